	.target	sm_90a

	.elftype	@"ET_EXEC"


//--------------------- .note.nv.tkinfo           --------------------------
	.section	.note.nv.tkinfo,"",@"SHT_NOTE"
	.sectionflags	@"SHF_NOTE_NV_TKINFO"
	.tkinfo
        /*0018*/ 	.word	0x00000002
        /*0030*/ 	.string	""
        /*0030*/ 	.string	"ptxas"
        /*0030*/ 	.string	"Cuda compilation tools, release 13.0, V13.0.88"
        /*0030*/ 	.string	"Build cuda_13.0.r13.0/compiler.36424714_0"
        /*0030*/ 	.string	"-arch sm_90a -m 64 "



//--------------------- .note.nv.cuinfo           --------------------------
	.section	.note.nv.cuinfo,"",@"SHT_NOTE"
	.sectionflags	@"SHF_NOTE_NV_CUINFO"
        /*0018*/ 	.short	0x0002
        /*001a*/ 	.short	0x005a
        /*001c*/ 	.short	0x0082
	.zero		2


//--------------------- .nv.info                  --------------------------
	.section	.nv.info,"",@"SHT_CUDA_INFO"
	.align	4


	//----- nvinfo : EIATTR_REGCOUNT
	.align		4
        /*0000*/ 	.byte	0x04, 0x2f
        /*0002*/ 	.short	(.L_27 - .L_26)
	.align		4
.L_26:
        /*0004*/ 	.word	index@(_ZN7cutlass13device_kernelIN5flash11enable_sm90INS1_16FlashAttnFwdSm90INS1_25CollectiveMainloopFwdSm90ILi2EN4cute5tupleIJNS5_1CILi1EEES8_S8_EEENS6_IJNS7_ILi128EEENS7_ILi160EEENS7_ILi192EEEEEELi128ENS_12float_e4m3_tEfNS_4arch4Sm90ELb1ELb0ELb1ELb1ELb0ELb1ELb0ELb1ELb1ELb1ELb1ELb0EEENS1_21CollectiveEpilogueFwdINS6_IJSA_SA_SB_EEES9_NS_10bfloat16_tESG_Li256ELb1ELb1ELb1ELb1EEENS1_36VarlenDynamicPersistentTileSchedulerILi128ELi160ELi256ELi128ELb1ELb1ELb1ELb1ELb1ELb1EEEEEEEEEvNT_6ParamsE)
        /*0008*/ 	.word	0x000000a8


	//----- nvinfo : EIATTR_FRAME_SIZE
	.align		4
.L_27:
        /*000c*/ 	.byte	0x04, 0x11
        /*000e*/ 	.short	(.L_29 - .L_28)
	.align		4
.L_28:
        /*0010*/ 	.word	index@(_ZN7cutlass13device_kernelIN5flash11enable_sm90INS1_16FlashAttnFwdSm90INS1_25CollectiveMainloopFwdSm90ILi2EN4cute5tupleIJNS5_1CILi1EEES8_S8_EEENS6_IJNS7_ILi128EEENS7_ILi160EEENS7_ILi192EEEEEELi128ENS_12float_e4m3_tEfNS_4arch4Sm90ELb1ELb0ELb1ELb1ELb0ELb1ELb0ELb1ELb1ELb1ELb1ELb0EEENS1_21CollectiveEpilogueFwdINS6_IJSA_SA_SB_EEES9_NS_10bfloat16_tESG_Li256ELb1ELb1ELb1ELb1EEENS1_36VarlenDynamicPersistentTileSchedulerILi128ELi160ELi256ELi128ELb1ELb1ELb1ELb1ELb1ELb1EEEEEEEEEvNT_6ParamsE)
        /*0014*/ 	.word	0x00000078


	//----- nvinfo : EIATTR_REGCOUNT
	.align		4
.L_29:
        /*0018*/ 	.byte	0x04, 0x2f
        /*001a*/ 	.short	(.L_31 - .L_30)
	.align		4
.L_30:
        /*001c*/ 	.word	index@(_ZN7cutlass13device_kernelIN5flash11enable_sm90INS1_16FlashAttnFwdSm90INS1_25CollectiveMainloopFwdSm90ILi2EN4cute5tupleIJNS5_1CILi1EEES8_S8_EEENS6_IJNS7_ILi128EEENS7_ILi160EEENS7_ILi192EEEEEELi128ENS_12float_e4m3_tEfNS_4arch4Sm90ELb1ELb0ELb1ELb1ELb0ELb0ELb0ELb1ELb1ELb1ELb1ELb0EEENS1_21CollectiveEpilogueFwdINS6_IJSA_SA_SB_EEES9_NS_10bfloat16_tESG_Li256ELb1ELb1ELb1ELb1EEENS1_36VarlenDynamicPersistentTileSchedulerILi128ELi160ELi256ELi128ELb1ELb1ELb1ELb1ELb1ELb1EEEEEEEEEvNT_6ParamsE)
        /*0020*/ 	.word	0x000000a8


	//----- nvinfo : EIATTR_FRAME_SIZE
	.align		4
.L_31:
        /*0024*/ 	.byte	0x04, 0x11
        /*0026*/ 	.short	(.L_33 - .L_32)
	.align		4
.L_32:
        /*0028*/ 	.word	index@(_ZN7cutlass13device_kernelIN5flash11enable_sm90INS1_16FlashAttnFwdSm90INS1_25CollectiveMainloopFwdSm90ILi2EN4cute5tupleIJNS5_1CILi1EEES8_S8_EEENS6_IJNS7_ILi128EEENS7_ILi160EEENS7_ILi192EEEEEELi128ENS_12float_e4m3_tEfNS_4arch4Sm90ELb1ELb0ELb1ELb1ELb0ELb0ELb0ELb1ELb1ELb1ELb1ELb0EEENS1_21CollectiveEpilogueFwdINS6_IJSA_SA_SB_EEES9_NS_10bfloat16_tESG_Li256ELb1ELb1ELb1ELb1EEENS1_36VarlenDynamicPersistentTileSchedulerILi128ELi160ELi256ELi128ELb1ELb1ELb1ELb1ELb1ELb1EEEEEEEEEvNT_6ParamsE)
        /*002c*/ 	.word	0x00000038


	//----- nvinfo : EIATTR_REGCOUNT
	.align		4
.L_33:
        /*0030*/ 	.byte	0x04, 0x2f
        /*0032*/ 	.short	(.L_35 - .L_34)
	.align		4
.L_34:
        /*0034*/ 	.word	index@(_ZN7cutlass13device_kernelIN5flash11enable_sm90INS1_16FlashAttnFwdSm90INS1_25CollectiveMainloopFwdSm90ILi2EN4cute5tupleIJNS5_1CILi1EEES8_S8_EEENS6_IJNS7_ILi128EEENS7_ILi160EEENS7_ILi192EEEEEELi128ENS_12float_e4m3_tEfNS_4arch4Sm90ELb1ELb0ELb1ELb0ELb0ELb0ELb0ELb1ELb1ELb1ELb1ELb0EEENS1_21CollectiveEpilogueFwdINS6_IJSA_SA_SB_EEES9_NS_10bfloat16_tESG_Li256ELb0ELb1ELb1ELb1EEENS1_19SingleTileSchedulerILb0ELb1ELb1ELi128EEEEEEEEEvNT_6ParamsE)
        /*0038*/ 	.word	0x000000a8


	//----- nvinfo : EIATTR_FRAME_SIZE
	.align		4
.L_35:
        /*003c*/ 	.byte	0x04, 0x11
        /*003e*/ 	.short	(.L_37 - .L_36)
	.align		4
.L_36:
        /*0040*/ 	.word	index@(_ZN7cutlass13device_kernelIN5flash11enable_sm90INS1_16FlashAttnFwdSm90INS1_25CollectiveMainloopFwdSm90ILi2EN4cute5tupleIJNS5_1CILi1EEES8_S8_EEENS6_IJNS7_ILi128EEENS7_ILi160EEENS7_ILi192EEEEEELi128ENS_12float_e4m3_tEfNS_4arch4Sm90ELb1ELb0ELb1ELb0ELb0ELb0ELb0ELb1ELb1ELb1ELb1ELb0EEENS1_21CollectiveEpilogueFwdINS6_IJSA_SA_SB_EEES9_NS_10bfloat16_tESG_Li256ELb0ELb1ELb1ELb1EEENS1_19SingleTileSchedulerILb0ELb1ELb1ELi128EEEEEEEEEvNT_6ParamsE)
        /*0044*/ 	.word	0x00000028


	//----- nvinfo : EIATTR_REGCOUNT
	.align		4
.L_37:
        /*0048*/ 	.byte	0x04, 0x2f
        /*004a*/ 	.short	(.L_39 - .L_38)
	.align		4
.L_38:
        /*004c*/ 	.word	index@(_ZN7cutlass13device_kernelIN5flash11enable_sm90INS1_16FlashAttnFwdSm90INS1_25CollectiveMainloopFwdSm90ILi2EN4cute5tupleIJNS5_1CILi1EEES8_S8_EEENS6_IJNS7_ILi128EEESA_NS7_ILi192EEEEEELi128ENS_12float_e4m3_tEfNS_4arch4Sm90ELb0ELb1ELb1ELb1ELb0ELb1ELb0ELb1ELb1ELb1ELb1ELb0EEENS1_21CollectiveEpilogueFwdINS6_IJSA_SA_SA_EEES9_NS_10bfloat16_tESF_Li256ELb1ELb1ELb1ELb1EEENS1_36VarlenDynamicPersistentTileSchedulerILi128ELi128ELi256ELi128ELb1ELb1ELb1ELb1ELb0ELb1EEEEEEEEEvNT_6ParamsE)
        /*0050*/ 	.word	0x000000a8


	//----- nvinfo : EIATTR_FRAME_SIZE
	.align		4
.L_39:
        /*0054*/ 	.byte	0x04, 0x11
        /*0056*/ 	.short	(.L_41 - .L_40)
	.align		4
.L_40:
        /*0058*/ 	.word	index@(_ZN7cutlass13device_kernelIN5flash11enable_sm90INS1_16FlashAttnFwdSm90INS1_25CollectiveMainloopFwdSm90ILi2EN4cute5tupleIJNS5_1CILi1EEES8_S8_EEENS6_IJNS7_ILi128EEESA_NS7_ILi192EEEEEELi128ENS_12float_e4m3_tEfNS_4arch4Sm90ELb0ELb1ELb1ELb1ELb0ELb1ELb0ELb1ELb1ELb1ELb1ELb0EEENS1_21CollectiveEpilogueFwdINS6_IJSA_SA_SA_EEES9_NS_10bfloat16_tESF_Li256ELb1ELb1ELb1ELb1EEENS1_36VarlenDynamicPersistentTileSchedulerILi128ELi128ELi256ELi128ELb1ELb1ELb1ELb1ELb0ELb1EEEEEEEEEvNT_6ParamsE)
        /*005c*/ 	.word	0x00000060


	//----- nvinfo : EIATTR_REGCOUNT
	.align		4
.L_41:
        /*0060*/ 	.byte	0x04, 0x2f
        /*0062*/ 	.short	(.L_43 - .L_42)
	.align		4
.L_42:
        /*0064*/ 	.word	index@(_ZN7cutlass13device_kernelIN5flash11enable_sm90INS1_16FlashAttnFwdSm90INS1_25CollectiveMainloopFwdSm90ILi2EN4cute5tupleIJNS5_1CILi1EEES8_S8_EEENS6_IJNS7_ILi128EEESA_NS7_ILi192EEEEEELi128ENS_12float_e4m3_tEfNS_4arch4Sm90ELb0ELb1ELb1ELb1ELb0ELb0ELb0ELb1ELb1ELb1ELb1ELb0EEENS1_21CollectiveEpilogueFwdINS6_IJSA_SA_SA_EEES9_NS_10bfloat16_tESF_Li256ELb1ELb1ELb1ELb1EEENS1_36VarlenDynamicPersistentTileSchedulerILi128ELi128ELi256ELi128ELb1ELb1ELb1ELb1ELb0ELb1EEEEEEEEEvNT_6ParamsE)
        /*0068*/ 	.word	0x000000a8


	//----- nvinfo : EIATTR_FRAME_SIZE
	.align		4
.L_43:
        /*006c*/ 	.byte	0x04, 0x11
        /*006e*/ 	.short	(.L_45 - .L_44)
	.align		4
.L_44:
        /*0070*/ 	.word	index@(_ZN7cutlass13device_kernelIN5flash11enable_sm90INS1_16FlashAttnFwdSm90INS1_25CollectiveMainloopFwdSm90ILi2EN4cute5tupleIJNS5_1CILi1EEES8_S8_EEENS6_IJNS7_ILi128EEESA_NS7_ILi192EEEEEELi128ENS_12float_e4m3_tEfNS_4arch4Sm90ELb0ELb1ELb1ELb1ELb0ELb0ELb0ELb1ELb1ELb1ELb1ELb0EEENS1_21CollectiveEpilogueFwdINS6_IJSA_SA_SA_EEES9_NS_10bfloat16_tESF_Li256ELb1ELb1ELb1ELb1EEENS1_36VarlenDynamicPersistentTileSchedulerILi128ELi128ELi256ELi128ELb1ELb1ELb1ELb1ELb0ELb1EEEEEEEEEvNT_6ParamsE)
        /*0074*/ 	.word	0x00000040


	//----- nvinfo : EIATTR_REGCOUNT
	.align		4
.L_45:
        /*0078*/ 	.byte	0x04, 0x2f
        /*007a*/ 	.short	(.L_47 - .L_46)
	.align		4
.L_46:
        /*007c*/ 	.word	index@(_ZN7cutlass13device_kernelIN5flash11enable_sm90INS1_16FlashAttnFwdSm90INS1_25CollectiveMainloopFwdSm90ILi2EN4cute5tupleIJNS5_1CILi1EEES8_S8_EEENS6_IJNS7_ILi128EEESA_NS7_ILi192EEEEEELi128ENS_12float_e4m3_tEfNS_4arch4Sm90ELb0ELb1ELb1ELb0ELb0ELb0ELb0ELb1ELb1ELb1ELb1ELb0EEENS1_21CollectiveEpilogueFwdINS6_IJSA_SA_SA_EEES9_NS_10bfloat16_tESF_Li256ELb0ELb1ELb1ELb1EEENS1_19SingleTileSchedulerILb0ELb1ELb1ELi128EEEEEEEEEvNT_6ParamsE)
        /*0080*/ 	.word	0x000000a8


	//----- nvinfo : EIATTR_FRAME_SIZE
	.align		4
.L_47:
        /*0084*/ 	.byte	0x04, 0x11
        /*0086*/ 	.short	(.L_49 - .L_48)
	.align		4
.L_48:
        /*0088*/ 	.word	index@(_ZN7cutlass13device_kernelIN5flash11enable_sm90INS1_16FlashAttnFwdSm90INS1_25CollectiveMainloopFwdSm90ILi2EN4cute5tupleIJNS5_1CILi1EEES8_S8_EEENS6_IJNS7_ILi128EEESA_NS7_ILi192EEEEEELi128ENS_12float_e4m3_tEfNS_4arch4Sm90ELb0ELb1ELb1ELb0ELb0ELb0ELb0ELb1ELb1ELb1ELb1ELb0EEENS1_21CollectiveEpilogueFwdINS6_IJSA_SA_SA_EEES9_NS_10bfloat16_tESF_Li256ELb0ELb1ELb1ELb1EEENS1_19SingleTileSchedulerILb0ELb1ELb1ELi128EEEEEEEEEvNT_6ParamsE)
        /*008c*/ 	.word	0x00000030


	//----- nvinfo : EIATTR_REGCOUNT
	.align		4
.L_49:
        /*0090*/ 	.byte	0x04, 0x2f
        /*0092*/ 	.short	(.L_51 - .L_50)
	.align		4
.L_50:
        /*0094*/ 	.word	index@(_ZN7cutlass13device_kernelIN5flash11enable_sm90INS1_16FlashAttnFwdSm90INS1_25CollectiveMainloopFwdSm90ILi2EN4cute5tupleIJNS5_1CILi1EEES8_S8_EEENS6_IJNS7_ILi128EEENS7_ILi160EEENS7_ILi192EEEEEELi128ENS_12float_e4m3_tEfNS_4arch4Sm90ELb0ELb0ELb1ELb1ELb0ELb1ELb0ELb1ELb1ELb1ELb1ELb0EEENS1_21CollectiveEpilogueFwdINS6_IJSA_SA_SB_EEES9_NS_10bfloat16_tESG_Li256ELb1ELb1ELb1ELb1EEENS1_36VarlenDynamicPersistentTileSchedulerILi128ELi160ELi256ELi128ELb1ELb1ELb1ELb0ELb1ELb1EEEEEEEEEvNT_6ParamsE)
        /*0098*/ 	.word	0x000000a8


	//----- nvinfo : EIATTR_FRAME_SIZE
	.align		4
.L_51:
        /*009c*/ 	.byte	0x04, 0x11
        /*009e*/ 	.short	(.L_53 - .L_52)
	.align		4
.L_52:
        /*00a0*/ 	.word	index@(_ZN7cutlass13device_kernelIN5flash11enable_sm90INS1_16FlashAttnFwdSm90INS1_25CollectiveMainloopFwdSm90ILi2EN4cute5tupleIJNS5_1CILi1EEES8_S8_EEENS6_IJNS7_ILi128EEENS7_ILi160EEENS7_ILi192EEEEEELi128ENS_12float_e4m3_tEfNS_4arch4Sm90ELb0ELb0ELb1ELb1ELb0ELb1ELb0ELb1ELb1ELb1ELb1ELb0EEENS1_21CollectiveEpilogueFwdINS6_IJSA_SA_SB_EEES9_NS_10bfloat16_tESG_Li256ELb1ELb1ELb1ELb1EEENS1_36VarlenDynamicPersistentTileSchedulerILi128ELi160ELi256ELi128ELb1ELb1ELb1ELb0ELb1ELb1EEEEEEEEEvNT_6ParamsE)
        /*00a4*/ 	.word	0x00000070


	//----- nvinfo : EIATTR_REGCOUNT
	.align		4
.L_53:
        /*00a8*/ 	.byte	0x04, 0x2f
        /*00aa*/ 	.short	(.L_55 - .L_54)
	.align		4
.L_54:
        /*00ac*/ 	.word	index@(_ZN7cutlass13device_kernelIN5flash11enable_sm90INS1_16FlashAttnFwdSm90INS1_25CollectiveMainloopFwdSm90ILi2EN4cute5tupleIJNS5_1CILi1EEES8_S8_EEENS6_IJNS7_ILi128EEENS7_ILi160EEENS7_ILi192EEEEEELi128ENS_12float_e4m3_tEfNS_4arch4Sm90ELb0ELb0ELb1ELb1ELb0ELb0ELb0ELb1ELb1ELb1ELb1ELb0EEENS1_21CollectiveEpilogueFwdINS6_IJSA_SA_SB_EEES9_NS_10bfloat16_tESG_Li256ELb1ELb1ELb1ELb1EEENS1_36VarlenDynamicPersistentTileSchedulerILi128ELi160ELi256ELi128ELb1ELb1ELb1ELb0ELb1ELb1EEEEEEEEEvNT_6ParamsE)
        /*00b0*/ 	.word	0x000000a8


	//----- nvinfo : EIATTR_FRAME_SIZE
	.align		4
.L_55:
        /*00b4*/ 	.byte	0x04, 0x11
        /*00b6*/ 	.short	(.L_57 - .L_56)
	.align		4
.L_56:
        /*00b8*/ 	.word	index@(_ZN7cutlass13device_kernelIN5flash11enable_sm90INS1_16FlashAttnFwdSm90INS1_25CollectiveMainloopFwdSm90ILi2EN4cute5tupleIJNS5_1CILi1EEES8_S8_EEENS6_IJNS7_ILi128EEENS7_ILi160EEENS7_ILi192EEEEEELi128ENS_12float_e4m3_tEfNS_4arch4Sm90ELb0ELb0ELb1ELb1ELb0ELb0ELb0ELb1ELb1ELb1ELb1ELb0EEENS1_21CollectiveEpilogueFwdINS6_IJSA_SA_SB_EEES9_NS_10bfloat16_tESG_Li256ELb1ELb1ELb1ELb1EEENS1_36VarlenDynamicPersistentTileSchedulerILi128ELi160ELi256ELi128ELb1ELb1ELb1ELb0ELb1ELb1EEEEEEEEEvNT_6ParamsE)
        /*00bc*/ 	.word	0x00000038


	//----- nvinfo : EIATTR_REGCOUNT
	.align		4
.L_57:
        /*00c0*/ 	.byte	0x04, 0x2f
        /*00c2*/ 	.short	(.L_59 - .L_58)
	.align		4
.L_58:
        /*00c4*/ 	.word	index@(_ZN7cutlass13device_kernelIN5flash11enable_sm90INS1_16FlashAttnFwdSm90INS1_25CollectiveMainloopFwdSm90ILi2EN4cute5tupleIJNS5_1CILi1EEES8_S8_EEENS6_IJNS7_ILi128EEENS7_ILi160EEENS7_ILi192EEEEEELi128ENS_12float_e4m3_tEfNS_4arch4Sm90ELb0ELb0ELb1ELb0ELb0ELb0ELb0ELb1ELb1ELb1ELb1ELb0EEENS1_21CollectiveEpilogueFwdINS6_IJSA_SA_SB_EEES9_NS_10bfloat16_tESG_Li256ELb0ELb1ELb1ELb1EEENS1_19SingleTileSchedulerILb0ELb1ELb1ELi128EEEEEEEEEvNT_6ParamsE)
        /*00c8*/ 	.word	0x000000a8


	//----- nvinfo : EIATTR_FRAME_SIZE
	.align		4
.L_59:
        /*00cc*/ 	.byte	0x04, 0x11
        /*00ce*/ 	.short	(.L_61 - .L_60)
	.align		4
.L_60:
        /*00d0*/ 	.word	index@(_ZN7cutlass13device_kernelIN5flash11enable_sm90INS1_16FlashAttnFwdSm90INS1_25CollectiveMainloopFwdSm90ILi2EN4cute5tupleIJNS5_1CILi1EEES8_S8_EEENS6_IJNS7_ILi128EEENS7_ILi160EEENS7_ILi192EEEEEELi128ENS_12float_e4m3_tEfNS_4arch4Sm90ELb0ELb0ELb1ELb0ELb0ELb0ELb0ELb1ELb1ELb1ELb1ELb0EEENS1_21CollectiveEpilogueFwdINS6_IJSA_SA_SB_EEES9_NS_10bfloat16_tESG_Li256ELb0ELb1ELb1ELb1EEENS1_19SingleTileSchedulerILb0ELb1ELb1ELi128EEEEEEEEEvNT_6ParamsE)
        /*00d4*/ 	.word	0x00000028


	//----- nvinfo : EIATTR_MIN_STACK_SIZE
	.align		4
.L_61:
        /*00d8*/ 	.byte	0x04, 0x12
        /*00da*/ 	.short	(.L_63 - .L_62)
	.align		4
.L_62:
        /*00dc*/ 	.word	index@(_ZN7cutlass13device_kernelIN5flash11enable_sm90INS1_16FlashAttnFwdSm90INS1_25CollectiveMainloopFwdSm90ILi2EN4cute5tupleIJNS5_1CILi1EEES8_S8_EEENS6_IJNS7_ILi128EEENS7_ILi160EEENS7_ILi192EEEEEELi128ENS_12float_e4m3_tEfNS_4arch4Sm90ELb0ELb0ELb1ELb0ELb0ELb0ELb0ELb1ELb1ELb1ELb1ELb0EEENS1_21CollectiveEpilogueFwdINS6_IJSA_SA_SB_EEES9_NS_10bfloat16_tESG_Li256ELb0ELb1ELb1ELb1EEENS1_19SingleTileSchedulerILb0ELb1ELb1ELi128EEEEEEEEEvNT_6ParamsE)
        /*00e0*/ 	.word	0x00000028


	//----- nvinfo : EIATTR_MIN_STACK_SIZE
	.align		4
.L_63:
        /*00e4*/ 	.byte	0x04, 0x12
        /*00e6*/ 	.short	(.L_65 - .L_64)
	.align		4
.L_64:
        /*00e8*/ 	.word	index@(_ZN7cutlass13device_kernelIN5flash11enable_sm90INS1_16FlashAttnFwdSm90INS1_25CollectiveMainloopFwdSm90ILi2EN4cute5tupleIJNS5_1CILi1EEES8_S8_EEENS6_IJNS7_ILi128EEENS7_ILi160EEENS7_ILi192EEEEEELi128ENS_12float_e4m3_tEfNS_4arch4Sm90ELb0ELb0ELb1ELb1ELb0ELb0ELb0ELb1ELb1ELb1ELb1ELb0EEENS1_21CollectiveEpilogueFwdINS6_IJSA_SA_SB_EEES9_NS_10bfloat16_tESG_Li256ELb1ELb1ELb1ELb1EEENS1_36VarlenDynamicPersistentTileSchedulerILi128ELi160ELi256ELi128ELb1ELb1ELb1ELb0ELb1ELb1EEEEEEEEEvNT_6ParamsE)
        /*00ec*/ 	.word	0x00000038


	//----- nvinfo : EIATTR_MIN_STACK_SIZE
	.align		4
.L_65:
        /*00f0*/ 	.byte	0x04, 0x12
        /*00f2*/ 	.short	(.L_67 - .L_66)
	.align		4
.L_66:
        /*00f4*/ 	.word	index@(_ZN7cutlass13device_kernelIN5flash11enable_sm90INS1_16FlashAttnFwdSm90INS1_25CollectiveMainloopFwdSm90ILi2EN4cute5tupleIJNS5_1CILi1EEES8_S8_EEENS6_IJNS7_ILi128EEENS7_ILi160EEENS7_ILi192EEEEEELi128ENS_12float_e4m3_tEfNS_4arch4Sm90ELb0ELb0ELb1ELb1ELb0ELb1ELb0ELb1ELb1ELb1ELb1ELb0EEENS1_21CollectiveEpilogueFwdINS6_IJSA_SA_SB_EEES9_NS_10bfloat16_tESG_Li256ELb1ELb1ELb1ELb1EEENS1_36VarlenDynamicPersistentTileSchedulerILi128ELi160ELi256ELi128ELb1ELb1ELb1ELb0ELb1ELb1EEEEEEEEEvNT_6ParamsE)
        /*00f8*/ 	.word	0x00000070


	//----- nvinfo : EIATTR_MIN_STACK_SIZE
	.align		4
.L_67:
        /*00fc*/ 	.byte	0x04, 0x12
        /*00fe*/ 	.short	(.L_69 - .L_68)
	.align		4
.L_68:
        /*0100*/ 	.word	index@(_ZN7cutlass13device_kernelIN5flash11enable_sm90INS1_16FlashAttnFwdSm90INS1_25CollectiveMainloopFwdSm90ILi2EN4cute5tupleIJNS5_1CILi1EEES8_S8_EEENS6_IJNS7_ILi128EEESA_NS7_ILi192EEEEEELi128ENS_12float_e4m3_tEfNS_4arch4Sm90ELb0ELb1ELb1ELb0ELb0ELb0ELb0ELb1ELb1ELb1ELb1ELb0EEENS1_21CollectiveEpilogueFwdINS6_IJSA_SA_SA_EEES9_NS_10bfloat16_tESF_Li256ELb0ELb1ELb1ELb1EEENS1_19SingleTileSchedulerILb0ELb1ELb1ELi128EEEEEEEEEvNT_6ParamsE)
        /*0104*/ 	.word	0x00000030


	//----- nvinfo : EIATTR_MIN_STACK_SIZE
	.align		4
.L_69:
        /*0108*/ 	.byte	0x04, 0x12
        /*010a*/ 	.short	(.L_71 - .L_70)
	.align		4
.L_70:
        /*010c*/ 	.word	index@(_ZN7cutlass13device_kernelIN5flash11enable_sm90INS1_16FlashAttnFwdSm90INS1_25CollectiveMainloopFwdSm90ILi2EN4cute5tupleIJNS5_1CILi1EEES8_S8_EEENS6_IJNS7_ILi128EEESA_NS7_ILi192EEEEEELi128ENS_12float_e4m3_tEfNS_4arch4Sm90ELb0ELb1ELb1ELb1ELb0ELb0ELb0ELb1ELb1ELb1ELb1ELb0EEENS1_21CollectiveEpilogueFwdINS6_IJSA_SA_SA_EEES9_NS_10bfloat16_tESF_Li256ELb1ELb1ELb1ELb1EEENS1_36VarlenDynamicPersistentTileSchedulerILi128ELi128ELi256ELi128ELb1ELb1ELb1ELb1ELb0ELb1EEEEEEEEEvNT_6ParamsE)
        /*0110*/ 	.word	0x00000040


	//----- nvinfo : EIATTR_MIN_STACK_SIZE
	.align		4
.L_71:
        /*0114*/ 	.byte	0x04, 0x12
        /*0116*/ 	.short	(.L_73 - .L_72)
	.align		4
.L_72:
        /*0118*/ 	.word	index@(_ZN7cutlass13device_kernelIN5flash11enable_sm90INS1_16FlashAttnFwdSm90INS1_25CollectiveMainloopFwdSm90ILi2EN4cute5tupleIJNS5_1CILi1EEES8_S8_EEENS6_IJNS7_ILi128EEESA_NS7_ILi192EEEEEELi128ENS_12float_e4m3_tEfNS_4arch4Sm90ELb0ELb1ELb1ELb1ELb0ELb1ELb0ELb1ELb1ELb1ELb1ELb0EEENS1_21CollectiveEpilogueFwdINS6_IJSA_SA_SA_EEES9_NS_10bfloat16_tESF_Li256ELb1ELb1ELb1ELb1EEENS1_36VarlenDynamicPersistentTileSchedulerILi128ELi128ELi256ELi128ELb1ELb1ELb1ELb1ELb0ELb1EEEEEEEEEvNT_6ParamsE)
        /*011c*/ 	.word	0x00000060


	//----- nvinfo : EIATTR_MIN_STACK_SIZE
	.align		4
.L_73:
        /*0120*/ 	.byte	0x04, 0x12
        /*0122*/ 	.short	(.L_75 - .L_74)
	.align		4
.L_74:
        /*0124*/ 	.word	index@(_ZN7cutlass13device_kernelIN5flash11enable_sm90INS1_16FlashAttnFwdSm90INS1_25CollectiveMainloopFwdSm90ILi2EN4cute5tupleIJNS5_1CILi1EEES8_S8_EEENS6_IJNS7_ILi128EEENS7_ILi160EEENS7_ILi192EEEEEELi128ENS_12float_e4m3_tEfNS_4arch4Sm90ELb1ELb0ELb1ELb0ELb0ELb0ELb0ELb1ELb1ELb1ELb1ELb0EEENS1_21CollectiveEpilogueFwdINS6_IJSA_SA_SB_EEES9_NS_10bfloat16_tESG_Li256ELb0ELb1ELb1ELb1EEENS1_19SingleTileSchedulerILb0ELb1ELb1ELi128EEEEEEEEEvNT_6ParamsE)
        /*0128*/ 	.word	0x00000028


	//----- nvinfo : EIATTR_MIN_STACK_SIZE
	.align		4
.L_75:
        /*012c*/ 	.byte	0x04, 0x12
        /*012e*/ 	.short	(.L_77 - .L_76)
	.align		4
.L_76:
        /*0130*/ 	.word	index@(_ZN7cutlass13device_kernelIN5flash11enable_sm90INS1_16FlashAttnFwdSm90INS1_25CollectiveMainloopFwdSm90ILi2EN4cute5tupleIJNS5_1CILi1EEES8_S8_EEENS6_IJNS7_ILi128EEENS7_ILi160EEENS7_ILi192EEEEEELi128ENS_12float_e4m3_tEfNS_4arch4Sm90ELb1ELb0ELb1ELb1ELb0ELb0ELb0ELb1ELb1ELb1ELb1ELb0EEENS1_21CollectiveEpilogueFwdINS6_IJSA_SA_SB_EEES9_NS_10bfloat16_tESG_Li256ELb1ELb1ELb1ELb1EEENS1_36VarlenDynamicPersistentTileSchedulerILi128ELi160ELi256ELi128ELb1ELb1ELb1ELb1ELb1ELb1EEEEEEEEEvNT_6ParamsE)
        /*0134*/ 	.word	0x00000038


	//----- nvinfo : EIATTR_MIN_STACK_SIZE
	.align		4
.L_77:
        /*0138*/ 	.byte	0x04, 0x12
        /*013a*/ 	.short	(.L_79 - .L_78)
	.align		4
.L_78:
        /*013c*/ 	.word	index@(_ZN7cutlass13device_kernelIN5flash11enable_sm90INS1_16FlashAttnFwdSm90INS1_25CollectiveMainloopFwdSm90ILi2EN4cute5tupleIJNS5_1CILi1EEES8_S8_EEENS6_IJNS7_ILi128EEENS7_ILi160EEENS7_ILi192EEEEEELi128ENS_12float_e4m3_tEfNS_4arch4Sm90ELb1ELb0ELb1ELb1ELb0ELb1ELb0ELb1ELb1ELb1ELb1ELb0EEENS1_21CollectiveEpilogueFwdINS6_IJSA_SA_SB_EEES9_NS_10bfloat16_tESG_Li256ELb1ELb1ELb1ELb1EEENS1_36VarlenDynamicPersistentTileSchedulerILi128ELi160ELi256ELi128ELb1ELb1ELb1ELb1ELb1ELb1EEEEEEEEEvNT_6ParamsE)
        /*0140*/ 	.word	0x00000078
.L_79:


//--------------------- .nv.compat                --------------------------
	.section	.nv.compat,"",@"SHT_CUDA_COMPAT_INFO"
	.align	4
        /*0000*/ 	.byte	0x02, 0x09, 0x01, 0x00, 0x02, 0x02, 0x04, 0x00, 0x02, 0x05, 0x05, 0x00, 0x03, 0x07, 0x01, 0x01
        /*0010*/ 	.byte	0x02, 0x03, 0x01, 0x00, 0x02, 0x06, 0x01, 0x00, 0x04, 0x0b, 0x08, 0x00, 0x00, 0x00, 0x00, 0x00
        /*0020*/ 	.byte	0x00, 0x00, 0x00, 0x00


//--------------------- .nv.info._ZN7cutlass13device_kernelIN5flash11enable_sm90INS1_16FlashAttnFwdSm90INS1_25CollectiveMainloopFwdSm90ILi2EN4cute5tupleIJNS5_1CILi1EEES8_S8_EEENS6_IJNS7_ILi128EEENS7_ILi160EEENS7_ILi192EEEEEELi128ENS_12float_e4m3_tEfNS_4arch4Sm90ELb0ELb0ELb1ELb0ELb0ELb0ELb0ELb1ELb1ELb1ELb1ELb0EEENS1_21CollectiveEpilogueFwdINS6_IJSA_SA_SB_EEES9_NS_10bfloat16_tESG_Li256ELb0ELb1ELb1ELb1EEENS1_19SingleTileSchedulerILb0ELb1ELb1ELi128EEEEEEEEEvNT_6ParamsE --------------------------
	.section	.nv.info._ZN7cutlass13device_kernelIN5flash11enable_sm90INS1_16FlashAttnFwdSm90INS1_25CollectiveMainloopFwdSm90ILi2EN4cute5tupleIJNS5_1CILi1EEES8_S8_EEENS6_IJNS7_ILi128EEENS7_ILi160EEENS7_ILi192EEEEEELi128ENS_12float_e4m3_tEfNS_4arch4Sm90ELb0ELb0ELb1ELb0ELb0ELb0ELb0ELb1ELb1ELb1ELb1ELb0EEENS1_21CollectiveEpilogueFwdINS6_IJSA_SA_SB_EEES9_NS_10bfloat16_tESG_Li256ELb0ELb1ELb1ELb1EEENS1_19SingleTileSchedulerILb0ELb1ELb1ELi128EEEEEEEEEvNT_6ParamsE,"",@"SHT_CUDA_INFO"
	.sectionflags	@""
	.align	4


	//----- nvinfo : EIATTR_CUDA_API_VERSION
	.align		4
        /*0000*/ 	.byte	0x04, 0x37
        /*0002*/ 	.short	(.L_81 - .L_80)
.L_80:
        /*0004*/ 	.word	0x00000082


	//----- nvinfo : EIATTR_KPARAM_INFO
	.align		4
.L_81:
        /*0008*/ 	.byte	0x04, 0x17
        /*000a*/ 	.short	(.L_83 - .L_82)
.L_82:
        /*000c*/ 	.word	0x00000000
        /*0010*/ 	.short	0x0000
        /*0012*/ 	.short	0x0070
        /*0014*/ 	.byte	0x00, 0xf0, 0x01, 0x28


	//----- nvinfo : EIATTR_SPARSE_MMA_MASK
	.align		4
.L_83:
        /*0018*/ 	.byte	0x03, 0x50
        /*001a*/ 	.short	0x0000


	//----- nvinfo : EIATTR_MAXREG_COUNT
	.align		4
        /*001c*/ 	.byte	0x03, 0x1b
        /*001e*/ 	.short	0x00a8


	//----- nvinfo : EIATTR_NUM_BARRIERS
	.align		4
        /*0020*/ 	.byte	0x02, 0x4c
        /*0022*/ 	.byte	0x10
	.zero		1


	//----- nvinfo : EIATTR_EXTERNS
	.align		4
        /*0024*/ 	.byte	0x04, 0x0f
        /*0026*/ 	.short	(.L_85 - .L_84)


	//   ....[0]....
	.align		4
.L_84:
        /*0028*/ 	.word	index@(__assertfail)


	//----- nvinfo : EIATTR_ANNOTATIONS
	.align		4
.L_85:
        /*002c*/ 	.byte	0x04, 0x55
        /*002e*/ 	.short	(.L_87 - .L_86)


	//   ....[0]....
.L_86:
        /*0030*/ 	.word	0x00000001
        /*0034*/ 	.byte	0x40, 0x09, 0x00, 0x00, 0x01, 0x00, 0x00, 0x00, 0xb0, 0x12, 0x00, 0x00, 0x01, 0x00, 0x00, 0x00
        /* <DEDUP_REMOVED lines=13> */
        /*0114*/ 	.byte	0xc0, 0xec, 0x00, 0x00


	//----- nvinfo : EIATTR_MERCURY_ISA_VERSION
	.align		4
.L_87:
        /*0118*/ 	.byte	0x03, 0x5f
        /*011a*/ 	.short	0x0101


	//----- nvinfo : EIATTR_INT_WARP_WIDE_INSTR_OFFSETS
	.align		4
        /*011c*/ 	.byte	0x04, 0x31
        /*011e*/ 	.short	(.L_89 - .L_88)


	//   ....[0]....
.L_88:
        /*0120*/ 	.word	0x00000120


	//   ....[1]....
        /*0124*/ 	.word	0x000001c0


	//   ....[2]....
        /*0128*/ 	.word	0x00000230


	//----- nvinfo : EIATTR_COOP_GROUP_MASK_REGIDS
	.align		4
.L_89:
        /*012c*/ 	.byte	0x04, 0x29
        /*012e*/ 	.short	(.L_91 - .L_90)


	//   ....[0]....
.L_90:
        /*0130*/ 	.word	0xffffffff


	//   ....[1]....
        /*0134*/ 	.word	0xffffffff


	//   ....[2]....
        /*0138*/ 	.word	0xffffffff


	//   ....[3]....
        /*013c*/ 	.word	0xffffffff


	//   ....[4]....
        /*0140*/ 	.word	0xffffffff


	//   ....[5]....
        /*0144*/ 	.word	0xffffffff


	//   ....[6]....
        /*0148*/ 	.word	0xffffffff


	//   ....[7]....
        /*014c*/ 	.word	0xffffffff


	//   ....[8]....
        /*0150*/ 	.word	0xffffffff


	//   ....[9]....
        /*0154*/ 	.word	0xffffffff


	//   ....[10]....
        /*0158*/ 	.word	0xffffffff


	//   ....[11]....
        /*015c*/ 	.word	0xffffffff


	//   ....[12]....
        /*0160*/ 	.word	0xffffffff


	//   ....[13]....
        /*0164*/ 	.word	0xffffffff


	//   ....[14]....
        /*0168*/ 	.word	0xffffffff


	//   ....[15]....
        /*016c*/ 	.word	0xffffffff


	//   ....[16]....
        /*0170*/ 	.word	0xffffffff


	//   ....[17]....
        /*0174*/ 	.word	0xffffffff


	//   ....[18]....
        /*0178*/ 	.word	0xffffffff


	//   ....[19]....
        /*017c*/ 	.word	0xffffffff


	//   ....[20]....
        /*0180*/ 	.word	0xffffffff


	//   ....[21]....
        /*0184*/ 	.word	0xffffffff


	//   ....[22]....
        /*0188*/ 	.word	0xffffffff


	//   ....[23]....
        /*018c*/ 	.word	0xffffffff


	//   ....[24]....
        /*0190*/ 	.word	0xffffffff


	//   ....[25]....
        /*0194*/ 	.word	0xffffffff


	//   ....[26]....
        /*0198*/ 	.word	0xffffffff


	//   ....[27]....
        /*019c*/ 	.word	0xffffffff


	//   ....[28]....
        /*01a0*/ 	.word	0xffffffff


	//   ....[29]....
        /*01a4*/ 	.word	0xffffffff


	//   ....[30]....
        /*01a8*/ 	.word	0xffffffff


	//   ....[31]....
        /*01ac*/ 	.word	0xffffffff


	//   ....[32]....
        /*01b0*/ 	.word	0xffffffff


	//   ....[33]....
        /*01b4*/ 	.word	0xffffffff


	//   ....[34]....
        /*01b8*/ 	.word	0xffffffff


	//   ....[35]....
        /*01bc*/ 	.word	0xffffffff


	//   ....[36]....
        /*01c0*/ 	.word	0xffffffff


	//   ....[37]....
        /*01c4*/ 	.word	0xffffffff


	//   ....[38]....
        /*01c8*/ 	.word	0xffffffff


	//   ....[39]....
        /*01cc*/ 	.word	0xffffffff


	//   ....[40]....
        /*01d0*/ 	.word	0xffffffff


	//   ....[41]....
        /*01d4*/ 	.word	0xffffffff


	//   ....[42]....
        /*01d8*/ 	.word	0xffffffff


	//   ....[43]....
        /*01dc*/ 	.word	0xffffffff


	//   ....[44]....
        /*01e0*/ 	.word	0xffffffff


	//   ....[45]....
        /*01e4*/ 	.word	0xffffffff


	//   ....[46]....
        /*01e8*/ 	.word	0xffffffff


	//   ....[47]....
        /*01ec*/ 	.word	0xffffffff


	//   ....[48]....
        /*01f0*/ 	.word	0xffffffff


	//   ....[49]....
        /*01f4*/ 	.word	0xffffffff


	//   ....[50]....
        /*01f8*/ 	.word	0xffffffff


	//   ....[51]....
        /*01fc*/ 	.word	0xffffffff


	//   ....[52]....
        /*0200*/ 	.word	0xffffffff


	//   ....[53]....
        /*0204*/ 	.word	0xffffffff


	//   ....[54]....
        /*0208*/ 	.word	0xffffffff


	//   ....[55]....
        /*020c*/ 	.word	0xffffffff


	//   ....[56]....
        /*0210*/ 	.word	0xffffffff


	//   ....[57]....
        /*0214*/ 	.word	0xffffffff


	//   ....[58]....
        /*0218*/ 	.word	0xffffffff


	//   ....[59]....
        /*021c*/ 	.word	0xffffffff


	//   ....[60]....
        /*0220*/ 	.word	0xffffffff


	//   ....[61]....
        /*0224*/ 	.word	0xffffffff


	//   ....[62]....
        /*0228*/ 	.word	0xffffffff


	//   ....[63]....
        /*022c*/ 	.word	0xffffffff


	//   ....[64]....
        /*0230*/ 	.word	0xffffffff


	//   ....[65]....
        /*0234*/ 	.word	0xffffffff


	//   ....[66]....
        /*0238*/ 	.word	0xffffffff


	//   ....[67]....
        /*023c*/ 	.word	0xffffffff


	//   ....[68]....
        /*0240*/ 	.word	0xffffffff


	//   ....[69]....
        /*0244*/ 	.word	0xffffffff


	//   ....[70]....
        /*0248*/ 	.word	0xffffffff


	//   ....[71]....
        /*024c*/ 	.word	0xffffffff


	//   ....[72]....
        /*0250*/ 	.word	0xffffffff


	//   ....[73]....
        /*0254*/ 	.word	0xffffffff


	//   ....[74]....
        /*0258*/ 	.word	0xffffffff


	//   ....[75]....
        /*025c*/ 	.word	0xffffffff


	//   ....[76]....
        /*0260*/ 	.word	0xffffffff


	//   ....[77]....
        /*0264*/ 	.word	0xffffffff


	//   ....[78]....
        /*0268*/ 	.word	0xffffffff


	//   ....[79]....
        /*026c*/ 	.word	0xffffffff


	//   ....[80]....
        /*0270*/ 	.word	0xffffffff


	//   ....[81]....
        /*0274*/ 	.word	0xffffffff


	//   ....[82]....
        /*0278*/ 	.word	0xffffffff


	//   ....[83]....
        /*027c*/ 	.word	0xffffffff


	//   ....[84]....
        /*0280*/ 	.word	0xffffffff


	//   ....[85]....
        /*0284*/ 	.word	0xffffffff


	//   ....[86]....
        /*0288*/ 	.word	0xffffffff


	//   ....[87]....
        /*028c*/ 	.word	0xffffffff


	//   ....[88]....
        /*0290*/ 	.word	0xffffffff


	//   ....[89]....
        /*0294*/ 	.word	0xffffffff


	//   ....[90]....
        /*0298*/ 	.word	0xffffffff


	//   ....[91]....
        /*029c*/ 	.word	0xffffffff


	//   ....[92]....
        /*02a0*/ 	.word	0xffffffff


	//   ....[93]....
        /*02a4*/ 	.word	0xffffffff


	//   ....[94]....
        /*02a8*/ 	.word	0xffffffff


	//   ....[95]....
        /*02ac*/ 	.word	0xffffffff


	//   ....[96]....
        /*02b0*/ 	.word	0xffffffff


	//   ....[97]....
        /*02b4*/ 	.word	0xffffffff


	//   ....[98]....
        /*02b8*/ 	.word	0xffffffff


	//   ....[99]....
        /*02bc*/ 	.word	0xffffffff


	//   ....[100]....
        /*02c0*/ 	.word	0xffffffff


	//   ....[101]....
        /*02c4*/ 	.word	0xffffffff


	//   ....[102]....
        /*02c8*/ 	.word	0xffffffff


	//   ....[103]....
        /*02cc*/ 	.word	0x0500000f


	//   ....[104]....
        /*02d0*/ 	.word	0x0500000f


	//   ....[105]....
        /*02d4*/ 	.word	0x0500000f


	//   ....[106]....
        /*02d8*/ 	.word	0x0500000f


	//   ....[107]....
        /*02dc*/ 	.word	0x0500000f


	//   ....[108]....
        /*02e0*/ 	.word	0x0500000f


	//   ....[109]....
        /*02e4*/ 	.word	0x0500000f


	//   ....[110]....
        /*02e8*/ 	.word	0x0500000f


	//   ....[111]....
        /*02ec*/ 	.word	0x0500000f


	//----- nvinfo : EIATTR_COOP_GROUP_INSTR_OFFSETS
	.align		4
.L_91:
        /*02f0*/ 	.byte	0x04, 0x28
        /*02f2*/ 	.short	(.L_93 - .L_92)


	//   ....[0]....
.L_92:
        /*02f4*/ 	.word	0x00000060


	//   ....[1]....
        /*02f8*/ 	.word	0x00000130


	//   ....[2]....
        /*02fc*/ 	.word	0x000001e0


	//   ....[3]....
        /*0300*/ 	.word	0x000003a0


	//   ....[4]....
        /*0304*/ 	.word	0x00000500


	//   ....[5]....
        /*0308*/ 	.word	0x00000620


	//   ....[6]....
        /*030c*/ 	.word	0x00000780


	//   ....[7]....
        /*0310*/ 	.word	0x000010d0


	//   ....[8]....
        /*0314*/ 	.word	0x000037f0


	//   ....[9]....
        /*0318*/ 	.word	0x00003890


	//   ....[10]....
        /*031c*/ 	.word	0x00003bf0


	//   ....[11]....
        /*0320*/ 	.word	0x00003d10


	//   ....[12]....
        /*0324*/ 	.word	0x00007190


	//   ....[13]....
        /*0328*/ 	.word	0x000071c0


	//   ....[14]....
        /*032c*/ 	.word	0x000071f0


	//   ....[15]....
        /*0330*/ 	.word	0x00007200


	//   ....[16]....
        /*0334*/ 	.word	0x00008d00


	//   ....[17]....
        /*0338*/ 	.word	0x00008d10


	//   ....[18]....
        /*033c*/ 	.word	0x00008d90


	//   ....[19]....
        /*0340*/ 	.word	0x00008da0


	//   ....[20]....
        /*0344*/ 	.word	0x00009bd0


	//   ....[21]....
        /*0348*/ 	.word	0x00009be0


	//   ....[22]....
        /*034c*/ 	.word	0x00009bf0


	//   ....[23]....
        /*0350*/ 	.word	0x00009c10


	//   ....[24]....
        /*0354*/ 	.word	0x00009c20


	//   ....[25]....
        /*0358*/ 	.word	0x00009c30


	//   ....[26]....
        /*035c*/ 	.word	0x00009c40


	//   ....[27]....
        /*0360*/ 	.word	0x00009c50


	//   ....[28]....
        /*0364*/ 	.word	0x00009c60


	//   ....[29]....
        /*0368*/ 	.word	0x00009c70


	//   ....[30]....
        /*036c*/ 	.word	0x00009c80


	//   ....[31]....
        /*0370*/ 	.word	0x00009c90


	//   ....[32]....
        /*0374*/ 	.word	0x00009cb0


	//   ....[33]....
        /*0378*/ 	.word	0x00009cd0


	//   ....[34]....
        /*037c*/ 	.word	0x00009ce0


	//   ....[35]....
        /*0380*/ 	.word	0x00009cf0


	//   ....[36]....
        /*0384*/ 	.word	0x00009d00


	//   ....[37]....
        /*0388*/ 	.word	0x00009d10


	//   ....[38]....
        /*038c*/ 	.word	0x00009d20


	//   ....[39]....
        /*0390*/ 	.word	0x00009d30


	//   ....[40]....
        /*0394*/ 	.word	0x00009d40


	//   ....[41]....
        /*0398*/ 	.word	0x00009d50


	//   ....[42]....
        /*039c*/ 	.word	0x00009d60


	//   ....[43]....
        /*03a0*/ 	.word	0x00009d70


	//   ....[44]....
        /*03a4*/ 	.word	0x00009d80


	//   ....[45]....
        /*03a8*/ 	.word	0x00009d90


	//   ....[46]....
        /*03ac*/ 	.word	0x00009da0


	//   ....[47]....
        /*03b0*/ 	.word	0x00009db0


	//   ....[48]....
        /*03b4*/ 	.word	0x00009dc0


	//   ....[49]....
        /*03b8*/ 	.word	0x00009dd0


	//   ....[50]....
        /*03bc*/ 	.word	0x00009de0


	//   ....[51]....
        /*03c0*/ 	.word	0x00009df0


	//   ....[52]....
        /*03c4*/ 	.word	0x00009e10


	//   ....[53]....
        /*03c8*/ 	.word	0x00009e20


	//   ....[54]....
        /*03cc*/ 	.word	0x00009e30


	//   ....[55]....
        /*03d0*/ 	.word	0x00009e40


	//   ....[56]....
        /*03d4*/ 	.word	0x00009e50


	//   ....[57]....
        /*03d8*/ 	.word	0x00009e60


	//   ....[58]....
        /*03dc*/ 	.word	0x00009e90


	//   ....[59]....
        /*03e0*/ 	.word	0x00009ea0


	//   ....[60]....
        /*03e4*/ 	.word	0x00009eb0


	//   ....[61]....
        /*03e8*/ 	.word	0x00009ed0


	//   ....[62]....
        /*03ec*/ 	.word	0x00009f10


	//   ....[63]....
        /*03f0*/ 	.word	0x00009f20


	//   ....[64]....
        /*03f4*/ 	.word	0x00009f30


	//   ....[65]....
        /*03f8*/ 	.word	0x00009f40


	//   ....[66]....
        /*03fc*/ 	.word	0x00009f50


	//   ....[67]....
        /*0400*/ 	.word	0x00009f60


	//   ....[68]....
        /*0404*/ 	.word	0x00009f70


	//   ....[69]....
        /*0408*/ 	.word	0x00009f80


	//   ....[70]....
        /*040c*/ 	.word	0x00009fb0


	//   ....[71]....
        /*0410*/ 	.word	0x00009fe0


	//   ....[72]....
        /*0414*/ 	.word	0x0000a020


	//   ....[73]....
        /*0418*/ 	.word	0x0000a050


	//   ....[74]....
        /*041c*/ 	.word	0x0000a080


	//   ....[75]....
        /*0420*/ 	.word	0x0000a0b0


	//   ....[76]....
        /*0424*/ 	.word	0x0000a0d0


	//   ....[77]....
        /*0428*/ 	.word	0x0000a0e0


	//   ....[78]....
        /*042c*/ 	.word	0x0000a0f0


	//   ....[79]....
        /*0430*/ 	.word	0x0000a120


	//   ....[80]....
        /*0434*/ 	.word	0x0000a140


	//   ....[81]....
        /*0438*/ 	.word	0x0000a150


	//   ....[82]....
        /*043c*/ 	.word	0x0000a160


	//   ....[83]....
        /*0440*/ 	.word	0x0000a170


	//   ....[84]....
        /*0444*/ 	.word	0x0000a590


	//   ....[85]....
        /*0448*/ 	.word	0x0000a5e0


	//   ....[86]....
        /*044c*/ 	.word	0x0000a620


	//   ....[87]....
        /*0450*/ 	.word	0x0000a660


	//   ....[88]....
        /*0454*/ 	.word	0x0000a6b0


	//   ....[89]....
        /*0458*/ 	.word	0x0000a6e0


	//   ....[90]....
        /*045c*/ 	.word	0x0000ada0


	//   ....[91]....
        /*0460*/ 	.word	0x0000add0


	//   ....[92]....
        /*0464*/ 	.word	0x0000b900


	//   ....[93]....
        /*0468*/ 	.word	0x0000c600


	//   ....[94]....
        /*046c*/ 	.word	0x0000d120


	//   ....[95]....
        /*0470*/ 	.word	0x0000d150


	//   ....[96]....
        /*0474*/ 	.word	0x0000d180


	//   ....[97]....
        /*0478*/ 	.word	0x0000d250


	//   ....[98]....
        /*047c*/ 	.word	0x0000d280


	//   ....[99]....
        /*0480*/ 	.word	0x0000d310


	//   ....[100]....
        /*0484*/ 	.word	0x0000d340


	//   ....[101]....
        /*0488*/ 	.word	0x0000d350


	//   ....[102]....
        /*048c*/ 	.word	0x0000ec70


	//   ....[103]....
        /*0490*/ 	.word	0x0000f160


	//   ....[104]....
        /*0494*/ 	.word	0x0000f330


	//   ....[105]....
        /*0498*/ 	.word	0x0000f390


	//   ....[106]....
        /*049c*/ 	.word	0x0000f490


	//   ....[107]....
        /*04a0*/ 	.word	0x0000f560


	//   ....[108]....
        /*04a4*/ 	.word	0x0000f5d0


	//   ....[109]....
        /*04a8*/ 	.word	0x0000f6d0


	//   ....[110]....
        /*04ac*/ 	.word	0x0000f740


	//   ....[111]....
        /*04b0*/ 	.word	0x0000f830


	//----- nvinfo : EIATTR_REG_RECONFIG
	.align		4
.L_93:
        /*04b4*/ 	.byte	0x01, 0x54
	.zero		2


	//----- nvinfo : EIATTR_SYSCALL_OFFSETS
	.align		4
        /*04b8*/ 	.byte	0x04, 0x46
        /*04ba*/ 	.short	(.L_95 - .L_94)


	//   ....[0]....
.L_94:
        /*04bc*/ 	.word	0x00001290


	//   ....[1]....
        /*04c0*/ 	.word	0x0000bf70


	//   ....[2]....
        /*04c4*/ 	.word	0x0000c0b0


	//   ....[3]....
        /*04c8*/ 	.word	0x0000c1f0


	//   ....[4]....
        /*04cc*/ 	.word	0x0000c310


	//   ....[5]....
        /*04d0*/ 	.word	0x0000cd40


	//----- nvinfo : EIATTR_MBARRIER_INSTR_OFFSETS
	.align		4
.L_95:
        /*04d4*/ 	.byte	0x04, 0x39
        /*04d6*/ 	.short	(.L_97 - .L_96)


	//   ....[0]....
.L_96:
        /*04d8*/ 	.word	0x00000250
        /*04dc*/ 	.word	0x000000ff
        /*04e0*/ 	.word	0x00029800
        /*04e4*/ 	.short	0x0100
        /*04e6*/ 	.byte	0x08
	.zero		1


	//   ....[1]....
        /*04e8*/ 	.word	0x00000260
        /*04ec*/ 	.word	0x000000ff
        /*04f0*/ 	.word	0x00029820
        /*04f4*/ 	.short	0x0100
        /*04f6*/ 	.byte	0x08
	.zero		1


	//   ....[2]....
        /*04f8*/ 	.word	0x00000350
        /*04fc*/ 	.word	0x000000ff
        /*0500*/ 	.word	0x00029830
        /*0504*/ 	.short	0x0100
        /*0506*/ 	.byte	0x08
	.zero		1


	//   ....[3]....
        /*0508*/ 	.word	0x00000360
        /*050c*/ 	.word	0x000000ff
        /*0510*/ 	.word	0x00029840
        /*0514*/ 	.short	0x0100
        /*0516*/ 	.byte	0x08
	.zero		1


	//   ....[4]....
        /*0518*/ 	.word	0x00000370
        /*051c*/ 	.word	0x000000ff
        /*0520*/ 	.word	0x00029838
        /*0524*/ 	.short	0x0100
        /*0526*/ 	.byte	0x08
	.zero		1


	//   ....[5]....
        /*0528*/ 	.word	0x00000380
        /*052c*/ 	.word	0x000000ff
        /*0530*/ 	.word	0x00029848
        /*0534*/ 	.short	0x0100
        /*0536*/ 	.byte	0x08
	.zero		1


	//   ....[6]....
        /*0538*/ 	.word	0x000004b0
        /*053c*/ 	.word	0x000000ff
        /*0540*/ 	.word	0x00029850
        /*0544*/ 	.short	0x0100
        /*0546*/ 	.byte	0x08
	.zero		1


	//   ....[7]....
        /*0548*/ 	.word	0x000004c0
        /*054c*/ 	.word	0x000000ff
        /*0550*/ 	.word	0x00029860
        /*0554*/ 	.short	0x0100
        /*0556*/ 	.byte	0x08
	.zero		1


	//   ....[8]....
        /*0558*/ 	.word	0x000004d0
        /*055c*/ 	.word	0x000000ff
        /*0560*/ 	.word	0x00029858
        /*0564*/ 	.short	0x0100
        /*0566*/ 	.byte	0x08
	.zero		1


	//   ....[9]....
        /*0568*/ 	.word	0x000004e0
        /*056c*/ 	.word	0x000000ff
        /*0570*/ 	.word	0x00029868
        /*0574*/ 	.short	0x0100
        /*0576*/ 	.byte	0x08
	.zero		1


	//   ....[10]....
        /*0578*/ 	.word	0x000005d0
        /*057c*/ 	.word	0x000000ff
        /*0580*/ 	.word	0x00029870
        /*0584*/ 	.short	0x0100
        /*0586*/ 	.byte	0x06
	.zero		1


	//   ....[11]....
        /*0588*/ 	.word	0x000005e0
        /*058c*/ 	.word	0x000000ff
        /*0590*/ 	.word	0x00029880
        /*0594*/ 	.short	0x0100
        /*0596*/ 	.byte	0x06
	.zero		1


	//   ....[12]....
        /*0598*/ 	.word	0x000005f0
        /*059c*/ 	.word	0x000000ff
        /*05a0*/ 	.word	0x00029878
        /*05a4*/ 	.short	0x0100
        /*05a6*/ 	.byte	0x06
	.zero		1


	//   ....[13]....
        /*05a8*/ 	.word	0x00000600
        /*05ac*/ 	.word	0x000000ff
        /*05b0*/ 	.word	0x00029888
        /*05b4*/ 	.short	0x0100
        /*05b6*/ 	.byte	0x06
	.zero		1


	//   ....[14]....
        /*05b8*/ 	.word	0x00000730
        /*05bc*/ 	.word	0x000000ff
        /*05c0*/ 	.word	0x00029890
        /*05c4*/ 	.short	0x0100
        /*05c6*/ 	.byte	0x08
	.zero		1


	//   ....[15]....
        /*05c8*/ 	.word	0x00000740
        /*05cc*/ 	.word	0x000000ff
        /*05d0*/ 	.word	0x000298a0
        /*05d4*/ 	.short	0x0100
        /*05d6*/ 	.byte	0x08
	.zero		1


	//   ....[16]....
        /*05d8*/ 	.word	0x00000750
        /*05dc*/ 	.word	0x000000ff
        /*05e0*/ 	.word	0x00029898
        /*05e4*/ 	.short	0x0100
        /*05e6*/ 	.byte	0x08
	.zero		1


	//   ....[17]....
        /*05e8*/ 	.word	0x00000760
        /*05ec*/ 	.word	0x000000ff
        /*05f0*/ 	.word	0x000298a8
        /*05f4*/ 	.short	0x0100
        /*05f6*/ 	.byte	0x08
	.zero		1


	//   ....[18]....
        /*05f8*/ 	.word	0x00000890
        /*05fc*/ 	.word	0x000000ff
        /*0600*/ 	.word	0x000298b0
        /*0604*/ 	.short	0x0100
        /*0606*/ 	.byte	0x08
	.zero		1


	//   ....[19]....
        /*0608*/ 	.word	0x000008a0
        /*060c*/ 	.word	0x000000ff
        /*0610*/ 	.word	0x000298c0
        /*0614*/ 	.short	0x0100
        /*0616*/ 	.byte	0x08
	.zero		1


	//   ....[20]....
        /*0618*/ 	.word	0x000008b0
        /*061c*/ 	.word	0x000000ff
        /*0620*/ 	.word	0x000298b8
        /*0624*/ 	.short	0x0100
        /*0626*/ 	.byte	0x08
	.zero		1


	//   ....[21]....
        /*0628*/ 	.word	0x000008c0
        /*062c*/ 	.word	0x000000ff
        /*0630*/ 	.word	0x000298c8
        /*0634*/ 	.short	0x0100
        /*0636*/ 	.byte	0x08
	.zero		1


	//   ....[22]....
        /*0638*/ 	.word	0x00001510
        /*063c*/ 	.word	0x000000ff
        /*0640*/ 	.word	0x00029800
        /*0644*/ 	.short	0x010a
        /*0646*/ 	.byte	0x28
	.zero		1


	//   ....[23]....
        /*0648*/ 	.word	0x00001590
        /*064c*/ 	.word	0x000000ff
        /*0650*/ 	.word	0x00029830
        /*0654*/ 	.short	0x010a
        /*0656*/ 	.byte	0x28
	.zero		1


	//   ....[24]....
        /*0658*/ 	.word	0x00001610
        /*065c*/ 	.word	0x000000ff
        /*0660*/ 	.word	0x00029830
        /*0664*/ 	.short	0x010a
        /*0666*/ 	.byte	0x28
	.zero		1


	//   ....[25]....
        /*0668*/ 	.word	0x000042c0
        /*066c*/ 	.word	0x0000000f
        /*0670*/ 	.word	0x00000000
        /*0674*/ 	.short	0x0101
        /*0676*/ 	.byte	0x3f
	.zero		1


	//   ....[26]....
        /*0678*/ 	.word	0x00005370
        /*067c*/ 	.word	0x000000ff
        /*0680*/ 	.word	0x00029830
        /*0684*/ 	.short	0x010a
        /*0686*/ 	.byte	0x04
	.zero		1


	//   ....[27]....
        /*0688*/ 	.word	0x000053b0
        /*068c*/ 	.word	0x000000ff
        /*0690*/ 	.word	0x00029830
        /*0694*/ 	.short	0x010a
        /*0696*/ 	.byte	0x04
	.zero		1


	//   ....[28]....
        /*0698*/ 	.word	0x00006060
        /*069c*/ 	.word	0x000000ff
        /*06a0*/ 	.word	0x00029850
        /*06a4*/ 	.short	0x010a
        /*06a6*/ 	.byte	0x04
	.zero		1


	//   ....[29]....
        /*06a8*/ 	.word	0x000060a0
        /*06ac*/ 	.word	0x000000ff
        /*06b0*/ 	.word	0x00029850
        /*06b4*/ 	.short	0x010a
        /*06b6*/ 	.byte	0x04
	.zero		1


	//   ....[30]....
        /*06b8*/ 	.word	0x00008160
        /*06bc*/ 	.word	0x00000003
        /*06c0*/ 	.word	0x00000000
        /*06c4*/ 	.short	0x0101
        /*06c6*/ 	.byte	0x3f
	.zero		1


	//   ....[31]....
        /*06c8*/ 	.word	0x00008370
        /*06cc*/ 	.word	0x000000ff
        /*06d0*/ 	.word	0x00000000
        /*06d4*/ 	.short	0x0101
        /*06d6*/ 	.byte	0x04
	.zero		1


	//   ....[32]....
        /*06d8*/ 	.word	0x00008a10
        /*06dc*/ 	.word	0x000000ff
        /*06e0*/ 	.word	0x00029850
        /*06e4*/ 	.short	0x010a
        /*06e6*/ 	.byte	0x05
	.zero		1


	//   ....[33]....
        /*06e8*/ 	.word	0x00008a50
        /*06ec*/ 	.word	0x000000ff
        /*06f0*/ 	.word	0x00029850
        /*06f4*/ 	.short	0x010a
        /*06f6*/ 	.byte	0x05
	.zero		1


	//   ....[34]....
        /*06f8*/ 	.word	0x00009060
        /*06fc*/ 	.word	0x000000ff
        /*0700*/ 	.word	0x00000000
        /*0704*/ 	.short	0x0101
        /*0706*/ 	.byte	0x04
	.zero		1


	//   ....[35]....
        /*0708*/ 	.word	0x0000a6d0
        /*070c*/ 	.word	0x000000ff
        /*0710*/ 	.word	0x00000000
        /*0714*/ 	.short	0x0101
        /*0716*/ 	.byte	0x04
	.zero		1


	//   ....[36]....
        /*0718*/ 	.word	0x0000c830
        /*071c*/ 	.word	0x000000ff
        /*0720*/ 	.word	0x00029880
        /*0724*/ 	.short	0x010a
        /*0726*/ 	.byte	0x28
	.zero		1


	//   ....[37]....
        /*0728*/ 	.word	0x0000c980
        /*072c*/ 	.word	0x000000ff
        /*0730*/ 	.word	0x00029840
        /*0734*/ 	.short	0x010a
        /*0736*/ 	.byte	0x28
	.zero		1


	//   ....[38]....
        /*0738*/ 	.word	0x0000d4b0
        /*073c*/ 	.word	0x000000ff
        /*0740*/ 	.word	0x00029800
        /*0744*/ 	.short	0x0107
        /*0746*/ 	.byte	0x28
	.zero		1


	//   ....[39]....
        /*0748*/ 	.word	0x0000d520
        /*074c*/ 	.word	0x000000ff
        /*0750*/ 	.word	0x00029800
        /*0754*/ 	.short	0x0101
        /*0756*/ 	.byte	0x28
	.zero		1


	//   ....[40]....
        /*0758*/ 	.word	0x0000d540
        /*075c*/ 	.word	0x000000ff
        /*0760*/ 	.word	0x00029820
        /*0764*/ 	.short	0x010a
        /*0766*/ 	.byte	0x28
	.zero		1


	//   ....[41]....
        /*0768*/ 	.word	0x0000d820
        /*076c*/ 	.word	0x00000006
        /*0770*/ 	.word	0x00029880
        /*0774*/ 	.short	0x010a
        /*0776*/ 	.byte	0x3f
	.zero		1


	//   ....[42]....
        /*0778*/ 	.word	0x0000da50
        /*077c*/ 	.word	0x00000006
        /*0780*/ 	.word	0x00029840
        /*0784*/ 	.short	0x010a
        /*0786*/ 	.byte	0x3f
	.zero		1


	//   ....[43]....
        /*0788*/ 	.word	0x0000dea0
        /*078c*/ 	.word	0x00000012
        /*0790*/ 	.word	0x00029870
        /*0794*/ 	.short	0x010a
        /*0796*/ 	.byte	0x3f
	.zero		1


	//   ....[44]....
        /*0798*/ 	.word	0x0000df00
        /*079c*/ 	.word	0x00000012
        /*07a0*/ 	.word	0x00029860
        /*07a4*/ 	.short	0x010a
        /*07a6*/ 	.byte	0x3f
	.zero		1


	//   ....[45]....
        /*07a8*/ 	.word	0x0000e400
        /*07ac*/ 	.word	0x00000012
        /*07b0*/ 	.word	0x00029850
        /*07b4*/ 	.short	0x0101
        /*07b6*/ 	.byte	0x3f
	.zero		1


	//   ....[46]....
        /*07b8*/ 	.word	0x0000e470
        /*07bc*/ 	.word	0x00000000
        /*07c0*/ 	.word	0x00000000
        /*07c4*/ 	.short	0x0101
        /*07c6*/ 	.byte	0x3f
	.zero		1


	//   ....[47]....
        /*07c8*/ 	.word	0x0000e590
        /*07cc*/ 	.word	0x00000003
        /*07d0*/ 	.word	0x00029870
        /*07d4*/ 	.short	0x010a
        /*07d6*/ 	.byte	0x3f
	.zero		1


	//   ....[48]....
        /*07d8*/ 	.word	0x0000e620
        /*07dc*/ 	.word	0x00000003
        /*07e0*/ 	.word	0x00029860
        /*07e4*/ 	.short	0x010a
        /*07e6*/ 	.byte	0x3f
	.zero		1


	//   ....[49]....
        /*07e8*/ 	.word	0x0000eb10
        /*07ec*/ 	.word	0x00000003
        /*07f0*/ 	.word	0x00029850
        /*07f4*/ 	.short	0x0101
        /*07f6*/ 	.byte	0x3f
	.zero		1


	//   ....[50]....
        /*07f8*/ 	.word	0x0000eb80
        /*07fc*/ 	.word	0x00000000
        /*0800*/ 	.word	0x00000000
        /*0804*/ 	.short	0x0101
        /*0806*/ 	.byte	0x3f
	.zero		1


	//   ....[51]....
        /*0808*/ 	.word	0x0000ec20
        /*080c*/ 	.word	0x00000009
        /*0810*/ 	.word	0x00029820
        /*0814*/ 	.short	0x010a
        /*0816*/ 	.byte	0x3f
	.zero		1


	//   ....[52]....
        /*0818*/ 	.word	0x0000ed60
        /*081c*/ 	.word	0x00000005
        /*0820*/ 	.word	0x00000000
        /*0824*/ 	.short	0x010a
        /*0826*/ 	.byte	0x3f
	.zero		1


	//   ....[53]....
        /*0828*/ 	.word	0x0000edd0
        /*082c*/ 	.word	0x00000007
        /*0830*/ 	.word	0x00000000
        /*0834*/ 	.short	0x010a
        /*0836*/ 	.byte	0x3f
	.zero		1


	//   ....[54]....
        /*0838*/ 	.word	0x0000ee20
        /*083c*/ 	.word	0x00000005
        /*0840*/ 	.word	0x00029860
        /*0844*/ 	.short	0x010a
        /*0846*/ 	.byte	0x3f
	.zero		1


	//   ....[55]....
        /*0848*/ 	.word	0x0000ee70
        /*084c*/ 	.word	0x00000003
        /*0850*/ 	.word	0x00029860
        /*0854*/ 	.short	0x010a
        /*0856*/ 	.byte	0x3f
	.zero		1


	//   ....[56]....
        /*0858*/ 	.word	0x0000eeb0
        /*085c*/ 	.word	0x00000005
        /*0860*/ 	.word	0x00029880
        /*0864*/ 	.short	0x010a
        /*0866*/ 	.byte	0x3f
	.zero		1


	//   ....[57]....
        /*0868*/ 	.word	0x0000eed0
        /*086c*/ 	.word	0x00000003
        /*0870*/ 	.word	0x00029880
        /*0874*/ 	.short	0x010a
        /*0876*/ 	.byte	0x3f
	.zero		1


	//   ....[58]....
        /*0878*/ 	.word	0x0000ef40
        /*087c*/ 	.word	0x00000004
        /*0880*/ 	.word	0x00029800
        /*0884*/ 	.short	0x010a
        /*0886*/ 	.byte	0x3f
	.zero		1


	//   ....[59]....
        /*0888*/ 	.word	0x0000efa0
        /*088c*/ 	.word	0x00000004
        /*0890*/ 	.word	0x00029830
        /*0894*/ 	.short	0x010a
        /*0896*/ 	.byte	0x3f
	.zero		1


	//   ....[60]....
        /*0898*/ 	.word	0x0000f000
        /*089c*/ 	.word	0x0000000d
        /*08a0*/ 	.word	0x00029830
        /*08a4*/ 	.short	0x010a
        /*08a6*/ 	.byte	0x3f
	.zero		1


	//   ....[61]....
        /*08a8*/ 	.word	0x0000f060
        /*08ac*/ 	.word	0x0000000c
        /*08b0*/ 	.word	0x00029850
        /*08b4*/ 	.short	0x010a
        /*08b6*/ 	.byte	0x3f
	.zero		1


	//   ....[62]....
        /*08b8*/ 	.word	0x0000f0c0
        /*08bc*/ 	.word	0x00000005
        /*08c0*/ 	.word	0x00029850
        /*08c4*/ 	.short	0x010a
        /*08c6*/ 	.byte	0x3f
	.zero		1


	//   ....[63]....
        /*08c8*/ 	.word	0x0000f220
        /*08cc*/ 	.word	0x00000003
        /*08d0*/ 	.word	0x00029880
        /*08d4*/ 	.short	0x010a
        /*08d6*/ 	.byte	0x3f
	.zero		1


	//   ....[64]....
        /*08d8*/ 	.word	0x0000f280
        /*08dc*/ 	.word	0x00000003
        /*08e0*/ 	.word	0x00029840
        /*08e4*/ 	.short	0x010a
        /*08e6*/ 	.byte	0x3f
	.zero		1


	//   ....[65]....
        /*08e8*/ 	.word	0x0000f870
        /*08ec*/ 	.word	0x00000003
        /*08f0*/ 	.word	0x00029820
        /*08f4*/ 	.short	0x010a
        /*08f6*/ 	.byte	0x3f
	.zero		1


	//   ....[66]....
        /*08f8*/ 	.word	0x0000f8c0
        /*08fc*/ 	.word	0x00000006
        /*0900*/ 	.word	0x00029880
        /*0904*/ 	.short	0x010a
        /*0906*/ 	.byte	0x3f
	.zero		1


	//   ....[67]....
        /*0908*/ 	.word	0x0000f910
        /*090c*/ 	.word	0x00000006
        /*0910*/ 	.word	0x00029840
        /*0914*/ 	.short	0x010a
        /*0916*/ 	.byte	0x3f
	.zero		1


	//   ....[68]....
        /*0918*/ 	.word	0x0000f960
        /*091c*/ 	.word	0x00000012
        /*0920*/ 	.word	0x00029870
        /*0924*/ 	.short	0x010a
        /*0926*/ 	.byte	0x3f
	.zero		1


	//   ....[69]....
        /*0928*/ 	.word	0x0000f9b0
        /*092c*/ 	.word	0x00000012
        /*0930*/ 	.word	0x00029860
        /*0934*/ 	.short	0x010a
        /*0936*/ 	.byte	0x3f
	.zero		1


	//   ....[70]....
        /*0938*/ 	.word	0x0000fa00
        /*093c*/ 	.word	0x00000003
        /*0940*/ 	.word	0x00029870
        /*0944*/ 	.short	0x010a
        /*0946*/ 	.byte	0x3f
	.zero		1


	//   ....[71]....
        /*0948*/ 	.word	0x0000fa50
        /*094c*/ 	.word	0x00000003
        /*0950*/ 	.word	0x00029860
        /*0954*/ 	.short	0x010a
        /*0956*/ 	.byte	0x3f
	.zero		1


	//   ....[72]....
        /*0958*/ 	.word	0x0000faa0
        /*095c*/ 	.word	0x00000009
        /*0960*/ 	.word	0x00029820
        /*0964*/ 	.short	0x010a
        /*0966*/ 	.byte	0x3f
	.zero		1


	//   ....[73]....
        /*0968*/ 	.word	0x0000faf0
        /*096c*/ 	.word	0x00000005
        /*0970*/ 	.word	0x00000000
        /*0974*/ 	.short	0x010a
        /*0976*/ 	.byte	0x3f
	.zero		1


	//   ....[74]....
        /*0978*/ 	.word	0x0000fb40
        /*097c*/ 	.word	0x00000007
        /*0980*/ 	.word	0x00000000
        /*0984*/ 	.short	0x010a
        /*0986*/ 	.byte	0x3f
	.zero		1


	//   ....[75]....
        /*0988*/ 	.word	0x0000fb90
        /*098c*/ 	.word	0x00000005
        /*0990*/ 	.word	0x00029860
        /*0994*/ 	.short	0x010a
        /*0996*/ 	.byte	0x3f
	.zero		1


	//   ....[76]....
        /*0998*/ 	.word	0x0000fbe0
        /*099c*/ 	.word	0x00000003
        /*09a0*/ 	.word	0x00029860
        /*09a4*/ 	.short	0x010a
        /*09a6*/ 	.byte	0x3f
	.zero		1


	//   ....[77]....
        /*09a8*/ 	.word	0x0000fc30
        /*09ac*/ 	.word	0x00000005
        /*09b0*/ 	.word	0x00029880
        /*09b4*/ 	.short	0x010a
        /*09b6*/ 	.byte	0x3f
	.zero		1


	//----- nvinfo : EIATTR_NUM_MBARRIERS
	.align		4
.L_97:
        /*09b8*/ 	.byte	0x03, 0x38
        /*09ba*/ 	.short	0x0016


	//----- nvinfo : EIATTR_EXIT_INSTR_OFFSETS
	.align		4
        /*09bc*/ 	.byte	0x04, 0x1c
        /*09be*/ 	.short	(.L_99 - .L_98)


	//   ....[0]....
.L_98:
        /*09c0*/ 	.word	0x0000ef20


	//----- nvinfo : EIATTR_MAX_THREADS
	.align		4
.L_99:
        /*09c4*/ 	.byte	0x04, 0x05
        /*09c6*/ 	.short	(.L_101 - .L_100)
.L_100:
        /*09c8*/ 	.word	0x00000180
        /*09cc*/ 	.word	0x00000001
        /*09d0*/ 	.word	0x00000001


	//----- nvinfo : EIATTR_CRS_STACK_SIZE
	.align		4
.L_101:
        /*09d4*/ 	.byte	0x04, 0x1e
        /*09d6*/ 	.short	(.L_103 - .L_102)
.L_102:
        /*09d8*/ 	.word	0x00000000


	//----- nvinfo : EIATTR_CBANK_PARAM_SIZE
	.align		4
.L_103:
        /*09dc*/ 	.byte	0x03, 0x19
        /*09de*/ 	.short	0x0a70


	//----- nvinfo : EIATTR_PARAM_CBANK
	.align		4
        /*09e0*/ 	.byte	0x04, 0x0a
        /*09e2*/ 	.short	(.L_105 - .L_104)
	.align		4
.L_104:
        /*09e4*/ 	.word	index@(.nv.constant0._ZN7cutlass13device_kernelIN5flash11enable_sm90INS1_16FlashAttnFwdSm90INS1_25CollectiveMainloopFwdSm90ILi2EN4cute5tupleIJNS5_1CILi1EEES8_S8_EEENS6_IJNS7_ILi128EEENS7_ILi160EEENS7_ILi192EEEEEELi128ENS_12float_e4m3_tEfNS_4arch4Sm90ELb0ELb0ELb1ELb0ELb0ELb0ELb0ELb1ELb1ELb1ELb1ELb0EEENS1_21CollectiveEpilogueFwdINS6_IJSA_SA_SB_EEES9_NS_10bfloat16_tESG_Li256ELb0ELb1ELb1ELb1EEENS1_19SingleTileSchedulerILb0ELb1ELb1ELi128EEEEEEEEEvNT_6ParamsE)
        /*09e8*/ 	.short	0x0210
        /*09ea*/ 	.short	0x0a70


	//----- nvinfo : EIATTR_SW_WAR
	.align		4
.L_105:
        /*09ec*/ 	.byte	0x04, 0x36
        /*09ee*/ 	.short	(.L_107 - .L_106)
.L_106:
        /*09f0*/ 	.word	0x00000008
.L_107:


//--------------------- .nv.info._ZN7cutlass13device_kernelIN5flash11enable_sm90INS1_16FlashAttnFwdSm90INS1_25CollectiveMainloopFwdSm90ILi2EN4cute5tupleIJNS5_1CILi1EEES8_S8_EEENS6_IJNS7_ILi128EEENS7_ILi160EEENS7_ILi192EEEEEELi128ENS_12float_e4m3_tEfNS_4arch4Sm90ELb0ELb0ELb1ELb1ELb0ELb0ELb0ELb1ELb1ELb1ELb1ELb0EEENS1_21CollectiveEpilogueFwdINS6_IJSA_SA_SB_EEES9_NS_10bfloat16_tESG_Li256ELb1ELb1ELb1ELb1EEENS1_36VarlenDynamicPersistentTileSchedulerILi128ELi160ELi256ELi128ELb1ELb1ELb1ELb0ELb1ELb1EEEEEEEEEvNT_6ParamsE --------------------------
	.section	.nv.info._ZN7cutlass13device_kernelIN5flash11enable_sm90INS1_16FlashAttnFwdSm90INS1_25CollectiveMainloopFwdSm90ILi2EN4cute5tupleIJNS5_1CILi1EEES8_S8_EEENS6_IJNS7_ILi128EEENS7_ILi160EEENS7_ILi192EEEEEELi128ENS_12float_e4m3_tEfNS_4arch4Sm90ELb0ELb0ELb1ELb1ELb0ELb0ELb0ELb1ELb1ELb1ELb1ELb0EEENS1_21CollectiveEpilogueFwdINS6_IJSA_SA_SB_EEES9_NS_10bfloat16_tESG_Li256ELb1ELb1ELb1ELb1EEENS1_36VarlenDynamicPersistentTileSchedulerILi128ELi160ELi256ELi128ELb1ELb1ELb1ELb0ELb1ELb1EEEEEEEEEvNT_6ParamsE,"",@"SHT_CUDA_INFO"
	.sectionflags	@""
	.align	4


	//----- nvinfo : EIATTR_CUDA_API_VERSION
	.align		4
        /*0000*/ 	.byte	0x04, 0x37
        /*0002*/ 	.short	(.L_109 - .L_108)
.L_108:
        /*0004*/ 	.word	0x00000082


	//----- nvinfo : EIATTR_KPARAM_INFO
	.align		4
.L_109:
        /*0008*/ 	.byte	0x04, 0x17
        /*000a*/ 	.short	(.L_111 - .L_110)
.L_110:
        /*000c*/ 	.word	0x00000000
        /*0010*/ 	.short	0x0000
        /*0012*/ 	.short	0x0070
        /*0014*/ 	.byte	0x00, 0xf0, 0x01, 0x2a


	//----- nvinfo : EIATTR_SPARSE_MMA_MASK
	.align		4
.L_111:
        /*0018*/ 	.byte	0x03, 0x50
        /*001a*/ 	.short	0x0000


	//----- nvinfo : EIATTR_MAXREG_COUNT
	.align		4
        /*001c*/ 	.byte	0x03, 0x1b
        /*001e*/ 	.short	0x00a8


	//----- nvinfo : EIATTR_NUM_BARRIERS
	.align		4
        /*0020*/ 	.byte	0x02, 0x4c
        /*0022*/ 	.byte	0x10
	.zero		1


	//----- nvinfo : EIATTR_EXTERNS
	.align		4
        /*0024*/ 	.byte	0x04, 0x0f
        /*0026*/ 	.short	(.L_113 - .L_112)


	//   ....[0]....
	.align		4
.L_112:
        /*0028*/ 	.word	index@(__assertfail)


	//----- nvinfo : EIATTR_ANNOTATIONS
	.align		4
.L_113:
        /*002c*/ 	.byte	0x04, 0x55
        /*002e*/ 	.short	(.L_115 - .L_114)


	//   ....[0]....
.L_114:
        /* <DEDUP_REMOVED lines=40> */


	//----- nvinfo : EIATTR_MERCURY_ISA_VERSION
	.align		4
.L_115:
        /*0298*/ 	.byte	0x03, 0x5f
        /*029a*/ 	.short	0x0101


	//----- nvinfo : EIATTR_UNUSED_LOAD_BYTE_OFFSET
	.align		4
        /*029c*/ 	.byte	0x04, 0x44
        /*029e*/ 	.short	(.L_117 - .L_116)


	//   ....[0]....
.L_116:
        /*02a0*/ 	.word	0x00000a40
        /*02a4*/ 	.word	0x0000fff0


	//   ....[1]....
        /*02a8*/ 	.word	0x00009df0
        /*02ac*/ 	.word	0x0000fff0


	//----- nvinfo : EIATTR_INT_WARP_WIDE_INSTR_OFFSETS
	.align		4
.L_117:
        /*02b0*/ 	.byte	0x04, 0x31
        /*02b2*/ 	.short	(.L_119 - .L_118)


	//   ....[0]....
.L_118:
        /*02b4*/ 	.word	0x00000130


	//   ....[1]....
        /*02b8*/ 	.word	0x00000170


	//   ....[2]....
        /*02bc*/ 	.word	0x000001e0


	//   ....[3]....
        /*02c0*/ 	.word	0x0000f160


	//   ....[4]....
        /*02c4*/ 	.word	0x0000f1f0


	//   ....[5]....
        /*02c8*/ 	.word	0x00011aa0


	//   ....[6]....
        /*02cc*/ 	.word	0x00011b30


	//----- nvinfo : EIATTR_COOP_GROUP_MASK_REGIDS
	.align		4
.L_119:
        /*02d0*/ 	.byte	0x04, 0x29
        /*02d2*/ 	.short	(.L_121 - .L_120)


	//   ....[0]....
.L_120:
        /*02d4*/ 	.word	0xffffffff


	//   ....[1]....
        /*02d8*/ 	.word	0xffffffff


	//   ....[2]....
        /*02dc*/ 	.word	0xffffffff


	//   ....[3]....
        /*02e0*/ 	.word	0xffffffff


	//   ....[4]....
        /*02e4*/ 	.word	0xffffffff


	//   ....[5]....
        /*02e8*/ 	.word	0xffffffff


	//   ....[6]....
        /*02ec*/ 	.word	0xffffffff


	//   ....[7]....
        /*02f0*/ 	.word	0xffffffff


	//   ....[8]....
        /*02f4*/ 	.word	0xffffffff


	//   ....[9]....
        /*02f8*/ 	.word	0xffffffff


	//   ....[10]....
        /*02fc*/ 	.word	0xffffffff


	//   ....[11]....
        /*0300*/ 	.word	0xffffffff


	//   ....[12]....
        /*0304*/ 	.word	0xffffffff


	//   ....[13]....
        /*0308*/ 	.word	0xffffffff


	//   ....[14]....
        /*030c*/ 	.word	0xffffffff


	//   ....[15]....
        /*0310*/ 	.word	0xffffffff


	//   ....[16]....
        /*0314*/ 	.word	0xffffffff


	//   ....[17]....
        /*0318*/ 	.word	0xffffffff


	//   ....[18]....
        /*031c*/ 	.word	0xffffffff


	//   ....[19]....
        /*0320*/ 	.word	0xffffffff


	//   ....[20]....
        /*0324*/ 	.word	0xffffffff


	//   ....[21]....
        /*0328*/ 	.word	0xffffffff


	//   ....[22]....
        /*032c*/ 	.word	0xffffffff


	//   ....[23]....
        /*0330*/ 	.word	0xffffffff


	//   ....[24]....
        /*0334*/ 	.word	0xffffffff


	//   ....[25]....
        /*0338*/ 	.word	0xffffffff


	//   ....[26]....
        /*033c*/ 	.word	0xffffffff


	//   ....[27]....
        /*0340*/ 	.word	0xffffffff


	//   ....[28]....
        /*0344*/ 	.word	0xffffffff


	//   ....[29]....
        /*0348*/ 	.word	0xffffffff


	//   ....[30]....
        /*034c*/ 	.word	0xffffffff


	//   ....[31]....
        /*0350*/ 	.word	0xffffffff


	//   ....[32]....
        /*0354*/ 	.word	0xffffffff


	//   ....[33]....
        /*0358*/ 	.word	0xffffffff


	//   ....[34]....
        /*035c*/ 	.word	0xffffffff


	//   ....[35]....
        /*0360*/ 	.word	0xffffffff


	//   ....[36]....
        /*0364*/ 	.word	0xffffffff


	//   ....[37]....
        /*0368*/ 	.word	0xffffffff


	//   ....[38]....
        /*036c*/ 	.word	0xffffffff


	//   ....[39]....
        /*0370*/ 	.word	0xffffffff


	//   ....[40]....
        /*0374*/ 	.word	0xffffffff


	//   ....[41]....
        /*0378*/ 	.word	0xffffffff


	//   ....[42]....
        /*037c*/ 	.word	0xffffffff


	//   ....[43]....
        /*0380*/ 	.word	0xffffffff


	//   ....[44]....
        /*0384*/ 	.word	0xffffffff


	//   ....[45]....
        /*0388*/ 	.word	0xffffffff


	//   ....[46]....
        /*038c*/ 	.word	0xffffffff


	//   ....[47]....
        /*0390*/ 	.word	0xffffffff


	//   ....[48]....
        /*0394*/ 	.word	0xffffffff


	//   ....[49]....
        /*0398*/ 	.word	0xffffffff


	//   ....[50]....
        /*039c*/ 	.word	0xffffffff


	//   ....[51]....
        /*03a0*/ 	.word	0xffffffff


	//   ....[52]....
        /*03a4*/ 	.word	0xffffffff


	//   ....[53]....
        /*03a8*/ 	.word	0xffffffff


	//   ....[54]....
        /*03ac*/ 	.word	0xffffffff


	//   ....[55]....
        /*03b0*/ 	.word	0xffffffff


	//   ....[56]....
        /*03b4*/ 	.word	0xffffffff


	//   ....[57]....
        /*03b8*/ 	.word	0xffffffff


	//   ....[58]....
        /*03bc*/ 	.word	0xffffffff


	//   ....[59]....
        /*03c0*/ 	.word	0xffffffff


	//   ....[60]....
        /*03c4*/ 	.word	0xffffffff


	//   ....[61]....
        /*03c8*/ 	.word	0xffffffff


	//   ....[62]....
        /*03cc*/ 	.word	0xffffffff


	//   ....[63]....
        /*03d0*/ 	.word	0xffffffff


	//   ....[64]....
        /*03d4*/ 	.word	0xffffffff


	//   ....[65]....
        /*03d8*/ 	.word	0xffffffff


	//   ....[66]....
        /*03dc*/ 	.word	0xffffffff


	//   ....[67]....
        /*03e0*/ 	.word	0xffffffff


	//   ....[68]....
        /*03e4*/ 	.word	0xffffffff


	//   ....[69]....
        /*03e8*/ 	.word	0xffffffff


	//   ....[70]....
        /*03ec*/ 	.word	0xffffffff


	//   ....[71]....
        /*03f0*/ 	.word	0xffffffff


	//   ....[72]....
        /*03f4*/ 	.word	0xffffffff


	//   ....[73]....
        /*03f8*/ 	.word	0xffffffff


	//   ....[74]....
        /*03fc*/ 	.word	0xffffffff


	//   ....[75]....
        /*0400*/ 	.word	0xffffffff


	//   ....[76]....
        /*0404*/ 	.word	0xffffffff


	//   ....[77]....
        /*0408*/ 	.word	0xffffffff


	//   ....[78]....
        /*040c*/ 	.word	0xffffffff


	//   ....[79]....
        /*0410*/ 	.word	0xffffffff


	//   ....[80]....
        /*0414*/ 	.word	0xffffffff


	//   ....[81]....
        /*0418*/ 	.word	0xffffffff


	//   ....[82]....
        /*041c*/ 	.word	0xffffffff


	//   ....[83]....
        /*0420*/ 	.word	0xffffffff


	//   ....[84]....
        /*0424*/ 	.word	0xffffffff


	//   ....[85]....
        /*0428*/ 	.word	0xffffffff


	//   ....[86]....
        /*042c*/ 	.word	0xffffffff


	//   ....[87]....
        /*0430*/ 	.word	0xffffffff


	//   ....[88]....
        /*0434*/ 	.word	0xffffffff


	//   ....[89]....
        /*0438*/ 	.word	0xffffffff


	//   ....[90]....
        /*043c*/ 	.word	0xffffffff


	//   ....[91]....
        /*0440*/ 	.word	0xffffffff


	//   ....[92]....
        /*0444*/ 	.word	0xffffffff


	//   ....[93]....
        /*0448*/ 	.word	0xffffffff


	//   ....[94]....
        /*044c*/ 	.word	0xffffffff


	//   ....[95]....
        /*0450*/ 	.word	0xffffffff


	//   ....[96]....
        /*0454*/ 	.word	0xffffffff


	//   ....[97]....
        /*0458*/ 	.word	0xffffffff


	//   ....[98]....
        /*045c*/ 	.word	0xffffffff


	//   ....[99]....
        /*0460*/ 	.word	0xffffffff


	//   ....[100]....
        /*0464*/ 	.word	0xffffffff


	//   ....[101]....
        /*0468*/ 	.word	0xffffffff


	//   ....[102]....
        /*046c*/ 	.word	0xffffffff


	//   ....[103]....
        /*0470*/ 	.word	0xffffffff


	//   ....[104]....
        /*0474*/ 	.word	0xffffffff


	//   ....[105]....
        /*0478*/ 	.word	0xffffffff


	//   ....[106]....
        /*047c*/ 	.word	0xffffffff


	//   ....[107]....
        /*0480*/ 	.word	0xffffffff


	//   ....[108]....
        /*0484*/ 	.word	0xffffffff


	//   ....[109]....
        /*0488*/ 	.word	0xffffffff


	//   ....[110]....
        /*048c*/ 	.word	0xffffffff


	//   ....[111]....
        /*0490*/ 	.word	0xffffffff


	//   ....[112]....
        /*0494*/ 	.word	0xffffffff


	//   ....[113]....
        /*0498*/ 	.word	0xffffffff


	//   ....[114]....
        /*049c*/ 	.word	0xffffffff


	//   ....[115]....
        /*04a0*/ 	.word	0xffffffff


	//   ....[116]....
        /*04a4*/ 	.word	0xffffffff


	//   ....[117]....
        /*04a8*/ 	.word	0xffffffff


	//   ....[118]....
        /*04ac*/ 	.word	0xffffffff


	//   ....[119]....
        /*04b0*/ 	.word	0xffffffff


	//   ....[120]....
        /*04b4*/ 	.word	0xffffffff


	//   ....[121]....
        /*04b8*/ 	.word	0xffffffff


	//   ....[122]....
        /*04bc*/ 	.word	0xffffffff


	//   ....[123]....
        /*04c0*/ 	.word	0xffffffff


	//   ....[124]....
        /*04c4*/ 	.word	0xffffffff


	//   ....[125]....
        /*04c8*/ 	.word	0xffffffff


	//   ....[126]....
        /*04cc*/ 	.word	0xffffffff


	//   ....[127]....
        /*04d0*/ 	.word	0xffffffff


	//   ....[128]....
        /*04d4*/ 	.word	0xffffffff


	//   ....[129]....
        /*04d8*/ 	.word	0xffffffff


	//   ....[130]....
        /*04dc*/ 	.word	0xffffffff


	//   ....[131]....
        /*04e0*/ 	.word	0xffffffff


	//   ....[132]....
        /*04e4*/ 	.word	0xffffffff


	//   ....[133]....
        /*04e8*/ 	.word	0xffffffff


	//   ....[134]....
        /*04ec*/ 	.word	0xffffffff


	//   ....[135]....
        /*04f0*/ 	.word	0xffffffff


	//   ....[136]....
        /*04f4*/ 	.word	0xffffffff


	//   ....[137]....
        /*04f8*/ 	.word	0xffffffff


	//   ....[138]....
        /*04fc*/ 	.word	0xffffffff


	//   ....[139]....
        /*0500*/ 	.word	0xffffffff


	//   ....[140]....
        /*0504*/ 	.word	0xffffffff


	//   ....[141]....
        /*0508*/ 	.word	0xffffffff


	//   ....[142]....
        /*050c*/ 	.word	0xffffffff


	//   ....[143]....
        /*0510*/ 	.word	0xffffffff


	//   ....[144]....
        /*0514*/ 	.word	0xffffffff


	//   ....[145]....
        /*0518*/ 	.word	0xffffffff


	//   ....[146]....
        /*051c*/ 	.word	0xffffffff


	//   ....[147]....
        /*0520*/ 	.word	0xffffffff


	//   ....[148]....
        /*0524*/ 	.word	0xffffffff


	//   ....[149]....
        /*0528*/ 	.word	0xffffffff


	//   ....[150]....
        /*052c*/ 	.word	0xffffffff


	//   ....[151]....
        /*0530*/ 	.word	0xffffffff


	//   ....[152]....
        /*0534*/ 	.word	0xffffffff


	//   ....[153]....
        /*0538*/ 	.word	0x0500000f


	//   ....[154]....
        /*053c*/ 	.word	0x0500000f


	//   ....[155]....
        /*0540*/ 	.word	0x0500000f


	//   ....[156]....
        /*0544*/ 	.word	0x0500000f


	//   ....[157]....
        /*0548*/ 	.word	0x0500000f


	//   ....[158]....
        /*054c*/ 	.word	0x0500000f


	//   ....[159]....
        /*0550*/ 	.word	0x0500000f


	//   ....[160]....
        /*0554*/ 	.word	0x0500000f


	//   ....[161]....
        /*0558*/ 	.word	0x0500000f


	//   ....[162]....
        /*055c*/ 	.word	0x0500000f


	//----- nvinfo : EIATTR_COOP_GROUP_INSTR_OFFSETS
	.align		4
.L_121:
        /*0560*/ 	.byte	0x04, 0x28
        /*0562*/ 	.short	(.L_123 - .L_122)


	//   ....[0]....
.L_122:
        /*0564*/ 	.word	0x00000070


	//   ....[1]....
        /*0568*/ 	.word	0x00000140


	//   ....[2]....
        /*056c*/ 	.word	0x00000190


	//   ....[3]....
        /*0570*/ 	.word	0x000003c0


	//   ....[4]....
        /*0574*/ 	.word	0x00000520


	//   ....[5]....
        /*0578*/ 	.word	0x00000640


	//   ....[6]....
        /*057c*/ 	.word	0x000007a0


	//   ....[7]....
        /*0580*/ 	.word	0x00001910


	//   ....[8]....
        /*0584*/ 	.word	0x00003ed0


	//   ....[9]....
        /*0588*/ 	.word	0x00003f10


	//   ....[10]....
        /*058c*/ 	.word	0x00004650


	//   ....[11]....
        /*0590*/ 	.word	0x000046b0


	//   ....[12]....
        /*0594*/ 	.word	0x00007840


	//   ....[13]....
        /*0598*/ 	.word	0x00007880


	//   ....[14]....
        /*059c*/ 	.word	0x000078a0


	//   ....[15]....
        /*05a0*/ 	.word	0x000078d0


	//   ....[16]....
        /*05a4*/ 	.word	0x00009630


	//   ....[17]....
        /*05a8*/ 	.word	0x00009640


	//   ....[18]....
        /*05ac*/ 	.word	0x000096c0


	//   ....[19]....
        /*05b0*/ 	.word	0x000096d0


	//   ....[20]....
        /*05b4*/ 	.word	0x0000a660


	//   ....[21]....
        /*05b8*/ 	.word	0x0000a670


	//   ....[22]....
        /*05bc*/ 	.word	0x0000a680


	//   ....[23]....
        /*05c0*/ 	.word	0x0000a690


	//   ....[24]....
        /*05c4*/ 	.word	0x0000a6a0


	//   ....[25]....
        /*05c8*/ 	.word	0x0000a6b0


	//   ....[26]....
        /*05cc*/ 	.word	0x0000a6c0


	//   ....[27]....
        /*05d0*/ 	.word	0x0000a6d0


	//   ....[28]....
        /*05d4*/ 	.word	0x0000a6e0


	//   ....[29]....
        /*05d8*/ 	.word	0x0000a6f0


	//   ....[30]....
        /*05dc*/ 	.word	0x0000a700


	//   ....[31]....
        /*05e0*/ 	.word	0x0000a730


	//   ....[32]....
        /*05e4*/ 	.word	0x0000a760


	//   ....[33]....
        /*05e8*/ 	.word	0x0000a770


	//   ....[34]....
        /*05ec*/ 	.word	0x0000a780


	//   ....[35]....
        /*05f0*/ 	.word	0x0000a790


	//   ....[36]....
        /*05f4*/ 	.word	0x0000a7a0


	//   ....[37]....
        /*05f8*/ 	.word	0x0000a7b0


	//   ....[38]....
        /*05fc*/ 	.word	0x0000a7c0


	//   ....[39]....
        /*0600*/ 	.word	0x0000a7e0


	//   ....[40]....
        /*0604*/ 	.word	0x0000a810


	//   ....[41]....
        /*0608*/ 	.word	0x0000a820


	//   ....[42]....
        /*060c*/ 	.word	0x0000a840


	//   ....[43]....
        /*0610*/ 	.word	0x0000a860


	//   ....[44]....
        /*0614*/ 	.word	0x0000a870


	//   ....[45]....
        /*0618*/ 	.word	0x0000a880


	//   ....[46]....
        /*061c*/ 	.word	0x0000a890


	//   ....[47]....
        /*0620*/ 	.word	0x0000a8b0


	//   ....[48]....
        /*0624*/ 	.word	0x0000a8c0


	//   ....[49]....
        /*0628*/ 	.word	0x0000a8e0


	//   ....[50]....
        /*062c*/ 	.word	0x0000a910


	//   ....[51]....
        /*0630*/ 	.word	0x0000a920


	//   ....[52]....
        /*0634*/ 	.word	0x0000a930


	//   ....[53]....
        /*0638*/ 	.word	0x0000a940


	//   ....[54]....
        /*063c*/ 	.word	0x0000a950


	//   ....[55]....
        /*0640*/ 	.word	0x0000a960


	//   ....[56]....
        /*0644*/ 	.word	0x0000a970


	//   ....[57]....
        /*0648*/ 	.word	0x0000a980


	//   ....[58]....
        /*064c*/ 	.word	0x0000a990


	//   ....[59]....
        /*0650*/ 	.word	0x0000a9b0


	//   ....[60]....
        /*0654*/ 	.word	0x0000a9d0


	//   ....[61]....
        /*0658*/ 	.word	0x0000aa00


	//   ....[62]....
        /*065c*/ 	.word	0x0000aa10


	//   ....[63]....
        /*0660*/ 	.word	0x0000aa30


	//   ....[64]....
        /*0664*/ 	.word	0x0000aa40


	//   ....[65]....
        /*0668*/ 	.word	0x0000aa60


	//   ....[66]....
        /*066c*/ 	.word	0x0000aa80


	//   ....[67]....
        /*0670*/ 	.word	0x0000aaa0


	//   ....[68]....
        /*0674*/ 	.word	0x0000aab0


	//   ....[69]....
        /*0678*/ 	.word	0x0000aae0


	//   ....[70]....
        /*067c*/ 	.word	0x0000ab10


	//   ....[71]....
        /*0680*/ 	.word	0x0000ab30


	//   ....[72]....
        /*0684*/ 	.word	0x0000ab40


	//   ....[73]....
        /*0688*/ 	.word	0x0000ab50


	//   ....[74]....
        /*068c*/ 	.word	0x0000ab60


	//   ....[75]....
        /*0690*/ 	.word	0x0000ab70


	//   ....[76]....
        /*0694*/ 	.word	0x0000ab80


	//   ....[77]....
        /*0698*/ 	.word	0x0000aba0


	//   ....[78]....
        /*069c*/ 	.word	0x0000abd0


	//   ....[79]....
        /*06a0*/ 	.word	0x0000ac00


	//   ....[80]....
        /*06a4*/ 	.word	0x0000ac30


	//   ....[81]....
        /*06a8*/ 	.word	0x0000ac60


	//   ....[82]....
        /*06ac*/ 	.word	0x0000ac90


	//   ....[83]....
        /*06b0*/ 	.word	0x0000acc0


	//   ....[84]....
        /*06b4*/ 	.word	0x0000b5b0


	//   ....[85]....
        /*06b8*/ 	.word	0x0000b5f0


	//   ....[86]....
        /*06bc*/ 	.word	0x0000b610


	//   ....[87]....
        /*06c0*/ 	.word	0x0000b630


	//   ....[88]....
        /*06c4*/ 	.word	0x0000bd20


	//   ....[89]....
        /*06c8*/ 	.word	0x0000bd40


	//   ....[90]....
        /*06cc*/ 	.word	0x0000be10


	//   ....[91]....
        /*06d0*/ 	.word	0x0000be30


	//   ....[92]....
        /*06d4*/ 	.word	0x0000bef0


	//   ....[93]....
        /*06d8*/ 	.word	0x0000bf10


	//   ....[94]....
        /*06dc*/ 	.word	0x0000bfe0


	//   ....[95]....
        /*06e0*/ 	.word	0x0000c000


	//   ....[96]....
        /*06e4*/ 	.word	0x0000c3d0


	//   ....[97]....
        /*06e8*/ 	.word	0x0000c3e0


	//   ....[98]....
        /*06ec*/ 	.word	0x0000c820


	//   ....[99]....
        /*06f0*/ 	.word	0x0000c830


	//   ....[100]....
        /*06f4*/ 	.word	0x0000d530


	//   ....[101]....
        /*06f8*/ 	.word	0x0000d560


	//   ....[102]....
        /*06fc*/ 	.word	0x0000d630


	//   ....[103]....
        /*0700*/ 	.word	0x0000d650


	//   ....[104]....
        /*0704*/ 	.word	0x0000d710


	//   ....[105]....
        /*0708*/ 	.word	0x0000d730


	//   ....[106]....
        /*070c*/ 	.word	0x0000d800


	//   ....[107]....
        /*0710*/ 	.word	0x0000d820


	//   ....[108]....
        /*0714*/ 	.word	0x0000d970


	//   ....[109]....
        /*0718*/ 	.word	0x0000dbb0


	//   ....[110]....
        /*071c*/ 	.word	0x0000dbe0


	//   ....[111]....
        /*0720*/ 	.word	0x0000dc20


	//   ....[112]....
        /*0724*/ 	.word	0x0000dc50


	//   ....[113]....
        /*0728*/ 	.word	0x0000dc80


	//   ....[114]....
        /*072c*/ 	.word	0x0000dcc0


	//   ....[115]....
        /*0730*/ 	.word	0x0000de50


	//   ....[116]....
        /*0734*/ 	.word	0x0000de80


	//   ....[117]....
        /*0738*/ 	.word	0x0000deb0


	//   ....[118]....
        /*073c*/ 	.word	0x0000dee0


	//   ....[119]....
        /*0740*/ 	.word	0x0000df10


	//   ....[120]....
        /*0744*/ 	.word	0x0000df50


	//   ....[121]....
        /*0748*/ 	.word	0x0000dfe0


	//   ....[122]....
        /*074c*/ 	.word	0x0000e030


	//   ....[123]....
        /*0750*/ 	.word	0x0000e040


	//   ....[124]....
        /*0754*/ 	.word	0x0000e0d0


	//   ....[125]....
        /*0758*/ 	.word	0x0000f910


	//   ....[126]....
        /*075c*/ 	.word	0x00010600


	//   ....[127]....
        /*0760*/ 	.word	0x00010620


	//   ....[128]....
        /*0764*/ 	.word	0x00010660


	//   ....[129]....
        /*0768*/ 	.word	0x000106d0


	//   ....[130]....
        /*076c*/ 	.word	0x00010760


	//   ....[131]....
        /*0770*/ 	.word	0x00010770


	//   ....[132]....
        /*0774*/ 	.word	0x00010780


	//   ....[133]....
        /*0778*/ 	.word	0x00010790


	//   ....[134]....
        /*077c*/ 	.word	0x00012480


	//   ....[135]....
        /*0780*/ 	.word	0x000124b0


	//   ....[136]....
        /*0784*/ 	.word	0x000124e0


	//   ....[137]....
        /*0788*/ 	.word	0x00012510


	//   ....[138]....
        /*078c*/ 	.word	0x00012540


	//   ....[139]....
        /*0790*/ 	.word	0x00012570


	//   ....[140]....
        /*0794*/ 	.word	0x000125a0


	//   ....[141]....
        /*0798*/ 	.word	0x000125e0


	//   ....[142]....
        /*079c*/ 	.word	0x00012740


	//   ....[143]....
        /*07a0*/ 	.word	0x00012770


	//   ....[144]....
        /*07a4*/ 	.word	0x000127a0


	//   ....[145]....
        /*07a8*/ 	.word	0x000127d0


	//   ....[146]....
        /*07ac*/ 	.word	0x00012800


	//   ....[147]....
        /*07b0*/ 	.word	0x00012840


	//   ....[148]....
        /*07b4*/ 	.word	0x000128c0


	//   ....[149]....
        /*07b8*/ 	.word	0x00012900


	//   ....[150]....
        /*07bc*/ 	.word	0x00012910


	//   ....[151]....
        /*07c0*/ 	.word	0x00012950


	//   ....[152]....
        /*07c4*/ 	.word	0x00012fd0


	//   ....[153]....
        /*07c8*/ 	.word	0x000134d0


	//   ....[154]....
        /*07cc*/ 	.word	0x000136b0


	//   ....[155]....
        /*07d0*/ 	.word	0x00013710


	//   ....[156]....
        /*07d4*/ 	.word	0x00013790


	//   ....[157]....
        /*07d8*/ 	.word	0x00013840


	//   ....[158]....
        /*07dc*/ 	.word	0x00013900


	//   ....[159]....
        /*07e0*/ 	.word	0x00013a00


	//   ....[160]....
        /*07e4*/ 	.word	0x00013a60


	//   ....[161]....
        /*07e8*/ 	.word	0x00013b40


	//   ....[162]....
        /*07ec*/ 	.word	0x00013e90


	//----- nvinfo : EIATTR_REG_RECONFIG
	.align		4
.L_123:
        /*07f0*/ 	.byte	0x01, 0x54
	.zero		2


	//----- nvinfo : EIATTR_SYSCALL_OFFSETS
	.align		4
        /*07f4*/ 	.byte	0x04, 0x46
        /*07f6*/ 	.short	(.L_125 - .L_124)


	//   ....[0]....
.L_124:
        /*07f8*/ 	.word	0x00001af0


	//   ....[1]....
        /*07fc*/ 	.word	0x0000f360


	//   ....[2]....
        /*0800*/ 	.word	0x0000f4f0


	//   ....[3]....
        /*0804*/ 	.word	0x0000f640


	//   ....[4]....
        /*0808*/ 	.word	0x0000f780


	//   ....[5]....
        /*080c*/ 	.word	0x000101d0


	//----- nvinfo : EIATTR_MBARRIER_INSTR_OFFSETS
	.align		4
.L_125:
        /*0810*/ 	.byte	0x04, 0x39
        /*0812*/ 	.short	(.L_127 - .L_126)


	//   ....[0]....
.L_126:
        /*0814*/ 	.word	0x00000270
        /*0818*/ 	.word	0x000000ff
        /*081c*/ 	.word	0x00029800
        /*0820*/ 	.short	0x0100
        /*0822*/ 	.byte	0x08
	.zero		1


	//   ....[1]....
        /*0824*/ 	.word	0x00000280
        /*0828*/ 	.word	0x000000ff
        /*082c*/ 	.word	0x00029820
        /*0830*/ 	.short	0x0100
        /*0832*/ 	.byte	0x08
	.zero		1


	//   ....[2]....
        /*0834*/ 	.word	0x00000370
        /*0838*/ 	.word	0x000000ff
        /*083c*/ 	.word	0x00029830
        /*0840*/ 	.short	0x0100
        /*0842*/ 	.byte	0x08
	.zero		1


	//   ....[3]....
        /*0844*/ 	.word	0x00000380
        /*0848*/ 	.word	0x000000ff
        /*084c*/ 	.word	0x00029840
        /*0850*/ 	.short	0x0100
        /*0852*/ 	.byte	0x08
	.zero		1


	//   ....[4]....
        /*0854*/ 	.word	0x00000390
        /*0858*/ 	.word	0x000000ff
        /*085c*/ 	.word	0x00029838
        /*0860*/ 	.short	0x0100
        /*0862*/ 	.byte	0x08
	.zero		1


	//   ....[5]....
        /*0864*/ 	.word	0x000003a0
        /*0868*/ 	.word	0x000000ff
        /*086c*/ 	.word	0x00029848
        /*0870*/ 	.short	0x0100
        /*0872*/ 	.byte	0x08
	.zero		1


	//   ....[6]....
        /*0874*/ 	.word	0x000004d0
        /*0878*/ 	.word	0x000000ff
        /*087c*/ 	.word	0x00029850
        /*0880*/ 	.short	0x0100
        /*0882*/ 	.byte	0x08
	.zero		1


	//   ....[7]....
        /*0884*/ 	.word	0x000004e0
        /*0888*/ 	.word	0x000000ff
        /*088c*/ 	.word	0x00029860
        /*0890*/ 	.short	0x0100
        /*0892*/ 	.byte	0x08
	.zero		1


	//   ....[8]....
        /*0894*/ 	.word	0x000004f0
        /*0898*/ 	.word	0x000000ff
        /*089c*/ 	.word	0x00029858
        /*08a0*/ 	.short	0x0100
        /*08a2*/ 	.byte	0x08
	.zero		1


	//   ....[9]....
        /*08a4*/ 	.word	0x00000500
        /*08a8*/ 	.word	0x000000ff
        /*08ac*/ 	.word	0x00029868
        /*08b0*/ 	.short	0x0100
        /*08b2*/ 	.byte	0x08
	.zero		1


	//   ....[10]....
        /*08b4*/ 	.word	0x000005f0
        /*08b8*/ 	.word	0x000000ff
        /*08bc*/ 	.word	0x00029870
        /*08c0*/ 	.short	0x0100
        /*08c2*/ 	.byte	0x06
	.zero		1


	//   ....[11]....
        /*08c4*/ 	.word	0x00000600
        /*08c8*/ 	.word	0x000000ff
        /*08cc*/ 	.word	0x00029880
        /*08d0*/ 	.short	0x0100
        /*08d2*/ 	.byte	0x06
	.zero		1


	//   ....[12]....
        /*08d4*/ 	.word	0x00000610
        /*08d8*/ 	.word	0x000000ff
        /*08dc*/ 	.word	0x00029878
        /*08e0*/ 	.short	0x0100
        /*08e2*/ 	.byte	0x06
	.zero		1


	//   ....[13]....
        /*08e4*/ 	.word	0x00000620
        /*08e8*/ 	.word	0x000000ff
        /*08ec*/ 	.word	0x00029888
        /*08f0*/ 	.short	0x0100
        /*08f2*/ 	.byte	0x06
	.zero		1


	//   ....[14]....
        /*08f4*/ 	.word	0x00000750
        /*08f8*/ 	.word	0x000000ff
        /*08fc*/ 	.word	0x00029890
        /*0900*/ 	.short	0x0100
        /*0902*/ 	.byte	0x08
	.zero		1


	//   ....[15]....
        /*0904*/ 	.word	0x00000760
        /*0908*/ 	.word	0x000000ff
        /*090c*/ 	.word	0x000298a0
        /*0910*/ 	.short	0x0100
        /*0912*/ 	.byte	0x08
	.zero		1


	//   ....[16]....
        /*0914*/ 	.word	0x00000770
        /*0918*/ 	.word	0x000000ff
        /*091c*/ 	.word	0x00029898
        /*0920*/ 	.short	0x0100
        /*0922*/ 	.byte	0x08
	.zero		1


	//   ....[17]....
        /*0924*/ 	.word	0x00000780
        /*0928*/ 	.word	0x000000ff
        /*092c*/ 	.word	0x000298a8
        /*0930*/ 	.short	0x0100
        /*0932*/ 	.byte	0x08
	.zero		1


	//   ....[18]....
        /*0934*/ 	.word	0x000008b0
        /*0938*/ 	.word	0x000000ff
        /*093c*/ 	.word	0x000298b0
        /*0940*/ 	.short	0x0100
        /*0942*/ 	.byte	0x08
	.zero		1


	//   ....[19]....
        /*0944*/ 	.word	0x000008c0
        /*0948*/ 	.word	0x000000ff
        /*094c*/ 	.word	0x000298c0
        /*0950*/ 	.short	0x0100
        /*0952*/ 	.byte	0x08
	.zero		1


	//   ....[20]....
        /*0954*/ 	.word	0x000008d0
        /*0958*/ 	.word	0x000000ff
        /*095c*/ 	.word	0x000298b8
        /*0960*/ 	.short	0x0100
        /*0962*/ 	.byte	0x08
	.zero		1


	//   ....[21]....
        /*0964*/ 	.word	0x000008e0
        /*0968*/ 	.word	0x000000ff
        /*096c*/ 	.word	0x000298c8
        /*0970*/ 	.short	0x0100
        /*0972*/ 	.byte	0x08
	.zero		1


	//   ....[22]....
        /*0974*/ 	.word	0x00001d80
        /*0978*/ 	.word	0x00000004
        /*097c*/ 	.word	0x00029800
        /*0980*/ 	.short	0x010a
        /*0982*/ 	.byte	0x3f
	.zero		1


	//   ....[23]....
        /*0984*/ 	.word	0x00001e40
        /*0988*/ 	.word	0x00000006
        /*098c*/ 	.word	0x00029830
        /*0990*/ 	.short	0x010a
        /*0992*/ 	.byte	0x3f
	.zero		1


	//   ....[24]....
        /*0994*/ 	.word	0x00001eb0
        /*0998*/ 	.word	0x00000006
        /*099c*/ 	.word	0x00029830
        /*09a0*/ 	.short	0x010a
        /*09a2*/ 	.byte	0x3f
	.zero		1


	//   ....[25]....
        /*09a4*/ 	.word	0x00004ad0
        /*09a8*/ 	.word	0x0000001a
        /*09ac*/ 	.word	0x00000000
        /*09b0*/ 	.short	0x0101
        /*09b2*/ 	.byte	0x3f
	.zero		1


	//   ....[26]....
        /*09b4*/ 	.word	0x00005be0
        /*09b8*/ 	.word	0x000000ff
        /*09bc*/ 	.word	0x00029830
        /*09c0*/ 	.short	0x010a
        /*09c2*/ 	.byte	0x06
	.zero		1


	//   ....[27]....
        /*09c4*/ 	.word	0x00005c20
        /*09c8*/ 	.word	0x000000ff
        /*09cc*/ 	.word	0x00029830
        /*09d0*/ 	.short	0x010a
        /*09d2*/ 	.byte	0x06
	.zero		1


	//   ....[28]....
        /*09d4*/ 	.word	0x00006890
        /*09d8*/ 	.word	0x000000ff
        /*09dc*/ 	.word	0x00029850
        /*09e0*/ 	.short	0x010a
        /*09e2*/ 	.byte	0x06
	.zero		1


	//   ....[29]....
        /*09e4*/ 	.word	0x000068d0
        /*09e8*/ 	.word	0x000000ff
        /*09ec*/ 	.word	0x00029850
        /*09f0*/ 	.short	0x010a
        /*09f2*/ 	.byte	0x06
	.zero		1


	//   ....[30]....
        /*09f4*/ 	.word	0x00008a80
        /*09f8*/ 	.word	0x00000007
        /*09fc*/ 	.word	0x00000000
        /*0a00*/ 	.short	0x0101
        /*0a02*/ 	.byte	0x3f
	.zero		1


	//   ....[31]....
        /*0a04*/ 	.word	0x00008c80
        /*0a08*/ 	.word	0x0000000a
        /*0a0c*/ 	.word	0x00000000
        /*0a10*/ 	.short	0x0101
        /*0a12*/ 	.byte	0x3f
	.zero		1


	//   ....[32]....
        /*0a14*/ 	.word	0x000092e0
        /*0a18*/ 	.word	0x00000015
        /*0a1c*/ 	.word	0x00029850
        /*0a20*/ 	.short	0x010a
        /*0a22*/ 	.byte	0x3f
	.zero		1


	//   ....[33]....
        /*0a24*/ 	.word	0x00009370
        /*0a28*/ 	.word	0x00000015
        /*0a2c*/ 	.word	0x00029850
        /*0a30*/ 	.short	0x010a
        /*0a32*/ 	.byte	0x3f
	.zero		1


	//   ....[34]....
        /*0a34*/ 	.word	0x00009970
        /*0a38*/ 	.word	0x00000004
        /*0a3c*/ 	.word	0x00000000
        /*0a40*/ 	.short	0x0101
        /*0a42*/ 	.byte	0x3f
	.zero		1


	//   ....[35]....
        /*0a44*/ 	.word	0x0000bd10
        /*0a48*/ 	.word	0x00000020
        /*0a4c*/ 	.word	0x00000000
        /*0a50*/ 	.short	0x0101
        /*0a52*/ 	.byte	0x3f
	.zero		1


	//   ....[36]....
        /*0a54*/ 	.word	0x0000c1c0
        /*0a58*/ 	.word	0x00000020
        /*0a5c*/ 	.word	0x00000000
        /*0a60*/ 	.short	0x0101
        /*0a62*/ 	.byte	0x3f
	.zero		1


	//   ....[37]....
        /*0a64*/ 	.word	0x0000fb80
        /*0a68*/ 	.word	0x00000002
        /*0a6c*/ 	.word	0x00029880
        /*0a70*/ 	.short	0x010a
        /*0a72*/ 	.byte	0x3f
	.zero		1


	//   ....[38]....
        /*0a74*/ 	.word	0x0000fd10
        /*0a78*/ 	.word	0x00000002
        /*0a7c*/ 	.word	0x00029840
        /*0a80*/ 	.short	0x010a
        /*0a82*/ 	.byte	0x3f
	.zero		1


	//   ....[39]....
        /*0a84*/ 	.word	0x000108d0
        /*0a88*/ 	.word	0x00000011
        /*0a8c*/ 	.word	0x00029800
        /*0a90*/ 	.short	0x0107
        /*0a92*/ 	.byte	0x3f
	.zero		1


	//   ....[40]....
        /*0a94*/ 	.word	0x000109d0
        /*0a98*/ 	.word	0x00000011
        /*0a9c*/ 	.word	0x00029800
        /*0aa0*/ 	.short	0x0101
        /*0aa2*/ 	.byte	0x3f
	.zero		1


	//   ....[41]....
        /*0aa4*/ 	.word	0x000109f0
        /*0aa8*/ 	.word	0x00000011
        /*0aac*/ 	.word	0x00029820
        /*0ab0*/ 	.short	0x010a
        /*0ab2*/ 	.byte	0x3f
	.zero		1


	//   ....[42]....
        /*0ab4*/ 	.word	0x00010d10
        /*0ab8*/ 	.word	0x00000005
        /*0abc*/ 	.word	0x00029880
        /*0ac0*/ 	.short	0x010a
        /*0ac2*/ 	.byte	0x3f
	.zero		1


	//   ....[43]....
        /*0ac4*/ 	.word	0x00010f40
        /*0ac8*/ 	.word	0x00000005
        /*0acc*/ 	.word	0x00029840
        /*0ad0*/ 	.short	0x010a
        /*0ad2*/ 	.byte	0x3f
	.zero		1


	//   ....[44]....
        /*0ad4*/ 	.word	0x00011400
        /*0ad8*/ 	.word	0x00000013
        /*0adc*/ 	.word	0x00029870
        /*0ae0*/ 	.short	0x010a
        /*0ae2*/ 	.byte	0x3f
	.zero		1


	//   ....[45]....
        /*0ae4*/ 	.word	0x00011470
        /*0ae8*/ 	.word	0x00000013
        /*0aec*/ 	.word	0x00029860
        /*0af0*/ 	.short	0x010a
        /*0af2*/ 	.byte	0x3f
	.zero		1


	//   ....[46]....
        /*0af4*/ 	.word	0x00011970
        /*0af8*/ 	.word	0x00000013
        /*0afc*/ 	.word	0x00029850
        /*0b00*/ 	.short	0x0101
        /*0b02*/ 	.byte	0x3f
	.zero		1


	//   ....[47]....
        /*0b04*/ 	.word	0x000119e0
        /*0b08*/ 	.word	0x00000013
        /*0b0c*/ 	.word	0x00000000
        /*0b10*/ 	.short	0x0101
        /*0b12*/ 	.byte	0x3f
	.zero		1


	//   ....[48]....
        /*0b14*/ 	.word	0x00011c20
        /*0b18*/ 	.word	0x00000010
        /*0b1c*/ 	.word	0x00029870
        /*0b20*/ 	.short	0x010a
        /*0b22*/ 	.byte	0x3f
	.zero		1


	//   ....[49]....
        /*0b24*/ 	.word	0x00011c90
        /*0b28*/ 	.word	0x00000010
        /*0b2c*/ 	.word	0x00029860
        /*0b30*/ 	.short	0x010a
        /*0b32*/ 	.byte	0x3f
	.zero		1


	//   ....[50]....
        /*0b34*/ 	.word	0x000121a0
        /*0b38*/ 	.word	0x00000010
        /*0b3c*/ 	.word	0x00029850
        /*0b40*/ 	.short	0x0101
        /*0b42*/ 	.byte	0x3f
	.zero		1


	//   ....[51]....
        /*0b44*/ 	.word	0x000121f0
        /*0b48*/ 	.word	0x00000010
        /*0b4c*/ 	.word	0x00000000
        /*0b50*/ 	.short	0x0101
        /*0b52*/ 	.byte	0x3f
	.zero		1


	//   ....[52]....
        /*0b54*/ 	.word	0x00012f50
        /*0b58*/ 	.word	0x00000003
        /*0b5c*/ 	.word	0x00029820
        /*0b60*/ 	.short	0x010a
        /*0b62*/ 	.byte	0x3f
	.zero		1


	//   ....[53]....
        /*0b64*/ 	.word	0x00013120
        /*0b68*/ 	.word	0x00000007
        /*0b6c*/ 	.word	0x00000000
        /*0b70*/ 	.short	0x010a
        /*0b72*/ 	.byte	0x3f
	.zero		1


	//   ....[54]....
        /*0b74*/ 	.word	0x00013170
        /*0b78*/ 	.word	0x00000005
        /*0b7c*/ 	.word	0x00000000
        /*0b80*/ 	.short	0x010a
        /*0b82*/ 	.byte	0x3f
	.zero		1


	//   ....[55]....
        /*0b84*/ 	.word	0x000131c0
        /*0b88*/ 	.word	0x00000005
        /*0b8c*/ 	.word	0x00029860
        /*0b90*/ 	.short	0x010a
        /*0b92*/ 	.byte	0x3f
	.zero		1


	//   ....[56]....
        /*0b94*/ 	.word	0x00013210
        /*0b98*/ 	.word	0x00000003
        /*0b9c*/ 	.word	0x00029860
        /*0ba0*/ 	.short	0x010a
        /*0ba2*/ 	.byte	0x3f
	.zero		1


	//   ....[57]....
        /*0ba4*/ 	.word	0x00013250
        /*0ba8*/ 	.word	0x00000005
        /*0bac*/ 	.word	0x00029880
        /*0bb0*/ 	.short	0x010a
        /*0bb2*/ 	.byte	0x3f
	.zero		1


	//   ....[58]....
        /*0bb4*/ 	.word	0x00013270
        /*0bb8*/ 	.word	0x00000003
        /*0bbc*/ 	.word	0x00029880
        /*0bc0*/ 	.short	0x010a
        /*0bc2*/ 	.byte	0x3f
	.zero		1


	//   ....[59]....
        /*0bc4*/ 	.word	0x000132d0
        /*0bc8*/ 	.word	0x00000004
        /*0bcc*/ 	.word	0x00029800
        /*0bd0*/ 	.short	0x010a
        /*0bd2*/ 	.byte	0x3f
	.zero		1


	//   ....[60]....
        /*0bd4*/ 	.word	0x00013320
        /*0bd8*/ 	.word	0x00000006
        /*0bdc*/ 	.word	0x00029830
        /*0be0*/ 	.short	0x010a
        /*0be2*/ 	.byte	0x3f
	.zero		1


	//   ....[61]....
        /*0be4*/ 	.word	0x00013380
        /*0be8*/ 	.word	0x00000005
        /*0bec*/ 	.word	0x00029830
        /*0bf0*/ 	.short	0x010a
        /*0bf2*/ 	.byte	0x3f
	.zero		1


	//   ....[62]....
        /*0bf4*/ 	.word	0x000133e0
        /*0bf8*/ 	.word	0x00000005
        /*0bfc*/ 	.word	0x00029850
        /*0c00*/ 	.short	0x010a
        /*0c02*/ 	.byte	0x3f
	.zero		1


	//   ....[63]....
        /*0c04*/ 	.word	0x00013430
        /*0c08*/ 	.word	0x00000015
        /*0c0c*/ 	.word	0x00029850
        /*0c10*/ 	.short	0x010a
        /*0c12*/ 	.byte	0x3f
	.zero		1


	//   ....[64]....
        /*0c14*/ 	.word	0x00013580
        /*0c18*/ 	.word	0x00000002
        /*0c1c*/ 	.word	0x00029880
        /*0c20*/ 	.short	0x010a
        /*0c22*/ 	.byte	0x3f
	.zero		1


	//   ....[65]....
        /*0c24*/ 	.word	0x000135d0
        /*0c28*/ 	.word	0x00000002
        /*0c2c*/ 	.word	0x00029840
        /*0c30*/ 	.short	0x010a
        /*0c32*/ 	.byte	0x3f
	.zero		1


	//   ....[66]....
        /*0c34*/ 	.word	0x00013b80
        /*0c38*/ 	.word	0x00000011
        /*0c3c*/ 	.word	0x00029820
        /*0c40*/ 	.short	0x010a
        /*0c42*/ 	.byte	0x3f
	.zero		1


	//   ....[67]....
        /*0c44*/ 	.word	0x00013bd0
        /*0c48*/ 	.word	0x00000005
        /*0c4c*/ 	.word	0x00029880
        /*0c50*/ 	.short	0x010a
        /*0c52*/ 	.byte	0x3f
	.zero		1


	//   ....[68]....
        /*0c54*/ 	.word	0x00013c20
        /*0c58*/ 	.word	0x00000005
        /*0c5c*/ 	.word	0x00029840
        /*0c60*/ 	.short	0x010a
        /*0c62*/ 	.byte	0x3f
	.zero		1


	//   ....[69]....
        /*0c64*/ 	.word	0x00013c70
        /*0c68*/ 	.word	0x00000013
        /*0c6c*/ 	.word	0x00029870
        /*0c70*/ 	.short	0x010a
        /*0c72*/ 	.byte	0x3f
	.zero		1


	//   ....[70]....
        /*0c74*/ 	.word	0x00013cc0
        /*0c78*/ 	.word	0x00000013
        /*0c7c*/ 	.word	0x00029860
        /*0c80*/ 	.short	0x010a
        /*0c82*/ 	.byte	0x3f
	.zero		1


	//   ....[71]....
        /*0c84*/ 	.word	0x00013d10
        /*0c88*/ 	.word	0x00000010
        /*0c8c*/ 	.word	0x00029870
        /*0c90*/ 	.short	0x010a
        /*0c92*/ 	.byte	0x3f
	.zero		1


	//   ....[72]....
        /*0c94*/ 	.word	0x00013d60
        /*0c98*/ 	.word	0x00000010
        /*0c9c*/ 	.word	0x00029860
        /*0ca0*/ 	.short	0x010a
        /*0ca2*/ 	.byte	0x3f
	.zero		1


	//   ....[73]....
        /*0ca4*/ 	.word	0x00013db0
        /*0ca8*/ 	.word	0x00000003
        /*0cac*/ 	.word	0x00029820
        /*0cb0*/ 	.short	0x010a
        /*0cb2*/ 	.byte	0x3f
	.zero		1


	//   ....[74]....
        /*0cb4*/ 	.word	0x00013f50
        /*0cb8*/ 	.word	0x00000007
        /*0cbc*/ 	.word	0x00000000
        /*0cc0*/ 	.short	0x010a
        /*0cc2*/ 	.byte	0x3f
	.zero		1


	//   ....[75]....
        /*0cc4*/ 	.word	0x00013fa0
        /*0cc8*/ 	.word	0x00000005
        /*0ccc*/ 	.word	0x00000000
        /*0cd0*/ 	.short	0x010a
        /*0cd2*/ 	.byte	0x3f
	.zero		1


	//   ....[76]....
        /*0cd4*/ 	.word	0x00013ff0
        /*0cd8*/ 	.word	0x00000005
        /*0cdc*/ 	.word	0x00029860
        /*0ce0*/ 	.short	0x010a
        /*0ce2*/ 	.byte	0x3f
	.zero		1


	//   ....[77]....
        /*0ce4*/ 	.word	0x00014040
        /*0ce8*/ 	.word	0x00000003
        /*0cec*/ 	.word	0x00029860
        /*0cf0*/ 	.short	0x010a
        /*0cf2*/ 	.byte	0x3f
	.zero		1


	//   ....[78]....
        /*0cf4*/ 	.word	0x00014090
        /*0cf8*/ 	.word	0x00000005
        /*0cfc*/ 	.word	0x00029880
        /*0d00*/ 	.short	0x010a
        /*0d02*/ 	.byte	0x3f
	.zero		1


	//----- nvinfo : EIATTR_NUM_MBARRIERS
	.align		4
.L_127:
        /*0d04*/ 	.byte	0x03, 0x38
        /*0d06*/ 	.short	0x0016


	//----- nvinfo : EIATTR_EXIT_INSTR_OFFSETS
	.align		4
        /*0d08*/ 	.byte	0x04, 0x1c
        /*0d0a*/ 	.short	(.L_129 - .L_128)


	//   ....[0]....
.L_128:
        /*0d0c*/ 	.word	0x00000a80


	//   ....[1]....
        /*0d10*/ 	.word	0x0000d910


	//   ....[2]....
        /*0d14*/ 	.word	0x000132c0


	//----- nvinfo : EIATTR_MAX_THREADS
	.align		4
.L_129:
        /*0d18*/ 	.byte	0x04, 0x05
        /*0d1a*/ 	.short	(.L_131 - .L_130)
.L_130:
        /*0d1c*/ 	.word	0x00000180
        /*0d20*/ 	.word	0x00000001
        /*0d24*/ 	.word	0x00000001


	//----- nvinfo : EIATTR_CRS_STACK_SIZE
	.align		4
.L_131:
        /*0d28*/ 	.byte	0x04, 0x1e
        /*0d2a*/ 	.short	(.L_133 - .L_132)
.L_132:
        /*0d2c*/ 	.word	0x00000000


	//----- nvinfo : EIATTR_CBANK_PARAM_SIZE
	.align		4
.L_133:
        /*0d30*/ 	.byte	0x03, 0x19
        /*0d32*/ 	.short	0x0af0


	//----- nvinfo : EIATTR_PARAM_CBANK
	.align		4
        /*0d34*/ 	.byte	0x04, 0x0a
        /*0d36*/ 	.short	(.L_135 - .L_134)
	.align		4
.L_134:
        /*0d38*/ 	.word	index@(.nv.constant0._ZN7cutlass13device_kernelIN5flash11enable_sm90INS1_16FlashAttnFwdSm90INS1_25CollectiveMainloopFwdSm90ILi2EN4cute5tupleIJNS5_1CILi1EEES8_S8_EEENS6_IJNS7_ILi128EEENS7_ILi160EEENS7_ILi192EEEEEELi128ENS_12float_e4m3_tEfNS_4arch4Sm90ELb0ELb0ELb1ELb1ELb0ELb0ELb0ELb1ELb1ELb1ELb1ELb0EEENS1_21CollectiveEpilogueFwdINS6_IJSA_SA_SB_EEES9_NS_10bfloat16_tESG_Li256ELb1ELb1ELb1ELb1EEENS1_36VarlenDynamicPersistentTileSchedulerILi128ELi160ELi256ELi128ELb1ELb1ELb1ELb0ELb1ELb1EEEEEEEEEvNT_6ParamsE)
        /*0d3c*/ 	.short	0x0210
        /*0d3e*/ 	.short	0x0af0


	//----- nvinfo : EIATTR_SW_WAR
	.align		4
.L_135:
        /*0d40*/ 	.byte	0x04, 0x36
        /*0d42*/ 	.short	(.L_137 - .L_136)
.L_136:
        /*0d44*/ 	.word	0x00000008
.L_137:


//--------------------- .nv.info._ZN7cutlass13device_kernelIN5flash11enable_sm90INS1_16FlashAttnFwdSm90INS1_25CollectiveMainloopFwdSm90ILi2EN4cute5tupleIJNS5_1CILi1EEES8_S8_EEENS6_IJNS7_ILi128EEENS7_ILi160EEENS7_ILi192EEEEEELi128ENS_12float_e4m3_tEfNS_4arch4Sm90ELb0ELb0ELb1ELb1ELb0ELb1ELb0ELb1ELb1ELb1ELb1ELb0EEENS1_21CollectiveEpilogueFwdINS6_IJSA_SA_SB_EEES9_NS_10bfloat16_tESG_Li256ELb1ELb1ELb1ELb1EEENS1_36VarlenDynamicPersistentTileSchedulerILi128ELi160ELi256ELi128ELb1ELb1ELb1ELb0ELb1ELb1EEEEEEEEEvNT_6ParamsE --------------------------
	.section	.nv.info._ZN7cutlass13device_kernelIN5flash11enable_sm90INS1_16FlashAttnFwdSm90INS1_25CollectiveMainloopFwdSm90ILi2EN4cute5tupleIJNS5_1CILi1EEES8_S8_EEENS6_IJNS7_ILi128EEENS7_ILi160EEENS7_ILi192EEEEEELi128ENS_12float_e4m3_tEfNS_4arch4Sm90ELb0ELb0ELb1ELb1ELb0ELb1ELb0ELb1ELb1ELb1ELb1ELb0EEENS1_21CollectiveEpilogueFwdINS6_IJSA_SA_SB_EEES9_NS_10bfloat16_tESG_Li256ELb1ELb1ELb1ELb1EEENS1_36VarlenDynamicPersistentTileSchedulerILi128ELi160ELi256ELi128ELb1ELb1ELb1ELb0ELb1ELb1EEEEEEEEEvNT_6ParamsE,"",@"SHT_CUDA_INFO"
	.sectionflags	@""
	.align	4


	//----- nvinfo : EIATTR_CUDA_API_VERSION
	.align		4
        /*0000*/ 	.byte	0x04, 0x37
        /*0002*/ 	.short	(.L_139 - .L_138)
.L_138:
        /*0004*/ 	.word	0x00000082


	//----- nvinfo : EIATTR_KPARAM_INFO
	.align		4
.L_139:
        /*0008*/ 	.byte	0x04, 0x17
        /*000a*/ 	.short	(.L_141 - .L_140)
.L_140:
        /*000c*/ 	.word	0x00000000
        /*0010*/ 	.short	0x0000
        /*0012*/ 	.short	0x0070
        /*0014*/ 	.byte	0x00, 0xf0, 0x01, 0x2a


	//----- nvinfo : EIATTR_SPARSE_MMA_MASK
	.align		4
.L_141:
        /*0018*/ 	.byte	0x03, 0x50
        /*001a*/ 	.short	0x0000


	//----- nvinfo : EIATTR_MAXREG_COUNT
	.align		4
        /*001c*/ 	.byte	0x03, 0x1b
        /*001e*/ 	.short	0x00a8


	//----- nvinfo : EIATTR_NUM_BARRIERS
	.align		4
        /*0020*/ 	.byte	0x02, 0x4c
        /*0022*/ 	.byte	0x10
	.zero		1


	//----- nvinfo : EIATTR_EXTERNS
	.align		4
        /*0024*/ 	.byte	0x04, 0x0f
        /*0026*/ 	.short	(.L_143 - .L_142)


	//   ....[0]....
	.align		4
.L_142:
        /*0028*/ 	.word	index@(__assertfail)


	//----- nvinfo : EIATTR_ANNOTATIONS
	.align		4
.L_143:
        /*002c*/ 	.byte	0x04, 0x55
        /*002e*/ 	.short	(.L_145 - .L_144)


	//   ....[0]....
.L_144:
        /* <DEDUP_REMOVED lines=81> */
        /*0534*/ 	.byte	0x60, 0xed, 0x02, 0x00, 0x01, 0x00, 0x00, 0x00, 0x00, 0xee, 0x02, 0x00


	//----- nvinfo : EIATTR_MERCURY_ISA_VERSION
	.align		4
.L_145:
        /*0540*/ 	.byte	0x03, 0x5f
        /*0542*/ 	.short	0x0101


	//----- nvinfo : EIATTR_UNUSED_LOAD_BYTE_OFFSET
	.align		4
        /*0544*/ 	.byte	0x04, 0x44
        /*0546*/ 	.short	(.L_147 - .L_146)


	//   ....[0]....
.L_146:
        /*0548*/ 	.word	0x00000ae0
        /*054c*/ 	.word	0x0000fff0


	//   ....[1]....
        /*0550*/ 	.word	0x0001ff50
        /*0554*/ 	.word	0x0000fff0


	//----- nvinfo : EIATTR_INT_WARP_WIDE_INSTR_OFFSETS
	.align		4
.L_147:
        /*0558*/ 	.byte	0x04, 0x31
        /*055a*/ 	.short	(.L_149 - .L_148)


	//   ....[0]....
.L_148:
        /*055c*/ 	.word	0x00000190


	//   ....[1]....
        /*0560*/ 	.word	0x000001d0


	//   ....[2]....
        /*0564*/ 	.word	0x00000240


	//   ....[3]....
        /*0568*/ 	.word	0x00026d50


	//   ....[4]....
        /*056c*/ 	.word	0x00026db0


	//   ....[5]....
        /*0570*/ 	.word	0x00029750


	//   ....[6]....
        /*0574*/ 	.word	0x000297b0


	//----- nvinfo : EIATTR_COOP_GROUP_MASK_REGIDS
	.align		4
.L_149:
        /*0578*/ 	.byte	0x04, 0x29
        /*057a*/ 	.short	(.L_151 - .L_150)


	//   ....[0]....
.L_150:
        /*057c*/ 	.word	0xffffffff


	//   ....[1]....
        /*0580*/ 	.word	0xffffffff


	//   ....[2]....
        /*0584*/ 	.word	0xffffffff


	//   ....[3]....
        /*0588*/ 	.word	0xffffffff


	//   ....[4]....
        /*058c*/ 	.word	0xffffffff


	//   ....[5]....
        /*0590*/ 	.word	0xffffffff


	//   ....[6]....
        /*0594*/ 	.word	0xffffffff


	//   ....[7]....
        /*0598*/ 	.word	0xffffffff


	//   ....[8]....
        /*059c*/ 	.word	0xffffffff


	//   ....[9]....
        /*05a0*/ 	.word	0xffffffff


	//   ....[10]....
        /*05a4*/ 	.word	0xffffffff


	//   ....[11]....
        /*05a8*/ 	.word	0xffffffff


	//   ....[12]....
        /*05ac*/ 	.word	0xffffffff


	//   ....[13]....
        /*05b0*/ 	.word	0xffffffff


	//   ....[14]....
        /*05b4*/ 	.word	0xffffffff


	//   ....[15]....
        /*05b8*/ 	.word	0xffffffff


	//   ....[16]....
        /*05bc*/ 	.word	0xffffffff


	//   ....[17]....
        /*05c0*/ 	.word	0xffffffff


	//   ....[18]....
        /*05c4*/ 	.word	0xffffffff


	//   ....[19]....
        /*05c8*/ 	.word	0xffffffff


	//   ....[20]....
        /*05cc*/ 	.word	0xffffffff


	//   ....[21]....
        /*05d0*/ 	.word	0xffffffff


	//   ....[22]....
        /*05d4*/ 	.word	0xffffffff


	//   ....[23]....
        /*05d8*/ 	.word	0xffffffff


	//   ....[24]....
        /*05dc*/ 	.word	0xffffffff


	//   ....[25]....
        /*05e0*/ 	.word	0xffffffff


	//   ....[26]....
        /*05e4*/ 	.word	0xffffffff


	//   ....[27]....
        /*05e8*/ 	.word	0xffffffff


	//   ....[28]....
        /*05ec*/ 	.word	0xffffffff


	//   ....[29]....
        /*05f0*/ 	.word	0xffffffff


	//   ....[30]....
        /*05f4*/ 	.word	0xffffffff


	//   ....[31]....
        /*05f8*/ 	.word	0xffffffff


	//   ....[32]....
        /*05fc*/ 	.word	0xffffffff


	//   ....[33]....
        /*0600*/ 	.word	0xffffffff


	//   ....[34]....
        /*0604*/ 	.word	0xffffffff


	//   ....[35]....
        /*0608*/ 	.word	0xffffffff


	//   ....[36]....
        /*060c*/ 	.word	0xffffffff


	//   ....[37]....
        /*0610*/ 	.word	0xffffffff


	//   ....[38]....
        /*0614*/ 	.word	0xffffffff


	//   ....[39]....
        /*0618*/ 	.word	0xffffffff


	//   ....[40]....
        /*061c*/ 	.word	0xffffffff


	//   ....[41]....
        /*0620*/ 	.word	0xffffffff


	//   ....[42]....
        /*0624*/ 	.word	0xffffffff


	//   ....[43]....
        /*0628*/ 	.word	0xffffffff


	//   ....[44]....
        /*062c*/ 	.word	0xffffffff


	//   ....[45]....
        /*0630*/ 	.word	0xffffffff


	//   ....[46]....
        /*0634*/ 	.word	0xffffffff


	//   ....[47]....
        /*0638*/ 	.word	0xffffffff


	//   ....[48]....
        /*063c*/ 	.word	0xffffffff


	//   ....[49]....
        /*0640*/ 	.word	0xffffffff


	//   ....[50]....
        /*0644*/ 	.word	0xffffffff


	//   ....[51]....
        /*0648*/ 	.word	0xffffffff


	//   ....[52]....
        /*064c*/ 	.word	0xffffffff


	//   ....[53]....
        /*0650*/ 	.word	0xffffffff


	//   ....[54]....
        /*0654*/ 	.word	0xffffffff


	//   ....[55]....
        /*0658*/ 	.word	0xffffffff


	//   ....[56]....
        /*065c*/ 	.word	0xffffffff


	//   ....[57]....
        /*0660*/ 	.word	0xffffffff


	//   ....[58]....
        /*0664*/ 	.word	0xffffffff


	//   ....[59]....
        /*0668*/ 	.word	0xffffffff


	//   ....[60]....
        /*066c*/ 	.word	0xffffffff


	//   ....[61]....
        /*0670*/ 	.word	0xffffffff


	//   ....[62]....
        /*0674*/ 	.word	0xffffffff


	//   ....[63]....
        /*0678*/ 	.word	0xffffffff


	//   ....[64]....
        /*067c*/ 	.word	0xffffffff


	//   ....[65]....
        /*0680*/ 	.word	0xffffffff


	//   ....[66]....
        /*0684*/ 	.word	0xffffffff


	//   ....[67]....
        /*0688*/ 	.word	0xffffffff


	//   ....[68]....
        /*068c*/ 	.word	0xffffffff


	//   ....[69]....
        /*0690*/ 	.word	0xffffffff


	//   ....[70]....
        /*0694*/ 	.word	0xffffffff


	//   ....[71]....
        /*0698*/ 	.word	0xffffffff


	//   ....[72]....
        /*069c*/ 	.word	0xffffffff


	//   ....[73]....
        /*06a0*/ 	.word	0xffffffff


	//   ....[74]....
        /*06a4*/ 	.word	0xffffffff


	//   ....[75]....
        /*06a8*/ 	.word	0xffffffff


	//   ....[76]....
        /*06ac*/ 	.word	0xffffffff


	//   ....[77]....
        /*06b0*/ 	.word	0xffffffff


	//   ....[78]....
        /*06b4*/ 	.word	0xffffffff


	//   ....[79]....
        /*06b8*/ 	.word	0xffffffff


	//   ....[80]....
        /*06bc*/ 	.word	0xffffffff


	//   ....[81]....
        /*06c0*/ 	.word	0xffffffff


	//   ....[82]....
        /*06c4*/ 	.word	0xffffffff


	//   ....[83]....
        /*06c8*/ 	.word	0xffffffff


	//   ....[84]....
        /*06cc*/ 	.word	0xffffffff


	//   ....[85]....
        /*06d0*/ 	.word	0xffffffff


	//   ....[86]....
        /*06d4*/ 	.word	0xffffffff


	//   ....[87]....
        /*06d8*/ 	.word	0xffffffff


	//   ....[88]....
        /*06dc*/ 	.word	0xffffffff


	//   ....[89]....
        /*06e0*/ 	.word	0xffffffff


	//   ....[90]....
        /*06e4*/ 	.word	0xffffffff


	//   ....[91]....
        /*06e8*/ 	.word	0xffffffff


	//   ....[92]....
        /*06ec*/ 	.word	0xffffffff


	//   ....[93]....
        /*06f0*/ 	.word	0xffffffff


	//   ....[94]....
        /*06f4*/ 	.word	0xffffffff


	//   ....[95]....
        /*06f8*/ 	.word	0xffffffff


	//   ....[96]....
        /*06fc*/ 	.word	0xffffffff


	//   ....[97]....
        /*0700*/ 	.word	0xffffffff


	//   ....[98]....
        /*0704*/ 	.word	0xffffffff


	//   ....[99]....
        /*0708*/ 	.word	0xffffffff


	//   ....[100]....
        /*070c*/ 	.word	0xffffffff


	//   ....[101]....
        /*0710*/ 	.word	0xffffffff


	//   ....[102]....
        /*0714*/ 	.word	0xffffffff


	//   ....[103]....
        /*0718*/ 	.word	0xffffffff


	//   ....[104]....
        /*071c*/ 	.word	0xffffffff


	//   ....[105]....
        /*0720*/ 	.word	0xffffffff


	//   ....[106]....
        /*0724*/ 	.word	0xffffffff


	//   ....[107]....
        /*0728*/ 	.word	0xffffffff


	//   ....[108]....
        /*072c*/ 	.word	0xffffffff


	//   ....[109]....
        /*0730*/ 	.word	0xffffffff


	//   ....[110]....
        /*0734*/ 	.word	0xffffffff


	//   ....[111]....
        /*0738*/ 	.word	0xffffffff


	//   ....[112]....
        /*073c*/ 	.word	0xffffffff


	//   ....[113]....
        /*0740*/ 	.word	0xffffffff


	//   ....[114]....
        /*0744*/ 	.word	0xffffffff


	//   ....[115]....
        /*0748*/ 	.word	0xffffffff


	//   ....[116]....
        /*074c*/ 	.word	0xffffffff


	//   ....[117]....
        /*0750*/ 	.word	0xffffffff


	//   ....[118]....
        /*0754*/ 	.word	0xffffffff


	//   ....[119]....
        /*0758*/ 	.word	0xffffffff


	//   ....[120]....
        /*075c*/ 	.word	0xffffffff


	//   ....[121]....
        /*0760*/ 	.word	0xffffffff


	//   ....[122]....
        /*0764*/ 	.word	0xffffffff


	//   ....[123]....
        /*0768*/ 	.word	0xffffffff


	//   ....[124]....
        /*076c*/ 	.word	0xffffffff


	//   ....[125]....
        /*0770*/ 	.word	0xffffffff


	//   ....[126]....
        /*0774*/ 	.word	0xffffffff


	//   ....[127]....
        /*0778*/ 	.word	0xffffffff


	//   ....[128]....
        /*077c*/ 	.word	0xffffffff


	//   ....[129]....
        /*0780*/ 	.word	0xffffffff


	//   ....[130]....
        /*0784*/ 	.word	0xffffffff


	//   ....[131]....
        /*0788*/ 	.word	0xffffffff


	//   ....[132]....
        /*078c*/ 	.word	0xffffffff


	//   ....[133]....
        /*0790*/ 	.word	0xffffffff


	//   ....[134]....
        /*0794*/ 	.word	0xffffffff


	//   ....[135]....
        /*0798*/ 	.word	0xffffffff


	//   ....[136]....
        /*079c*/ 	.word	0xffffffff


	//   ....[137]....
        /*07a0*/ 	.word	0xffffffff


	//   ....[138]....
        /*07a4*/ 	.word	0xffffffff


	//   ....[139]....
        /*07a8*/ 	.word	0xffffffff


	//   ....[140]....
        /*07ac*/ 	.word	0xffffffff


	//   ....[141]....
        /*07b0*/ 	.word	0xffffffff


	//   ....[142]....
        /*07b4*/ 	.word	0xffffffff


	//   ....[143]....
        /*07b8*/ 	.word	0xffffffff


	//   ....[144]....
        /*07bc*/ 	.word	0xffffffff


	//   ....[145]....
        /*07c0*/ 	.word	0xffffffff


	//   ....[146]....
        /*07c4*/ 	.word	0xffffffff


	//   ....[147]....
        /*07c8*/ 	.word	0xffffffff


	//   ....[148]....
        /*07cc*/ 	.word	0xffffffff


	//   ....[149]....
        /*07d0*/ 	.word	0xffffffff


	//   ....[150]....
        /*07d4*/ 	.word	0xffffffff


	//   ....[151]....
        /*07d8*/ 	.word	0xffffffff


	//   ....[152]....
        /*07dc*/ 	.word	0xffffffff


	//   ....[153]....
        /*07e0*/ 	.word	0xffffffff


	//   ....[154]....
        /*07e4*/ 	.word	0xffffffff


	//   ....[155]....
        /*07e8*/ 	.word	0xffffffff


	//   ....[156]....
        /*07ec*/ 	.word	0xffffffff


	//   ....[157]....
        /*07f0*/ 	.word	0xffffffff


	//   ....[158]....
        /*07f4*/ 	.word	0xffffffff


	//   ....[159]....
        /*07f8*/ 	.word	0xffffffff


	//   ....[160]....
        /*07fc*/ 	.word	0xffffffff


	//   ....[161]....
        /*0800*/ 	.word	0xffffffff


	//   ....[162]....
        /*0804*/ 	.word	0x0500000f


	//   ....[163]....
        /*0808*/ 	.word	0x0500000f


	//   ....[164]....
        /*080c*/ 	.word	0x0500000f


	//   ....[165]....
        /*0810*/ 	.word	0x0500000f


	//   ....[166]....
        /*0814*/ 	.word	0x0500000f


	//   ....[167]....
        /*0818*/ 	.word	0x0500000f


	//   ....[168]....
        /*081c*/ 	.word	0x0500000f


	//   ....[169]....
        /*0820*/ 	.word	0x0500000f


	//   ....[170]....
        /*0824*/ 	.word	0x0500000f


	//   ....[171]....
        /*0828*/ 	.word	0x0500000f


	//   ....[172]....
        /*082c*/ 	.word	0x0500000f


	//   ....[173]....
        /*0830*/ 	.word	0x0500000f


	//   ....[174]....
        /*0834*/ 	.word	0x0500000f


	//   ....[175]....
        /*0838*/ 	.word	0x0500000f


	//   ....[176]....
        /*083c*/ 	.word	0x0500000f


	//   ....[177]....
        /*0840*/ 	.word	0x0500000f


	//   ....[178]....
        /*0844*/ 	.word	0x0500000f


	//   ....[179]....
        /*0848*/ 	.word	0x0500000f


	//   ....[180]....
        /*084c*/ 	.word	0x0500000f


	//   ....[181]....
        /*0850*/ 	.word	0x0500000f


	//   ....[182]....
        /*0854*/ 	.word	0x0500000f


	//   ....[183]....
        /*0858*/ 	.word	0x0500000f


	//   ....[184]....
        /*085c*/ 	.word	0x0500000f


	//   ....[185]....
        /*0860*/ 	.word	0x0500000f


	//   ....[186]....
        /*0864*/ 	.word	0x0500000f


	//   ....[187]....
        /*0868*/ 	.word	0x0500000f


	//   ....[188]....
        /*086c*/ 	.word	0x0500000f


	//   ....[189]....
        /*0870*/ 	.word	0x0500000f


	//   ....[190]....
        /*0874*/ 	.word	0x0500000f


	//   ....[191]....
        /*0878*/ 	.word	0x0500000f


	//   ....[192]....
        /*087c*/ 	.word	0x0500000f


	//   ....[193]....
        /*0880*/ 	.word	0x0500000f


	//   ....[194]....
        /*0884*/ 	.word	0x0500000f


	//   ....[195]....
        /*0888*/ 	.word	0x0500000f


	//   ....[196]....
        /*088c*/ 	.word	0x0500000f


	//   ....[197]....
        /*0890*/ 	.word	0x0500000f


	//   ....[198]....
        /*0894*/ 	.word	0x0500000f


	//   ....[199]....
        /*0898*/ 	.word	0x0500000f


	//   ....[200]....
        /*089c*/ 	.word	0x0500000f


	//   ....[201]....
        /*08a0*/ 	.word	0x0500000f


	//   ....[202]....
        /*08a4*/ 	.word	0x0500000f


	//   ....[203]....
        /*08a8*/ 	.word	0x0500000f


	//   ....[204]....
        /*08ac*/ 	.word	0x0500000f


	//   ....[205]....
        /*08b0*/ 	.word	0x0500000f


	//   ....[206]....
        /*08b4*/ 	.word	0x0500000f


	//   ....[207]....
        /*08b8*/ 	.word	0x0500000f


	//   ....[208]....
        /*08bc*/ 	.word	0x0500000f


	//   ....[209]....
        /*08c0*/ 	.word	0x0500000f


	//   ....[210]....
        /*08c4*/ 	.word	0x0500000f


	//   ....[211]....
        /*08c8*/ 	.word	0x0500000f


	//   ....[212]....
        /*08cc*/ 	.word	0x0500000f


	//   ....[213]....
        /*08d0*/ 	.word	0x0500000f


	//   ....[214]....
        /*08d4*/ 	.word	0x0500000f


	//   ....[215]....
        /*08d8*/ 	.word	0x0500000f


	//   ....[216]....
        /*08dc*/ 	.word	0x0500000f


	//   ....[217]....
        /*08e0*/ 	.word	0x0500000f


	//   ....[218]....
        /*08e4*/ 	.word	0x0500000f


	//   ....[219]....
        /*08e8*/ 	.word	0x0500000f


	//   ....[220]....
        /*08ec*/ 	.word	0x0500000f


	//   ....[221]....
        /*08f0*/ 	.word	0x0500000f


	//   ....[222]....
        /*08f4*/ 	.word	0x0500000f


	//   ....[223]....
        /*08f8*/ 	.word	0x0500000f


	//   ....[224]....
        /*08fc*/ 	.word	0x0500000f


	//   ....[225]....
        /*0900*/ 	.word	0x0500000f


	//   ....[226]....
        /*0904*/ 	.word	0x0500000f


	//   ....[227]....
        /*0908*/ 	.word	0x0500000f


	//   ....[228]....
        /*090c*/ 	.word	0x0500000f


	//   ....[229]....
        /*0910*/ 	.word	0x0500000f


	//   ....[230]....
        /*0914*/ 	.word	0x0500000f


	//   ....[231]....
        /*0918*/ 	.word	0x0500000f


	//   ....[232]....
        /*091c*/ 	.word	0x0500000f


	//   ....[233]....
        /*0920*/ 	.word	0x0500000f


	//   ....[234]....
        /*0924*/ 	.word	0x0500000f


	//   ....[235]....
        /*0928*/ 	.word	0x0500000f


	//   ....[236]....
        /*092c*/ 	.word	0x0500000f


	//   ....[237]....
        /*0930*/ 	.word	0x0500000f


	//   ....[238]....
        /*0934*/ 	.word	0x0500000f


	//   ....[239]....
        /*0938*/ 	.word	0x0500000f


	//   ....[240]....
        /*093c*/ 	.word	0x0500000f


	//   ....[241]....
        /*0940*/ 	.word	0x0500000f


	//   ....[242]....
        /*0944*/ 	.word	0x0500000f


	//   ....[243]....
        /*0948*/ 	.word	0x0500000f


	//   ....[244]....
        /*094c*/ 	.word	0x0500000f


	//   ....[245]....
        /*0950*/ 	.word	0x0500000f


	//   ....[246]....
        /*0954*/ 	.word	0x0500000f


	//   ....[247]....
        /*0958*/ 	.word	0x0500000f


	//   ....[248]....
        /*095c*/ 	.word	0x0500000f


	//   ....[249]....
        /*0960*/ 	.word	0x0500000f


	//   ....[250]....
        /*0964*/ 	.word	0x0500000f


	//   ....[251]....
        /*0968*/ 	.word	0x0500000f


	//   ....[252]....
        /*096c*/ 	.word	0x0500000f


	//   ....[253]....
        /*0970*/ 	.word	0x0500000f


	//   ....[254]....
        /*0974*/ 	.word	0x0500000f


	//   ....[255]....
        /*0978*/ 	.word	0x0500000f


	//   ....[0]....
        /*097c*/ 	.word	0x0500000f


	//   ....[1]....
        /*0980*/ 	.word	0x0500000f


	//   ....[2]....
        /*0984*/ 	.word	0x0500000f


	//   ....[3]....
        /*0988*/ 	.word	0x0500000f


	//   ....[4]....
        /*098c*/ 	.word	0x0500000f


	//   ....[5]....
        /*0990*/ 	.word	0x0500000f


	//   ....[6]....
        /*0994*/ 	.word	0x0500000f


	//   ....[7]....
        /*0998*/ 	.word	0x0500000f


	//   ....[8]....
        /*099c*/ 	.word	0x0500000f


	//   ....[9]....
        /*09a0*/ 	.word	0x0500000f


	//   ....[10]....
        /*09a4*/ 	.word	0x0500000f


	//   ....[11]....
        /*09a8*/ 	.word	0x0500000f


	//   ....[12]....
        /*09ac*/ 	.word	0x0500000f


	//   ....[13]....
        /*09b0*/ 	.word	0x0500000f


	//   ....[14]....
        /*09b4*/ 	.word	0x0500000f


	//   ....[15]....
        /*09b8*/ 	.word	0x0500000f


	//   ....[16]....
        /*09bc*/ 	.word	0x0500000f


	//   ....[17]....
        /*09c0*/ 	.word	0x0500000f


	//   ....[18]....
        /*09c4*/ 	.word	0x0500000f


	//   ....[19]....
        /*09c8*/ 	.word	0x0500000f


	//   ....[20]....
        /*09cc*/ 	.word	0x0500000f


	//   ....[21]....
        /*09d0*/ 	.word	0x0500000f


	//   ....[22]....
        /*09d4*/ 	.word	0x0500000f


	//   ....[23]....
        /*09d8*/ 	.word	0x0500000f


	//   ....[24]....
        /*09dc*/ 	.word	0x0500000f


	//   ....[25]....
        /*09e0*/ 	.word	0x0500000f


	//   ....[26]....
        /*09e4*/ 	.word	0x0500000f


	//   ....[27]....
        /*09e8*/ 	.word	0x0500000f


	//----- nvinfo : EIATTR_COOP_GROUP_INSTR_OFFSETS
	.align		4
.L_151:
        /*09ec*/ 	.byte	0x04, 0x28
        /*09ee*/ 	.short	(.L_153 - .L_152)


	//   ....[0]....
.L_152:
        /*09f0*/ 	.word	0x00000070


	//   ....[1]....
        /*09f4*/ 	.word	0x000001a0


	//   ....[2]....
        /*09f8*/ 	.word	0x000001f0


	//   ....[3]....
        /*09fc*/ 	.word	0x00000420


	//   ....[4]....
        /*0a00*/ 	.word	0x00000580


	//   ....[5]....
        /*0a04*/ 	.word	0x000006a0


	//   ....[6]....
        /*0a08*/ 	.word	0x00000800


	//   ....[7]....
        /*0a0c*/ 	.word	0x000105a0


	//   ....[8]....
        /*0a10*/ 	.word	0x00010cf0


	//   ....[9]....
        /*0a14*/ 	.word	0x00010d00


	//   ....[10]....
        /*0a18*/ 	.word	0x00010d10


	//   ....[11]....
        /*0a1c*/ 	.word	0x00010d20


	//   ....[12]....
        /*0a20*/ 	.word	0x000141a0


	//   ....[13]....
        /*0a24*/ 	.word	0x000141b0


	//   ....[14]....
        /*0a28*/ 	.word	0x000141c0


	//   ....[15]....
        /*0a2c*/ 	.word	0x000141d0


	//   ....[16]....
        /*0a30*/ 	.word	0x00019d70


	//   ....[17]....
        /*0a34*/ 	.word	0x00019e10


	//   ....[18]....
        /*0a38*/ 	.word	0x0001a110


	//   ....[19]....
        /*0a3c*/ 	.word	0x0001a260


	//   ....[20]....
        /*0a40*/ 	.word	0x0001db90


	//   ....[21]....
        /*0a44*/ 	.word	0x0001dbb0


	//   ....[22]....
        /*0a48*/ 	.word	0x0001dbe0


	//   ....[23]....
        /*0a4c*/ 	.word	0x0001dc20


	//   ....[24]....
        /*0a50*/ 	.word	0x0001f780


	//   ....[25]....
        /*0a54*/ 	.word	0x0001f7e0


	//   ....[26]....
        /*0a58*/ 	.word	0x0001f800


	//   ....[27]....
        /*0a5c*/ 	.word	0x0001f820


	//   ....[28]....
        /*0a60*/ 	.word	0x000203d0


	//   ....[29]....
        /*0a64*/ 	.word	0x00020460


	//   ....[30]....
        /*0a68*/ 	.word	0x00020490


	//   ....[31]....
        /*0a6c*/ 	.word	0x000204c0


	//   ....[32]....
        /*0a70*/ 	.word	0x000204f0


	//   ....[33]....
        /*0a74*/ 	.word	0x00020520


	//   ....[34]....
        /*0a78*/ 	.word	0x00020550


	//   ....[35]....
        /*0a7c*/ 	.word	0x00020580


	//   ....[36]....
        /*0a80*/ 	.word	0x000205b0


	//   ....[37]....
        /*0a84*/ 	.word	0x000205e0


	//   ....[38]....
        /*0a88*/ 	.word	0x00020610


	//   ....[39]....
        /*0a8c*/ 	.word	0x00020640


	//   ....[40]....
        /*0a90*/ 	.word	0x00020670


	//   ....[41]....
        /*0a94*/ 	.word	0x000206a0


	//   ....[42]....
        /*0a98*/ 	.word	0x000206d0


	//   ....[43]....
        /*0a9c*/ 	.word	0x00020700


	//   ....[44]....
        /*0aa0*/ 	.word	0x00020730


	//   ....[45]....
        /*0aa4*/ 	.word	0x00020760


	//   ....[46]....
        /*0aa8*/ 	.word	0x00020790


	//   ....[47]....
        /*0aac*/ 	.word	0x000207c0


	//   ....[48]....
        /*0ab0*/ 	.word	0x000207f0


	//   ....[49]....
        /*0ab4*/ 	.word	0x00020820


	//   ....[50]....
        /*0ab8*/ 	.word	0x00020850


	//   ....[51]....
        /*0abc*/ 	.word	0x00020880


	//   ....[52]....
        /*0ac0*/ 	.word	0x000208b0


	//   ....[53]....
        /*0ac4*/ 	.word	0x000208e0


	//   ....[54]....
        /*0ac8*/ 	.word	0x00020910


	//   ....[55]....
        /*0acc*/ 	.word	0x00020940


	//   ....[56]....
        /*0ad0*/ 	.word	0x00020970


	//   ....[57]....
        /*0ad4*/ 	.word	0x000209a0


	//   ....[58]....
        /*0ad8*/ 	.word	0x000209d0


	//   ....[59]....
        /*0adc*/ 	.word	0x00020a00


	//   ....[60]....
        /*0ae0*/ 	.word	0x00020a30


	//   ....[61]....
        /*0ae4*/ 	.word	0x00020a60


	//   ....[62]....
        /*0ae8*/ 	.word	0x00020a90


	//   ....[63]....
        /*0aec*/ 	.word	0x00020ac0


	//   ....[64]....
        /*0af0*/ 	.word	0x00020ad0


	//   ....[65]....
        /*0af4*/ 	.word	0x00020ae0


	//   ....[66]....
        /*0af8*/ 	.word	0x00020af0


	//   ....[67]....
        /*0afc*/ 	.word	0x00020b00


	//   ....[68]....
        /*0b00*/ 	.word	0x00020b10


	//   ....[69]....
        /*0b04*/ 	.word	0x00020b20


	//   ....[70]....
        /*0b08*/ 	.word	0x00020b30


	//   ....[71]....
        /*0b0c*/ 	.word	0x00020b40


	//   ....[72]....
        /*0b10*/ 	.word	0x00020b50


	//   ....[73]....
        /*0b14*/ 	.word	0x00020b70


	//   ....[74]....
        /*0b18*/ 	.word	0x00020b90


	//   ....[75]....
        /*0b1c*/ 	.word	0x00020ba0


	//   ....[76]....
        /*0b20*/ 	.word	0x00020bb0


	//   ....[77]....
        /*0b24*/ 	.word	0x00020be0


	//   ....[78]....
        /*0b28*/ 	.word	0x00020c10


	//   ....[79]....
        /*0b2c*/ 	.word	0x00020c40


	//   ....[80]....
        /*0b30*/ 	.word	0x00020c60


	//   ....[81]....
        /*0b34*/ 	.word	0x00020c90


	//   ....[82]....
        /*0b38*/ 	.word	0x00020cc0


	//   ....[83]....
        /*0b3c*/ 	.word	0x00020cf0


	//   ....[84]....
        /*0b40*/ 	.word	0x00020d20


	//   ....[85]....
        /*0b44*/ 	.word	0x00020d50


	//   ....[86]....
        /*0b48*/ 	.word	0x00020d80


	//   ....[87]....
        /*0b4c*/ 	.word	0x00020dc0


	//   ....[88]....
        /*0b50*/ 	.word	0x00020df0


	//   ....[89]....
        /*0b54*/ 	.word	0x00020e20


	//   ....[90]....
        /*0b58*/ 	.word	0x00020e50


	//   ....[91]....
        /*0b5c*/ 	.word	0x00020e80


	//   ....[92]....
        /*0b60*/ 	.word	0x000216c0


	//   ....[93]....
        /*0b64*/ 	.word	0x000216e0


	//   ....[94]....
        /*0b68*/ 	.word	0x00021700


	//   ....[95]....
        /*0b6c*/ 	.word	0x00021720


	//   ....[96]....
        /*0b70*/ 	.word	0x00021dc0


	//   ....[97]....
        /*0b74*/ 	.word	0x00021dd0


	//   ....[98]....
        /*0b78*/ 	.word	0x00021f00


	//   ....[99]....
        /*0b7c*/ 	.word	0x00021f10


	//   ....[100]....
        /*0b80*/ 	.word	0x00022040


	//   ....[101]....
        /*0b84*/ 	.word	0x00022050


	//   ....[102]....
        /*0b88*/ 	.word	0x00022180


	//   ....[103]....
        /*0b8c*/ 	.word	0x00022190


	//   ....[104]....
        /*0b90*/ 	.word	0x00022580


	//   ....[105]....
        /*0b94*/ 	.word	0x00022590


	//   ....[106]....
        /*0b98*/ 	.word	0x00022d00


	//   ....[107]....
        /*0b9c*/ 	.word	0x00022d10


	//   ....[108]....
        /*0ba0*/ 	.word	0x00023b30


	//   ....[109]....
        /*0ba4*/ 	.word	0x00023b40


	//   ....[110]....
        /*0ba8*/ 	.word	0x00023c80


	//   ....[111]....
        /*0bac*/ 	.word	0x00023c90


	//   ....[112]....
        /*0bb0*/ 	.word	0x00023dc0


	//   ....[113]....
        /*0bb4*/ 	.word	0x00023dd0


	//   ....[114]....
        /*0bb8*/ 	.word	0x00023f00


	//   ....[115]....
        /*0bbc*/ 	.word	0x00023f10


	//   ....[116]....
        /*0bc0*/ 	.word	0x000240a0


	//   ....[117]....
        /*0bc4*/ 	.word	0x000242e0


	//   ....[118]....
        /*0bc8*/ 	.word	0x00024310


	//   ....[119]....
        /*0bcc*/ 	.word	0x00024340


	//   ....[120]....
        /*0bd0*/ 	.word	0x00024370


	//   ....[121]....
        /*0bd4*/ 	.word	0x000243a0


	//   ....[122]....
        /*0bd8*/ 	.word	0x000243d0


	//   ....[123]....
        /*0bdc*/ 	.word	0x00024570


	//   ....[124]....
        /*0be0*/ 	.word	0x000245a0


	//   ....[125]....
        /*0be4*/ 	.word	0x000245d0


	//   ....[126]....
        /*0be8*/ 	.word	0x00024600


	//   ....[127]....
        /*0bec*/ 	.word	0x00024630


	//   ....[128]....
        /*0bf0*/ 	.word	0x00024660


	//   ....[129]....
        /*0bf4*/ 	.word	0x000246e0


	//   ....[130]....
        /*0bf8*/ 	.word	0x00024720


	//   ....[131]....
        /*0bfc*/ 	.word	0x00024730


	//   ....[132]....
        /*0c00*/ 	.word	0x000247e0


	//   ....[133]....
        /*0c04*/ 	.word	0x000259b0


	//   ....[134]....
        /*0c08*/ 	.word	0x000274f0


	//   ....[135]....
        /*0c0c*/ 	.word	0x00028220


	//   ....[136]....
        /*0c10*/ 	.word	0x00028260


	//   ....[137]....
        /*0c14*/ 	.word	0x000282b0


	//   ....[138]....
        /*0c18*/ 	.word	0x00028330


	//   ....[139]....
        /*0c1c*/ 	.word	0x000283c0


	//   ....[140]....
        /*0c20*/ 	.word	0x000283d0


	//   ....[141]....
        /*0c24*/ 	.word	0x00028420


	//   ....[142]....
        /*0c28*/ 	.word	0x00028460


	//   ....[143]....
        /*0c2c*/ 	.word	0x0002a160


	//   ....[144]....
        /*0c30*/ 	.word	0x0002a190


	//   ....[145]....
        /*0c34*/ 	.word	0x0002a1f0


	//   ....[146]....
        /*0c38*/ 	.word	0x0002a220


	//   ....[147]....
        /*0c3c*/ 	.word	0x0002a250


	//   ....[148]....
        /*0c40*/ 	.word	0x0002a280


	//   ....[149]....
        /*0c44*/ 	.word	0x0002a2b0


	//   ....[150]....
        /*0c48*/ 	.word	0x0002a2e0


	//   ....[151]....
        /*0c4c*/ 	.word	0x0002a4b0


	//   ....[152]....
        /*0c50*/ 	.word	0x0002a4e0


	//   ....[153]....
        /*0c54*/ 	.word	0x0002a510


	//   ....[154]....
        /*0c58*/ 	.word	0x0002a540


	//   ....[155]....
        /*0c5c*/ 	.word	0x0002a570


	//   ....[156]....
        /*0c60*/ 	.word	0x0002a5a0


	//   ....[157]....
        /*0c64*/ 	.word	0x0002a660


	//   ....[158]....
        /*0c68*/ 	.word	0x0002a680


	//   ....[159]....
        /*0c6c*/ 	.word	0x0002a690


	//   ....[160]....
        /*0c70*/ 	.word	0x0002a6f0


	//   ....[161]....
        /*0c74*/ 	.word	0x0002ae10


	//   ....[162]....
        /*0c78*/ 	.word	0x0002b2f0


	//   ....[163]....
        /*0c7c*/ 	.word	0x0002b3a0


	//   ....[164]....
        /*0c80*/ 	.word	0x0002b430


	//   ....[165]....
        /*0c84*/ 	.word	0x0002b480


	//   ....[166]....
        /*0c88*/ 	.word	0x0002b4d0


	//   ....[167]....
        /*0c8c*/ 	.word	0x0002b5b0


	//   ....[168]....
        /*0c90*/ 	.word	0x0002b640


	//   ....[169]....
        /*0c94*/ 	.word	0x0002b690


	//   ....[170]....
        /*0c98*/ 	.word	0x0002b6e0


	//   ....[171]....
        /*0c9c*/ 	.word	0x0002b940


	//   ....[172]....
        /*0ca0*/ 	.word	0x0002ba50


	//   ....[173]....
        /*0ca4*/ 	.word	0x0002bb70


	//   ....[174]....
        /*0ca8*/ 	.word	0x0002bc90


	//   ....[175]....
        /*0cac*/ 	.word	0x0002bdb0


	//   ....[176]....
        /*0cb0*/ 	.word	0x0002beb0


	//   ....[177]....
        /*0cb4*/ 	.word	0x0002bf10


	//   ....[178]....
        /*0cb8*/ 	.word	0x0002bf60


	//   ....[179]....
        /*0cbc*/ 	.word	0x0002bfe0


	//   ....[180]....
        /*0cc0*/ 	.word	0x0002c030


	//   ....[181]....
        /*0cc4*/ 	.word	0x0002c0b0


	//   ....[182]....
        /*0cc8*/ 	.word	0x0002c100


	//   ....[183]....
        /*0ccc*/ 	.word	0x0002c180


	//   ....[184]....
        /*0cd0*/ 	.word	0x0002c1f0


	//   ....[185]....
        /*0cd4*/ 	.word	0x0002c250


	//   ....[186]....
        /*0cd8*/ 	.word	0x0002c2a0


	//   ....[187]....
        /*0cdc*/ 	.word	0x0002c320


	//   ....[188]....
        /*0ce0*/ 	.word	0x0002c390


	//   ....[189]....
        /*0ce4*/ 	.word	0x0002c3f0


	//   ....[190]....
        /*0ce8*/ 	.word	0x0002c440


	//   ....[191]....
        /*0cec*/ 	.word	0x0002c4c0


	//   ....[192]....
        /*0cf0*/ 	.word	0x0002c510


	//   ....[193]....
        /*0cf4*/ 	.word	0x0002c570


	//   ....[194]....
        /*0cf8*/ 	.word	0x0002c5c0


	//   ....[195]....
        /*0cfc*/ 	.word	0x0002c620


	//   ....[196]....
        /*0d00*/ 	.word	0x0002c690


	//   ....[197]....
        /*0d04*/ 	.word	0x0002c6f0


	//   ....[198]....
        /*0d08*/ 	.word	0x0002c740


	//   ....[199]....
        /*0d0c*/ 	.word	0x0002c7a0


	//   ....[200]....
        /*0d10*/ 	.word	0x0002c7f0


	//   ....[201]....
        /*0d14*/ 	.word	0x0002c850


	//   ....[202]....
        /*0d18*/ 	.word	0x0002c8c0


	//   ....[203]....
        /*0d1c*/ 	.word	0x0002c940


	//   ....[204]....
        /*0d20*/ 	.word	0x0002c9b0


	//   ....[205]....
        /*0d24*/ 	.word	0x0002ca30


	//   ....[206]....
        /*0d28*/ 	.word	0x0002caa0


	//   ....[207]....
        /*0d2c*/ 	.word	0x0002cb20


	//   ....[208]....
        /*0d30*/ 	.word	0x0002cb80


	//   ....[209]....
        /*0d34*/ 	.word	0x0002cc00


	//   ....[210]....
        /*0d38*/ 	.word	0x0002cc50


	//   ....[211]....
        /*0d3c*/ 	.word	0x0002ccd0


	//   ....[212]....
        /*0d40*/ 	.word	0x0002cd30


	//   ....[213]....
        /*0d44*/ 	.word	0x0002cd90


	//   ....[214]....
        /*0d48*/ 	.word	0x0002cdf0


	//   ....[215]....
        /*0d4c*/ 	.word	0x0002ce60


	//   ....[216]....
        /*0d50*/ 	.word	0x0002cef0


	//   ....[217]....
        /*0d54*/ 	.word	0x0002cf50


	//   ....[218]....
        /*0d58*/ 	.word	0x0002cfa0


	//   ....[219]....
        /*0d5c*/ 	.word	0x0002d020


	//   ....[220]....
        /*0d60*/ 	.word	0x0002d090


	//   ....[221]....
        /*0d64*/ 	.word	0x0002d0f0


	//   ....[222]....
        /*0d68*/ 	.word	0x0002d140


	//   ....[223]....
        /*0d6c*/ 	.word	0x0002d1c0


	//   ....[224]....
        /*0d70*/ 	.word	0x0002d230


	//   ....[225]....
        /*0d74*/ 	.word	0x0002d290


	//   ....[226]....
        /*0d78*/ 	.word	0x0002d2e0


	//   ....[227]....
        /*0d7c*/ 	.word	0x0002d360


	//   ....[228]....
        /*0d80*/ 	.word	0x0002d3d0


	//   ....[229]....
        /*0d84*/ 	.word	0x0002d440


	//   ....[230]....
        /*0d88*/ 	.word	0x0002d490


	//   ....[231]....
        /*0d8c*/ 	.word	0x0002d510


	//   ....[232]....
        /*0d90*/ 	.word	0x0002d580


	//   ....[233]....
        /*0d94*/ 	.word	0x0002d5e0


	//   ....[234]....
        /*0d98*/ 	.word	0x0002d630


	//   ....[235]....
        /*0d9c*/ 	.word	0x0002d6b0


	//   ....[236]....
        /*0da0*/ 	.word	0x0002d700


	//   ....[237]....
        /*0da4*/ 	.word	0x0002d790


	//   ....[238]....
        /*0da8*/ 	.word	0x0002d820


	//   ....[239]....
        /*0dac*/ 	.word	0x0002d8b0


	//   ....[240]....
        /*0db0*/ 	.word	0x0002d940


	//   ....[241]....
        /*0db4*/ 	.word	0x0002d9d0


	//   ....[242]....
        /*0db8*/ 	.word	0x0002da60


	//   ....[243]....
        /*0dbc*/ 	.word	0x0002dae0


	//   ....[244]....
        /*0dc0*/ 	.word	0x0002db30


	//   ....[245]....
        /*0dc4*/ 	.word	0x0002dbc0


	//   ....[246]....
        /*0dc8*/ 	.word	0x0002dc50


	//   ....[247]....
        /*0dcc*/ 	.word	0x0002dcd0


	//   ....[248]....
        /*0dd0*/ 	.word	0x0002dd20


	//   ....[249]....
        /*0dd4*/ 	.word	0x0002ddb0


	//   ....[250]....
        /*0dd8*/ 	.word	0x0002de40


	//   ....[251]....
        /*0ddc*/ 	.word	0x0002ded0


	//   ....[252]....
        /*0de0*/ 	.word	0x0002df60


	//   ....[253]....
        /*0de4*/ 	.word	0x0002dff0


	//   ....[254]....
        /*0de8*/ 	.word	0x0002e080


	//   ....[255]....
        /*0dec*/ 	.word	0x0002e140


	//   ....[0]....
        /*0df0*/ 	.word	0x0002e420


	//   ....[1]....
        /*0df4*/ 	.word	0x0002e640


	//   ....[2]....
        /*0df8*/ 	.word	0x0002e690


	//   ....[3]....
        /*0dfc*/ 	.word	0x0002e6f0


	//   ....[4]....
        /*0e00*/ 	.word	0x0002e800


	//   ....[5]....
        /*0e04*/ 	.word	0x0002e860


	//   ....[6]....
        /*0e08*/ 	.word	0x0002e970


	//   ....[7]....
        /*0e0c*/ 	.word	0x0002e9d0


	//   ....[8]....
        /*0e10*/ 	.word	0x0002eab0


	//   ....[9]....
        /*0e14*/ 	.word	0x0002edd0


	//   ....[10]....
        /*0e18*/ 	.word	0x0002ee70


	//   ....[11]....
        /*0e1c*/ 	.word	0x0002f010


	//   ....[12]....
        /*0e20*/ 	.word	0x0002f090


	//   ....[13]....
        /*0e24*/ 	.word	0x0002f110


	//   ....[14]....
        /*0e28*/ 	.word	0x0002f190


	//   ....[15]....
        /*0e2c*/ 	.word	0x0002f210


	//   ....[16]....
        /*0e30*/ 	.word	0x0002f2a0


	//   ....[17]....
        /*0e34*/ 	.word	0x0002f340


	//   ....[18]....
        /*0e38*/ 	.word	0x0002f3f0


	//   ....[19]....
        /*0e3c*/ 	.word	0x0002f470


	//   ....[20]....
        /*0e40*/ 	.word	0x0002f4f0


	//   ....[21]....
        /*0e44*/ 	.word	0x0002f570


	//   ....[22]....
        /*0e48*/ 	.word	0x0002f600


	//   ....[23]....
        /*0e4c*/ 	.word	0x0002f680


	//   ....[24]....
        /*0e50*/ 	.word	0x0002f720


	//   ....[25]....
        /*0e54*/ 	.word	0x0002f770


	//   ....[26]....
        /*0e58*/ 	.word	0x0002f800


	//   ....[27]....
        /*0e5c*/ 	.word	0x0002f930


	//----- nvinfo : EIATTR_REG_RECONFIG
	.align		4
.L_153:
        /*0e60*/ 	.byte	0x01, 0x54
	.zero		2


	//----- nvinfo : EIATTR_SYSCALL_OFFSETS
	.align		4
        /*0e64*/ 	.byte	0x04, 0x46
        /*0e66*/ 	.short	(.L_155 - .L_154)


	//   ....[0]....
.L_154:
        /*0e68*/ 	.word	0x000020a0


	//   ....[1]....
        /*0e6c*/ 	.word	0x000021f0


	//   ....[2]....
        /*0e70*/ 	.word	0x00010730


	//   ....[3]....
        /*0e74*/ 	.word	0x00010c70


	//   ....[4]....
        /*0e78*/ 	.word	0x00026f50


	//   ....[5]....
        /*0e7c*/ 	.word	0x000270e0


	//   ....[6]....
        /*0e80*/ 	.word	0x00027230


	//   ....[7]....
        /*0e84*/ 	.word	0x00027370


	//   ....[8]....
        /*0e88*/ 	.word	0x00027e10


	//----- nvinfo : EIATTR_MBARRIER_INSTR_OFFSETS
	.align		4
.L_155:
        /*0e8c*/ 	.byte	0x04, 0x39
        /*0e8e*/ 	.short	(.L_157 - .L_156)


	//   ....[0]....
.L_156:
        /*0e90*/ 	.word	0x000002d0
        /*0e94*/ 	.word	0x000000ff
        /*0e98*/ 	.word	0x00029800
        /*0e9c*/ 	.short	0x0100
        /*0e9e*/ 	.byte	0x08
	.zero		1


	//   ....[1]....
        /*0ea0*/ 	.word	0x000002e0
        /*0ea4*/ 	.word	0x000000ff
        /*0ea8*/ 	.word	0x00029820
        /*0eac*/ 	.short	0x0100
        /*0eae*/ 	.byte	0x08
	.zero		1


	//   ....[2]....
        /*0eb0*/ 	.word	0x000003d0
        /*0eb4*/ 	.word	0x000000ff
        /*0eb8*/ 	.word	0x00029830
        /*0ebc*/ 	.short	0x0100
        /*0ebe*/ 	.byte	0x08
	.zero		1


	//   ....[3]....
        /*0ec0*/ 	.word	0x000003e0
        /*0ec4*/ 	.word	0x000000ff
        /*0ec8*/ 	.word	0x00029840
        /*0ecc*/ 	.short	0x0100
        /*0ece*/ 	.byte	0x08
	.zero		1


	//   ....[4]....
        /*0ed0*/ 	.word	0x000003f0
        /*0ed4*/ 	.word	0x000000ff
        /*0ed8*/ 	.word	0x00029838
        /*0edc*/ 	.short	0x0100
        /*0ede*/ 	.byte	0x08
	.zero		1


	//   ....[5]....
        /*0ee0*/ 	.word	0x00000400
        /*0ee4*/ 	.word	0x000000ff
        /*0ee8*/ 	.word	0x00029848
        /*0eec*/ 	.short	0x0100
        /*0eee*/ 	.byte	0x08
	.zero		1


	//   ....[6]....
        /*0ef0*/ 	.word	0x00000530
        /*0ef4*/ 	.word	0x000000ff
        /*0ef8*/ 	.word	0x00029850
        /*0efc*/ 	.short	0x0100
        /*0efe*/ 	.byte	0x08
	.zero		1


	//   ....[7]....
        /*0f00*/ 	.word	0x00000540
        /*0f04*/ 	.word	0x000000ff
        /*0f08*/ 	.word	0x00029860
        /*0f0c*/ 	.short	0x0100
        /*0f0e*/ 	.byte	0x08
	.zero		1


	//   ....[8]....
        /*0f10*/ 	.word	0x00000550
        /*0f14*/ 	.word	0x000000ff
        /*0f18*/ 	.word	0x00029858
        /*0f1c*/ 	.short	0x0100
        /*0f1e*/ 	.byte	0x08
	.zero		1


	//   ....[9]....
        /*0f20*/ 	.word	0x00000560
        /*0f24*/ 	.word	0x000000ff
        /*0f28*/ 	.word	0x00029868
        /*0f2c*/ 	.short	0x0100
        /*0f2e*/ 	.byte	0x08
	.zero		1


	//   ....[10]....
        /*0f30*/ 	.word	0x00000650
        /*0f34*/ 	.word	0x000000ff
        /*0f38*/ 	.word	0x00029870
        /*0f3c*/ 	.short	0x0100
        /*0f3e*/ 	.byte	0x06
	.zero		1


	//   ....[11]....
        /*0f40*/ 	.word	0x00000660
        /*0f44*/ 	.word	0x000000ff
        /*0f48*/ 	.word	0x00029880
        /*0f4c*/ 	.short	0x0100
        /*0f4e*/ 	.byte	0x06
	.zero		1


	//   ....[12]....
        /*0f50*/ 	.word	0x00000670
        /*0f54*/ 	.word	0x000000ff
        /*0f58*/ 	.word	0x00029878
        /*0f5c*/ 	.short	0x0100
        /*0f5e*/ 	.byte	0x06
	.zero		1


	//   ....[13]....
        /*0f60*/ 	.word	0x00000680
        /*0f64*/ 	.word	0x000000ff
        /*0f68*/ 	.word	0x00029888
        /*0f6c*/ 	.short	0x0100
        /*0f6e*/ 	.byte	0x06
	.zero		1


	//   ....[14]....
        /*0f70*/ 	.word	0x000007b0
        /*0f74*/ 	.word	0x000000ff
        /*0f78*/ 	.word	0x00029890
        /*0f7c*/ 	.short	0x0100
        /*0f7e*/ 	.byte	0x08
	.zero		1


	//   ....[15]....
        /*0f80*/ 	.word	0x000007c0
        /*0f84*/ 	.word	0x000000ff
        /*0f88*/ 	.word	0x000298a0
        /*0f8c*/ 	.short	0x0100
        /*0f8e*/ 	.byte	0x08
	.zero		1


	//   ....[16]....
        /*0f90*/ 	.word	0x000007d0
        /*0f94*/ 	.word	0x000000ff
        /*0f98*/ 	.word	0x00029898
        /*0f9c*/ 	.short	0x0100
        /*0f9e*/ 	.byte	0x08
	.zero		1


	//   ....[17]....
        /*0fa0*/ 	.word	0x000007e0
        /*0fa4*/ 	.word	0x000000ff
        /*0fa8*/ 	.word	0x000298a8
        /*0fac*/ 	.short	0x0100
        /*0fae*/ 	.byte	0x08
	.zero		1


	//   ....[18]....
        /*0fb0*/ 	.word	0x00000910
        /*0fb4*/ 	.word	0x000000ff
        /*0fb8*/ 	.word	0x000298b0
        /*0fbc*/ 	.short	0x0100
        /*0fbe*/ 	.byte	0x08
	.zero		1


	//   ....[19]....
        /*0fc0*/ 	.word	0x00000920
        /*0fc4*/ 	.word	0x000000ff
        /*0fc8*/ 	.word	0x000298c0
        /*0fcc*/ 	.short	0x0100
        /*0fce*/ 	.byte	0x08
	.zero		1


	//   ....[20]....
        /*0fd0*/ 	.word	0x00000930
        /*0fd4*/ 	.word	0x000000ff
        /*0fd8*/ 	.word	0x000298b8
        /*0fdc*/ 	.short	0x0100
        /*0fde*/ 	.byte	0x08
	.zero		1


	//   ....[21]....
        /*0fe0*/ 	.word	0x00000940
        /*0fe4*/ 	.word	0x000000ff
        /*0fe8*/ 	.word	0x000298c8
        /*0fec*/ 	.short	0x0100
        /*0fee*/ 	.byte	0x08
	.zero		1


	//   ....[22]....
        /*0ff0*/ 	.word	0x00003940
        /*0ff4*/ 	.word	0x00000061
        /*0ff8*/ 	.word	0x00029890
        /*0ffc*/ 	.short	0x010a
        /*0ffe*/ 	.byte	0x3f
	.zero		1


	//   ....[23]....
        /*1000*/ 	.word	0x000096f0
        /*1004*/ 	.word	0x00000061
        /*1008*/ 	.word	0x00029890
        /*100c*/ 	.short	0x010a
        /*100e*/ 	.byte	0x3f
	.zero		1


	//   ....[24]....
        /*1010*/ 	.word	0x0000f630
        /*1014*/ 	.word	0x00000061
        /*1018*/ 	.word	0x00029890
        /*101c*/ 	.short	0x010a
        /*101e*/ 	.byte	0x3f
	.zero		1


	//   ....[25]....
        /*1020*/ 	.word	0x0000fa00
        /*1024*/ 	.word	0x00000028
        /*1028*/ 	.word	0x00000000
        /*102c*/ 	.short	0x0101
        /*102e*/ 	.byte	0x3f
	.zero		1


	//   ....[26]....
        /*1030*/ 	.word	0x0000fa40
        /*1034*/ 	.word	0x00000061
        /*1038*/ 	.word	0x000298b0
        /*103c*/ 	.short	0x010a
        /*103e*/ 	.byte	0x3f
	.zero		1


	//   ....[27]....
        /*1040*/ 	.word	0x0000fee0
        /*1044*/ 	.word	0x00000061
        /*1048*/ 	.word	0x00000000
        /*104c*/ 	.short	0x0101
        /*104e*/ 	.byte	0x3f
	.zero		1


	//   ....[28]....
        /*1050*/ 	.word	0x000109d0
        /*1054*/ 	.word	0x00000010
        /*1058*/ 	.word	0x00029800
        /*105c*/ 	.short	0x010a
        /*105e*/ 	.byte	0x3f
	.zero		1


	//   ....[29]....
        /*1060*/ 	.word	0x00010a20
        /*1064*/ 	.word	0x00000010
        /*1068*/ 	.word	0x00029800
        /*106c*/ 	.short	0x010a
        /*106e*/ 	.byte	0x3f
	.zero		1


	//   ....[30]....
        /*1070*/ 	.word	0x000112b0
        /*1074*/ 	.word	0x00000010
        /*1078*/ 	.word	0x00029800
        /*107c*/ 	.short	0x010a
        /*107e*/ 	.byte	0x3f
	.zero		1


	//   ....[31]....
        /*1080*/ 	.word	0x00014630
        /*1084*/ 	.word	0x00000010
        /*1088*/ 	.word	0x00029800
        /*108c*/ 	.short	0x010a
        /*108e*/ 	.byte	0x3f
	.zero		1


	//   ....[32]....
        /*1090*/ 	.word	0x00017760
        /*1094*/ 	.word	0x00000003
        /*1098*/ 	.word	0x00029830
        /*109c*/ 	.short	0x010a
        /*109e*/ 	.byte	0x3f
	.zero		1


	//   ....[33]....
        /*10a0*/ 	.word	0x000177e0
        /*10a4*/ 	.word	0x00000003
        /*10a8*/ 	.word	0x00029830
        /*10ac*/ 	.short	0x010a
        /*10ae*/ 	.byte	0x3f
	.zero		1


	//   ....[34]....
        /*10b0*/ 	.word	0x0001a4c0
        /*10b4*/ 	.word	0x00000037
        /*10b8*/ 	.word	0x00000000
        /*10bc*/ 	.short	0x0101
        /*10be*/ 	.byte	0x3f
	.zero		1


	//   ....[35]....
        /*10c0*/ 	.word	0x0001b880
        /*10c4*/ 	.word	0x0000000b
        /*10c8*/ 	.word	0x00029830
        /*10cc*/ 	.short	0x010a
        /*10ce*/ 	.byte	0x3f
	.zero		1


	//   ....[36]....
        /*10d0*/ 	.word	0x0001b8d0
        /*10d4*/ 	.word	0x0000000b
        /*10d8*/ 	.word	0x00029830
        /*10dc*/ 	.short	0x010a
        /*10de*/ 	.byte	0x3f
	.zero		1


	//   ....[37]....
        /*10e0*/ 	.word	0x0001c9d0
        /*10e4*/ 	.word	0x0000000b
        /*10e8*/ 	.word	0x00029850
        /*10ec*/ 	.short	0x010a
        /*10ee*/ 	.byte	0x3f
	.zero		1


	//   ....[38]....
        /*10f0*/ 	.word	0x0001ca10
        /*10f4*/ 	.word	0x0000000b
        /*10f8*/ 	.word	0x00029850
        /*10fc*/ 	.short	0x010a
        /*10fe*/ 	.byte	0x3f
	.zero		1


	//   ....[39]....
        /*1100*/ 	.word	0x0001e380
        /*1104*/ 	.word	0x000000a4
        /*1108*/ 	.word	0x00000000
        /*110c*/ 	.short	0x0101
        /*110e*/ 	.byte	0x3f
	.zero		1


	//   ....[40]....
        /*1110*/ 	.word	0x0001ed80
        /*1114*/ 	.word	0x00000009
        /*1118*/ 	.word	0x00000000
        /*111c*/ 	.short	0x0101
        /*111e*/ 	.byte	0x3f
	.zero		1


	//   ....[41]....
        /*1120*/ 	.word	0x0001f440
        /*1124*/ 	.word	0x0000000d
        /*1128*/ 	.word	0x00029850
        /*112c*/ 	.short	0x010a
        /*112e*/ 	.byte	0x3f
	.zero		1


	//   ....[42]....
        /*1130*/ 	.word	0x0001f4c0
        /*1134*/ 	.word	0x0000000d
        /*1138*/ 	.word	0x00029850
        /*113c*/ 	.short	0x010a
        /*113e*/ 	.byte	0x3f
	.zero		1


	//   ....[43]....
        /*1140*/ 	.word	0x0001fac0
        /*1144*/ 	.word	0x00000002
        /*1148*/ 	.word	0x00000000
        /*114c*/ 	.short	0x0101
        /*114e*/ 	.byte	0x3f
	.zero		1


	//   ....[44]....
        /*1150*/ 	.word	0x00021cd0
        /*1154*/ 	.word	0x00000000
        /*1158*/ 	.word	0x00000000
        /*115c*/ 	.short	0x0101
        /*115e*/ 	.byte	0x3f
	.zero		1


	//   ....[45]....
        /*1160*/ 	.word	0x00022480
        /*1164*/ 	.word	0x00000008
        /*1168*/ 	.word	0x00000000
        /*116c*/ 	.short	0x0101
        /*116e*/ 	.byte	0x3f
	.zero		1


	//   ....[46]....
        /*1170*/ 	.word	0x00025a90
        /*1174*/ 	.word	0x00000012
        /*1178*/ 	.word	0x00029820
        /*117c*/ 	.short	0x010a
        /*117e*/ 	.byte	0x3f
	.zero		1


	//   ....[47]....
        /*1180*/ 	.word	0x00025b60
        /*1184*/ 	.word	0x00000007
        /*1188*/ 	.word	0x000298a0
        /*118c*/ 	.short	0x010a
        /*118e*/ 	.byte	0x3f
	.zero		1


	//   ....[48]....
        /*1190*/ 	.word	0x00025f80
        /*1194*/ 	.word	0x00000007
        /*1198*/ 	.word	0x000298c0
        /*119c*/ 	.short	0x010a
        /*119e*/ 	.byte	0x3f
	.zero		1


	//   ....[49]....
        /*11a0*/ 	.word	0x00026350
        /*11a4*/ 	.word	0x00000008
        /*11a8*/ 	.word	0x000298a0
        /*11ac*/ 	.short	0x010a
        /*11ae*/ 	.byte	0x3f
	.zero		1


	//   ....[50]....
        /*11b0*/ 	.word	0x00026760
        /*11b4*/ 	.word	0x00000008
        /*11b8*/ 	.word	0x000298c0
        /*11bc*/ 	.short	0x010a
        /*11be*/ 	.byte	0x3f
	.zero		1


	//   ....[51]....
        /*11c0*/ 	.word	0x00027770
        /*11c4*/ 	.word	0x00000002
        /*11c8*/ 	.word	0x00029880
        /*11cc*/ 	.short	0x010a
        /*11ce*/ 	.byte	0x3f
	.zero		1


	//   ....[52]....
        /*11d0*/ 	.word	0x00027910
        /*11d4*/ 	.word	0x00000002
        /*11d8*/ 	.word	0x00029840
        /*11dc*/ 	.short	0x010a
        /*11de*/ 	.byte	0x3f
	.zero		1


	//   ....[53]....
        /*11e0*/ 	.word	0x00028540
        /*11e4*/ 	.word	0x00000012
        /*11e8*/ 	.word	0x00029800
        /*11ec*/ 	.short	0x0107
        /*11ee*/ 	.byte	0x3f
	.zero		1


	//   ....[54]....
        /*11f0*/ 	.word	0x00028640
        /*11f4*/ 	.word	0x00000012
        /*11f8*/ 	.word	0x00029800
        /*11fc*/ 	.short	0x0101
        /*11fe*/ 	.byte	0x3f
	.zero		1


	//   ....[55]....
        /*1200*/ 	.word	0x00028660
        /*1204*/ 	.word	0x00000012
        /*1208*/ 	.word	0x00029820
        /*120c*/ 	.short	0x010a
        /*120e*/ 	.byte	0x3f
	.zero		1


	//   ....[56]....
        /*1210*/ 	.word	0x00028990
        /*1214*/ 	.word	0x00000005
        /*1218*/ 	.word	0x00029880
        /*121c*/ 	.short	0x010a
        /*121e*/ 	.byte	0x3f
	.zero		1


	//   ....[57]....
        /*1220*/ 	.word	0x00028bc0
        /*1224*/ 	.word	0x00000005
        /*1228*/ 	.word	0x00029840
        /*122c*/ 	.short	0x010a
        /*122e*/ 	.byte	0x3f
	.zero		1


	//   ....[58]....
        /*1230*/ 	.word	0x00029080
        /*1234*/ 	.word	0x00000014
        /*1238*/ 	.word	0x00029870
        /*123c*/ 	.short	0x010a
        /*123e*/ 	.byte	0x3f
	.zero		1


	//   ....[59]....
        /*1240*/ 	.word	0x000290f0
        /*1244*/ 	.word	0x00000014
        /*1248*/ 	.word	0x00029860
        /*124c*/ 	.short	0x010a
        /*124e*/ 	.byte	0x3f
	.zero		1


	//   ....[60]....
        /*1250*/ 	.word	0x00029620
        /*1254*/ 	.word	0x00000014
        /*1258*/ 	.word	0x00029850
        /*125c*/ 	.short	0x0101
        /*125e*/ 	.byte	0x3f
	.zero		1


	//   ....[61]....
        /*1260*/ 	.word	0x000296a0
        /*1264*/ 	.word	0x00000014
        /*1268*/ 	.word	0x00000000
        /*126c*/ 	.short	0x0101
        /*126e*/ 	.byte	0x3f
	.zero		1


	//   ....[62]....
        /*1270*/ 	.word	0x000298d0
        /*1274*/ 	.word	0x00000010
        /*1278*/ 	.word	0x00029870
        /*127c*/ 	.short	0x010a
        /*127e*/ 	.byte	0x3f
	.zero		1


	//   ....[63]....
        /*1280*/ 	.word	0x00029940
        /*1284*/ 	.word	0x00000010
        /*1288*/ 	.word	0x00029860
        /*128c*/ 	.short	0x010a
        /*128e*/ 	.byte	0x3f
	.zero		1


	//   ....[64]....
        /*1290*/ 	.word	0x00029e80
        /*1294*/ 	.word	0x00000010
        /*1298*/ 	.word	0x00029850
        /*129c*/ 	.short	0x0101
        /*129e*/ 	.byte	0x3f
	.zero		1


	//   ....[65]....
        /*12a0*/ 	.word	0x00029ed0
        /*12a4*/ 	.word	0x00000010
        /*12a8*/ 	.word	0x00000000
        /*12ac*/ 	.short	0x0101
        /*12ae*/ 	.byte	0x3f
	.zero		1


	//   ....[66]....
        /*12b0*/ 	.word	0x0002ad90
        /*12b4*/ 	.word	0x00000000
        /*12b8*/ 	.word	0x00029820
        /*12bc*/ 	.short	0x010a
        /*12be*/ 	.byte	0x3f
	.zero		1


	//   ....[67]....
        /*12c0*/ 	.word	0x0002af70
        /*12c4*/ 	.word	0x00000006
        /*12c8*/ 	.word	0x00000000
        /*12cc*/ 	.short	0x010a
        /*12ce*/ 	.byte	0x3f
	.zero		1


	//   ....[68]....
        /*12d0*/ 	.word	0x0002afa0
        /*12d4*/ 	.word	0x00000007
        /*12d8*/ 	.word	0x00000000
        /*12dc*/ 	.short	0x010a
        /*12de*/ 	.byte	0x3f
	.zero		1


	//   ....[69]....
        /*12e0*/ 	.word	0x0002aff0
        /*12e4*/ 	.word	0x00000004
        /*12e8*/ 	.word	0x00029860
        /*12ec*/ 	.short	0x010a
        /*12ee*/ 	.byte	0x3f
	.zero		1


	//   ....[70]....
        /*12f0*/ 	.word	0x0002b040
        /*12f4*/ 	.word	0x00000003
        /*12f8*/ 	.word	0x00029860
        /*12fc*/ 	.short	0x010a
        /*12fe*/ 	.byte	0x3f
	.zero		1


	//   ....[71]....
        /*1300*/ 	.word	0x0002b080
        /*1304*/ 	.word	0x00000004
        /*1308*/ 	.word	0x00029880
        /*130c*/ 	.short	0x010a
        /*130e*/ 	.byte	0x3f
	.zero		1


	//   ....[72]....
        /*1310*/ 	.word	0x0002b0a0
        /*1314*/ 	.word	0x00000003
        /*1318*/ 	.word	0x00029880
        /*131c*/ 	.short	0x010a
        /*131e*/ 	.byte	0x3f
	.zero		1


	//   ....[73]....
        /*1320*/ 	.word	0x0002b100
        /*1324*/ 	.word	0x00000061
        /*1328*/ 	.word	0x00029890
        /*132c*/ 	.short	0x010a
        /*132e*/ 	.byte	0x3f
	.zero		1


	//   ....[74]....
        /*1330*/ 	.word	0x0002b150
        /*1334*/ 	.word	0x00000061
        /*1338*/ 	.word	0x00029890
        /*133c*/ 	.short	0x010a
        /*133e*/ 	.byte	0x3f
	.zero		1


	//   ....[75]....
        /*1340*/ 	.word	0x0002b1a0
        /*1344*/ 	.word	0x00000061
        /*1348*/ 	.word	0x00029890
        /*134c*/ 	.short	0x010a
        /*134e*/ 	.byte	0x3f
	.zero		1


	//   ....[76]....
        /*1350*/ 	.word	0x0002b1f0
        /*1354*/ 	.word	0x00000061
        /*1358*/ 	.word	0x000298b0
        /*135c*/ 	.short	0x010a
        /*135e*/ 	.byte	0x3f
	.zero		1


	//   ....[77]....
        /*1360*/ 	.word	0x0002b500
        /*1364*/ 	.word	0x00000010
        /*1368*/ 	.word	0x00029800
        /*136c*/ 	.short	0x010a
        /*136e*/ 	.byte	0x3f
	.zero		1


	//   ....[78]....
        /*1370*/ 	.word	0x0002b720
        /*1374*/ 	.word	0x00000010
        /*1378*/ 	.word	0x00029800
        /*137c*/ 	.short	0x010a
        /*137e*/ 	.byte	0x3f
	.zero		1


	//   ....[79]....
        /*1380*/ 	.word	0x0002b770
        /*1384*/ 	.word	0x00000003
        /*1388*/ 	.word	0x00029830
        /*138c*/ 	.short	0x010a
        /*138e*/ 	.byte	0x3f
	.zero		1


	//   ....[80]....
        /*1390*/ 	.word	0x0002b7c0
        /*1394*/ 	.word	0x0000000b
        /*1398*/ 	.word	0x00029830
        /*139c*/ 	.short	0x010a
        /*139e*/ 	.byte	0x3f
	.zero		1


	//   ....[81]....
        /*13a0*/ 	.word	0x0002b810
        /*13a4*/ 	.word	0x0000000b
        /*13a8*/ 	.word	0x00029850
        /*13ac*/ 	.short	0x010a
        /*13ae*/ 	.byte	0x3f
	.zero		1


	//   ....[82]....
        /*13b0*/ 	.word	0x0002b860
        /*13b4*/ 	.word	0x0000000d
        /*13b8*/ 	.word	0x00029850
        /*13bc*/ 	.short	0x010a
        /*13be*/ 	.byte	0x3f
	.zero		1


	//   ....[83]....
        /*13c0*/ 	.word	0x0002e200
        /*13c4*/ 	.word	0x00000012
        /*13c8*/ 	.word	0x00029820
        /*13cc*/ 	.short	0x010a
        /*13ce*/ 	.byte	0x3f
	.zero		1


	//   ....[84]....
        /*13d0*/ 	.word	0x0002e250
        /*13d4*/ 	.word	0x00000007
        /*13d8*/ 	.word	0x000298a0
        /*13dc*/ 	.short	0x010a
        /*13de*/ 	.byte	0x3f
	.zero		1


	//   ....[85]....
        /*13e0*/ 	.word	0x0002e2a0
        /*13e4*/ 	.word	0x00000007
        /*13e8*/ 	.word	0x000298c0
        /*13ec*/ 	.short	0x010a
        /*13ee*/ 	.byte	0x3f
	.zero		1


	//   ....[86]....
        /*13f0*/ 	.word	0x0002e2f0
        /*13f4*/ 	.word	0x00000008
        /*13f8*/ 	.word	0x000298a0
        /*13fc*/ 	.short	0x010a
        /*13fe*/ 	.byte	0x3f
	.zero		1


	//   ....[87]....
        /*1400*/ 	.word	0x0002e340
        /*1404*/ 	.word	0x00000008
        /*1408*/ 	.word	0x000298c0
        /*140c*/ 	.short	0x010a
        /*140e*/ 	.byte	0x3f
	.zero		1


	//   ....[88]....
        /*1410*/ 	.word	0x0002e4e0
        /*1414*/ 	.word	0x00000002
        /*1418*/ 	.word	0x00029880
        /*141c*/ 	.short	0x010a
        /*141e*/ 	.byte	0x3f
	.zero		1


	//   ....[89]....
        /*1420*/ 	.word	0x0002e530
        /*1424*/ 	.word	0x00000002
        /*1428*/ 	.word	0x00029840
        /*142c*/ 	.short	0x010a
        /*142e*/ 	.byte	0x3f
	.zero		1


	//   ....[90]....
        /*1430*/ 	.word	0x0002eb30
        /*1434*/ 	.word	0x00000012
        /*1438*/ 	.word	0x00029820
        /*143c*/ 	.short	0x010a
        /*143e*/ 	.byte	0x3f
	.zero		1


	//   ....[91]....
        /*1440*/ 	.word	0x0002eb80
        /*1444*/ 	.word	0x00000005
        /*1448*/ 	.word	0x00029880
        /*144c*/ 	.short	0x010a
        /*144e*/ 	.byte	0x3f
	.zero		1


	//   ....[92]....
        /*1450*/ 	.word	0x0002ebd0
        /*1454*/ 	.word	0x00000005
        /*1458*/ 	.word	0x00029840
        /*145c*/ 	.short	0x010a
        /*145e*/ 	.byte	0x3f
	.zero		1


	//   ....[93]....
        /*1460*/ 	.word	0x0002ec20
        /*1464*/ 	.word	0x00000014
        /*1468*/ 	.word	0x00029870
        /*146c*/ 	.short	0x010a
        /*146e*/ 	.byte	0x3f
	.zero		1


	//   ....[94]....
        /*1470*/ 	.word	0x0002ec70
        /*1474*/ 	.word	0x00000014
        /*1478*/ 	.word	0x00029860
        /*147c*/ 	.short	0x010a
        /*147e*/ 	.byte	0x3f
	.zero		1


	//   ....[95]....
        /*1480*/ 	.word	0x0002ecc0
        /*1484*/ 	.word	0x00000010
        /*1488*/ 	.word	0x00029870
        /*148c*/ 	.short	0x010a
        /*148e*/ 	.byte	0x3f
	.zero		1


	//   ....[96]....
        /*1490*/ 	.word	0x0002ed10
        /*1494*/ 	.word	0x00000010
        /*1498*/ 	.word	0x00029860
        /*149c*/ 	.short	0x010a
        /*149e*/ 	.byte	0x3f
	.zero		1


	//   ....[97]....
        /*14a0*/ 	.word	0x0002f850
        /*14a4*/ 	.word	0x00000000
        /*14a8*/ 	.word	0x00029820
        /*14ac*/ 	.short	0x010a
        /*14ae*/ 	.byte	0x3f
	.zero		1


	//   ....[98]....
        /*14b0*/ 	.word	0x0002f9f0
        /*14b4*/ 	.word	0x00000006
        /*14b8*/ 	.word	0x00000000
        /*14bc*/ 	.short	0x010a
        /*14be*/ 	.byte	0x3f
	.zero		1


	//   ....[99]....
        /*14c0*/ 	.word	0x0002fa40
        /*14c4*/ 	.word	0x00000007
        /*14c8*/ 	.word	0x00000000
        /*14cc*/ 	.short	0x010a
        /*14ce*/ 	.byte	0x3f
	.zero		1


	//   ....[100]....
        /*14d0*/ 	.word	0x0002fa90
        /*14d4*/ 	.word	0x00000004
        /*14d8*/ 	.word	0x00029860
        /*14dc*/ 	.short	0x010a
        /*14de*/ 	.byte	0x3f
	.zero		1


	//   ....[101]....
        /*14e0*/ 	.word	0x0002fae0
        /*14e4*/ 	.word	0x00000003
        /*14e8*/ 	.word	0x00029860
        /*14ec*/ 	.short	0x010a
        /*14ee*/ 	.byte	0x3f
	.zero		1


	//   ....[102]....
        /*14f0*/ 	.word	0x0002fb30
        /*14f4*/ 	.word	0x00000004
        /*14f8*/ 	.word	0x00029880
        /*14fc*/ 	.short	0x010a
        /*14fe*/ 	.byte	0x3f
	.zero		1


	//----- nvinfo : EIATTR_NUM_MBARRIERS
	.align		4
.L_157:
        /*1500*/ 	.byte	0x03, 0x38
        /*1502*/ 	.short	0x0016


	//----- nvinfo : EIATTR_EXIT_INSTR_OFFSETS
	.align		4
        /*1504*/ 	.byte	0x04, 0x1c
        /*1506*/ 	.short	(.L_159 - .L_158)


	//   ....[0]....
.L_158:
        /*1508*/ 	.word	0x0002b0f0


	//----- nvinfo : EIATTR_MAX_THREADS
	.align		4
.L_159:
        /*150c*/ 	.byte	0x04, 0x05
        /*150e*/ 	.short	(.L_161 - .L_160)
.L_160:
        /*1510*/ 	.word	0x00000180
        /*1514*/ 	.word	0x00000001
        /*1518*/ 	.word	0x00000001


	//----- nvinfo : EIATTR_CRS_STACK_SIZE
	.align		4
.L_161:
        /*151c*/ 	.byte	0x04, 0x1e
        /*151e*/ 	.short	(.L_163 - .L_162)
.L_162:
        /*1520*/ 	.word	0x00000000


	//----- nvinfo : EIATTR_CBANK_PARAM_SIZE
	.align		4
.L_163:
        /*1524*/ 	.byte	0x03, 0x19
        /*1526*/ 	.short	0x0af0


	//----- nvinfo : EIATTR_PARAM_CBANK
	.align		4
        /*1528*/ 	.byte	0x04, 0x0a
        /*152a*/ 	.short	(.L_165 - .L_164)
	.align		4
.L_164:
        /*152c*/ 	.word	index@(.nv.constant0._ZN7cutlass13device_kernelIN5flash11enable_sm90INS1_16FlashAttnFwdSm90INS1_25CollectiveMainloopFwdSm90ILi2EN4cute5tupleIJNS5_1CILi1EEES8_S8_EEENS6_IJNS7_ILi128EEENS7_ILi160EEENS7_ILi192EEEEEELi128ENS_12float_e4m3_tEfNS_4arch4Sm90ELb0ELb0ELb1ELb1ELb0ELb1ELb0ELb1ELb1ELb1ELb1ELb0EEENS1_21CollectiveEpilogueFwdINS6_IJSA_SA_SB_EEES9_NS_10bfloat16_tESG_Li256ELb1ELb1ELb1ELb1EEENS1_36VarlenDynamicPersistentTileSchedulerILi128ELi160ELi256ELi128ELb1ELb1ELb1ELb0ELb1ELb1EEEEEEEEEvNT_6ParamsE)
        /*1530*/ 	.short	0x0210
        /*1532*/ 	.short	0x0af0


	//----- nvinfo : EIATTR_SW_WAR
	.align		4
.L_165:
        /*1534*/ 	.byte	0x04, 0x36
        /*1536*/ 	.short	(.L_167 - .L_166)
.L_166:
        /*1538*/ 	.word	0x00000008
.L_167:


//--------------------- .nv.info._ZN7cutlass13device_kernelIN5flash11enable_sm90INS1_16FlashAttnFwdSm90INS1_25CollectiveMainloopFwdSm90ILi2EN4cute5tupleIJNS5_1CILi1EEES8_S8_EEENS6_IJNS7_ILi128EEESA_NS7_ILi192EEEEEELi128ENS_12float_e4m3_tEfNS_4arch4Sm90ELb0ELb1ELb1ELb0ELb0ELb0ELb0ELb1ELb1ELb1ELb1ELb0EEENS1_21CollectiveEpilogueFwdINS6_IJSA_SA_SA_EEES9_NS_10bfloat16_tESF_Li256ELb0ELb1ELb1ELb1EEENS1_19SingleTileSchedulerILb0ELb1ELb1ELi128EEEEEEEEEvNT_6ParamsE --------------------------
	.section	.nv.info._ZN7cutlass13device_kernelIN5flash11enable_sm90INS1_16FlashAttnFwdSm90INS1_25CollectiveMainloopFwdSm90ILi2EN4cute5tupleIJNS5_1CILi1EEES8_S8_EEENS6_IJNS7_ILi128EEESA_NS7_ILi192EEEEEELi128ENS_12float_e4m3_tEfNS_4arch4Sm90ELb0ELb1ELb1ELb0ELb0ELb0ELb0ELb1ELb1ELb1ELb1ELb0EEENS1_21CollectiveEpilogueFwdINS6_IJSA_SA_SA_EEES9_NS_10bfloat16_tESF_Li256ELb0ELb1ELb1ELb1EEENS1_19SingleTileSchedulerILb0ELb1ELb1ELi128EEEEEEEEEvNT_6ParamsE,"",@"SHT_CUDA_INFO"
	.sectionflags	@""
	.align	4


	//----- nvinfo : EIATTR_CUDA_API_VERSION
	.align		4
        /*0000*/ 	.byte	0x04, 0x37
        /*0002*/ 	.short	(.L_169 - .L_168)
.L_168:
        /*0004*/ 	.word	0x00000082


	//----- nvinfo : EIATTR_KPARAM_INFO
	.align		4
.L_169:
        /*0008*/ 	.byte	0x04, 0x17
        /*000a*/ 	.short	(.L_171 - .L_170)
.L_170:
        /*000c*/ 	.word	0x00000000
        /*0010*/ 	.short	0x0000
        /*0012*/ 	.short	0x0070
        /*0014*/ 	.byte	0x00, 0xf0, 0x01, 0x28


	//----- nvinfo : EIATTR_SPARSE_MMA_MASK
	.align		4
.L_171:
        /*0018*/ 	.byte	0x03, 0x50
        /*001a*/ 	.short	0x0000


	//----- nvinfo : EIATTR_MAXREG_COUNT
	.align		4
        /*001c*/ 	.byte	0x03, 0x1b
        /*001e*/ 	.short	0x00a8


	//----- nvinfo : EIATTR_NUM_BARRIERS
	.align		4
        /*0020*/ 	.byte	0x02, 0x4c
        /*0022*/ 	.byte	0x10
	.zero		1


	//----- nvinfo : EIATTR_EXTERNS
	.align		4
        /*0024*/ 	.byte	0x04, 0x0f
        /*0026*/ 	.short	(.L_173 - .L_172)


	//   ....[0]....
	.align		4
.L_172:
        /*0028*/ 	.word	index@(__assertfail)


	//----- nvinfo : EIATTR_ANNOTATIONS
	.align		4
.L_173:
        /*002c*/ 	.byte	0x04, 0x55
        /*002e*/ 	.short	(.L_175 - .L_174)


	//   ....[0]....
.L_174:
        /* <DEDUP_REMOVED lines=18> */


	//----- nvinfo : EIATTR_MERCURY_ISA_VERSION
	.align		4
.L_175:
        /*0140*/ 	.byte	0x03, 0x5f
        /*0142*/ 	.short	0x0101


	//----- nvinfo : EIATTR_INT_WARP_WIDE_INSTR_OFFSETS
	.align		4
        /*0144*/ 	.byte	0x04, 0x31
        /*0146*/ 	.short	(.L_177 - .L_176)


	//   ....[0]....
.L_176:
        /*0148*/ 	.word	0x00000120


	//   ....[1]....
        /*014c*/ 	.word	0x000001c0


	//   ....[2]....
        /*0150*/ 	.word	0x00000230


	//----- nvinfo : EIATTR_COOP_GROUP_MASK_REGIDS
	.align		4
.L_177:
        /*0154*/ 	.byte	0x04, 0x29
        /*0156*/ 	.short	(.L_179 - .L_178)


	//   ....[0]....
.L_178:
        /*0158*/ 	.word	0xffffffff


	//   ....[1]....
        /*015c*/ 	.word	0xffffffff


	//   ....[2]....
        /*0160*/ 	.word	0xffffffff


	//   ....[3]....
        /*0164*/ 	.word	0xffffffff


	//   ....[4]....
        /*0168*/ 	.word	0xffffffff


	//   ....[5]....
        /*016c*/ 	.word	0xffffffff


	//   ....[6]....
        /*0170*/ 	.word	0xffffffff


	//   ....[7]....
        /*0174*/ 	.word	0xffffffff


	//   ....[8]....
        /*0178*/ 	.word	0xffffffff


	//   ....[9]....
        /*017c*/ 	.word	0xffffffff


	//   ....[10]....
        /*0180*/ 	.word	0xffffffff


	//   ....[11]....
        /*0184*/ 	.word	0xffffffff


	//   ....[12]....
        /*0188*/ 	.word	0xffffffff


	//   ....[13]....
        /*018c*/ 	.word	0xffffffff


	//   ....[14]....
        /*0190*/ 	.word	0xffffffff


	//   ....[15]....
        /*0194*/ 	.word	0xffffffff


	//   ....[16]....
        /*0198*/ 	.word	0xffffffff


	//   ....[17]....
        /*019c*/ 	.word	0xffffffff


	//   ....[18]....
        /*01a0*/ 	.word	0xffffffff


	//   ....[19]....
        /*01a4*/ 	.word	0xffffffff


	//   ....[20]....
        /*01a8*/ 	.word	0xffffffff


	//   ....[21]....
        /*01ac*/ 	.word	0xffffffff


	//   ....[22]....
        /*01b0*/ 	.word	0xffffffff


	//   ....[23]....
        /*01b4*/ 	.word	0xffffffff


	//   ....[24]....
        /*01b8*/ 	.word	0xffffffff


	//   ....[25]....
        /*01bc*/ 	.word	0xffffffff


	//   ....[26]....
        /*01c0*/ 	.word	0xffffffff


	//   ....[27]....
        /*01c4*/ 	.word	0xffffffff


	//   ....[28]....
        /*01c8*/ 	.word	0xffffffff


	//   ....[29]....
        /*01cc*/ 	.word	0xffffffff


	//   ....[30]....
        /*01d0*/ 	.word	0xffffffff


	//   ....[31]....
        /*01d4*/ 	.word	0xffffffff


	//   ....[32]....
        /*01d8*/ 	.word	0xffffffff


	//   ....[33]....
        /*01dc*/ 	.word	0xffffffff


	//   ....[34]....
        /*01e0*/ 	.word	0xffffffff


	//   ....[35]....
        /*01e4*/ 	.word	0xffffffff


	//   ....[36]....
        /*01e8*/ 	.word	0xffffffff


	//   ....[37]....
        /*01ec*/ 	.word	0xffffffff


	//   ....[38]....
        /*01f0*/ 	.word	0xffffffff


	//   ....[39]....
        /*01f4*/ 	.word	0xffffffff


	//   ....[40]....
        /*01f8*/ 	.word	0xffffffff


	//   ....[41]....
        /*01fc*/ 	.word	0xffffffff


	//   ....[42]....
        /*0200*/ 	.word	0xffffffff


	//   ....[43]....
        /*0204*/ 	.word	0xffffffff


	//   ....[44]....
        /*0208*/ 	.word	0xffffffff


	//   ....[45]....
        /*020c*/ 	.word	0xffffffff


	//   ....[46]....
        /*0210*/ 	.word	0xffffffff


	//   ....[47]....
        /*0214*/ 	.word	0xffffffff


	//   ....[48]....
        /*0218*/ 	.word	0xffffffff


	//   ....[49]....
        /*021c*/ 	.word	0xffffffff


	//   ....[50]....
        /*0220*/ 	.word	0xffffffff


	//   ....[51]....
        /*0224*/ 	.word	0xffffffff


	//   ....[52]....
        /*0228*/ 	.word	0xffffffff


	//   ....[53]....
        /*022c*/ 	.word	0xffffffff


	//   ....[54]....
        /*0230*/ 	.word	0xffffffff


	//   ....[55]....
        /*0234*/ 	.word	0xffffffff


	//   ....[56]....
        /*0238*/ 	.word	0xffffffff


	//   ....[57]....
        /*023c*/ 	.word	0xffffffff


	//   ....[58]....
        /*0240*/ 	.word	0xffffffff


	//   ....[59]....
        /*0244*/ 	.word	0xffffffff


	//   ....[60]....
        /*0248*/ 	.word	0xffffffff


	//   ....[61]....
        /*024c*/ 	.word	0xffffffff


	//   ....[62]....
        /*0250*/ 	.word	0xffffffff


	//   ....[63]....
        /*0254*/ 	.word	0xffffffff


	//   ....[64]....
        /*0258*/ 	.word	0xffffffff


	//   ....[65]....
        /*025c*/ 	.word	0xffffffff


	//   ....[66]....
        /*0260*/ 	.word	0xffffffff


	//   ....[67]....
        /*0264*/ 	.word	0xffffffff


	//   ....[68]....
        /*0268*/ 	.word	0xffffffff


	//   ....[69]....
        /*026c*/ 	.word	0xffffffff


	//   ....[70]....
        /*0270*/ 	.word	0xffffffff


	//   ....[71]....
        /*0274*/ 	.word	0xffffffff


	//   ....[72]....
        /*0278*/ 	.word	0xffffffff


	//   ....[73]....
        /*027c*/ 	.word	0xffffffff


	//   ....[74]....
        /*0280*/ 	.word	0xffffffff


	//   ....[75]....
        /*0284*/ 	.word	0xffffffff


	//   ....[76]....
        /*0288*/ 	.word	0xffffffff


	//   ....[77]....
        /*028c*/ 	.word	0xffffffff


	//   ....[78]....
        /*0290*/ 	.word	0xffffffff


	//   ....[79]....
        /*0294*/ 	.word	0xffffffff


	//   ....[80]....
        /*0298*/ 	.word	0xffffffff


	//   ....[81]....
        /*029c*/ 	.word	0xffffffff


	//   ....[82]....
        /*02a0*/ 	.word	0xffffffff


	//   ....[83]....
        /*02a4*/ 	.word	0xffffffff


	//   ....[84]....
        /*02a8*/ 	.word	0xffffffff


	//   ....[85]....
        /*02ac*/ 	.word	0xffffffff


	//   ....[86]....
        /*02b0*/ 	.word	0xffffffff


	//   ....[87]....
        /*02b4*/ 	.word	0xffffffff


	//   ....[88]....
        /*02b8*/ 	.word	0xffffffff


	//   ....[89]....
        /*02bc*/ 	.word	0xffffffff


	//   ....[90]....
        /*02c0*/ 	.word	0xffffffff


	//   ....[91]....
        /*02c4*/ 	.word	0xffffffff


	//   ....[92]....
        /*02c8*/ 	.word	0xffffffff


	//   ....[93]....
        /*02cc*/ 	.word	0xffffffff


	//   ....[94]....
        /*02d0*/ 	.word	0xffffffff


	//   ....[95]....
        /*02d4*/ 	.word	0xffffffff


	//   ....[96]....
        /*02d8*/ 	.word	0xffffffff


	//   ....[97]....
        /*02dc*/ 	.word	0xffffffff


	//   ....[98]....
        /*02e0*/ 	.word	0xffffffff


	//   ....[99]....
        /*02e4*/ 	.word	0xffffffff


	//   ....[100]....
        /*02e8*/ 	.word	0xffffffff


	//   ....[101]....
        /*02ec*/ 	.word	0xffffffff


	//   ....[102]....
        /*02f0*/ 	.word	0xffffffff


	//   ....[103]....
        /*02f4*/ 	.word	0xffffffff


	//   ....[104]....
        /*02f8*/ 	.word	0xffffffff


	//   ....[105]....
        /*02fc*/ 	.word	0xffffffff


	//   ....[106]....
        /*0300*/ 	.word	0xffffffff


	//   ....[107]....
        /*0304*/ 	.word	0xffffffff


	//   ....[108]....
        /*0308*/ 	.word	0xffffffff


	//   ....[109]....
        /*030c*/ 	.word	0xffffffff


	//   ....[110]....
        /*0310*/ 	.word	0xffffffff


	//   ....[111]....
        /*0314*/ 	.word	0xffffffff


	//   ....[112]....
        /*0318*/ 	.word	0xffffffff


	//   ....[113]....
        /*031c*/ 	.word	0xffffffff


	//   ....[114]....
        /*0320*/ 	.word	0xffffffff


	//   ....[115]....
        /*0324*/ 	.word	0xffffffff


	//   ....[116]....
        /*0328*/ 	.word	0xffffffff


	//   ....[117]....
        /*032c*/ 	.word	0x0500000f


	//   ....[118]....
        /*0330*/ 	.word	0x0500000f


	//   ....[119]....
        /*0334*/ 	.word	0x0500000f


	//   ....[120]....
        /*0338*/ 	.word	0x0500000f


	//   ....[121]....
        /*033c*/ 	.word	0x0500000f


	//   ....[122]....
        /*0340*/ 	.word	0x0500000f


	//   ....[123]....
        /*0344*/ 	.word	0x0500000f


	//   ....[124]....
        /*0348*/ 	.word	0x0500000f


	//   ....[125]....
        /*034c*/ 	.word	0x0500000f


	//----- nvinfo : EIATTR_COOP_GROUP_INSTR_OFFSETS
	.align		4
.L_179:
        /*0350*/ 	.byte	0x04, 0x28
        /*0352*/ 	.short	(.L_181 - .L_180)


	//   ....[0]....
.L_180:
        /*0354*/ 	.word	0x00000060


	//   ....[1]....
        /*0358*/ 	.word	0x00000130


	//   ....[2]....
        /*035c*/ 	.word	0x000001e0


	//   ....[3]....
        /*0360*/ 	.word	0x000003a0


	//   ....[4]....
        /*0364*/ 	.word	0x00000500


	//   ....[5]....
        /*0368*/ 	.word	0x00000620


	//   ....[6]....
        /*036c*/ 	.word	0x00000780


	//   ....[7]....
        /*0370*/ 	.word	0x000014b0


	//   ....[8]....
        /*0374*/ 	.word	0x000021c0


	//   ....[9]....
        /*0378*/ 	.word	0x000033c0


	//   ....[10]....
        /*037c*/ 	.word	0x00003ac0


	//   ....[11]....
        /*0380*/ 	.word	0x00003b70


	//   ....[12]....
        /*0384*/ 	.word	0x000044c0


	//   ....[13]....
        /*0388*/ 	.word	0x00004530


	//   ....[14]....
        /*038c*/ 	.word	0x000061f0


	//   ....[15]....
        /*0390*/ 	.word	0x00006880


	//   ....[16]....
        /*0394*/ 	.word	0x000072c0


	//   ....[17]....
        /*0398*/ 	.word	0x00007370


	//   ....[18]....
        /*039c*/ 	.word	0x00007c30


	//   ....[19]....
        /*03a0*/ 	.word	0x00007cc0


	//   ....[20]....
        /*03a4*/ 	.word	0x0000a120


	//   ....[21]....
        /*03a8*/ 	.word	0x0000a150


	//   ....[22]....
        /*03ac*/ 	.word	0x0000a170


	//   ....[23]....
        /*03b0*/ 	.word	0x0000a190


	//   ....[24]....
        /*03b4*/ 	.word	0x0000c3a0


	//   ....[25]....
        /*03b8*/ 	.word	0x0000cb90


	//   ....[26]....
        /*03bc*/ 	.word	0x0000d280


	//   ....[27]....
        /*03c0*/ 	.word	0x0000d380


	//   ....[28]....
        /*03c4*/ 	.word	0x0000dc00


	//   ....[29]....
        /*03c8*/ 	.word	0x0000dc70


	//   ....[30]....
        /*03cc*/ 	.word	0x0000ef80


	//   ....[31]....
        /*03d0*/ 	.word	0x0000ef90


	//   ....[32]....
        /*03d4*/ 	.word	0x0000f010


	//   ....[33]....
        /*03d8*/ 	.word	0x0000f020


	//   ....[34]....
        /*03dc*/ 	.word	0x0000feb0


	//   ....[35]....
        /*03e0*/ 	.word	0x0000fec0


	//   ....[36]....
        /*03e4*/ 	.word	0x0000fed0


	//   ....[37]....
        /*03e8*/ 	.word	0x0000fef0


	//   ....[38]....
        /*03ec*/ 	.word	0x0000ff00


	//   ....[39]....
        /*03f0*/ 	.word	0x0000ff10


	//   ....[40]....
        /*03f4*/ 	.word	0x0000ff20


	//   ....[41]....
        /*03f8*/ 	.word	0x0000ff30


	//   ....[42]....
        /*03fc*/ 	.word	0x0000ff40


	//   ....[43]....
        /*0400*/ 	.word	0x0000ff50


	//   ....[44]....
        /*0404*/ 	.word	0x0000ff60


	//   ....[45]....
        /*0408*/ 	.word	0x0000ff70


	//   ....[46]....
        /*040c*/ 	.word	0x0000ff80


	//   ....[47]....
        /*0410*/ 	.word	0x0000ff90


	//   ....[48]....
        /*0414*/ 	.word	0x0000ffa0


	//   ....[49]....
        /*0418*/ 	.word	0x0000ffb0


	//   ....[50]....
        /*041c*/ 	.word	0x0000ffc0


	//   ....[51]....
        /*0420*/ 	.word	0x0000ffd0


	//   ....[52]....
        /*0424*/ 	.word	0x0000ffe0


	//   ....[53]....
        /*0428*/ 	.word	0x0000fff0


	//   ....[54]....
        /*042c*/ 	.word	0x00010000


	//   ....[55]....
        /*0430*/ 	.word	0x00010010


	//   ....[56]....
        /*0434*/ 	.word	0x00010020


	//   ....[57]....
        /*0438*/ 	.word	0x00010030


	//   ....[58]....
        /*043c*/ 	.word	0x00010040


	//   ....[59]....
        /*0440*/ 	.word	0x00010060


	//   ....[60]....
        /*0444*/ 	.word	0x00010070


	//   ....[61]....
        /*0448*/ 	.word	0x00010080


	//   ....[62]....
        /*044c*/ 	.word	0x00010090


	//   ....[63]....
        /*0450*/ 	.word	0x000100a0


	//   ....[64]....
        /*0454*/ 	.word	0x000100b0


	//   ....[65]....
        /*0458*/ 	.word	0x000100d0


	//   ....[66]....
        /*045c*/ 	.word	0x000100e0


	//   ....[67]....
        /*0460*/ 	.word	0x000100f0


	//   ....[68]....
        /*0464*/ 	.word	0x00010100


	//   ....[69]....
        /*0468*/ 	.word	0x00010120


	//   ....[70]....
        /*046c*/ 	.word	0x00010150


	//   ....[71]....
        /*0470*/ 	.word	0x00010170


	//   ....[72]....
        /*0474*/ 	.word	0x00010180


	//   ....[73]....
        /*0478*/ 	.word	0x00010190


	//   ....[74]....
        /*047c*/ 	.word	0x000101a0


	//   ....[75]....
        /*0480*/ 	.word	0x000101b0


	//   ....[76]....
        /*0484*/ 	.word	0x000101c0


	//   ....[77]....
        /*0488*/ 	.word	0x000101d0


	//   ....[78]....
        /*048c*/ 	.word	0x000101e0


	//   ....[79]....
        /*0490*/ 	.word	0x000101f0


	//   ....[80]....
        /*0494*/ 	.word	0x00010200


	//   ....[81]....
        /*0498*/ 	.word	0x00010220


	//   ....[82]....
        /*049c*/ 	.word	0x00010250


	//   ....[83]....
        /*04a0*/ 	.word	0x00010280


	//   ....[84]....
        /*04a4*/ 	.word	0x000102b0


	//   ....[85]....
        /*04a8*/ 	.word	0x000102e0


	//   ....[86]....
        /*04ac*/ 	.word	0x00010310


	//   ....[87]....
        /*04b0*/ 	.word	0x00010350


	//   ....[88]....
        /*04b4*/ 	.word	0x00010390


	//   ....[89]....
        /*04b8*/ 	.word	0x000103b0


	//   ....[90]....
        /*04bc*/ 	.word	0x000103c0


	//   ....[91]....
        /*04c0*/ 	.word	0x000103d0


	//   ....[92]....
        /*04c4*/ 	.word	0x000103e0


	//   ....[93]....
        /*04c8*/ 	.word	0x000103f0


	//   ....[94]....
        /*04cc*/ 	.word	0x00010400


	//   ....[95]....
        /*04d0*/ 	.word	0x00010410


	//   ....[96]....
        /*04d4*/ 	.word	0x00010420


	//   ....[97]....
        /*04d8*/ 	.word	0x00010430


	//   ....[98]....
        /*04dc*/ 	.word	0x00010800


	//   ....[99]....
        /*04e0*/ 	.word	0x00010850


	//   ....[100]....
        /*04e4*/ 	.word	0x00010890


	//   ....[101]....
        /*04e8*/ 	.word	0x000108d0


	//   ....[102]....
        /*04ec*/ 	.word	0x00010910


	//   ....[103]....
        /*04f0*/ 	.word	0x00010950


	//   ....[104]....
        /*04f4*/ 	.word	0x00011020


	//   ....[105]....
        /*04f8*/ 	.word	0x00011050


	//   ....[106]....
        /*04fc*/ 	.word	0x00011b70


	//   ....[107]....
        /*0500*/ 	.word	0x00012cc0


	//   ....[108]....
        /*0504*/ 	.word	0x000137e0


	//   ....[109]....
        /*0508*/ 	.word	0x00013810


	//   ....[110]....
        /*050c*/ 	.word	0x00013840


	//   ....[111]....
        /*0510*/ 	.word	0x00013910


	//   ....[112]....
        /*0514*/ 	.word	0x00013930


	//   ....[113]....
        /*0518*/ 	.word	0x000139d0


	//   ....[114]....
        /*051c*/ 	.word	0x000139f0


	//   ....[115]....
        /*0520*/ 	.word	0x00013a00


	//   ....[116]....
        /*0524*/ 	.word	0x000152b0


	//   ....[117]....
        /*0528*/ 	.word	0x00015920


	//   ....[118]....
        /*052c*/ 	.word	0x00015af0


	//   ....[119]....
        /*0530*/ 	.word	0x00015b40


	//   ....[120]....
        /*0534*/ 	.word	0x00015bf0


	//   ....[121]....
        /*0538*/ 	.word	0x00015d10


	//   ....[122]....
        /*053c*/ 	.word	0x00015d80


	//   ....[123]....
        /*0540*/ 	.word	0x00015e90


	//   ....[124]....
        /*0544*/ 	.word	0x00015f00


	//   ....[125]....
        /*0548*/ 	.word	0x00016000


	//----- nvinfo : EIATTR_REG_RECONFIG
	.align		4
.L_181:
        /*054c*/ 	.byte	0x01, 0x54
	.zero		2


	//----- nvinfo : EIATTR_SYSCALL_OFFSETS
	.align		4
        /*0550*/ 	.byte	0x04, 0x46
        /*0552*/ 	.short	(.L_183 - .L_182)


	//   ....[0]....
.L_182:
        /*0554*/ 	.word	0x00001670


	//   ....[1]....
        /*0558*/ 	.word	0x00012650


	//   ....[2]....
        /*055c*/ 	.word	0x00012790


	//   ....[3]....
        /*0560*/ 	.word	0x000128d0


	//   ....[4]....
        /*0564*/ 	.word	0x000129f0


	//   ....[5]....
        /*0568*/ 	.word	0x00013400


	//----- nvinfo : EIATTR_MBARRIER_INSTR_OFFSETS
	.align		4
.L_183:
        /*056c*/ 	.byte	0x04, 0x39
        /*056e*/ 	.short	(.L_185 - .L_184)


	//   ....[0]....
.L_184:
        /*0570*/ 	.word	0x00000250
        /*0574*/ 	.word	0x000000ff
        /*0578*/ 	.word	0x00022800
        /*057c*/ 	.short	0x0100
        /*057e*/ 	.byte	0x08
	.zero		1


	//   ....[1]....
        /*0580*/ 	.word	0x00000260
        /*0584*/ 	.word	0x000000ff
        /*0588*/ 	.word	0x00022820
        /*058c*/ 	.short	0x0100
        /*058e*/ 	.byte	0x08
	.zero		1


	//   ....[2]....
        /*0590*/ 	.word	0x00000350
        /*0594*/ 	.word	0x000000ff
        /*0598*/ 	.word	0x00022830
        /*059c*/ 	.short	0x0100
        /*059e*/ 	.byte	0x08
	.zero		1


	//   ....[3]....
        /*05a0*/ 	.word	0x00000360
        /*05a4*/ 	.word	0x000000ff
        /*05a8*/ 	.word	0x00022840
        /*05ac*/ 	.short	0x0100
        /*05ae*/ 	.byte	0x08
	.zero		1


	//   ....[4]....
        /*05b0*/ 	.word	0x00000370
        /*05b4*/ 	.word	0x000000ff
        /*05b8*/ 	.word	0x00022838
        /*05bc*/ 	.short	0x0100
        /*05be*/ 	.byte	0x08
	.zero		1


	//   ....[5]....
        /*05c0*/ 	.word	0x00000380
        /*05c4*/ 	.word	0x000000ff
        /*05c8*/ 	.word	0x00022848
        /*05cc*/ 	.short	0x0100
        /*05ce*/ 	.byte	0x08
	.zero		1


	//   ....[6]....
        /*05d0*/ 	.word	0x000004b0
        /*05d4*/ 	.word	0x000000ff
        /*05d8*/ 	.word	0x00022850
        /*05dc*/ 	.short	0x0100
        /*05de*/ 	.byte	0x08
	.zero		1


	//   ....[7]....
        /*05e0*/ 	.word	0x000004c0
        /*05e4*/ 	.word	0x000000ff
        /*05e8*/ 	.word	0x00022860
        /*05ec*/ 	.short	0x0100
        /*05ee*/ 	.byte	0x08
	.zero		1


	//   ....[8]....
        /*05f0*/ 	.word	0x000004d0
        /*05f4*/ 	.word	0x000000ff
        /*05f8*/ 	.word	0x00022858
        /*05fc*/ 	.short	0x0100
        /*05fe*/ 	.byte	0x08
	.zero		1


	//   ....[9]....
        /*0600*/ 	.word	0x000004e0
        /*0604*/ 	.word	0x000000ff
        /*0608*/ 	.word	0x00022868
        /*060c*/ 	.short	0x0100
        /*060e*/ 	.byte	0x08
	.zero		1


	//   ....[10]....
        /*0610*/ 	.word	0x000005d0
        /*0614*/ 	.word	0x000000ff
        /*0618*/ 	.word	0x00022870
        /*061c*/ 	.short	0x0100
        /*061e*/ 	.byte	0x06
	.zero		1


	//   ....[11]....
        /*0620*/ 	.word	0x000005e0
        /*0624*/ 	.word	0x000000ff
        /*0628*/ 	.word	0x00022880
        /*062c*/ 	.short	0x0100
        /*062e*/ 	.byte	0x06
	.zero		1


	//   ....[12]....
        /*0630*/ 	.word	0x000005f0
        /*0634*/ 	.word	0x000000ff
        /*0638*/ 	.word	0x00022878
        /*063c*/ 	.short	0x0100
        /*063e*/ 	.byte	0x06
	.zero		1


	//   ....[13]....
        /*0640*/ 	.word	0x00000600
        /*0644*/ 	.word	0x000000ff
        /*0648*/ 	.word	0x00022888
        /*064c*/ 	.short	0x0100
        /*064e*/ 	.byte	0x06
	.zero		1


	//   ....[14]....
        /*0650*/ 	.word	0x00000730
        /*0654*/ 	.word	0x000000ff
        /*0658*/ 	.word	0x00022890
        /*065c*/ 	.short	0x0100
        /*065e*/ 	.byte	0x08
	.zero		1


	//   ....[15]....
        /*0660*/ 	.word	0x00000740
        /*0664*/ 	.word	0x000000ff
        /*0668*/ 	.word	0x000228a0
        /*066c*/ 	.short	0x0100
        /*066e*/ 	.byte	0x08
	.zero		1


	//   ....[16]....
        /*0670*/ 	.word	0x00000750
        /*0674*/ 	.word	0x000000ff
        /*0678*/ 	.word	0x00022898
        /*067c*/ 	.short	0x0100
        /*067e*/ 	.byte	0x08
	.zero		1


	//   ....[17]....
        /*0680*/ 	.word	0x00000760
        /*0684*/ 	.word	0x000000ff
        /*0688*/ 	.word	0x000228a8
        /*068c*/ 	.short	0x0100
        /*068e*/ 	.byte	0x08
	.zero		1


	//   ....[18]....
        /*0690*/ 	.word	0x00000890
        /*0694*/ 	.word	0x000000ff
        /*0698*/ 	.word	0x000228b0
        /*069c*/ 	.short	0x0100
        /*069e*/ 	.byte	0x08
	.zero		1


	//   ....[19]....
        /*06a0*/ 	.word	0x000008a0
        /*06a4*/ 	.word	0x000000ff
        /*06a8*/ 	.word	0x000228c0
        /*06ac*/ 	.short	0x0100
        /*06ae*/ 	.byte	0x08
	.zero		1


	//   ....[20]....
        /*06b0*/ 	.word	0x000008b0
        /*06b4*/ 	.word	0x000000ff
        /*06b8*/ 	.word	0x000228b8
        /*06bc*/ 	.short	0x0100
        /*06be*/ 	.byte	0x08
	.zero		1


	//   ....[21]....
        /*06c0*/ 	.word	0x000008c0
        /*06c4*/ 	.word	0x000000ff
        /*06c8*/ 	.word	0x000228c8
        /*06cc*/ 	.short	0x0100
        /*06ce*/ 	.byte	0x08
	.zero		1


	//   ....[22]....
        /*06d0*/ 	.word	0x000018f0
        /*06d4*/ 	.word	0x000000ff
        /*06d8*/ 	.word	0x00022800
        /*06dc*/ 	.short	0x010a
        /*06de*/ 	.byte	0x24
	.zero		1


	//   ....[23]....
        /*06e0*/ 	.word	0x00001970
        /*06e4*/ 	.word	0x000000ff
        /*06e8*/ 	.word	0x00022830
        /*06ec*/ 	.short	0x010a
        /*06ee*/ 	.byte	0x24
	.zero		1


	//   ....[24]....
        /*06f0*/ 	.word	0x00001a00
        /*06f4*/ 	.word	0x000000ff
        /*06f8*/ 	.word	0x00022830
        /*06fc*/ 	.short	0x010a
        /*06fe*/ 	.byte	0x24
	.zero		1


	//   ....[25]....
        /*0700*/ 	.word	0x00002260
        /*0704*/ 	.word	0x0000000d
        /*0708*/ 	.word	0x00000000
        /*070c*/ 	.short	0x0101
        /*070e*/ 	.byte	0x3f
	.zero		1


	//   ....[26]....
        /*0710*/ 	.word	0x00005740
        /*0714*/ 	.word	0x000000ff
        /*0718*/ 	.word	0x00022830
        /*071c*/ 	.short	0x010a
        /*071e*/ 	.byte	0x0a
	.zero		1


	//   ....[27]....
        /*0720*/ 	.word	0x00005780
        /*0724*/ 	.word	0x000000ff
        /*0728*/ 	.word	0x00022830
        /*072c*/ 	.short	0x010a
        /*072e*/ 	.byte	0x0a
	.zero		1


	//   ....[28]....
        /*0730*/ 	.word	0x00005a10
        /*0734*/ 	.word	0x000000ff
        /*0738*/ 	.word	0x00022850
        /*073c*/ 	.short	0x010a
        /*073e*/ 	.byte	0x0a
	.zero		1


	//   ....[29]....
        /*0740*/ 	.word	0x00005a50
        /*0744*/ 	.word	0x000000ff
        /*0748*/ 	.word	0x00022850
        /*074c*/ 	.short	0x010a
        /*074e*/ 	.byte	0x0a
	.zero		1


	//   ....[30]....
        /*0750*/ 	.word	0x000064f0
        /*0754*/ 	.word	0x00000037
        /*0758*/ 	.word	0x00000000
        /*075c*/ 	.short	0x0101
        /*075e*/ 	.byte	0x3f
	.zero		1


	//   ....[31]....
        /*0760*/ 	.word	0x00008750
        /*0764*/ 	.word	0x000000ff
        /*0768*/ 	.word	0x00000000
        /*076c*/ 	.short	0x0101
        /*076e*/ 	.byte	0x05
	.zero		1


	//   ....[32]....
        /*0770*/ 	.word	0x00009060
        /*0774*/ 	.word	0x000000ff
        /*0778*/ 	.word	0x00022830
        /*077c*/ 	.short	0x010a
        /*077e*/ 	.byte	0x05
	.zero		1


	//   ....[33]....
        /*0780*/ 	.word	0x000090a0
        /*0784*/ 	.word	0x000000ff
        /*0788*/ 	.word	0x00022830
        /*078c*/ 	.short	0x010a
        /*078e*/ 	.byte	0x05
	.zero		1


	//   ....[34]....
        /*0790*/ 	.word	0x00009360
        /*0794*/ 	.word	0x000000ff
        /*0798*/ 	.word	0x00022850
        /*079c*/ 	.short	0x010a
        /*079e*/ 	.byte	0x0a
	.zero		1


	//   ....[35]....
        /*07a0*/ 	.word	0x000093a0
        /*07a4*/ 	.word	0x000000ff
        /*07a8*/ 	.word	0x00022850
        /*07ac*/ 	.short	0x010a
        /*07ae*/ 	.byte	0x0a
	.zero		1


	//   ....[36]....
        /*07b0*/ 	.word	0x0000ad30
        /*07b4*/ 	.word	0x00000004
        /*07b8*/ 	.word	0x00000000
        /*07bc*/ 	.short	0x0101
        /*07be*/ 	.byte	0x3f
	.zero		1


	//   ....[37]....
        /*07c0*/ 	.word	0x0000b000
        /*07c4*/ 	.word	0x000000ff
        /*07c8*/ 	.word	0x00000000
        /*07cc*/ 	.short	0x0101
        /*07ce*/ 	.byte	0x04
	.zero		1


	//   ....[38]....
        /*07d0*/ 	.word	0x0000b720
        /*07d4*/ 	.word	0x000000ff
        /*07d8*/ 	.word	0x00022830
        /*07dc*/ 	.short	0x010a
        /*07de*/ 	.byte	0x0a
	.zero		1


	//   ....[39]....
        /*07e0*/ 	.word	0x0000b760
        /*07e4*/ 	.word	0x000000ff
        /*07e8*/ 	.word	0x00022830
        /*07ec*/ 	.short	0x010a
        /*07ee*/ 	.byte	0x0a
	.zero		1


	//   ....[40]....
        /*07f0*/ 	.word	0x0000b9e0
        /*07f4*/ 	.word	0x000000ff
        /*07f8*/ 	.word	0x00022850
        /*07fc*/ 	.short	0x010a
        /*07fe*/ 	.byte	0x0a
	.zero		1


	//   ....[41]....
        /*0800*/ 	.word	0x0000ba20
        /*0804*/ 	.word	0x000000ff
        /*0808*/ 	.word	0x00022850
        /*080c*/ 	.short	0x010a
        /*080e*/ 	.byte	0x0a
	.zero		1


	//   ....[42]....
        /*0810*/ 	.word	0x0000c4b0
        /*0814*/ 	.word	0x00000037
        /*0818*/ 	.word	0x00000000
        /*081c*/ 	.short	0x0101
        /*081e*/ 	.byte	0x3f
	.zero		1


	//   ....[43]....
        /*0820*/ 	.word	0x0000e710
        /*0824*/ 	.word	0x000000ff
        /*0828*/ 	.word	0x00000000
        /*082c*/ 	.short	0x0101
        /*082e*/ 	.byte	0x05
	.zero		1


	//   ....[44]....
        /*0830*/ 	.word	0x0000ecf0
        /*0834*/ 	.word	0x000000ff
        /*0838*/ 	.word	0x00022850
        /*083c*/ 	.short	0x010a
        /*083e*/ 	.byte	0x05
	.zero		1


	//   ....[45]....
        /*0840*/ 	.word	0x0000ed30
        /*0844*/ 	.word	0x000000ff
        /*0848*/ 	.word	0x00022850
        /*084c*/ 	.short	0x010a
        /*084e*/ 	.byte	0x05
	.zero		1


	//   ....[46]....
        /*0850*/ 	.word	0x0000f2e0
        /*0854*/ 	.word	0x000000ff
        /*0858*/ 	.word	0x00000000
        /*085c*/ 	.short	0x0101
        /*085e*/ 	.byte	0x04
	.zero		1


	//   ....[47]....
        /*0860*/ 	.word	0x00010930
        /*0864*/ 	.word	0x000000ff
        /*0868*/ 	.word	0x00000000
        /*086c*/ 	.short	0x0101
        /*086e*/ 	.byte	0x04
	.zero		1


	//   ....[48]....
        /*0870*/ 	.word	0x00012ef0
        /*0874*/ 	.word	0x000000ff
        /*0878*/ 	.word	0x00022880
        /*087c*/ 	.short	0x010a
        /*087e*/ 	.byte	0x26
	.zero		1


	//   ....[49]....
        /*0880*/ 	.word	0x00013040
        /*0884*/ 	.word	0x000000ff
        /*0888*/ 	.word	0x00022840
        /*088c*/ 	.short	0x010a
        /*088e*/ 	.byte	0x26
	.zero		1


	//   ....[50]....
        /*0890*/ 	.word	0x00013b70
        /*0894*/ 	.word	0x000000ff
        /*0898*/ 	.word	0x00022800
        /*089c*/ 	.short	0x0107
        /*089e*/ 	.byte	0x26
	.zero		1


	//   ....[51]....
        /*08a0*/ 	.word	0x00013be0
        /*08a4*/ 	.word	0x000000ff
        /*08a8*/ 	.word	0x00022800
        /*08ac*/ 	.short	0x0101
        /*08ae*/ 	.byte	0x26
	.zero		1


	//   ....[52]....
        /*08b0*/ 	.word	0x00013c00
        /*08b4*/ 	.word	0x000000ff
        /*08b8*/ 	.word	0x00022820
        /*08bc*/ 	.short	0x010a
        /*08be*/ 	.byte	0x26
	.zero		1


	//   ....[53]....
        /*08c0*/ 	.word	0x00013ef0
        /*08c4*/ 	.word	0x00000004
        /*08c8*/ 	.word	0x00022880
        /*08cc*/ 	.short	0x010a
        /*08ce*/ 	.byte	0x3f
	.zero		1


	//   ....[54]....
        /*08d0*/ 	.word	0x00014120
        /*08d4*/ 	.word	0x00000004
        /*08d8*/ 	.word	0x00022840
        /*08dc*/ 	.short	0x010a
        /*08de*/ 	.byte	0x3f
	.zero		1


	//   ....[55]....
        /*08e0*/ 	.word	0x00014570
        /*08e4*/ 	.word	0x00000013
        /*08e8*/ 	.word	0x00022870
        /*08ec*/ 	.short	0x010a
        /*08ee*/ 	.byte	0x3f
	.zero		1


	//   ....[56]....
        /*08f0*/ 	.word	0x000145e0
        /*08f4*/ 	.word	0x00000013
        /*08f8*/ 	.word	0x00022860
        /*08fc*/ 	.short	0x010a
        /*08fe*/ 	.byte	0x3f
	.zero		1


	//   ....[57]....
        /*0900*/ 	.word	0x00014ad0
        /*0904*/ 	.word	0x00000013
        /*0908*/ 	.word	0x00022850
        /*090c*/ 	.short	0x0101
        /*090e*/ 	.byte	0x3f
	.zero		1


	//   ....[58]....
        /*0910*/ 	.word	0x00014b40
        /*0914*/ 	.word	0x00000013
        /*0918*/ 	.word	0x00000000
        /*091c*/ 	.short	0x0101
        /*091e*/ 	.byte	0x3f
	.zero		1


	//   ....[59]....
        /*0920*/ 	.word	0x00014c60
        /*0924*/ 	.word	0x00000010
        /*0928*/ 	.word	0x00022870
        /*092c*/ 	.short	0x010a
        /*092e*/ 	.byte	0x3f
	.zero		1


	//   ....[60]....
        /*0930*/ 	.word	0x00014cd0
        /*0934*/ 	.word	0x00000010
        /*0938*/ 	.word	0x00022860
        /*093c*/ 	.short	0x010a
        /*093e*/ 	.byte	0x3f
	.zero		1


	//   ....[61]....
        /*0940*/ 	.word	0x00015150
        /*0944*/ 	.word	0x00000010
        /*0948*/ 	.word	0x00022850
        /*094c*/ 	.short	0x0101
        /*094e*/ 	.byte	0x3f
	.zero		1


	//   ....[62]....
        /*0950*/ 	.word	0x000151c0
        /*0954*/ 	.word	0x00000000
        /*0958*/ 	.word	0x00000000
        /*095c*/ 	.short	0x0101
        /*095e*/ 	.byte	0x3f
	.zero		1


	//   ....[63]....
        /*0960*/ 	.word	0x00015260
        /*0964*/ 	.word	0x00000009
        /*0968*/ 	.word	0x00022820
        /*096c*/ 	.short	0x010a
        /*096e*/ 	.byte	0x3f
	.zero		1


	//   ....[64]....
        /*0970*/ 	.word	0x000153a0
        /*0974*/ 	.word	0x00000005
        /*0978*/ 	.word	0x00000000
        /*097c*/ 	.short	0x010a
        /*097e*/ 	.byte	0x3f
	.zero		1


	//   ....[65]....
        /*0980*/ 	.word	0x00015410
        /*0984*/ 	.word	0x00000007
        /*0988*/ 	.word	0x00000000
        /*098c*/ 	.short	0x010a
        /*098e*/ 	.byte	0x3f
	.zero		1


	//   ....[66]....
        /*0990*/ 	.word	0x00015460
        /*0994*/ 	.word	0x00000005
        /*0998*/ 	.word	0x00022860
        /*099c*/ 	.short	0x010a
        /*099e*/ 	.byte	0x3f
	.zero		1


	//   ....[67]....
        /*09a0*/ 	.word	0x000154b0
        /*09a4*/ 	.word	0x00000003
        /*09a8*/ 	.word	0x00022860
        /*09ac*/ 	.short	0x010a
        /*09ae*/ 	.byte	0x3f
	.zero		1


	//   ....[68]....
        /*09b0*/ 	.word	0x000154f0
        /*09b4*/ 	.word	0x00000005
        /*09b8*/ 	.word	0x00022880
        /*09bc*/ 	.short	0x010a
        /*09be*/ 	.byte	0x3f
	.zero		1


	//   ....[69]....
        /*09c0*/ 	.word	0x00015510
        /*09c4*/ 	.word	0x00000003
        /*09c8*/ 	.word	0x00022880
        /*09cc*/ 	.short	0x010a
        /*09ce*/ 	.byte	0x3f
	.zero		1


	//   ....[70]....
        /*09d0*/ 	.word	0x00015580
        /*09d4*/ 	.word	0x00000002
        /*09d8*/ 	.word	0x00022800
        /*09dc*/ 	.short	0x010a
        /*09de*/ 	.byte	0x3f
	.zero		1


	//   ....[71]....
        /*09e0*/ 	.word	0x000155e0
        /*09e4*/ 	.word	0x00000002
        /*09e8*/ 	.word	0x00022830
        /*09ec*/ 	.short	0x010a
        /*09ee*/ 	.byte	0x3f
	.zero		1


	//   ....[72]....
        /*09f0*/ 	.word	0x00015640
        /*09f4*/ 	.word	0x00000014
        /*09f8*/ 	.word	0x00022830
        /*09fc*/ 	.short	0x010a
        /*09fe*/ 	.byte	0x3f
	.zero		1


	//   ....[73]....
        /*0a00*/ 	.word	0x000156a0
        /*0a04*/ 	.word	0x0000000e
        /*0a08*/ 	.word	0x00022850
        /*0a0c*/ 	.short	0x010a
        /*0a0e*/ 	.byte	0x3f
	.zero		1


	//   ....[74]....
        /*0a10*/ 	.word	0x00015700
        /*0a14*/ 	.word	0x0000000b
        /*0a18*/ 	.word	0x00022830
        /*0a1c*/ 	.short	0x010a
        /*0a1e*/ 	.byte	0x3f
	.zero		1


	//   ....[75]....
        /*0a20*/ 	.word	0x00015760
        /*0a24*/ 	.word	0x0000000b
        /*0a28*/ 	.word	0x00022850
        /*0a2c*/ 	.short	0x010a
        /*0a2e*/ 	.byte	0x3f
	.zero		1


	//   ....[76]....
        /*0a30*/ 	.word	0x000157c0
        /*0a34*/ 	.word	0x0000000b
        /*0a38*/ 	.word	0x00022830
        /*0a3c*/ 	.short	0x010a
        /*0a3e*/ 	.byte	0x3f
	.zero		1


	//   ....[77]....
        /*0a40*/ 	.word	0x00015820
        /*0a44*/ 	.word	0x0000000b
        /*0a48*/ 	.word	0x00022850
        /*0a4c*/ 	.short	0x010a
        /*0a4e*/ 	.byte	0x3f
	.zero		1


	//   ....[78]....
        /*0a50*/ 	.word	0x00015880
        /*0a54*/ 	.word	0x00000003
        /*0a58*/ 	.word	0x00022850
        /*0a5c*/ 	.short	0x010a
        /*0a5e*/ 	.byte	0x3f
	.zero		1


	//   ....[79]....
        /*0a60*/ 	.word	0x000159e0
        /*0a64*/ 	.word	0x00000003
        /*0a68*/ 	.word	0x00022880
        /*0a6c*/ 	.short	0x010a
        /*0a6e*/ 	.byte	0x3f
	.zero		1


	//   ....[80]....
        /*0a70*/ 	.word	0x00015a40
        /*0a74*/ 	.word	0x00000003
        /*0a78*/ 	.word	0x00022840
        /*0a7c*/ 	.short	0x010a
        /*0a7e*/ 	.byte	0x3f
	.zero		1


	//   ....[81]....
        /*0a80*/ 	.word	0x00016040
        /*0a84*/ 	.word	0x00000003
        /*0a88*/ 	.word	0x00022820
        /*0a8c*/ 	.short	0x010a
        /*0a8e*/ 	.byte	0x3f
	.zero		1


	//   ....[82]....
        /*0a90*/ 	.word	0x00016090
        /*0a94*/ 	.word	0x00000004
        /*0a98*/ 	.word	0x00022880
        /*0a9c*/ 	.short	0x010a
        /*0a9e*/ 	.byte	0x3f
	.zero		1


	//   ....[83]....
        /*0aa0*/ 	.word	0x000160e0
        /*0aa4*/ 	.word	0x00000004
        /*0aa8*/ 	.word	0x00022840
        /*0aac*/ 	.short	0x010a
        /*0aae*/ 	.byte	0x3f
	.zero		1


	//   ....[84]....
        /*0ab0*/ 	.word	0x00016130
        /*0ab4*/ 	.word	0x00000013
        /*0ab8*/ 	.word	0x00022870
        /*0abc*/ 	.short	0x010a
        /*0abe*/ 	.byte	0x3f
	.zero		1


	//   ....[85]....
        /*0ac0*/ 	.word	0x00016180
        /*0ac4*/ 	.word	0x00000013
        /*0ac8*/ 	.word	0x00022860
        /*0acc*/ 	.short	0x010a
        /*0ace*/ 	.byte	0x3f
	.zero		1


	//   ....[86]....
        /*0ad0*/ 	.word	0x000161d0
        /*0ad4*/ 	.word	0x00000010
        /*0ad8*/ 	.word	0x00022870
        /*0adc*/ 	.short	0x010a
        /*0ade*/ 	.byte	0x3f
	.zero		1


	//   ....[87]....
        /*0ae0*/ 	.word	0x00016220
        /*0ae4*/ 	.word	0x00000010
        /*0ae8*/ 	.word	0x00022860
        /*0aec*/ 	.short	0x010a
        /*0aee*/ 	.byte	0x3f
	.zero		1


	//   ....[88]....
        /*0af0*/ 	.word	0x00016270
        /*0af4*/ 	.word	0x00000009
        /*0af8*/ 	.word	0x00022820
        /*0afc*/ 	.short	0x010a
        /*0afe*/ 	.byte	0x3f
	.zero		1


	//   ....[89]....
        /*0b00*/ 	.word	0x000162c0
        /*0b04*/ 	.word	0x00000005
        /*0b08*/ 	.word	0x00000000
        /*0b0c*/ 	.short	0x010a
        /*0b0e*/ 	.byte	0x3f
	.zero		1


	//   ....[90]....
        /*0b10*/ 	.word	0x00016310
        /*0b14*/ 	.word	0x00000007
        /*0b18*/ 	.word	0x00000000
        /*0b1c*/ 	.short	0x010a
        /*0b1e*/ 	.byte	0x3f
	.zero		1


	//   ....[91]....
        /*0b20*/ 	.word	0x00016360
        /*0b24*/ 	.word	0x00000005
        /*0b28*/ 	.word	0x00022860
        /*0b2c*/ 	.short	0x010a
        /*0b2e*/ 	.byte	0x3f
	.zero		1


	//   ....[92]....
        /*0b30*/ 	.word	0x000163b0
        /*0b34*/ 	.word	0x00000003
        /*0b38*/ 	.word	0x00022860
        /*0b3c*/ 	.short	0x010a
        /*0b3e*/ 	.byte	0x3f
	.zero		1


	//   ....[93]....
        /*0b40*/ 	.word	0x00016400
        /*0b44*/ 	.word	0x00000005
        /*0b48*/ 	.word	0x00022880
        /*0b4c*/ 	.short	0x010a
        /*0b4e*/ 	.byte	0x3f
	.zero		1


	//----- nvinfo : EIATTR_NUM_MBARRIERS
	.align		4
.L_185:
        /*0b50*/ 	.byte	0x03, 0x38
        /*0b52*/ 	.short	0x0016


	//----- nvinfo : EIATTR_EXIT_INSTR_OFFSETS
	.align		4
        /*0b54*/ 	.byte	0x04, 0x1c
        /*0b56*/ 	.short	(.L_187 - .L_186)


	//   ....[0]....
.L_186:
        /*0b58*/ 	.word	0x00015560


	//----- nvinfo : EIATTR_MAX_THREADS
	.align		4
.L_187:
        /*0b5c*/ 	.byte	0x04, 0x05
        /*0b5e*/ 	.short	(.L_189 - .L_188)
.L_188:
        /*0b60*/ 	.word	0x00000180
        /*0b64*/ 	.word	0x00000001
        /*0b68*/ 	.word	0x00000001


	//----- nvinfo : EIATTR_CRS_STACK_SIZE
	.align		4
.L_189:
        /*0b6c*/ 	.byte	0x04, 0x1e
        /*0b6e*/ 	.short	(.L_191 - .L_190)
.L_190:
        /*0b70*/ 	.word	0x00000000


	//----- nvinfo : EIATTR_CBANK_PARAM_SIZE
	.align		4
.L_191:
        /*0b74*/ 	.byte	0x03, 0x19
        /*0b76*/ 	.short	0x0a70


	//----- nvinfo : EIATTR_PARAM_CBANK
	.align		4
        /*0b78*/ 	.byte	0x04, 0x0a
        /*0b7a*/ 	.short	(.L_193 - .L_192)
	.align		4
.L_192:
        /*0b7c*/ 	.word	index@(.nv.constant0._ZN7cutlass13device_kernelIN5flash11enable_sm90INS1_16FlashAttnFwdSm90INS1_25CollectiveMainloopFwdSm90ILi2EN4cute5tupleIJNS5_1CILi1EEES8_S8_EEENS6_IJNS7_ILi128EEESA_NS7_ILi192EEEEEELi128ENS_12float_e4m3_tEfNS_4arch4Sm90ELb0ELb1ELb1ELb0ELb0ELb0ELb0ELb1ELb1ELb1ELb1ELb0EEENS1_21CollectiveEpilogueFwdINS6_IJSA_SA_SA_EEES9_NS_10bfloat16_tESF_Li256ELb0ELb1ELb1ELb1EEENS1_19SingleTileSchedulerILb0ELb1ELb1ELi128EEEEEEEEEvNT_6ParamsE)
        /*0b80*/ 	.short	0x0210
        /*0b82*/ 	.short	0x0a70


	//----- nvinfo : EIATTR_SW_WAR
	.align		4
.L_193:
        /*0b84*/ 	.byte	0x04, 0x36
        /*0b86*/ 	.short	(.L_195 - .L_194)
.L_194:
        /*0b88*/ 	.word	0x00000008
.L_195:


//--------------------- .nv.info._ZN7cutlass13device_kernelIN5flash11enable_sm90INS1_16FlashAttnFwdSm90INS1_25CollectiveMainloopFwdSm90ILi2EN4cute5tupleIJNS5_1CILi1EEES8_S8_EEENS6_IJNS7_ILi128EEESA_NS7_ILi192EEEEEELi128ENS_12float_e4m3_tEfNS_4arch4Sm90ELb0ELb1ELb1ELb1ELb0ELb0ELb0ELb1ELb1ELb1ELb1ELb0EEENS1_21CollectiveEpilogueFwdINS6_IJSA_SA_SA_EEES9_NS_10bfloat16_tESF_Li256ELb1ELb1ELb1ELb1EEENS1_36VarlenDynamicPersistentTileSchedulerILi128ELi128ELi256ELi128ELb1ELb1ELb1ELb1ELb0ELb1EEEEEEEEEvNT_6ParamsE --------------------------
	.section	.nv.info._ZN7cutlass13device_kernelIN5flash11enable_sm90INS1_16FlashAttnFwdSm90INS1_25CollectiveMainloopFwdSm90ILi2EN4cute5tupleIJNS5_1CILi1EEES8_S8_EEENS6_IJNS7_ILi128EEESA_NS7_ILi192EEEEEELi128ENS_12float_e4m3_tEfNS_4arch4Sm90ELb0ELb1ELb1ELb1ELb0ELb0ELb0ELb1ELb1ELb1ELb1ELb0EEENS1_21CollectiveEpilogueFwdINS6_IJSA_SA_SA_EEES9_NS_10bfloat16_tESF_Li256ELb1ELb1ELb1ELb1EEENS1_36VarlenDynamicPersistentTileSchedulerILi128ELi128ELi256ELi128ELb1ELb1ELb1ELb1ELb0ELb1EEEEEEEEEvNT_6ParamsE,"",@"SHT_CUDA_INFO"
	.sectionflags	@""
	.align	4


	//----- nvinfo : EIATTR_CUDA_API_VERSION
	.align		4
        /*0000*/ 	.byte	0x04, 0x37
        /*0002*/ 	.short	(.L_197 - .L_196)
.L_196:
        /*0004*/ 	.word	0x00000082


	//----- nvinfo : EIATTR_KPARAM_INFO
	.align		4
.L_197:
        /*0008*/ 	.byte	0x04, 0x17
        /*000a*/ 	.short	(.L_199 - .L_198)
.L_198:
        /*000c*/ 	.word	0x00000000
        /*0010*/ 	.short	0x0000
        /*0012*/ 	.short	0x0070
        /*0014*/ 	.byte	0x00, 0xf0, 0x01, 0x2a


	//----- nvinfo : EIATTR_SPARSE_MMA_MASK
	.align		4
.L_199:
        /*0018*/ 	.byte	0x03, 0x50
        /*001a*/ 	.short	0x0000


	//----- nvinfo : EIATTR_MAXREG_COUNT
	.align		4
        /*001c*/ 	.byte	0x03, 0x1b
        /*001e*/ 	.short	0x00a8


	//----- nvinfo : EIATTR_NUM_BARRIERS
	.align		4
        /*0020*/ 	.byte	0x02, 0x4c
        /*0022*/ 	.byte	0x10
	.zero		1


	//----- nvinfo : EIATTR_EXTERNS
	.align		4
        /*0024*/ 	.byte	0x04, 0x0f
        /*0026*/ 	.short	(.L_201 - .L_200)


	//   ....[0]....
	.align		4
.L_200:
        /*0028*/ 	.word	index@(__assertfail)


	//----- nvinfo : EIATTR_ANNOTATIONS
	.align		4
.L_201:
        /*002c*/ 	.byte	0x04, 0x55
        /*002e*/ 	.short	(.L_203 - .L_202)


	//   ....[0]....
.L_202:
        /* <DEDUP_REMOVED lines=44> */


	//----- nvinfo : EIATTR_MERCURY_ISA_VERSION
	.align		4
.L_203:
        /*02e0*/ 	.byte	0x03, 0x5f
        /*02e2*/ 	.short	0x0101


	//----- nvinfo : EIATTR_UNUSED_LOAD_BYTE_OFFSET
	.align		4
        /*02e4*/ 	.byte	0x04, 0x44
        /*02e6*/ 	.short	(.L_205 - .L_204)


	//   ....[0]....
.L_204:
        /*02e8*/ 	.word	0x00000a40
        /*02ec*/ 	.word	0x0000fff0


	//   ....[1]....
        /*02f0*/ 	.word	0x00010250
        /*02f4*/ 	.word	0x0000fff0


	//----- nvinfo : EIATTR_INT_WARP_WIDE_INSTR_OFFSETS
	.align		4
.L_205:
        /*02f8*/ 	.byte	0x04, 0x31
        /*02fa*/ 	.short	(.L_207 - .L_206)


	//   ....[0]....
.L_206:
        /*02fc*/ 	.word	0x00000130


	//   ....[1]....
        /*0300*/ 	.word	0x00000170


	//   ....[2]....
        /*0304*/ 	.word	0x000001e0


	//   ....[3]....
        /*0308*/ 	.word	0x00015d70


	//   ....[4]....
        /*030c*/ 	.word	0x00015e00


	//   ....[5]....
        /*0310*/ 	.word	0x00018720


	//   ....[6]....
        /*0314*/ 	.word	0x000187b0


	//----- nvinfo : EIATTR_COOP_GROUP_MASK_REGIDS
	.align		4
.L_207:
        /*0318*/ 	.byte	0x04, 0x29
        /*031a*/ 	.short	(.L_209 - .L_208)


	//   ....[0]....
.L_208:
        /*031c*/ 	.word	0xffffffff


	//   ....[1]....
        /*0320*/ 	.word	0xffffffff


	//   ....[2]....
        /*0324*/ 	.word	0xffffffff


	//   ....[3]....
        /*0328*/ 	.word	0xffffffff


	//   ....[4]....
        /*032c*/ 	.word	0xffffffff


	//   ....[5]....
        /*0330*/ 	.word	0xffffffff


	//   ....[6]....
        /*0334*/ 	.word	0xffffffff


	//   ....[7]....
        /*0338*/ 	.word	0xffffffff


	//   ....[8]....
        /*033c*/ 	.word	0xffffffff


	//   ....[9]....
        /*0340*/ 	.word	0xffffffff


	//   ....[10]....
        /*0344*/ 	.word	0xffffffff


	//   ....[11]....
        /*0348*/ 	.word	0xffffffff


	//   ....[12]....
        /*034c*/ 	.word	0xffffffff


	//   ....[13]....
        /*0350*/ 	.word	0xffffffff


	//   ....[14]....
        /*0354*/ 	.word	0xffffffff


	//   ....[15]....
        /*0358*/ 	.word	0xffffffff


	//   ....[16]....
        /*035c*/ 	.word	0xffffffff


	//   ....[17]....
        /*0360*/ 	.word	0xffffffff


	//   ....[18]....
        /*0364*/ 	.word	0xffffffff


	//   ....[19]....
        /*0368*/ 	.word	0xffffffff


	//   ....[20]....
        /*036c*/ 	.word	0xffffffff


	//   ....[21]....
        /*0370*/ 	.word	0xffffffff


	//   ....[22]....
        /*0374*/ 	.word	0xffffffff


	//   ....[23]....
        /*0378*/ 	.word	0xffffffff


	//   ....[24]....
        /*037c*/ 	.word	0xffffffff


	//   ....[25]....
        /*0380*/ 	.word	0xffffffff


	//   ....[26]....
        /*0384*/ 	.word	0xffffffff


	//   ....[27]....
        /*0388*/ 	.word	0xffffffff


	//   ....[28]....
        /*038c*/ 	.word	0xffffffff


	//   ....[29]....
        /*0390*/ 	.word	0xffffffff


	//   ....[30]....
        /*0394*/ 	.word	0xffffffff


	//   ....[31]....
        /*0398*/ 	.word	0xffffffff


	//   ....[32]....
        /*039c*/ 	.word	0xffffffff


	//   ....[33]....
        /*03a0*/ 	.word	0xffffffff


	//   ....[34]....
        /*03a4*/ 	.word	0xffffffff


	//   ....[35]....
        /*03a8*/ 	.word	0xffffffff


	//   ....[36]....
        /*03ac*/ 	.word	0xffffffff


	//   ....[37]....
        /*03b0*/ 	.word	0xffffffff


	//   ....[38]....
        /*03b4*/ 	.word	0xffffffff


	//   ....[39]....
        /*03b8*/ 	.word	0xffffffff


	//   ....[40]....
        /*03bc*/ 	.word	0xffffffff


	//   ....[41]....
        /*03c0*/ 	.word	0xffffffff


	//   ....[42]....
        /*03c4*/ 	.word	0xffffffff


	//   ....[43]....
        /*03c8*/ 	.word	0xffffffff


	//   ....[44]....
        /*03cc*/ 	.word	0xffffffff


	//   ....[45]....
        /*03d0*/ 	.word	0xffffffff


	//   ....[46]....
        /*03d4*/ 	.word	0xffffffff


	//   ....[47]....
        /*03d8*/ 	.word	0xffffffff


	//   ....[48]....
        /*03dc*/ 	.word	0xffffffff


	//   ....[49]....
        /*03e0*/ 	.word	0xffffffff


	//   ....[50]....
        /*03e4*/ 	.word	0xffffffff


	//   ....[51]....
        /*03e8*/ 	.word	0xffffffff


	//   ....[52]....
        /*03ec*/ 	.word	0xffffffff


	//   ....[53]....
        /*03f0*/ 	.word	0xffffffff


	//   ....[54]....
        /*03f4*/ 	.word	0xffffffff


	//   ....[55]....
        /*03f8*/ 	.word	0xffffffff


	//   ....[56]....
        /*03fc*/ 	.word	0xffffffff


	//   ....[57]....
        /*0400*/ 	.word	0xffffffff


	//   ....[58]....
        /*0404*/ 	.word	0xffffffff


	//   ....[59]....
        /*0408*/ 	.word	0xffffffff


	//   ....[60]....
        /*040c*/ 	.word	0xffffffff


	//   ....[61]....
        /*0410*/ 	.word	0xffffffff


	//   ....[62]....
        /*0414*/ 	.word	0xffffffff


	//   ....[63]....
        /*0418*/ 	.word	0xffffffff


	//   ....[64]....
        /*041c*/ 	.word	0xffffffff


	//   ....[65]....
        /*0420*/ 	.word	0xffffffff


	//   ....[66]....
        /*0424*/ 	.word	0xffffffff


	//   ....[67]....
        /*0428*/ 	.word	0xffffffff


	//   ....[68]....
        /*042c*/ 	.word	0xffffffff


	//   ....[69]....
        /*0430*/ 	.word	0xffffffff


	//   ....[70]....
        /*0434*/ 	.word	0xffffffff


	//   ....[71]....
        /*0438*/ 	.word	0xffffffff


	//   ....[72]....
        /*043c*/ 	.word	0xffffffff


	//   ....[73]....
        /*0440*/ 	.word	0xffffffff


	//   ....[74]....
        /*0444*/ 	.word	0xffffffff


	//   ....[75]....
        /*0448*/ 	.word	0xffffffff


	//   ....[76]....
        /*044c*/ 	.word	0xffffffff


	//   ....[77]....
        /*0450*/ 	.word	0xffffffff


	//   ....[78]....
        /*0454*/ 	.word	0xffffffff


	//   ....[79]....
        /*0458*/ 	.word	0xffffffff


	//   ....[80]....
        /*045c*/ 	.word	0xffffffff


	//   ....[81]....
        /*0460*/ 	.word	0xffffffff


	//   ....[82]....
        /*0464*/ 	.word	0xffffffff


	//   ....[83]....
        /*0468*/ 	.word	0xffffffff


	//   ....[84]....
        /*046c*/ 	.word	0xffffffff


	//   ....[85]....
        /*0470*/ 	.word	0xffffffff


	//   ....[86]....
        /*0474*/ 	.word	0xffffffff


	//   ....[87]....
        /*0478*/ 	.word	0xffffffff


	//   ....[88]....
        /*047c*/ 	.word	0xffffffff


	//   ....[89]....
        /*0480*/ 	.word	0xffffffff


	//   ....[90]....
        /*0484*/ 	.word	0xffffffff


	//   ....[91]....
        /*0488*/ 	.word	0xffffffff


	//   ....[92]....
        /*048c*/ 	.word	0xffffffff


	//   ....[93]....
        /*0490*/ 	.word	0xffffffff


	//   ....[94]....
        /*0494*/ 	.word	0xffffffff


	//   ....[95]....
        /*0498*/ 	.word	0xffffffff


	//   ....[96]....
        /*049c*/ 	.word	0xffffffff


	//   ....[97]....
        /*04a0*/ 	.word	0xffffffff


	//   ....[98]....
        /*04a4*/ 	.word	0xffffffff


	//   ....[99]....
        /*04a8*/ 	.word	0xffffffff


	//   ....[100]....
        /*04ac*/ 	.word	0xffffffff


	//   ....[101]....
        /*04b0*/ 	.word	0xffffffff


	//   ....[102]....
        /*04b4*/ 	.word	0xffffffff


	//   ....[103]....
        /*04b8*/ 	.word	0xffffffff


	//   ....[104]....
        /*04bc*/ 	.word	0xffffffff


	//   ....[105]....
        /*04c0*/ 	.word	0xffffffff


	//   ....[106]....
        /*04c4*/ 	.word	0xffffffff


	//   ....[107]....
        /*04c8*/ 	.word	0xffffffff


	//   ....[108]....
        /*04cc*/ 	.word	0xffffffff


	//   ....[109]....
        /*04d0*/ 	.word	0xffffffff


	//   ....[110]....
        /*04d4*/ 	.word	0xffffffff


	//   ....[111]....
        /*04d8*/ 	.word	0xffffffff


	//   ....[112]....
        /*04dc*/ 	.word	0xffffffff


	//   ....[113]....
        /*04e0*/ 	.word	0xffffffff


	//   ....[114]....
        /*04e4*/ 	.word	0xffffffff


	//   ....[115]....
        /*04e8*/ 	.word	0xffffffff


	//   ....[116]....
        /*04ec*/ 	.word	0xffffffff


	//   ....[117]....
        /*04f0*/ 	.word	0xffffffff


	//   ....[118]....
        /*04f4*/ 	.word	0xffffffff


	//   ....[119]....
        /*04f8*/ 	.word	0xffffffff


	//   ....[120]....
        /*04fc*/ 	.word	0xffffffff


	//   ....[121]....
        /*0500*/ 	.word	0xffffffff


	//   ....[122]....
        /*0504*/ 	.word	0xffffffff


	//   ....[123]....
        /*0508*/ 	.word	0xffffffff


	//   ....[124]....
        /*050c*/ 	.word	0xffffffff


	//   ....[125]....
        /*0510*/ 	.word	0xffffffff


	//   ....[126]....
        /*0514*/ 	.word	0xffffffff


	//   ....[127]....
        /*0518*/ 	.word	0xffffffff


	//   ....[128]....
        /*051c*/ 	.word	0xffffffff


	//   ....[129]....
        /*0520*/ 	.word	0xffffffff


	//   ....[130]....
        /*0524*/ 	.word	0xffffffff


	//   ....[131]....
        /*0528*/ 	.word	0xffffffff


	//   ....[132]....
        /*052c*/ 	.word	0xffffffff


	//   ....[133]....
        /*0530*/ 	.word	0xffffffff


	//   ....[134]....
        /*0534*/ 	.word	0xffffffff


	//   ....[135]....
        /*0538*/ 	.word	0xffffffff


	//   ....[136]....
        /*053c*/ 	.word	0xffffffff


	//   ....[137]....
        /*0540*/ 	.word	0xffffffff


	//   ....[138]....
        /*0544*/ 	.word	0xffffffff


	//   ....[139]....
        /*0548*/ 	.word	0xffffffff


	//   ....[140]....
        /*054c*/ 	.word	0xffffffff


	//   ....[141]....
        /*0550*/ 	.word	0xffffffff


	//   ....[142]....
        /*0554*/ 	.word	0xffffffff


	//   ....[143]....
        /*0558*/ 	.word	0xffffffff


	//   ....[144]....
        /*055c*/ 	.word	0xffffffff


	//   ....[145]....
        /*0560*/ 	.word	0xffffffff


	//   ....[146]....
        /*0564*/ 	.word	0xffffffff


	//   ....[147]....
        /*0568*/ 	.word	0xffffffff


	//   ....[148]....
        /*056c*/ 	.word	0xffffffff


	//   ....[149]....
        /*0570*/ 	.word	0xffffffff


	//   ....[150]....
        /*0574*/ 	.word	0xffffffff


	//   ....[151]....
        /*0578*/ 	.word	0xffffffff


	//   ....[152]....
        /*057c*/ 	.word	0xffffffff


	//   ....[153]....
        /*0580*/ 	.word	0xffffffff


	//   ....[154]....
        /*0584*/ 	.word	0xffffffff


	//   ....[155]....
        /*0588*/ 	.word	0xffffffff


	//   ....[156]....
        /*058c*/ 	.word	0xffffffff


	//   ....[157]....
        /*0590*/ 	.word	0xffffffff


	//   ....[158]....
        /*0594*/ 	.word	0xffffffff


	//   ....[159]....
        /*0598*/ 	.word	0xffffffff


	//   ....[160]....
        /*059c*/ 	.word	0xffffffff


	//   ....[161]....
        /*05a0*/ 	.word	0xffffffff


	//   ....[162]....
        /*05a4*/ 	.word	0xffffffff


	//   ....[163]....
        /*05a8*/ 	.word	0xffffffff


	//   ....[164]....
        /*05ac*/ 	.word	0xffffffff


	//   ....[165]....
        /*05b0*/ 	.word	0xffffffff


	//   ....[166]....
        /*05b4*/ 	.word	0xffffffff


	//   ....[167]....
        /*05b8*/ 	.word	0x0500000f


	//   ....[168]....
        /*05bc*/ 	.word	0x0500000f


	//   ....[169]....
        /*05c0*/ 	.word	0x0500000f


	//   ....[170]....
        /*05c4*/ 	.word	0x0500000f


	//   ....[171]....
        /*05c8*/ 	.word	0x0500000f


	//   ....[172]....
        /*05cc*/ 	.word	0x0500000f


	//   ....[173]....
        /*05d0*/ 	.word	0x0500000f


	//   ....[174]....
        /*05d4*/ 	.word	0x0500000f


	//   ....[175]....
        /*05d8*/ 	.word	0x0500000f


	//   ....[176]....
        /*05dc*/ 	.word	0x0500000f


	//----- nvinfo : EIATTR_COOP_GROUP_INSTR_OFFSETS
	.align		4
.L_209:
        /*05e0*/ 	.byte	0x04, 0x28
        /*05e2*/ 	.short	(.L_211 - .L_210)


	//   ....[0]....
.L_210:
        /*05e4*/ 	.word	0x00000070


	//   ....[1]....
        /*05e8*/ 	.word	0x00000140


	//   ....[2]....
        /*05ec*/ 	.word	0x00000190


	//   ....[3]....
        /*05f0*/ 	.word	0x000003c0


	//   ....[4]....
        /*05f4*/ 	.word	0x00000520


	//   ....[5]....
        /*05f8*/ 	.word	0x00000640


	//   ....[6]....
        /*05fc*/ 	.word	0x000007a0


	//   ....[7]....
        /*0600*/ 	.word	0x00001f00


	//   ....[8]....
        /*0604*/ 	.word	0x000029c0


	//   ....[9]....
        /*0608*/ 	.word	0x000035c0


	//   ....[10]....
        /*060c*/ 	.word	0x00004530


	//   ....[11]....
        /*0610*/ 	.word	0x00004870


	//   ....[12]....
        /*0614*/ 	.word	0x00004e90


	//   ....[13]....
        /*0618*/ 	.word	0x00004ef0


	//   ....[14]....
        /*061c*/ 	.word	0x00006d60


	//   ....[15]....
        /*0620*/ 	.word	0x00007080


	//   ....[16]....
        /*0624*/ 	.word	0x00007c70


	//   ....[17]....
        /*0628*/ 	.word	0x00007cc0


	//   ....[18]....
        /*062c*/ 	.word	0x000085d0


	//   ....[19]....
        /*0630*/ 	.word	0x00008660


	//   ....[20]....
        /*0634*/ 	.word	0x0000aae0


	//   ....[21]....
        /*0638*/ 	.word	0x0000abb0


	//   ....[22]....
        /*063c*/ 	.word	0x0000abd0


	//   ....[23]....
        /*0640*/ 	.word	0x0000ac30


	//   ....[24]....
        /*0644*/ 	.word	0x0000ce70


	//   ....[25]....
        /*0648*/ 	.word	0x0000d180


	//   ....[26]....
        /*064c*/ 	.word	0x0000dd00


	//   ....[27]....
        /*0650*/ 	.word	0x0000dd40


	//   ....[28]....
        /*0654*/ 	.word	0x0000e700


	//   ....[29]....
        /*0658*/ 	.word	0x0000e770


	//   ....[30]....
        /*065c*/ 	.word	0x0000fa90


	//   ....[31]....
        /*0660*/ 	.word	0x0000faa0


	//   ....[32]....
        /*0664*/ 	.word	0x0000fb20


	//   ....[33]....
        /*0668*/ 	.word	0x0000fb30


	//   ....[34]....
        /*066c*/ 	.word	0x00010ab0


	//   ....[35]....
        /*0670*/ 	.word	0x00010ac0


	//   ....[36]....
        /*0674*/ 	.word	0x00010ad0


	//   ....[37]....
        /*0678*/ 	.word	0x00010ae0


	//   ....[38]....
        /*067c*/ 	.word	0x00010af0


	//   ....[39]....
        /*0680*/ 	.word	0x00010b00


	//   ....[40]....
        /*0684*/ 	.word	0x00010b10


	//   ....[41]....
        /*0688*/ 	.word	0x00010b20


	//   ....[42]....
        /*068c*/ 	.word	0x00010b30


	//   ....[43]....
        /*0690*/ 	.word	0x00010b40


	//   ....[44]....
        /*0694*/ 	.word	0x00010b50


	//   ....[45]....
        /*0698*/ 	.word	0x00010b80


	//   ....[46]....
        /*069c*/ 	.word	0x00010bb0


	//   ....[47]....
        /*06a0*/ 	.word	0x00010bc0


	//   ....[48]....
        /*06a4*/ 	.word	0x00010bd0


	//   ....[49]....
        /*06a8*/ 	.word	0x00010be0


	//   ....[50]....
        /*06ac*/ 	.word	0x00010bf0


	//   ....[51]....
        /*06b0*/ 	.word	0x00010c10


	//   ....[52]....
        /*06b4*/ 	.word	0x00010c40


	//   ....[53]....
        /*06b8*/ 	.word	0x00010c50


	//   ....[54]....
        /*06bc*/ 	.word	0x00010c60


	//   ....[55]....
        /*06c0*/ 	.word	0x00010c70


	//   ....[56]....
        /*06c4*/ 	.word	0x00010c80


	//   ....[57]....
        /*06c8*/ 	.word	0x00010c90


	//   ....[58]....
        /*06cc*/ 	.word	0x00010ca0


	//   ....[59]....
        /*06d0*/ 	.word	0x00010cb0


	//   ....[60]....
        /*06d4*/ 	.word	0x00010cc0


	//   ....[61]....
        /*06d8*/ 	.word	0x00010cd0


	//   ....[62]....
        /*06dc*/ 	.word	0x00010cf0


	//   ....[63]....
        /*06e0*/ 	.word	0x00010d20


	//   ....[64]....
        /*06e4*/ 	.word	0x00010d30


	//   ....[65]....
        /*06e8*/ 	.word	0x00010d40


	//   ....[66]....
        /*06ec*/ 	.word	0x00010d50


	//   ....[67]....
        /*06f0*/ 	.word	0x00010d60


	//   ....[68]....
        /*06f4*/ 	.word	0x00010d70


	//   ....[69]....
        /*06f8*/ 	.word	0x00010d90


	//   ....[70]....
        /*06fc*/ 	.word	0x00010da0


	//   ....[71]....
        /*0700*/ 	.word	0x00010db0


	//   ....[72]....
        /*0704*/ 	.word	0x00010dc0


	//   ....[73]....
        /*0708*/ 	.word	0x00010de0


	//   ....[74]....
        /*070c*/ 	.word	0x00010e10


	//   ....[75]....
        /*0710*/ 	.word	0x00010e40


	//   ....[76]....
        /*0714*/ 	.word	0x00010e60


	//   ....[77]....
        /*0718*/ 	.word	0x00010e80


	//   ....[78]....
        /*071c*/ 	.word	0x00010ea0


	//   ....[79]....
        /*0720*/ 	.word	0x00010ed0


	//   ....[80]....
        /*0724*/ 	.word	0x00010f00


	//   ....[81]....
        /*0728*/ 	.word	0x00010f30


	//   ....[82]....
        /*072c*/ 	.word	0x00010f60


	//   ....[83]....
        /*0730*/ 	.word	0x00010f90


	//   ....[84]....
        /*0734*/ 	.word	0x00010fc0


	//   ....[85]....
        /*0738*/ 	.word	0x00010ff0


	//   ....[86]....
        /*073c*/ 	.word	0x00011020


	//   ....[87]....
        /*0740*/ 	.word	0x00011050


	//   ....[88]....
        /*0744*/ 	.word	0x00011080


	//   ....[89]....
        /*0748*/ 	.word	0x000110b0


	//   ....[90]....
        /*074c*/ 	.word	0x000110c0


	//   ....[91]....
        /*0750*/ 	.word	0x000110d0


	//   ....[92]....
        /*0754*/ 	.word	0x000110f0


	//   ....[93]....
        /*0758*/ 	.word	0x00011120


	//   ....[94]....
        /*075c*/ 	.word	0x00011150


	//   ....[95]....
        /*0760*/ 	.word	0x00011180


	//   ....[96]....
        /*0764*/ 	.word	0x000111b0


	//   ....[97]....
        /*0768*/ 	.word	0x000111e0


	//   ....[98]....
        /*076c*/ 	.word	0x000119f0


	//   ....[99]....
        /*0770*/ 	.word	0x00011a30


	//   ....[100]....
        /*0774*/ 	.word	0x00011a50


	//   ....[101]....
        /*0778*/ 	.word	0x00011a80


	//   ....[102]....
        /*077c*/ 	.word	0x00012140


	//   ....[103]....
        /*0780*/ 	.word	0x00012160


	//   ....[104]....
        /*0784*/ 	.word	0x00012230


	//   ....[105]....
        /*0788*/ 	.word	0x00012250


	//   ....[106]....
        /*078c*/ 	.word	0x00012310


	//   ....[107]....
        /*0790*/ 	.word	0x00012330


	//   ....[108]....
        /*0794*/ 	.word	0x00012400


	//   ....[109]....
        /*0798*/ 	.word	0x00012420


	//   ....[110]....
        /*079c*/ 	.word	0x000127c0


	//   ....[111]....
        /*07a0*/ 	.word	0x000127f0


	//   ....[112]....
        /*07a4*/ 	.word	0x00012c40


	//   ....[113]....
        /*07a8*/ 	.word	0x00012c50


	//   ....[114]....
        /*07ac*/ 	.word	0x00013960


	//   ....[115]....
        /*07b0*/ 	.word	0x00013980


	//   ....[116]....
        /*07b4*/ 	.word	0x00013a40


	//   ....[117]....
        /*07b8*/ 	.word	0x00013a60


	//   ....[118]....
        /*07bc*/ 	.word	0x00013b20


	//   ....[119]....
        /*07c0*/ 	.word	0x00013b40


	//   ....[120]....
        /*07c4*/ 	.word	0x00013c10


	//   ....[121]....
        /*07c8*/ 	.word	0x00013c30


	//   ....[122]....
        /*07cc*/ 	.word	0x00013d90


	//   ....[123]....
        /*07d0*/ 	.word	0x00013fd0


	//   ....[124]....
        /*07d4*/ 	.word	0x00014010


	//   ....[125]....
        /*07d8*/ 	.word	0x00014050


	//   ....[126]....
        /*07dc*/ 	.word	0x00014080


	//   ....[127]....
        /*07e0*/ 	.word	0x000140b0


	//   ....[128]....
        /*07e4*/ 	.word	0x000140e0


	//   ....[129]....
        /*07e8*/ 	.word	0x00014270


	//   ....[130]....
        /*07ec*/ 	.word	0x000142a0


	//   ....[131]....
        /*07f0*/ 	.word	0x000142e0


	//   ....[132]....
        /*07f4*/ 	.word	0x00014310


	//   ....[133]....
        /*07f8*/ 	.word	0x00014340


	//   ....[134]....
        /*07fc*/ 	.word	0x00014370


	//   ....[135]....
        /*0800*/ 	.word	0x00014410


	//   ....[136]....
        /*0804*/ 	.word	0x00014460


	//   ....[137]....
        /*0808*/ 	.word	0x00014470


	//   ....[138]....
        /*080c*/ 	.word	0x000144b0


	//   ....[139]....
        /*0810*/ 	.word	0x00016520


	//   ....[140]....
        /*0814*/ 	.word	0x00017210


	//   ....[141]....
        /*0818*/ 	.word	0x00017230


	//   ....[142]....
        /*081c*/ 	.word	0x000172f0


	//   ....[143]....
        /*0820*/ 	.word	0x00017310


	//   ....[144]....
        /*0824*/ 	.word	0x000173b0


	//   ....[145]....
        /*0828*/ 	.word	0x000173d0


	//   ....[146]....
        /*082c*/ 	.word	0x000173e0


	//   ....[147]....
        /*0830*/ 	.word	0x00017470


	//   ....[148]....
        /*0834*/ 	.word	0x000190e0


	//   ....[149]....
        /*0838*/ 	.word	0x00019110


	//   ....[150]....
        /*083c*/ 	.word	0x00019140


	//   ....[151]....
        /*0840*/ 	.word	0x00019170


	//   ....[152]....
        /*0844*/ 	.word	0x000191a0


	//   ....[153]....
        /*0848*/ 	.word	0x000191d0


	//   ....[154]....
        /*084c*/ 	.word	0x00019200


	//   ....[155]....
        /*0850*/ 	.word	0x00019230


	//   ....[156]....
        /*0854*/ 	.word	0x000193a0


	//   ....[157]....
        /*0858*/ 	.word	0x000193d0


	//   ....[158]....
        /*085c*/ 	.word	0x00019400


	//   ....[159]....
        /*0860*/ 	.word	0x00019430


	//   ....[160]....
        /*0864*/ 	.word	0x00019460


	//   ....[161]....
        /*0868*/ 	.word	0x00019490


	//   ....[162]....
        /*086c*/ 	.word	0x00019510


	//   ....[163]....
        /*0870*/ 	.word	0x00019550


	//   ....[164]....
        /*0874*/ 	.word	0x00019560


	//   ....[165]....
        /*0878*/ 	.word	0x000195a0


	//   ....[166]....
        /*087c*/ 	.word	0x0001a080


	//   ....[167]....
        /*0880*/ 	.word	0x0001a720


	//   ....[168]....
        /*0884*/ 	.word	0x0001a910


	//   ....[169]....
        /*0888*/ 	.word	0x0001a960


	//   ....[170]....
        /*088c*/ 	.word	0x0001a9c0


	//   ....[171]....
        /*0890*/ 	.word	0x0001aad0


	//   ....[172]....
        /*0894*/ 	.word	0x0001ab30


	//   ....[173]....
        /*0898*/ 	.word	0x0001ac50


	//   ....[174]....
        /*089c*/ 	.word	0x0001acb0


	//   ....[175]....
        /*08a0*/ 	.word	0x0001adb0


	//   ....[176]....
        /*08a4*/ 	.word	0x0001b100


	//----- nvinfo : EIATTR_REG_RECONFIG
	.align		4
.L_211:
        /*08a8*/ 	.byte	0x01, 0x54
	.zero		2


	//----- nvinfo : EIATTR_SYSCALL_OFFSETS
	.align		4
        /*08ac*/ 	.byte	0x04, 0x46
        /*08ae*/ 	.short	(.L_213 - .L_212)


	//   ....[0]....
.L_212:
        /*08b0*/ 	.word	0x000020e0


	//   ....[1]....
        /*08b4*/ 	.word	0x00015f70


	//   ....[2]....
        /*08b8*/ 	.word	0x00016100


	//   ....[3]....
        /*08bc*/ 	.word	0x00016250


	//   ....[4]....
        /*08c0*/ 	.word	0x00016390


	//   ....[5]....
        /*08c4*/ 	.word	0x00016da0


	//----- nvinfo : EIATTR_MBARRIER_INSTR_OFFSETS
	.align		4
.L_213:
        /*08c8*/ 	.byte	0x04, 0x39
        /*08ca*/ 	.short	(.L_215 - .L_214)


	//   ....[0]....
.L_214:
        /*08cc*/ 	.word	0x00000270
        /*08d0*/ 	.word	0x000000ff
        /*08d4*/ 	.word	0x00022800
        /*08d8*/ 	.short	0x0100
        /*08da*/ 	.byte	0x08
	.zero		1


	//   ....[1]....
        /*08dc*/ 	.word	0x00000280
        /*08e0*/ 	.word	0x000000ff
        /*08e4*/ 	.word	0x00022820
        /*08e8*/ 	.short	0x0100
        /*08ea*/ 	.byte	0x08
	.zero		1


	//   ....[2]....
        /*08ec*/ 	.word	0x00000370
        /*08f0*/ 	.word	0x000000ff
        /*08f4*/ 	.word	0x00022830
        /*08f8*/ 	.short	0x0100
        /*08fa*/ 	.byte	0x08
	.zero		1


	//   ....[3]....
        /*08fc*/ 	.word	0x00000380
        /*0900*/ 	.word	0x000000ff
        /*0904*/ 	.word	0x00022840
        /*0908*/ 	.short	0x0100
        /*090a*/ 	.byte	0x08
	.zero		1


	//   ....[4]....
        /*090c*/ 	.word	0x00000390
        /*0910*/ 	.word	0x000000ff
        /*0914*/ 	.word	0x00022838
        /*0918*/ 	.short	0x0100
        /*091a*/ 	.byte	0x08
	.zero		1


	//   ....[5]....
        /*091c*/ 	.word	0x000003a0
        /*0920*/ 	.word	0x000000ff
        /*0924*/ 	.word	0x00022848
        /*0928*/ 	.short	0x0100
        /*092a*/ 	.byte	0x08
	.zero		1


	//   ....[6]....
        /*092c*/ 	.word	0x000004d0
        /*0930*/ 	.word	0x000000ff
        /*0934*/ 	.word	0x00022850
        /*0938*/ 	.short	0x0100
        /*093a*/ 	.byte	0x08
	.zero		1


	//   ....[7]....
        /*093c*/ 	.word	0x000004e0
        /*0940*/ 	.word	0x000000ff
        /*0944*/ 	.word	0x00022860
        /*0948*/ 	.short	0x0100
        /*094a*/ 	.byte	0x08
	.zero		1


	//   ....[8]....
        /*094c*/ 	.word	0x000004f0
        /*0950*/ 	.word	0x000000ff
        /*0954*/ 	.word	0x00022858
        /*0958*/ 	.short	0x0100
        /*095a*/ 	.byte	0x08
	.zero		1


	//   ....[9]....
        /*095c*/ 	.word	0x00000500
        /*0960*/ 	.word	0x000000ff
        /*0964*/ 	.word	0x00022868
        /*0968*/ 	.short	0x0100
        /*096a*/ 	.byte	0x08
	.zero		1


	//   ....[10]....
        /*096c*/ 	.word	0x000005f0
        /*0970*/ 	.word	0x000000ff
        /*0974*/ 	.word	0x00022870
        /*0978*/ 	.short	0x0100
        /*097a*/ 	.byte	0x06
	.zero		1


	//   ....[11]....
        /*097c*/ 	.word	0x00000600
        /*0980*/ 	.word	0x000000ff
        /*0984*/ 	.word	0x00022880
        /*0988*/ 	.short	0x0100
        /*098a*/ 	.byte	0x06
	.zero		1


	//   ....[12]....
        /*098c*/ 	.word	0x00000610
        /*0990*/ 	.word	0x000000ff
        /*0994*/ 	.word	0x00022878
        /*0998*/ 	.short	0x0100
        /*099a*/ 	.byte	0x06
	.zero		1


	//   ....[13]....
        /*099c*/ 	.word	0x00000620
        /*09a0*/ 	.word	0x000000ff
        /*09a4*/ 	.word	0x00022888
        /*09a8*/ 	.short	0x0100
        /*09aa*/ 	.byte	0x06
	.zero		1


	//   ....[14]....
        /*09ac*/ 	.word	0x00000750
        /*09b0*/ 	.word	0x000000ff
        /*09b4*/ 	.word	0x00022890
        /*09b8*/ 	.short	0x0100
        /*09ba*/ 	.byte	0x08
	.zero		1


	//   ....[15]....
        /*09bc*/ 	.word	0x00000760
        /*09c0*/ 	.word	0x000000ff
        /*09c4*/ 	.word	0x000228a0
        /*09c8*/ 	.short	0x0100
        /*09ca*/ 	.byte	0x08
	.zero		1


	//   ....[16]....
        /*09cc*/ 	.word	0x00000770
        /*09d0*/ 	.word	0x000000ff
        /*09d4*/ 	.word	0x00022898
        /*09d8*/ 	.short	0x0100
        /*09da*/ 	.byte	0x08
	.zero		1


	//   ....[17]....
        /*09dc*/ 	.word	0x00000780
        /*09e0*/ 	.word	0x000000ff
        /*09e4*/ 	.word	0x000228a8
        /*09e8*/ 	.short	0x0100
        /*09ea*/ 	.byte	0x08
	.zero		1


	//   ....[18]....
        /*09ec*/ 	.word	0x000008b0
        /*09f0*/ 	.word	0x000000ff
        /*09f4*/ 	.word	0x000228b0
        /*09f8*/ 	.short	0x0100
        /*09fa*/ 	.byte	0x08
	.zero		1


	//   ....[19]....
        /*09fc*/ 	.word	0x000008c0
        /*0a00*/ 	.word	0x000000ff
        /*0a04*/ 	.word	0x000228c0
        /*0a08*/ 	.short	0x0100
        /*0a0a*/ 	.byte	0x08
	.zero		1


	//   ....[20]....
        /*0a0c*/ 	.word	0x000008d0
        /*0a10*/ 	.word	0x000000ff
        /*0a14*/ 	.word	0x000228b8
        /*0a18*/ 	.short	0x0100
        /*0a1a*/ 	.byte	0x08
	.zero		1


	//   ....[21]....
        /*0a1c*/ 	.word	0x000008e0
        /*0a20*/ 	.word	0x000000ff
        /*0a24*/ 	.word	0x000228c8
        /*0a28*/ 	.short	0x0100
        /*0a2a*/ 	.byte	0x08
	.zero		1


	//   ....[22]....
        /*0a2c*/ 	.word	0x000023d0
        /*0a30*/ 	.word	0x000000ff
        /*0a34*/ 	.word	0x00022800
        /*0a38*/ 	.short	0x010a
        /*0a3a*/ 	.byte	0x24
	.zero		1


	//   ....[23]....
        /*0a3c*/ 	.word	0x00002470
        /*0a40*/ 	.word	0x00000014
        /*0a44*/ 	.word	0x00022830
        /*0a48*/ 	.short	0x010a
        /*0a4a*/ 	.byte	0x3f
	.zero		1


	//   ....[24]....
        /*0a4c*/ 	.word	0x000024d0
        /*0a50*/ 	.word	0x00000014
        /*0a54*/ 	.word	0x00022830
        /*0a58*/ 	.short	0x010a
        /*0a5a*/ 	.byte	0x3f
	.zero		1


	//   ....[25]....
        /*0a5c*/ 	.word	0x00002b60
        /*0a60*/ 	.word	0x00000014
        /*0a64*/ 	.word	0x00000000
        /*0a68*/ 	.short	0x0101
        /*0a6a*/ 	.byte	0x3f
	.zero		1


	//   ....[26]....
        /*0a6c*/ 	.word	0x00006080
        /*0a70*/ 	.word	0x000000ff
        /*0a74*/ 	.word	0x00022830
        /*0a78*/ 	.short	0x010a
        /*0a7a*/ 	.byte	0x06
	.zero		1


	//   ....[27]....
        /*0a7c*/ 	.word	0x000060c0
        /*0a80*/ 	.word	0x000000ff
        /*0a84*/ 	.word	0x00022830
        /*0a88*/ 	.short	0x010a
        /*0a8a*/ 	.byte	0x06
	.zero		1


	//   ....[28]....
        /*0a8c*/ 	.word	0x00006360
        /*0a90*/ 	.word	0x000000ff
        /*0a94*/ 	.word	0x00022850
        /*0a98*/ 	.short	0x010a
        /*0a9a*/ 	.byte	0x06
	.zero		1


	//   ....[29]....
        /*0a9c*/ 	.word	0x000063a0
        /*0aa0*/ 	.word	0x000000ff
        /*0aa4*/ 	.word	0x00022850
        /*0aa8*/ 	.short	0x010a
        /*0aaa*/ 	.byte	0x06
	.zero		1


	//   ....[30]....
        /*0aac*/ 	.word	0x00006e80
        /*0ab0*/ 	.word	0x00000009
        /*0ab4*/ 	.word	0x00000000
        /*0ab8*/ 	.short	0x0101
        /*0aba*/ 	.byte	0x3f
	.zero		1


	//   ....[31]....
        /*0abc*/ 	.word	0x00009110
        /*0ac0*/ 	.word	0x000000ff
        /*0ac4*/ 	.word	0x00000000
        /*0ac8*/ 	.short	0x0101
        /*0aca*/ 	.byte	0x06
	.zero		1


	//   ....[32]....
        /*0acc*/ 	.word	0x00009a80
        /*0ad0*/ 	.word	0x000000ff
        /*0ad4*/ 	.word	0x00022830
        /*0ad8*/ 	.short	0x010a
        /*0ada*/ 	.byte	0x06
	.zero		1


	//   ....[33]....
        /*0adc*/ 	.word	0x00009ac0
        /*0ae0*/ 	.word	0x000000ff
        /*0ae4*/ 	.word	0x00022830
        /*0ae8*/ 	.short	0x010a
        /*0aea*/ 	.byte	0x06
	.zero		1


	//   ....[34]....
        /*0aec*/ 	.word	0x00009d90
        /*0af0*/ 	.word	0x000000ff
        /*0af4*/ 	.word	0x00022850
        /*0af8*/ 	.short	0x010a
        /*0afa*/ 	.byte	0x06
	.zero		1


	//   ....[35]....
        /*0afc*/ 	.word	0x00009dd0
        /*0b00*/ 	.word	0x000000ff
        /*0b04*/ 	.word	0x00022850
        /*0b08*/ 	.short	0x010a
        /*0b0a*/ 	.byte	0x06
	.zero		1


	//   ....[36]....
        /*0b0c*/ 	.word	0x0000b760
        /*0b10*/ 	.word	0x00000002
        /*0b14*/ 	.word	0x00000000
        /*0b18*/ 	.short	0x0101
        /*0b1a*/ 	.byte	0x3f
	.zero		1


	//   ....[37]....
        /*0b1c*/ 	.word	0x0000ba80
        /*0b20*/ 	.word	0x000000ff
        /*0b24*/ 	.word	0x00000000
        /*0b28*/ 	.short	0x0101
        /*0b2a*/ 	.byte	0x06
	.zero		1


	//   ....[38]....
        /*0b2c*/ 	.word	0x0000c170
        /*0b30*/ 	.word	0x000000ff
        /*0b34*/ 	.word	0x00022830
        /*0b38*/ 	.short	0x010a
        /*0b3a*/ 	.byte	0x06
	.zero		1


	//   ....[39]....
        /*0b3c*/ 	.word	0x0000c1b0
        /*0b40*/ 	.word	0x000000ff
        /*0b44*/ 	.word	0x00022830
        /*0b48*/ 	.short	0x010a
        /*0b4a*/ 	.byte	0x06
	.zero		1


	//   ....[40]....
        /*0b4c*/ 	.word	0x0000c480
        /*0b50*/ 	.word	0x000000ff
        /*0b54*/ 	.word	0x00022850
        /*0b58*/ 	.short	0x010a
        /*0b5a*/ 	.byte	0x06
	.zero		1


	//   ....[41]....
        /*0b5c*/ 	.word	0x0000c4c0
        /*0b60*/ 	.word	0x000000ff
        /*0b64*/ 	.word	0x00022850
        /*0b68*/ 	.short	0x010a
        /*0b6a*/ 	.byte	0x06
	.zero		1


	//   ....[42]....
        /*0b6c*/ 	.word	0x0000cf80
        /*0b70*/ 	.word	0x0000000a
        /*0b74*/ 	.word	0x00000000
        /*0b78*/ 	.short	0x0101
        /*0b7a*/ 	.byte	0x3f
	.zero		1


	//   ....[43]....
        /*0b7c*/ 	.word	0x0000f200
        /*0b80*/ 	.word	0x000000ff
        /*0b84*/ 	.word	0x00000000
        /*0b88*/ 	.short	0x0101
        /*0b8a*/ 	.byte	0x06
	.zero		1


	//   ....[44]....
        /*0b8c*/ 	.word	0x0000f7f0
        /*0b90*/ 	.word	0x000000ff
        /*0b94*/ 	.word	0x00022850
        /*0b98*/ 	.short	0x010a
        /*0b9a*/ 	.byte	0x09
	.zero		1


	//   ....[45]....
        /*0b9c*/ 	.word	0x0000f830
        /*0ba0*/ 	.word	0x000000ff
        /*0ba4*/ 	.word	0x00022850
        /*0ba8*/ 	.short	0x010a
        /*0baa*/ 	.byte	0x09
	.zero		1


	//   ....[46]....
        /*0bac*/ 	.word	0x0000fe10
        /*0bb0*/ 	.word	0x000000ff
        /*0bb4*/ 	.word	0x00000000
        /*0bb8*/ 	.short	0x0101
        /*0bba*/ 	.byte	0x04
	.zero		1


	//   ....[47]....
        /*0bbc*/ 	.word	0x00012130
        /*0bc0*/ 	.word	0x00000003
        /*0bc4*/ 	.word	0x00000000
        /*0bc8*/ 	.short	0x0101
        /*0bca*/ 	.byte	0x3f
	.zero		1


	//   ....[48]....
        /*0bcc*/ 	.word	0x000127e0
        /*0bd0*/ 	.word	0x00000002
        /*0bd4*/ 	.word	0x00000000
        /*0bd8*/ 	.short	0x0101
        /*0bda*/ 	.byte	0x3f
	.zero		1


	//   ....[49]....
        /*0bdc*/ 	.word	0x000167a0
        /*0be0*/ 	.word	0x00000002
        /*0be4*/ 	.word	0x00022880
        /*0be8*/ 	.short	0x010a
        /*0bea*/ 	.byte	0x3f
	.zero		1


	//   ....[50]....
        /*0bec*/ 	.word	0x00016930
        /*0bf0*/ 	.word	0x00000002
        /*0bf4*/ 	.word	0x00022840
        /*0bf8*/ 	.short	0x010a
        /*0bfa*/ 	.byte	0x3f
	.zero		1


	//   ....[51]....
        /*0bfc*/ 	.word	0x00017550
        /*0c00*/ 	.word	0x00000011
        /*0c04*/ 	.word	0x00022800
        /*0c08*/ 	.short	0x0107
        /*0c0a*/ 	.byte	0x3f
	.zero		1


	//   ....[52]....
        /*0c0c*/ 	.word	0x00017650
        /*0c10*/ 	.word	0x00000011
        /*0c14*/ 	.word	0x00022800
        /*0c18*/ 	.short	0x0101
        /*0c1a*/ 	.byte	0x3f
	.zero		1


	//   ....[53]....
        /*0c1c*/ 	.word	0x00017670
        /*0c20*/ 	.word	0x00000011
        /*0c24*/ 	.word	0x00022820
        /*0c28*/ 	.short	0x010a
        /*0c2a*/ 	.byte	0x3f
	.zero		1


	//   ....[54]....
        /*0c2c*/ 	.word	0x000179a0
        /*0c30*/ 	.word	0x00000003
        /*0c34*/ 	.word	0x00022880
        /*0c38*/ 	.short	0x010a
        /*0c3a*/ 	.byte	0x3f
	.zero		1


	//   ....[55]....
        /*0c3c*/ 	.word	0x00017bd0
        /*0c40*/ 	.word	0x00000003
        /*0c44*/ 	.word	0x00022840
        /*0c48*/ 	.short	0x010a
        /*0c4a*/ 	.byte	0x3f
	.zero		1


	//   ....[56]....
        /*0c4c*/ 	.word	0x00018090
        /*0c50*/ 	.word	0x00000014
        /*0c54*/ 	.word	0x00022870
        /*0c58*/ 	.short	0x010a
        /*0c5a*/ 	.byte	0x3f
	.zero		1


	//   ....[57]....
        /*0c5c*/ 	.word	0x00018100
        /*0c60*/ 	.word	0x00000014
        /*0c64*/ 	.word	0x00022860
        /*0c68*/ 	.short	0x010a
        /*0c6a*/ 	.byte	0x3f
	.zero		1


	//   ....[58]....
        /*0c6c*/ 	.word	0x000185f0
        /*0c70*/ 	.word	0x00000014
        /*0c74*/ 	.word	0x00022850
        /*0c78*/ 	.short	0x0101
        /*0c7a*/ 	.byte	0x3f
	.zero		1


	//   ....[59]....
        /*0c7c*/ 	.word	0x00018680
        /*0c80*/ 	.word	0x00000014
        /*0c84*/ 	.word	0x00000000
        /*0c88*/ 	.short	0x0101
        /*0c8a*/ 	.byte	0x3f
	.zero		1


	//   ....[60]....
        /*0c8c*/ 	.word	0x000188a0
        /*0c90*/ 	.word	0x00000010
        /*0c94*/ 	.word	0x00022870
        /*0c98*/ 	.short	0x010a
        /*0c9a*/ 	.byte	0x3f
	.zero		1


	//   ....[61]....
        /*0c9c*/ 	.word	0x00018910
        /*0ca0*/ 	.word	0x00000010
        /*0ca4*/ 	.word	0x00022860
        /*0ca8*/ 	.short	0x010a
        /*0caa*/ 	.byte	0x3f
	.zero		1


	//   ....[62]....
        /*0cac*/ 	.word	0x00018de0
        /*0cb0*/ 	.word	0x00000010
        /*0cb4*/ 	.word	0x00022850
        /*0cb8*/ 	.short	0x0101
        /*0cba*/ 	.byte	0x3f
	.zero		1


	//   ....[63]....
        /*0cbc*/ 	.word	0x00018e30
        /*0cc0*/ 	.word	0x00000010
        /*0cc4*/ 	.word	0x00000000
        /*0cc8*/ 	.short	0x0101
        /*0cca*/ 	.byte	0x3f
	.zero		1


	//   ....[64]....
        /*0ccc*/ 	.word	0x0001a000
        /*0cd0*/ 	.word	0x00000000
        /*0cd4*/ 	.word	0x00022820
        /*0cd8*/ 	.short	0x010a
        /*0cda*/ 	.byte	0x3f
	.zero		1


	//   ....[65]....
        /*0cdc*/ 	.word	0x0001a1f0
        /*0ce0*/ 	.word	0x00000006
        /*0ce4*/ 	.word	0x00000000
        /*0ce8*/ 	.short	0x010a
        /*0cea*/ 	.byte	0x3f
	.zero		1


	//   ....[66]....
        /*0cec*/ 	.word	0x0001a220
        /*0cf0*/ 	.word	0x00000007
        /*0cf4*/ 	.word	0x00000000
        /*0cf8*/ 	.short	0x010a
        /*0cfa*/ 	.byte	0x3f
	.zero		1


	//   ....[67]....
        /*0cfc*/ 	.word	0x0001a270
        /*0d00*/ 	.word	0x00000004
        /*0d04*/ 	.word	0x00022860
        /*0d08*/ 	.short	0x010a
        /*0d0a*/ 	.byte	0x3f
	.zero		1


	//   ....[68]....
        /*0d0c*/ 	.word	0x0001a2c0
        /*0d10*/ 	.word	0x00000003
        /*0d14*/ 	.word	0x00022860
        /*0d18*/ 	.short	0x010a
        /*0d1a*/ 	.byte	0x3f
	.zero		1


	//   ....[69]....
        /*0d1c*/ 	.word	0x0001a300
        /*0d20*/ 	.word	0x00000004
        /*0d24*/ 	.word	0x00022880
        /*0d28*/ 	.short	0x010a
        /*0d2a*/ 	.byte	0x3f
	.zero		1


	//   ....[70]....
        /*0d2c*/ 	.word	0x0001a320
        /*0d30*/ 	.word	0x00000003
        /*0d34*/ 	.word	0x00022880
        /*0d38*/ 	.short	0x010a
        /*0d3a*/ 	.byte	0x3f
	.zero		1


	//   ....[71]....
        /*0d3c*/ 	.word	0x0001a390
        /*0d40*/ 	.word	0x00000003
        /*0d44*/ 	.word	0x00022800
        /*0d48*/ 	.short	0x010a
        /*0d4a*/ 	.byte	0x3f
	.zero		1


	//   ....[72]....
        /*0d4c*/ 	.word	0x0001a3e0
        /*0d50*/ 	.word	0x00000014
        /*0d54*/ 	.word	0x00022830
        /*0d58*/ 	.short	0x010a
        /*0d5a*/ 	.byte	0x3f
	.zero		1


	//   ....[73]....
        /*0d5c*/ 	.word	0x0001a440
        /*0d60*/ 	.word	0x00000008
        /*0d64*/ 	.word	0x00022830
        /*0d68*/ 	.short	0x010a
        /*0d6a*/ 	.byte	0x3f
	.zero		1


	//   ....[74]....
        /*0d6c*/ 	.word	0x0001a4a0
        /*0d70*/ 	.word	0x00000008
        /*0d74*/ 	.word	0x00022850
        /*0d78*/ 	.short	0x010a
        /*0d7a*/ 	.byte	0x3f
	.zero		1


	//   ....[75]....
        /*0d7c*/ 	.word	0x0001a500
        /*0d80*/ 	.word	0x00000006
        /*0d84*/ 	.word	0x00022830
        /*0d88*/ 	.short	0x010a
        /*0d8a*/ 	.byte	0x3f
	.zero		1


	//   ....[76]....
        /*0d8c*/ 	.word	0x0001a560
        /*0d90*/ 	.word	0x00000006
        /*0d94*/ 	.word	0x00022850
        /*0d98*/ 	.short	0x010a
        /*0d9a*/ 	.byte	0x3f
	.zero		1


	//   ....[77]....
        /*0d9c*/ 	.word	0x0001a5c0
        /*0da0*/ 	.word	0x00000006
        /*0da4*/ 	.word	0x00022830
        /*0da8*/ 	.short	0x010a
        /*0daa*/ 	.byte	0x3f
	.zero		1


	//   ....[78]....
        /*0dac*/ 	.word	0x0001a620
        /*0db0*/ 	.word	0x00000006
        /*0db4*/ 	.word	0x00022850
        /*0db8*/ 	.short	0x010a
        /*0dba*/ 	.byte	0x3f
	.zero		1


	//   ....[79]....
        /*0dbc*/ 	.word	0x0001a680
        /*0dc0*/ 	.word	0x00000007
        /*0dc4*/ 	.word	0x00022850
        /*0dc8*/ 	.short	0x010a
        /*0dca*/ 	.byte	0x3f
	.zero		1


	//   ....[80]....
        /*0dcc*/ 	.word	0x0001a7d0
        /*0dd0*/ 	.word	0x00000002
        /*0dd4*/ 	.word	0x00022880
        /*0dd8*/ 	.short	0x010a
        /*0dda*/ 	.byte	0x3f
	.zero		1


	//   ....[81]....
        /*0ddc*/ 	.word	0x0001a820
        /*0de0*/ 	.word	0x00000002
        /*0de4*/ 	.word	0x00022840
        /*0de8*/ 	.short	0x010a
        /*0dea*/ 	.byte	0x3f
	.zero		1


	//   ....[82]....
        /*0dec*/ 	.word	0x0001adf0
        /*0df0*/ 	.word	0x00000011
        /*0df4*/ 	.word	0x00022820
        /*0df8*/ 	.short	0x010a
        /*0dfa*/ 	.byte	0x3f
	.zero		1


	//   ....[83]....
        /*0dfc*/ 	.word	0x0001ae40
        /*0e00*/ 	.word	0x00000003
        /*0e04*/ 	.word	0x00022880
        /*0e08*/ 	.short	0x010a
        /*0e0a*/ 	.byte	0x3f
	.zero		1


	//   ....[84]....
        /*0e0c*/ 	.word	0x0001ae90
        /*0e10*/ 	.word	0x00000003
        /*0e14*/ 	.word	0x00022840
        /*0e18*/ 	.short	0x010a
        /*0e1a*/ 	.byte	0x3f
	.zero		1


	//   ....[85]....
        /*0e1c*/ 	.word	0x0001aee0
        /*0e20*/ 	.word	0x00000014
        /*0e24*/ 	.word	0x00022870
        /*0e28*/ 	.short	0x010a
        /*0e2a*/ 	.byte	0x3f
	.zero		1


	//   ....[86]....
        /*0e2c*/ 	.word	0x0001af30
        /*0e30*/ 	.word	0x00000014
        /*0e34*/ 	.word	0x00022860
        /*0e38*/ 	.short	0x010a
        /*0e3a*/ 	.byte	0x3f
	.zero		1


	//   ....[87]....
        /*0e3c*/ 	.word	0x0001af80
        /*0e40*/ 	.word	0x00000010
        /*0e44*/ 	.word	0x00022870
        /*0e48*/ 	.short	0x010a
        /*0e4a*/ 	.byte	0x3f
	.zero		1


	//   ....[88]....
        /*0e4c*/ 	.word	0x0001afd0
        /*0e50*/ 	.word	0x00000010
        /*0e54*/ 	.word	0x00022860
        /*0e58*/ 	.short	0x010a
        /*0e5a*/ 	.byte	0x3f
	.zero		1


	//   ....[89]....
        /*0e5c*/ 	.word	0x0001b020
        /*0e60*/ 	.word	0x00000000
        /*0e64*/ 	.word	0x00022820
        /*0e68*/ 	.short	0x010a
        /*0e6a*/ 	.byte	0x3f
	.zero		1


	//   ....[90]....
        /*0e6c*/ 	.word	0x0001b1c0
        /*0e70*/ 	.word	0x00000006
        /*0e74*/ 	.word	0x00000000
        /*0e78*/ 	.short	0x010a
        /*0e7a*/ 	.byte	0x3f
	.zero		1


	//   ....[91]....
        /*0e7c*/ 	.word	0x0001b210
        /*0e80*/ 	.word	0x00000007
        /*0e84*/ 	.word	0x00000000
        /*0e88*/ 	.short	0x010a
        /*0e8a*/ 	.byte	0x3f
	.zero		1


	//   ....[92]....
        /*0e8c*/ 	.word	0x0001b260
        /*0e90*/ 	.word	0x00000004
        /*0e94*/ 	.word	0x00022860
        /*0e98*/ 	.short	0x010a
        /*0e9a*/ 	.byte	0x3f
	.zero		1


	//   ....[93]....
        /*0e9c*/ 	.word	0x0001b2b0
        /*0ea0*/ 	.word	0x00000003
        /*0ea4*/ 	.word	0x00022860
        /*0ea8*/ 	.short	0x010a
        /*0eaa*/ 	.byte	0x3f
	.zero		1


	//   ....[94]....
        /*0eac*/ 	.word	0x0001b300
        /*0eb0*/ 	.word	0x00000004
        /*0eb4*/ 	.word	0x00022880
        /*0eb8*/ 	.short	0x010a
        /*0eba*/ 	.byte	0x3f
	.zero		1


	//----- nvinfo : EIATTR_NUM_MBARRIERS
	.align		4
.L_215:
        /*0ebc*/ 	.byte	0x03, 0x38
        /*0ebe*/ 	.short	0x0016


	//----- nvinfo : EIATTR_EXIT_INSTR_OFFSETS
	.align		4
        /*0ec0*/ 	.byte	0x04, 0x1c
        /*0ec2*/ 	.short	(.L_217 - .L_216)


	//   ....[0]....
.L_216:
        /*0ec4*/ 	.word	0x00000a80


	//   ....[1]....
        /*0ec8*/ 	.word	0x00013d30


	//   ....[2]....
        /*0ecc*/ 	.word	0x0001a370


	//----- nvinfo : EIATTR_MAX_THREADS
	.align		4
.L_217:
        /*0ed0*/ 	.byte	0x04, 0x05
        /*0ed2*/ 	.short	(.L_219 - .L_218)
.L_218:
        /*0ed4*/ 	.word	0x00000180
        /*0ed8*/ 	.word	0x00000001
        /*0edc*/ 	.word	0x00000001


	//----- nvinfo : EIATTR_CRS_STACK_SIZE
	.align		4
.L_219:
        /*0ee0*/ 	.byte	0x04, 0x1e
        /*0ee2*/ 	.short	(.L_221 - .L_220)
.L_220:
        /*0ee4*/ 	.word	0x00000000


	//----- nvinfo : EIATTR_CBANK_PARAM_SIZE
	.align		4
.L_221:
        /*0ee8*/ 	.byte	0x03, 0x19
        /*0eea*/ 	.short	0x0af0


	//----- nvinfo : EIATTR_PARAM_CBANK
	.align		4
        /*0eec*/ 	.byte	0x04, 0x0a
        /*0eee*/ 	.short	(.L_223 - .L_222)
	.align		4
.L_222:
        /*0ef0*/ 	.word	index@(.nv.constant0._ZN7cutlass13device_kernelIN5flash11enable_sm90INS1_16FlashAttnFwdSm90INS1_25CollectiveMainloopFwdSm90ILi2EN4cute5tupleIJNS5_1CILi1EEES8_S8_EEENS6_IJNS7_ILi128EEESA_NS7_ILi192EEEEEELi128ENS_12float_e4m3_tEfNS_4arch4Sm90ELb0ELb1ELb1ELb1ELb0ELb0ELb0ELb1ELb1ELb1ELb1ELb0EEENS1_21CollectiveEpilogueFwdINS6_IJSA_SA_SA_EEES9_NS_10bfloat16_tESF_Li256ELb1ELb1ELb1ELb1EEENS1_36VarlenDynamicPersistentTileSchedulerILi128ELi128ELi256ELi128ELb1ELb1ELb1ELb1ELb0ELb1EEEEEEEEEvNT_6ParamsE)
        /*0ef4*/ 	.short	0x0210
        /*0ef6*/ 	.short	0x0af0


	//----- nvinfo : EIATTR_SW_WAR
	.align		4
.L_223:
        /*0ef8*/ 	.byte	0x04, 0x36
        /*0efa*/ 	.short	(.L_225 - .L_224)
.L_224:
        /*0efc*/ 	.word	0x00000008
.L_225:


//--------------------- .nv.info._ZN7cutlass13device_kernelIN5flash11enable_sm90INS1_16FlashAttnFwdSm90INS1_25CollectiveMainloopFwdSm90ILi2EN4cute5tupleIJNS5_1CILi1EEES8_S8_EEENS6_IJNS7_ILi128EEESA_NS7_ILi192EEEEEELi128ENS_12float_e4m3_tEfNS_4arch4Sm90ELb0ELb1ELb1ELb1ELb0ELb1ELb0ELb1ELb1ELb1ELb1ELb0EEENS1_21CollectiveEpilogueFwdINS6_IJSA_SA_SA_EEES9_NS_10bfloat16_tESF_Li256ELb1ELb1ELb1ELb1EEENS1_36VarlenDynamicPersistentTileSchedulerILi128ELi128ELi256ELi128ELb1ELb1ELb1ELb1ELb0ELb1EEEEEEEEEvNT_6ParamsE --------------------------
	.section	.nv.info._ZN7cutlass13device_kernelIN5flash11enable_sm90INS1_16FlashAttnFwdSm90INS1_25CollectiveMainloopFwdSm90ILi2EN4cute5tupleIJNS5_1CILi1EEES8_S8_EEENS6_IJNS7_ILi128EEESA_NS7_ILi192EEEEEELi128ENS_12float_e4m3_tEfNS_4arch4Sm90ELb0ELb1ELb1ELb1ELb0ELb1ELb0ELb1ELb1ELb1ELb1ELb0EEENS1_21CollectiveEpilogueFwdINS6_IJSA_SA_SA_EEES9_NS_10bfloat16_tESF_Li256ELb1ELb1ELb1ELb1EEENS1_36VarlenDynamicPersistentTileSchedulerILi128ELi128ELi256ELi128ELb1ELb1ELb1ELb1ELb0ELb1EEEEEEEEEvNT_6ParamsE,"",@"SHT_CUDA_INFO"
	.sectionflags	@""
	.align	4


	//----- nvinfo : EIATTR_CUDA_API_VERSION
	.align		4
        /*0000*/ 	.byte	0x04, 0x37
        /*0002*/ 	.short	(.L_227 - .L_226)
.L_226:
        /*0004*/ 	.word	0x00000082


	//----- nvinfo : EIATTR_KPARAM_INFO
	.align		4
.L_227:
        /*0008*/ 	.byte	0x04, 0x17
        /*000a*/ 	.short	(.L_229 - .L_228)
.L_228:
        /*000c*/ 	.word	0x00000000
        /*0010*/ 	.short	0x0000
        /*0012*/ 	.short	0x0070
        /*0014*/ 	.byte	0x00, 0xf0, 0x01, 0x2a


	//----- nvinfo : EIATTR_SPARSE_MMA_MASK
	.align		4
.L_229:
        /*0018*/ 	.byte	0x03, 0x50
        /*001a*/ 	.short	0x0000


	//----- nvinfo : EIATTR_MAXREG_COUNT
	.align		4
        /*001c*/ 	.byte	0x03, 0x1b
        /*001e*/ 	.short	0x00a8


	//----- nvinfo : EIATTR_NUM_BARRIERS
	.align		4
        /*0020*/ 	.byte	0x02, 0x4c
        /*0022*/ 	.byte	0x10
	.zero		1


	//----- nvinfo : EIATTR_EXTERNS
	.align		4
        /*0024*/ 	.byte	0x04, 0x0f
        /*0026*/ 	.short	(.L_231 - .L_230)


	//   ....[0]....
	.align		4
.L_230:
        /*0028*/ 	.word	index@(__assertfail)


	//----- nvinfo : EIATTR_ANNOTATIONS
	.align		4
.L_231:
        /*002c*/ 	.byte	0x04, 0x55
        /*002e*/ 	.short	(.L_233 - .L_232)


	//   ....[0]....
.L_232:
        /* <DEDUP_REMOVED lines=84> */


	//----- nvinfo : EIATTR_MERCURY_ISA_VERSION
	.align		4
.L_233:
        /*0560*/ 	.byte	0x03, 0x5f
        /*0562*/ 	.short	0x0101


	//----- nvinfo : EIATTR_UNUSED_LOAD_BYTE_OFFSET
	.align		4
        /*0564*/ 	.byte	0x04, 0x44
        /*0566*/ 	.short	(.L_235 - .L_234)


	//   ....[0]....
.L_234:
        /*0568*/ 	.word	0x00000ad0
        /*056c*/ 	.word	0x0000fff0


	//   ....[1]....
        /*0570*/ 	.word	0x0001fa70
        /*0574*/ 	.word	0x0000fff0


	//----- nvinfo : EIATTR_INT_WARP_WIDE_INSTR_OFFSETS
	.align		4
.L_235:
        /*0578*/ 	.byte	0x04, 0x31
        /*057a*/ 	.short	(.L_237 - .L_236)


	//   ....[0]....
.L_236:
        /*057c*/ 	.word	0x00000190


	//   ....[1]....
        /*0580*/ 	.word	0x000001d0


	//   ....[2]....
        /*0584*/ 	.word	0x00000240


	//   ....[3]....
        /*0588*/ 	.word	0x000272c0


	//   ....[4]....
        /*058c*/ 	.word	0x00027320


	//   ....[5]....
        /*0590*/ 	.word	0x00029c90


	//   ....[6]....
        /*0594*/ 	.word	0x00029cf0


	//----- nvinfo : EIATTR_COOP_GROUP_MASK_REGIDS
	.align		4
.L_237:
        /*0598*/ 	.byte	0x04, 0x29
        /*059a*/ 	.short	(.L_239 - .L_238)


	//   ....[0]....
.L_238:
        /*059c*/ 	.word	0xffffffff


	//   ....[1]....
        /*05a0*/ 	.word	0xffffffff


	//   ....[2]....
        /*05a4*/ 	.word	0xffffffff


	//   ....[3]....
        /*05a8*/ 	.word	0xffffffff


	//   ....[4]....
        /*05ac*/ 	.word	0xffffffff


	//   ....[5]....
        /*05b0*/ 	.word	0xffffffff


	//   ....[6]....
        /*05b4*/ 	.word	0xffffffff


	//   ....[7]....
        /*05b8*/ 	.word	0xffffffff


	//   ....[8]....
        /*05bc*/ 	.word	0xffffffff


	//   ....[9]....
        /*05c0*/ 	.word	0xffffffff


	//   ....[10]....
        /*05c4*/ 	.word	0xffffffff


	//   ....[11]....
        /*05c8*/ 	.word	0xffffffff


	//   ....[12]....
        /*05cc*/ 	.word	0xffffffff


	//   ....[13]....
        /*05d0*/ 	.word	0xffffffff


	//   ....[14]....
        /*05d4*/ 	.word	0xffffffff


	//   ....[15]....
        /*05d8*/ 	.word	0xffffffff


	//   ....[16]....
        /*05dc*/ 	.word	0xffffffff


	//   ....[17]....
        /*05e0*/ 	.word	0xffffffff


	//   ....[18]....
        /*05e4*/ 	.word	0xffffffff


	//   ....[19]....
        /*05e8*/ 	.word	0xffffffff


	//   ....[20]....
        /*05ec*/ 	.word	0xffffffff


	//   ....[21]....
        /*05f0*/ 	.word	0xffffffff


	//   ....[22]....
        /*05f4*/ 	.word	0xffffffff


	//   ....[23]....
        /*05f8*/ 	.word	0xffffffff


	//   ....[24]....
        /*05fc*/ 	.word	0xffffffff


	//   ....[25]....
        /*0600*/ 	.word	0xffffffff


	//   ....[26]....
        /*0604*/ 	.word	0xffffffff


	//   ....[27]....
        /*0608*/ 	.word	0xffffffff


	//   ....[28]....
        /*060c*/ 	.word	0xffffffff


	//   ....[29]....
        /*0610*/ 	.word	0xffffffff


	//   ....[30]....
        /*0614*/ 	.word	0xffffffff


	//   ....[31]....
        /*0618*/ 	.word	0xffffffff


	//   ....[32]....
        /*061c*/ 	.word	0xffffffff


	//   ....[33]....
        /*0620*/ 	.word	0xffffffff


	//   ....[34]....
        /*0624*/ 	.word	0xffffffff


	//   ....[35]....
        /*0628*/ 	.word	0xffffffff


	//   ....[36]....
        /*062c*/ 	.word	0xffffffff


	//   ....[37]....
        /*0630*/ 	.word	0xffffffff


	//   ....[38]....
        /*0634*/ 	.word	0xffffffff


	//   ....[39]....
        /*0638*/ 	.word	0xffffffff


	//   ....[40]....
        /*063c*/ 	.word	0xffffffff


	//   ....[41]....
        /*0640*/ 	.word	0xffffffff


	//   ....[42]....
        /*0644*/ 	.word	0xffffffff


	//   ....[43]....
        /*0648*/ 	.word	0xffffffff


	//   ....[44]....
        /*064c*/ 	.word	0xffffffff


	//   ....[45]....
        /*0650*/ 	.word	0xffffffff


	//   ....[46]....
        /*0654*/ 	.word	0xffffffff


	//   ....[47]....
        /*0658*/ 	.word	0xffffffff


	//   ....[48]....
        /*065c*/ 	.word	0xffffffff


	//   ....[49]....
        /*0660*/ 	.word	0xffffffff


	//   ....[50]....
        /*0664*/ 	.word	0xffffffff


	//   ....[51]....
        /*0668*/ 	.word	0xffffffff


	//   ....[52]....
        /*066c*/ 	.word	0xffffffff


	//   ....[53]....
        /*0670*/ 	.word	0xffffffff


	//   ....[54]....
        /*0674*/ 	.word	0xffffffff


	//   ....[55]....
        /*0678*/ 	.word	0xffffffff


	//   ....[56]....
        /*067c*/ 	.word	0xffffffff


	//   ....[57]....
        /*0680*/ 	.word	0xffffffff


	//   ....[58]....
        /*0684*/ 	.word	0xffffffff


	//   ....[59]....
        /*0688*/ 	.word	0xffffffff


	//   ....[60]....
        /*068c*/ 	.word	0xffffffff


	//   ....[61]....
        /*0690*/ 	.word	0xffffffff


	//   ....[62]....
        /*0694*/ 	.word	0xffffffff


	//   ....[63]....
        /*0698*/ 	.word	0xffffffff


	//   ....[64]....
        /*069c*/ 	.word	0xffffffff


	//   ....[65]....
        /*06a0*/ 	.word	0xffffffff


	//   ....[66]....
        /*06a4*/ 	.word	0xffffffff


	//   ....[67]....
        /*06a8*/ 	.word	0xffffffff


	//   ....[68]....
        /*06ac*/ 	.word	0xffffffff


	//   ....[69]....
        /*06b0*/ 	.word	0xffffffff


	//   ....[70]....
        /*06b4*/ 	.word	0xffffffff


	//   ....[71]....
        /*06b8*/ 	.word	0xffffffff


	//   ....[72]....
        /*06bc*/ 	.word	0xffffffff


	//   ....[73]....
        /*06c0*/ 	.word	0xffffffff


	//   ....[74]....
        /*06c4*/ 	.word	0xffffffff


	//   ....[75]....
        /*06c8*/ 	.word	0xffffffff


	//   ....[76]....
        /*06cc*/ 	.word	0xffffffff


	//   ....[77]....
        /*06d0*/ 	.word	0xffffffff


	//   ....[78]....
        /*06d4*/ 	.word	0xffffffff


	//   ....[79]....
        /*06d8*/ 	.word	0xffffffff


	//   ....[80]....
        /*06dc*/ 	.word	0xffffffff


	//   ....[81]....
        /*06e0*/ 	.word	0xffffffff


	//   ....[82]....
        /*06e4*/ 	.word	0xffffffff


	//   ....[83]....
        /*06e8*/ 	.word	0xffffffff


	//   ....[84]....
        /*06ec*/ 	.word	0xffffffff


	//   ....[85]....
        /*06f0*/ 	.word	0xffffffff


	//   ....[86]....
        /*06f4*/ 	.word	0xffffffff


	//   ....[87]....
        /*06f8*/ 	.word	0xffffffff


	//   ....[88]....
        /*06fc*/ 	.word	0xffffffff


	//   ....[89]....
        /*0700*/ 	.word	0xffffffff


	//   ....[90]....
        /*0704*/ 	.word	0xffffffff


	//   ....[91]....
        /*0708*/ 	.word	0xffffffff


	//   ....[92]....
        /*070c*/ 	.word	0xffffffff


	//   ....[93]....
        /*0710*/ 	.word	0xffffffff


	//   ....[94]....
        /*0714*/ 	.word	0xffffffff


	//   ....[95]....
        /*0718*/ 	.word	0xffffffff


	//   ....[96]....
        /*071c*/ 	.word	0xffffffff


	//   ....[97]....
        /*0720*/ 	.word	0xffffffff


	//   ....[98]....
        /*0724*/ 	.word	0xffffffff


	//   ....[99]....
        /*0728*/ 	.word	0xffffffff


	//   ....[100]....
        /*072c*/ 	.word	0xffffffff


	//   ....[101]....
        /*0730*/ 	.word	0xffffffff


	//   ....[102]....
        /*0734*/ 	.word	0xffffffff


	//   ....[103]....
        /*0738*/ 	.word	0xffffffff


	//   ....[104]....
        /*073c*/ 	.word	0xffffffff


	//   ....[105]....
        /*0740*/ 	.word	0xffffffff


	//   ....[106]....
        /*0744*/ 	.word	0xffffffff


	//   ....[107]....
        /*0748*/ 	.word	0xffffffff


	//   ....[108]....
        /*074c*/ 	.word	0xffffffff


	//   ....[109]....
        /*0750*/ 	.word	0xffffffff


	//   ....[110]....
        /*0754*/ 	.word	0xffffffff


	//   ....[111]....
        /*0758*/ 	.word	0xffffffff


	//   ....[112]....
        /*075c*/ 	.word	0xffffffff


	//   ....[113]....
        /*0760*/ 	.word	0xffffffff


	//   ....[114]....
        /*0764*/ 	.word	0xffffffff


	//   ....[115]....
        /*0768*/ 	.word	0xffffffff


	//   ....[116]....
        /*076c*/ 	.word	0xffffffff


	//   ....[117]....
        /*0770*/ 	.word	0xffffffff


	//   ....[118]....
        /*0774*/ 	.word	0xffffffff


	//   ....[119]....
        /*0778*/ 	.word	0xffffffff


	//   ....[120]....
        /*077c*/ 	.word	0xffffffff


	//   ....[121]....
        /*0780*/ 	.word	0xffffffff


	//   ....[122]....
        /*0784*/ 	.word	0xffffffff


	//   ....[123]....
        /*0788*/ 	.word	0xffffffff


	//   ....[124]....
        /*078c*/ 	.word	0xffffffff


	//   ....[125]....
        /*0790*/ 	.word	0xffffffff


	//   ....[126]....
        /*0794*/ 	.word	0xffffffff


	//   ....[127]....
        /*0798*/ 	.word	0xffffffff


	//   ....[128]....
        /*079c*/ 	.word	0xffffffff


	//   ....[129]....
        /*07a0*/ 	.word	0xffffffff


	//   ....[130]....
        /*07a4*/ 	.word	0xffffffff


	//   ....[131]....
        /*07a8*/ 	.word	0xffffffff


	//   ....[132]....
        /*07ac*/ 	.word	0xffffffff


	//   ....[133]....
        /*07b0*/ 	.word	0xffffffff


	//   ....[134]....
        /*07b4*/ 	.word	0xffffffff


	//   ....[135]....
        /*07b8*/ 	.word	0xffffffff


	//   ....[136]....
        /*07bc*/ 	.word	0xffffffff


	//   ....[137]....
        /*07c0*/ 	.word	0xffffffff


	//   ....[138]....
        /*07c4*/ 	.word	0xffffffff


	//   ....[139]....
        /*07c8*/ 	.word	0xffffffff


	//   ....[140]....
        /*07cc*/ 	.word	0xffffffff


	//   ....[141]....
        /*07d0*/ 	.word	0xffffffff


	//   ....[142]....
        /*07d4*/ 	.word	0xffffffff


	//   ....[143]....
        /*07d8*/ 	.word	0xffffffff


	//   ....[144]....
        /*07dc*/ 	.word	0xffffffff


	//   ....[145]....
        /*07e0*/ 	.word	0xffffffff


	//   ....[146]....
        /*07e4*/ 	.word	0xffffffff


	//   ....[147]....
        /*07e8*/ 	.word	0xffffffff


	//   ....[148]....
        /*07ec*/ 	.word	0xffffffff


	//   ....[149]....
        /*07f0*/ 	.word	0xffffffff


	//   ....[150]....
        /*07f4*/ 	.word	0xffffffff


	//   ....[151]....
        /*07f8*/ 	.word	0xffffffff


	//   ....[152]....
        /*07fc*/ 	.word	0xffffffff


	//   ....[153]....
        /*0800*/ 	.word	0xffffffff


	//   ....[154]....
        /*0804*/ 	.word	0xffffffff


	//   ....[155]....
        /*0808*/ 	.word	0xffffffff


	//   ....[156]....
        /*080c*/ 	.word	0xffffffff


	//   ....[157]....
        /*0810*/ 	.word	0xffffffff


	//   ....[158]....
        /*0814*/ 	.word	0xffffffff


	//   ....[159]....
        /*0818*/ 	.word	0xffffffff


	//   ....[160]....
        /*081c*/ 	.word	0xffffffff


	//   ....[161]....
        /*0820*/ 	.word	0xffffffff


	//   ....[162]....
        /*0824*/ 	.word	0xffffffff


	//   ....[163]....
        /*0828*/ 	.word	0xffffffff


	//   ....[164]....
        /*082c*/ 	.word	0xffffffff


	//   ....[165]....
        /*0830*/ 	.word	0xffffffff


	//   ....[166]....
        /*0834*/ 	.word	0xffffffff


	//   ....[167]....
        /*0838*/ 	.word	0xffffffff


	//   ....[168]....
        /*083c*/ 	.word	0xffffffff


	//   ....[169]....
        /*0840*/ 	.word	0xffffffff


	//   ....[170]....
        /*0844*/ 	.word	0xffffffff


	//   ....[171]....
        /*0848*/ 	.word	0xffffffff


	//   ....[172]....
        /*084c*/ 	.word	0xffffffff


	//   ....[173]....
        /*0850*/ 	.word	0xffffffff


	//   ....[174]....
        /*0854*/ 	.word	0xffffffff


	//   ....[175]....
        /*0858*/ 	.word	0xffffffff


	//   ....[176]....
        /*085c*/ 	.word	0x0500000f


	//   ....[177]....
        /*0860*/ 	.word	0x0500000f


	//   ....[178]....
        /*0864*/ 	.word	0x0500000f


	//   ....[179]....
        /*0868*/ 	.word	0x0500000f


	//   ....[180]....
        /*086c*/ 	.word	0x0500000f


	//   ....[181]....
        /*0870*/ 	.word	0x0500000f


	//   ....[182]....
        /*0874*/ 	.word	0x0500000f


	//   ....[183]....
        /*0878*/ 	.word	0x0500000f


	//   ....[184]....
        /*087c*/ 	.word	0x0500000f


	//   ....[185]....
        /*0880*/ 	.word	0x0500000f


	//   ....[186]....
        /*0884*/ 	.word	0x0500000f


	//   ....[187]....
        /*0888*/ 	.word	0x0500000f


	//   ....[188]....
        /*088c*/ 	.word	0x0500000f


	//   ....[189]....
        /*0890*/ 	.word	0x0500000f


	//   ....[190]....
        /*0894*/ 	.word	0x0500000f


	//   ....[191]....
        /*0898*/ 	.word	0x0500000f


	//   ....[192]....
        /*089c*/ 	.word	0x0500000f


	//   ....[193]....
        /*08a0*/ 	.word	0x0500000f


	//   ....[194]....
        /*08a4*/ 	.word	0x0500000f


	//   ....[195]....
        /*08a8*/ 	.word	0x0500000f


	//   ....[196]....
        /*08ac*/ 	.word	0x0500000f


	//   ....[197]....
        /*08b0*/ 	.word	0x0500000f


	//   ....[198]....
        /*08b4*/ 	.word	0x0500000f


	//   ....[199]....
        /*08b8*/ 	.word	0x0500000f


	//   ....[200]....
        /*08bc*/ 	.word	0x0500000f


	//   ....[201]....
        /*08c0*/ 	.word	0x0500000f


	//   ....[202]....
        /*08c4*/ 	.word	0x0500000f


	//   ....[203]....
        /*08c8*/ 	.word	0x0500000f


	//   ....[204]....
        /*08cc*/ 	.word	0x0500000f


	//   ....[205]....
        /*08d0*/ 	.word	0x0500000f


	//   ....[206]....
        /*08d4*/ 	.word	0x0500000f


	//   ....[207]....
        /*08d8*/ 	.word	0x0500000f


	//   ....[208]....
        /*08dc*/ 	.word	0x0500000f


	//   ....[209]....
        /*08e0*/ 	.word	0x0500000f


	//   ....[210]....
        /*08e4*/ 	.word	0x0500000f


	//   ....[211]....
        /*08e8*/ 	.word	0x0500000f


	//   ....[212]....
        /*08ec*/ 	.word	0x0500000f


	//   ....[213]....
        /*08f0*/ 	.word	0x0500000f


	//   ....[214]....
        /*08f4*/ 	.word	0x0500000f


	//   ....[215]....
        /*08f8*/ 	.word	0x0500000f


	//   ....[216]....
        /*08fc*/ 	.word	0x0500000f


	//   ....[217]....
        /*0900*/ 	.word	0x0500000f


	//   ....[218]....
        /*0904*/ 	.word	0x0500000f


	//   ....[219]....
        /*0908*/ 	.word	0x0500000f


	//   ....[220]....
        /*090c*/ 	.word	0x0500000f


	//   ....[221]....
        /*0910*/ 	.word	0x0500000f


	//   ....[222]....
        /*0914*/ 	.word	0x0500000f


	//   ....[223]....
        /*0918*/ 	.word	0x0500000f


	//   ....[224]....
        /*091c*/ 	.word	0x0500000f


	//   ....[225]....
        /*0920*/ 	.word	0x0500000f


	//   ....[226]....
        /*0924*/ 	.word	0x0500000f


	//   ....[227]....
        /*0928*/ 	.word	0x0500000f


	//   ....[228]....
        /*092c*/ 	.word	0x0500000f


	//   ....[229]....
        /*0930*/ 	.word	0x0500000f


	//   ....[230]....
        /*0934*/ 	.word	0x0500000f


	//   ....[231]....
        /*0938*/ 	.word	0x0500000f


	//   ....[232]....
        /*093c*/ 	.word	0x0500000f


	//   ....[233]....
        /*0940*/ 	.word	0x0500000f


	//   ....[234]....
        /*0944*/ 	.word	0x0500000f


	//   ....[235]....
        /*0948*/ 	.word	0x0500000f


	//   ....[236]....
        /*094c*/ 	.word	0x0500000f


	//   ....[237]....
        /*0950*/ 	.word	0x0500000f


	//   ....[238]....
        /*0954*/ 	.word	0x0500000f


	//   ....[239]....
        /*0958*/ 	.word	0x0500000f


	//   ....[240]....
        /*095c*/ 	.word	0x0500000f


	//   ....[241]....
        /*0960*/ 	.word	0x0500000f


	//   ....[242]....
        /*0964*/ 	.word	0x0500000f


	//   ....[243]....
        /*0968*/ 	.word	0x0500000f


	//   ....[244]....
        /*096c*/ 	.word	0x0500000f


	//   ....[245]....
        /*0970*/ 	.word	0x0500000f


	//   ....[246]....
        /*0974*/ 	.word	0x0500000f


	//   ....[247]....
        /*0978*/ 	.word	0x0500000f


	//   ....[248]....
        /*097c*/ 	.word	0x0500000f


	//   ....[249]....
        /*0980*/ 	.word	0x0500000f


	//   ....[250]....
        /*0984*/ 	.word	0x0500000f


	//   ....[251]....
        /*0988*/ 	.word	0x0500000f


	//   ....[252]....
        /*098c*/ 	.word	0x0500000f


	//   ....[253]....
        /*0990*/ 	.word	0x0500000f


	//   ....[254]....
        /*0994*/ 	.word	0x0500000f


	//   ....[255]....
        /*0998*/ 	.word	0x0500000f


	//   ....[0]....
        /*099c*/ 	.word	0x0500000f


	//   ....[1]....
        /*09a0*/ 	.word	0x0500000f


	//   ....[2]....
        /*09a4*/ 	.word	0x0500000f


	//   ....[3]....
        /*09a8*/ 	.word	0x0500000f


	//   ....[4]....
        /*09ac*/ 	.word	0x0500000f


	//   ....[5]....
        /*09b0*/ 	.word	0x0500000f


	//   ....[6]....
        /*09b4*/ 	.word	0x0500000f


	//   ....[7]....
        /*09b8*/ 	.word	0x0500000f


	//   ....[8]....
        /*09bc*/ 	.word	0x0500000f


	//   ....[9]....
        /*09c0*/ 	.word	0x0500000f


	//   ....[10]....
        /*09c4*/ 	.word	0x0500000f


	//   ....[11]....
        /*09c8*/ 	.word	0x0500000f


	//   ....[12]....
        /*09cc*/ 	.word	0x0500000f


	//   ....[13]....
        /*09d0*/ 	.word	0x0500000f


	//   ....[14]....
        /*09d4*/ 	.word	0x0500000f


	//   ....[15]....
        /*09d8*/ 	.word	0x0500000f


	//   ....[16]....
        /*09dc*/ 	.word	0x0500000f


	//   ....[17]....
        /*09e0*/ 	.word	0x0500000f


	//   ....[18]....
        /*09e4*/ 	.word	0x0500000f


	//   ....[19]....
        /*09e8*/ 	.word	0x0500000f


	//   ....[20]....
        /*09ec*/ 	.word	0x0500000f


	//   ....[21]....
        /*09f0*/ 	.word	0x0500000f


	//   ....[22]....
        /*09f4*/ 	.word	0x0500000f


	//   ....[23]....
        /*09f8*/ 	.word	0x0500000f


	//   ....[24]....
        /*09fc*/ 	.word	0x0500000f


	//   ....[25]....
        /*0a00*/ 	.word	0x0500000f


	//   ....[26]....
        /*0a04*/ 	.word	0x0500000f


	//   ....[27]....
        /*0a08*/ 	.word	0x0500000f


	//   ....[28]....
        /*0a0c*/ 	.word	0x0500000f


	//   ....[29]....
        /*0a10*/ 	.word	0x0500000f


	//   ....[30]....
        /*0a14*/ 	.word	0x0500000f


	//   ....[31]....
        /*0a18*/ 	.word	0x0500000f


	//   ....[32]....
        /*0a1c*/ 	.word	0x0500000f


	//   ....[33]....
        /*0a20*/ 	.word	0x0500000f


	//   ....[34]....
        /*0a24*/ 	.word	0x0500000f


	//   ....[35]....
        /*0a28*/ 	.word	0x0500000f


	//   ....[36]....
        /*0a2c*/ 	.word	0x0500000f


	//   ....[37]....
        /*0a30*/ 	.word	0x0500000f


	//   ....[38]....
        /*0a34*/ 	.word	0x0500000f


	//   ....[39]....
        /*0a38*/ 	.word	0x0500000f


	//   ....[40]....
        /*0a3c*/ 	.word	0x0500000f


	//   ....[41]....
        /*0a40*/ 	.word	0x0500000f


	//----- nvinfo : EIATTR_COOP_GROUP_INSTR_OFFSETS
	.align		4
.L_239:
        /*0a44*/ 	.byte	0x04, 0x28
        /*0a46*/ 	.short	(.L_241 - .L_240)


	//   ....[0]....
.L_240:
        /*0a48*/ 	.word	0x00000070


	//   ....[1]....
        /*0a4c*/ 	.word	0x000001a0


	//   ....[2]....
        /*0a50*/ 	.word	0x000001f0


	//   ....[3]....
        /*0a54*/ 	.word	0x00000420


	//   ....[4]....
        /*0a58*/ 	.word	0x00000580


	//   ....[5]....
        /*0a5c*/ 	.word	0x000006a0


	//   ....[6]....
        /*0a60*/ 	.word	0x00000800


	//   ....[7]....
        /*0a64*/ 	.word	0x0000a4c0


	//   ....[8]....
        /*0a68*/ 	.word	0x0000adb0


	//   ....[9]....
        /*0a6c*/ 	.word	0x0000adc0


	//   ....[10]....
        /*0a70*/ 	.word	0x0000add0


	//   ....[11]....
        /*0a74*/ 	.word	0x0000ade0


	//   ....[12]....
        /*0a78*/ 	.word	0x0000e3c0


	//   ....[13]....
        /*0a7c*/ 	.word	0x0000e3d0


	//   ....[14]....
        /*0a80*/ 	.word	0x0000e3e0


	//   ....[15]....
        /*0a84*/ 	.word	0x0000e3f0


	//   ....[16]....
        /*0a88*/ 	.word	0x00011ef0


	//   ....[17]....
        /*0a8c*/ 	.word	0x00012830


	//   ....[18]....
        /*0a90*/ 	.word	0x00013930


	//   ....[19]....
        /*0a94*/ 	.word	0x000139d0


	//   ....[20]....
        /*0a98*/ 	.word	0x000142e0


	//   ....[21]....
        /*0a9c*/ 	.word	0x00014390


	//   ....[22]....
        /*0aa0*/ 	.word	0x00016250


	//   ....[23]....
        /*0aa4*/ 	.word	0x00016650


	//   ....[24]....
        /*0aa8*/ 	.word	0x00017310


	//   ....[25]....
        /*0aac*/ 	.word	0x000173c0


	//   ....[26]....
        /*0ab0*/ 	.word	0x00017b70


	//   ....[27]....
        /*0ab4*/ 	.word	0x00017bd0


	//   ....[28]....
        /*0ab8*/ 	.word	0x0001a240


	//   ....[29]....
        /*0abc*/ 	.word	0x0001a250


	//   ....[30]....
        /*0ac0*/ 	.word	0x0001a290


	//   ....[31]....
        /*0ac4*/ 	.word	0x0001a2b0


	//   ....[32]....
        /*0ac8*/ 	.word	0x0001c520


	//   ....[33]....
        /*0acc*/ 	.word	0x0001c920


	//   ....[34]....
        /*0ad0*/ 	.word	0x0001d5f0


	//   ....[35]....
        /*0ad4*/ 	.word	0x0001d6a0


	//   ....[36]....
        /*0ad8*/ 	.word	0x0001ddf0


	//   ....[37]....
        /*0adc*/ 	.word	0x0001de70


	//   ....[38]....
        /*0ae0*/ 	.word	0x0001f280


	//   ....[39]....
        /*0ae4*/ 	.word	0x0001f290


	//   ....[40]....
        /*0ae8*/ 	.word	0x0001f310


	//   ....[41]....
        /*0aec*/ 	.word	0x0001f320


	//   ....[42]....
        /*0af0*/ 	.word	0x0001fed0


	//   ....[43]....
        /*0af4*/ 	.word	0x0001ff10


	//   ....[44]....
        /*0af8*/ 	.word	0x0001ffb0


	//   ....[45]....
        /*0afc*/ 	.word	0x0001ffe0


	//   ....[46]....
        /*0b00*/ 	.word	0x00020010


	//   ....[47]....
        /*0b04*/ 	.word	0x00020040


	//   ....[48]....
        /*0b08*/ 	.word	0x00020070


	//   ....[49]....
        /*0b0c*/ 	.word	0x000200a0


	//   ....[50]....
        /*0b10*/ 	.word	0x000200d0


	//   ....[51]....
        /*0b14*/ 	.word	0x00020100


	//   ....[52]....
        /*0b18*/ 	.word	0x00020130


	//   ....[53]....
        /*0b1c*/ 	.word	0x00020160


	//   ....[54]....
        /*0b20*/ 	.word	0x00020190


	//   ....[55]....
        /*0b24*/ 	.word	0x000201c0


	//   ....[56]....
        /*0b28*/ 	.word	0x000201f0


	//   ....[57]....
        /*0b2c*/ 	.word	0x00020220


	//   ....[58]....
        /*0b30*/ 	.word	0x00020250


	//   ....[59]....
        /*0b34*/ 	.word	0x00020280


	//   ....[60]....
        /*0b38*/ 	.word	0x000202b0


	//   ....[61]....
        /*0b3c*/ 	.word	0x000202e0


	//   ....[62]....
        /*0b40*/ 	.word	0x00020310


	//   ....[63]....
        /*0b44*/ 	.word	0x00020340


	//   ....[64]....
        /*0b48*/ 	.word	0x00020370


	//   ....[65]....
        /*0b4c*/ 	.word	0x000203a0


	//   ....[66]....
        /*0b50*/ 	.word	0x000203d0


	//   ....[67]....
        /*0b54*/ 	.word	0x00020400


	//   ....[68]....
        /*0b58*/ 	.word	0x00020430


	//   ....[69]....
        /*0b5c*/ 	.word	0x00020460


	//   ....[70]....
        /*0b60*/ 	.word	0x00020490


	//   ....[71]....
        /*0b64*/ 	.word	0x000204c0


	//   ....[72]....
        /*0b68*/ 	.word	0x000204f0


	//   ....[73]....
        /*0b6c*/ 	.word	0x00020520


	//   ....[74]....
        /*0b70*/ 	.word	0x00020550


	//   ....[75]....
        /*0b74*/ 	.word	0x00020580


	//   ....[76]....
        /*0b78*/ 	.word	0x000205b0


	//   ....[77]....
        /*0b7c*/ 	.word	0x000205e0


	//   ....[78]....
        /*0b80*/ 	.word	0x000205f0


	//   ....[79]....
        /*0b84*/ 	.word	0x00020600


	//   ....[80]....
        /*0b88*/ 	.word	0x00020610


	//   ....[81]....
        /*0b8c*/ 	.word	0x00020620


	//   ....[82]....
        /*0b90*/ 	.word	0x00020630


	//   ....[83]....
        /*0b94*/ 	.word	0x00020640


	//   ....[84]....
        /*0b98*/ 	.word	0x00020650


	//   ....[85]....
        /*0b9c*/ 	.word	0x00020660


	//   ....[86]....
        /*0ba0*/ 	.word	0x00020670


	//   ....[87]....
        /*0ba4*/ 	.word	0x00020690


	//   ....[88]....
        /*0ba8*/ 	.word	0x000206b0


	//   ....[89]....
        /*0bac*/ 	.word	0x000206c0


	//   ....[90]....
        /*0bb0*/ 	.word	0x000206d0


	//   ....[91]....
        /*0bb4*/ 	.word	0x00020700


	//   ....[92]....
        /*0bb8*/ 	.word	0x00020730


	//   ....[93]....
        /*0bbc*/ 	.word	0x00020760


	//   ....[94]....
        /*0bc0*/ 	.word	0x00020780


	//   ....[95]....
        /*0bc4*/ 	.word	0x000207b0


	//   ....[96]....
        /*0bc8*/ 	.word	0x000207e0


	//   ....[97]....
        /*0bcc*/ 	.word	0x00020810


	//   ....[98]....
        /*0bd0*/ 	.word	0x00020840


	//   ....[99]....
        /*0bd4*/ 	.word	0x00020870


	//   ....[100]....
        /*0bd8*/ 	.word	0x000208a0


	//   ....[101]....
        /*0bdc*/ 	.word	0x000208d0


	//   ....[102]....
        /*0be0*/ 	.word	0x00020910


	//   ....[103]....
        /*0be4*/ 	.word	0x00020940


	//   ....[104]....
        /*0be8*/ 	.word	0x00020970


	//   ....[105]....
        /*0bec*/ 	.word	0x000209a0


	//   ....[106]....
        /*0bf0*/ 	.word	0x000211a0


	//   ....[107]....
        /*0bf4*/ 	.word	0x000211c0


	//   ....[108]....
        /*0bf8*/ 	.word	0x000211e0


	//   ....[109]....
        /*0bfc*/ 	.word	0x000211f0


	//   ....[110]....
        /*0c00*/ 	.word	0x00021880


	//   ....[111]....
        /*0c04*/ 	.word	0x00021890


	//   ....[112]....
        /*0c08*/ 	.word	0x000219c0


	//   ....[113]....
        /*0c0c*/ 	.word	0x000219d0


	//   ....[114]....
        /*0c10*/ 	.word	0x00021b00


	//   ....[115]....
        /*0c14*/ 	.word	0x00021b10


	//   ....[116]....
        /*0c18*/ 	.word	0x00021c40


	//   ....[117]....
        /*0c1c*/ 	.word	0x00021c50


	//   ....[118]....
        /*0c20*/ 	.word	0x00022020


	//   ....[119]....
        /*0c24*/ 	.word	0x00022030


	//   ....[120]....
        /*0c28*/ 	.word	0x000226c0


	//   ....[121]....
        /*0c2c*/ 	.word	0x000226d0


	//   ....[122]....
        /*0c30*/ 	.word	0x00023430


	//   ....[123]....
        /*0c34*/ 	.word	0x00023440


	//   ....[124]....
        /*0c38*/ 	.word	0x00023580


	//   ....[125]....
        /*0c3c*/ 	.word	0x00023590


	//   ....[126]....
        /*0c40*/ 	.word	0x000236c0


	//   ....[127]....
        /*0c44*/ 	.word	0x000236d0


	//   ....[128]....
        /*0c48*/ 	.word	0x00023800


	//   ....[129]....
        /*0c4c*/ 	.word	0x00023810


	//   ....[130]....
        /*0c50*/ 	.word	0x000239a0


	//   ....[131]....
        /*0c54*/ 	.word	0x00023be0


	//   ....[132]....
        /*0c58*/ 	.word	0x00023c10


	//   ....[133]....
        /*0c5c*/ 	.word	0x00023c40


	//   ....[134]....
        /*0c60*/ 	.word	0x00023c70


	//   ....[135]....
        /*0c64*/ 	.word	0x00023ca0


	//   ....[136]....
        /*0c68*/ 	.word	0x00023cd0


	//   ....[137]....
        /*0c6c*/ 	.word	0x00023e70


	//   ....[138]....
        /*0c70*/ 	.word	0x00023ea0


	//   ....[139]....
        /*0c74*/ 	.word	0x00023ed0


	//   ....[140]....
        /*0c78*/ 	.word	0x00023f00


	//   ....[141]....
        /*0c7c*/ 	.word	0x00023f30


	//   ....[142]....
        /*0c80*/ 	.word	0x00023f60


	//   ....[143]....
        /*0c84*/ 	.word	0x00024000


	//   ....[144]....
        /*0c88*/ 	.word	0x00024030


	//   ....[145]....
        /*0c8c*/ 	.word	0x00024040


	//   ....[146]....
        /*0c90*/ 	.word	0x00024070


	//   ....[147]....
        /*0c94*/ 	.word	0x00025ac0


	//   ....[148]....
        /*0c98*/ 	.word	0x00027a50


	//   ....[149]....
        /*0c9c*/ 	.word	0x00028760


	//   ....[150]....
        /*0ca0*/ 	.word	0x00028780


	//   ....[151]....
        /*0ca4*/ 	.word	0x000287a0


	//   ....[152]....
        /*0ca8*/ 	.word	0x00028860


	//   ....[153]....
        /*0cac*/ 	.word	0x00028890


	//   ....[154]....
        /*0cb0*/ 	.word	0x00028920


	//   ....[155]....
        /*0cb4*/ 	.word	0x00028930


	//   ....[156]....
        /*0cb8*/ 	.word	0x000289c0


	//   ....[157]....
        /*0cbc*/ 	.word	0x0002a660


	//   ....[158]....
        /*0cc0*/ 	.word	0x0002a690


	//   ....[159]....
        /*0cc4*/ 	.word	0x0002a6f0


	//   ....[160]....
        /*0cc8*/ 	.word	0x0002a720


	//   ....[161]....
        /*0ccc*/ 	.word	0x0002a750


	//   ....[162]....
        /*0cd0*/ 	.word	0x0002a780


	//   ....[163]....
        /*0cd4*/ 	.word	0x0002a7b0


	//   ....[164]....
        /*0cd8*/ 	.word	0x0002a7e0


	//   ....[165]....
        /*0cdc*/ 	.word	0x0002a9b0


	//   ....[166]....
        /*0ce0*/ 	.word	0x0002a9e0


	//   ....[167]....
        /*0ce4*/ 	.word	0x0002aa10


	//   ....[168]....
        /*0ce8*/ 	.word	0x0002aa40


	//   ....[169]....
        /*0cec*/ 	.word	0x0002aa70


	//   ....[170]....
        /*0cf0*/ 	.word	0x0002aaa0


	//   ....[171]....
        /*0cf4*/ 	.word	0x0002ab80


	//   ....[172]....
        /*0cf8*/ 	.word	0x0002aba0


	//   ....[173]....
        /*0cfc*/ 	.word	0x0002abb0


	//   ....[174]....
        /*0d00*/ 	.word	0x0002ac30


	//   ....[175]....
        /*0d04*/ 	.word	0x0002b780


	//   ....[176]....
        /*0d08*/ 	.word	0x0002bc80


	//   ....[177]....
        /*0d0c*/ 	.word	0x0002bd20


	//   ....[178]....
        /*0d10*/ 	.word	0x0002bdb0


	//   ....[179]....
        /*0d14*/ 	.word	0x0002be00


	//   ....[180]....
        /*0d18*/ 	.word	0x0002be50


	//   ....[181]....
        /*0d1c*/ 	.word	0x0002bf30


	//   ....[182]....
        /*0d20*/ 	.word	0x0002bfc0


	//   ....[183]....
        /*0d24*/ 	.word	0x0002c010


	//   ....[184]....
        /*0d28*/ 	.word	0x0002c060


	//   ....[185]....
        /*0d2c*/ 	.word	0x0002c400


	//   ....[186]....
        /*0d30*/ 	.word	0x0002c520


	//   ....[187]....
        /*0d34*/ 	.word	0x0002c650


	//   ....[188]....
        /*0d38*/ 	.word	0x0002c770


	//   ....[189]....
        /*0d3c*/ 	.word	0x0002c8a0


	//   ....[190]....
        /*0d40*/ 	.word	0x0002c970


	//   ....[191]....
        /*0d44*/ 	.word	0x0002c9d0


	//   ....[192]....
        /*0d48*/ 	.word	0x0002ca20


	//   ....[193]....
        /*0d4c*/ 	.word	0x0002caa0


	//   ....[194]....
        /*0d50*/ 	.word	0x0002caf0


	//   ....[195]....
        /*0d54*/ 	.word	0x0002cb70


	//   ....[196]....
        /*0d58*/ 	.word	0x0002cbc0


	//   ....[197]....
        /*0d5c*/ 	.word	0x0002cc40


	//   ....[198]....
        /*0d60*/ 	.word	0x0002ccb0


	//   ....[199]....
        /*0d64*/ 	.word	0x0002cd10


	//   ....[200]....
        /*0d68*/ 	.word	0x0002cd60


	//   ....[201]....
        /*0d6c*/ 	.word	0x0002cde0


	//   ....[202]....
        /*0d70*/ 	.word	0x0002ce50


	//   ....[203]....
        /*0d74*/ 	.word	0x0002ceb0


	//   ....[204]....
        /*0d78*/ 	.word	0x0002cf00


	//   ....[205]....
        /*0d7c*/ 	.word	0x0002cf80


	//   ....[206]....
        /*0d80*/ 	.word	0x0002cfd0


	//   ....[207]....
        /*0d84*/ 	.word	0x0002d030


	//   ....[208]....
        /*0d88*/ 	.word	0x0002d080


	//   ....[209]....
        /*0d8c*/ 	.word	0x0002d0e0


	//   ....[210]....
        /*0d90*/ 	.word	0x0002d150


	//   ....[211]....
        /*0d94*/ 	.word	0x0002d1b0


	//   ....[212]....
        /*0d98*/ 	.word	0x0002d200


	//   ....[213]....
        /*0d9c*/ 	.word	0x0002d260


	//   ....[214]....
        /*0da0*/ 	.word	0x0002d2b0


	//   ....[215]....
        /*0da4*/ 	.word	0x0002d310


	//   ....[216]....
        /*0da8*/ 	.word	0x0002d380


	//   ....[217]....
        /*0dac*/ 	.word	0x0002d400


	//   ....[218]....
        /*0db0*/ 	.word	0x0002d470


	//   ....[219]....
        /*0db4*/ 	.word	0x0002d4f0


	//   ....[220]....
        /*0db8*/ 	.word	0x0002d560


	//   ....[221]....
        /*0dbc*/ 	.word	0x0002d5e0


	//   ....[222]....
        /*0dc0*/ 	.word	0x0002d640


	//   ....[223]....
        /*0dc4*/ 	.word	0x0002d6c0


	//   ....[224]....
        /*0dc8*/ 	.word	0x0002d710


	//   ....[225]....
        /*0dcc*/ 	.word	0x0002d790


	//   ....[226]....
        /*0dd0*/ 	.word	0x0002d7f0


	//   ....[227]....
        /*0dd4*/ 	.word	0x0002d850


	//   ....[228]....
        /*0dd8*/ 	.word	0x0002d8b0


	//   ....[229]....
        /*0ddc*/ 	.word	0x0002d930


	//   ....[230]....
        /*0de0*/ 	.word	0x0002d9b0


	//   ....[231]....
        /*0de4*/ 	.word	0x0002da10


	//   ....[232]....
        /*0de8*/ 	.word	0x0002da60


	//   ....[233]....
        /*0dec*/ 	.word	0x0002dae0


	//   ....[234]....
        /*0df0*/ 	.word	0x0002db50


	//   ....[235]....
        /*0df4*/ 	.word	0x0002dbb0


	//   ....[236]....
        /*0df8*/ 	.word	0x0002dc00


	//   ....[237]....
        /*0dfc*/ 	.word	0x0002dc80


	//   ....[238]....
        /*0e00*/ 	.word	0x0002dcf0


	//   ....[239]....
        /*0e04*/ 	.word	0x0002dd50


	//   ....[240]....
        /*0e08*/ 	.word	0x0002dda0


	//   ....[241]....
        /*0e0c*/ 	.word	0x0002de20


	//   ....[242]....
        /*0e10*/ 	.word	0x0002de90


	//   ....[243]....
        /*0e14*/ 	.word	0x0002df00


	//   ....[244]....
        /*0e18*/ 	.word	0x0002df50


	//   ....[245]....
        /*0e1c*/ 	.word	0x0002dfd0


	//   ....[246]....
        /*0e20*/ 	.word	0x0002e040


	//   ....[247]....
        /*0e24*/ 	.word	0x0002e0a0


	//   ....[248]....
        /*0e28*/ 	.word	0x0002e0f0


	//   ....[249]....
        /*0e2c*/ 	.word	0x0002e170


	//   ....[250]....
        /*0e30*/ 	.word	0x0002e1c0


	//   ....[251]....
        /*0e34*/ 	.word	0x0002e250


	//   ....[252]....
        /*0e38*/ 	.word	0x0002e2e0


	//   ....[253]....
        /*0e3c*/ 	.word	0x0002e370


	//   ....[254]....
        /*0e40*/ 	.word	0x0002e400


	//   ....[255]....
        /*0e44*/ 	.word	0x0002e490


	//   ....[0]....
        /*0e48*/ 	.word	0x0002e520


	//   ....[1]....
        /*0e4c*/ 	.word	0x0002e5a0


	//   ....[2]....
        /*0e50*/ 	.word	0x0002e5f0


	//   ....[3]....
        /*0e54*/ 	.word	0x0002e680


	//   ....[4]....
        /*0e58*/ 	.word	0x0002e710


	//   ....[5]....
        /*0e5c*/ 	.word	0x0002e790


	//   ....[6]....
        /*0e60*/ 	.word	0x0002e7e0


	//   ....[7]....
        /*0e64*/ 	.word	0x0002e870


	//   ....[8]....
        /*0e68*/ 	.word	0x0002e900


	//   ....[9]....
        /*0e6c*/ 	.word	0x0002e990


	//   ....[10]....
        /*0e70*/ 	.word	0x0002ea20


	//   ....[11]....
        /*0e74*/ 	.word	0x0002eab0


	//   ....[12]....
        /*0e78*/ 	.word	0x0002eb40


	//   ....[13]....
        /*0e7c*/ 	.word	0x0002ec00


	//   ....[14]....
        /*0e80*/ 	.word	0x0002eee0


	//   ....[15]....
        /*0e84*/ 	.word	0x0002f100


	//   ....[16]....
        /*0e88*/ 	.word	0x0002f150


	//   ....[17]....
        /*0e8c*/ 	.word	0x0002f1b0


	//   ....[18]....
        /*0e90*/ 	.word	0x0002f260


	//   ....[19]....
        /*0e94*/ 	.word	0x0002f320


	//   ....[20]....
        /*0e98*/ 	.word	0x0002f3c0


	//   ....[21]....
        /*0e9c*/ 	.word	0x0002f4a0


	//   ....[22]....
        /*0ea0*/ 	.word	0x0002f5a0


	//   ....[23]....
        /*0ea4*/ 	.word	0x0002f880


	//   ....[24]....
        /*0ea8*/ 	.word	0x0002f920


	//   ....[25]....
        /*0eac*/ 	.word	0x0002fac0


	//   ....[26]....
        /*0eb0*/ 	.word	0x0002fb40


	//   ....[27]....
        /*0eb4*/ 	.word	0x0002fbc0


	//   ....[28]....
        /*0eb8*/ 	.word	0x0002fc40


	//   ....[29]....
        /*0ebc*/ 	.word	0x0002fcc0


	//   ....[30]....
        /*0ec0*/ 	.word	0x0002fd50


	//   ....[31]....
        /*0ec4*/ 	.word	0x0002fdf0


	//   ....[32]....
        /*0ec8*/ 	.word	0x0002fea0


	//   ....[33]....
        /*0ecc*/ 	.word	0x0002ff20


	//   ....[34]....
        /*0ed0*/ 	.word	0x0002ffa0


	//   ....[35]....
        /*0ed4*/ 	.word	0x00030020


	//   ....[36]....
        /*0ed8*/ 	.word	0x000300b0


	//   ....[37]....
        /*0edc*/ 	.word	0x00030130


	//   ....[38]....
        /*0ee0*/ 	.word	0x000301e0


	//   ....[39]....
        /*0ee4*/ 	.word	0x00030230


	//   ....[40]....
        /*0ee8*/ 	.word	0x000302f0


	//   ....[41]....
        /*0eec*/ 	.word	0x00030420


	//----- nvinfo : EIATTR_REG_RECONFIG
	.align		4
.L_241:
        /*0ef0*/ 	.byte	0x01, 0x54
	.zero		2


	//----- nvinfo : EIATTR_SYSCALL_OFFSETS
	.align		4
        /*0ef4*/ 	.byte	0x04, 0x46
        /*0ef6*/ 	.short	(.L_243 - .L_242)


	//   ....[0]....
.L_242:
        /*0ef8*/ 	.word	0x000023c0


	//   ....[1]....
        /*0efc*/ 	.word	0x00002510


	//   ....[2]....
        /*0f00*/ 	.word	0x0000a650


	//   ....[3]....
        /*0f04*/ 	.word	0x0000ab90


	//   ....[4]....
        /*0f08*/ 	.word	0x000274c0


	//   ....[5]....
        /*0f0c*/ 	.word	0x00027650


	//   ....[6]....
        /*0f10*/ 	.word	0x000277a0


	//   ....[7]....
        /*0f14*/ 	.word	0x000278e0


	//   ....[8]....
        /*0f18*/ 	.word	0x00028310


	//----- nvinfo : EIATTR_MBARRIER_INSTR_OFFSETS
	.align		4
.L_243:
        /*0f1c*/ 	.byte	0x04, 0x39
        /*0f1e*/ 	.short	(.L_245 - .L_244)


	//   ....[0]....
.L_244:
        /*0f20*/ 	.word	0x000002d0
        /*0f24*/ 	.word	0x000000ff
        /*0f28*/ 	.word	0x00022800
        /*0f2c*/ 	.short	0x0100
        /*0f2e*/ 	.byte	0x08
	.zero		1


	//   ....[1]....
        /*0f30*/ 	.word	0x000002e0
        /*0f34*/ 	.word	0x000000ff
        /*0f38*/ 	.word	0x00022820
        /*0f3c*/ 	.short	0x0100
        /*0f3e*/ 	.byte	0x08
	.zero		1


	//   ....[2]....
        /*0f40*/ 	.word	0x000003d0
        /*0f44*/ 	.word	0x000000ff
        /*0f48*/ 	.word	0x00022830
        /*0f4c*/ 	.short	0x0100
        /*0f4e*/ 	.byte	0x08
	.zero		1


	//   ....[3]....
        /*0f50*/ 	.word	0x000003e0
        /*0f54*/ 	.word	0x000000ff
        /*0f58*/ 	.word	0x00022840
        /*0f5c*/ 	.short	0x0100
        /*0f5e*/ 	.byte	0x08
	.zero		1


	//   ....[4]....
        /*0f60*/ 	.word	0x000003f0
        /*0f64*/ 	.word	0x000000ff
        /*0f68*/ 	.word	0x00022838
        /*0f6c*/ 	.short	0x0100
        /*0f6e*/ 	.byte	0x08
	.zero		1


	//   ....[5]....
        /*0f70*/ 	.word	0x00000400
        /*0f74*/ 	.word	0x000000ff
        /*0f78*/ 	.word	0x00022848
        /*0f7c*/ 	.short	0x0100
        /*0f7e*/ 	.byte	0x08
	.zero		1


	//   ....[6]....
        /*0f80*/ 	.word	0x00000530
        /*0f84*/ 	.word	0x000000ff
        /*0f88*/ 	.word	0x00022850
        /*0f8c*/ 	.short	0x0100
        /*0f8e*/ 	.byte	0x08
	.zero		1


	//   ....[7]....
        /*0f90*/ 	.word	0x00000540
        /*0f94*/ 	.word	0x000000ff
        /*0f98*/ 	.word	0x00022860
        /*0f9c*/ 	.short	0x0100
        /*0f9e*/ 	.byte	0x08
	.zero		1


	//   ....[8]....
        /*0fa0*/ 	.word	0x00000550
        /*0fa4*/ 	.word	0x000000ff
        /*0fa8*/ 	.word	0x00022858
        /*0fac*/ 	.short	0x0100
        /*0fae*/ 	.byte	0x08
	.zero		1


	//   ....[9]....
        /*0fb0*/ 	.word	0x00000560
        /*0fb4*/ 	.word	0x000000ff
        /*0fb8*/ 	.word	0x00022868
        /*0fbc*/ 	.short	0x0100
        /*0fbe*/ 	.byte	0x08
	.zero		1


	//   ....[10]....
        /*0fc0*/ 	.word	0x00000650
        /*0fc4*/ 	.word	0x000000ff
        /*0fc8*/ 	.word	0x00022870
        /*0fcc*/ 	.short	0x0100
        /*0fce*/ 	.byte	0x06
	.zero		1


	//   ....[11]....
        /*0fd0*/ 	.word	0x00000660
        /*0fd4*/ 	.word	0x000000ff
        /*0fd8*/ 	.word	0x00022880
        /*0fdc*/ 	.short	0x0100
        /*0fde*/ 	.byte	0x06
	.zero		1


	//   ....[12]....
        /*0fe0*/ 	.word	0x00000670
        /*0fe4*/ 	.word	0x000000ff
        /*0fe8*/ 	.word	0x00022878
        /*0fec*/ 	.short	0x0100
        /*0fee*/ 	.byte	0x06
	.zero		1


	//   ....[13]....
        /*0ff0*/ 	.word	0x00000680
        /*0ff4*/ 	.word	0x000000ff
        /*0ff8*/ 	.word	0x00022888
        /*0ffc*/ 	.short	0x0100
        /*0ffe*/ 	.byte	0x06
	.zero		1


	//   ....[14]....
        /*1000*/ 	.word	0x000007b0
        /*1004*/ 	.word	0x000000ff
        /*1008*/ 	.word	0x00022890
        /*100c*/ 	.short	0x0100
        /*100e*/ 	.byte	0x08
	.zero		1


	//   ....[15]....
        /*1010*/ 	.word	0x000007c0
        /*1014*/ 	.word	0x000000ff
        /*1018*/ 	.word	0x000228a0
        /*101c*/ 	.short	0x0100
        /*101e*/ 	.byte	0x08
	.zero		1


	//   ....[16]....
        /*1020*/ 	.word	0x000007d0
        /*1024*/ 	.word	0x000000ff
        /*1028*/ 	.word	0x00022898
        /*102c*/ 	.short	0x0100
        /*102e*/ 	.byte	0x08
	.zero		1


	//   ....[17]....
        /*1030*/ 	.word	0x000007e0
        /*1034*/ 	.word	0x000000ff
        /*1038*/ 	.word	0x000228a8
        /*103c*/ 	.short	0x0100
        /*103e*/ 	.byte	0x08
	.zero		1


	//   ....[18]....
        /*1040*/ 	.word	0x00000910
        /*1044*/ 	.word	0x000000ff
        /*1048*/ 	.word	0x000228b0
        /*104c*/ 	.short	0x0100
        /*104e*/ 	.byte	0x08
	.zero		1


	//   ....[19]....
        /*1050*/ 	.word	0x00000920
        /*1054*/ 	.word	0x000000ff
        /*1058*/ 	.word	0x000228c0
        /*105c*/ 	.short	0x0100
        /*105e*/ 	.byte	0x08
	.zero		1


	//   ....[20]....
        /*1060*/ 	.word	0x00000930
        /*1064*/ 	.word	0x000000ff
        /*1068*/ 	.word	0x000228b8
        /*106c*/ 	.short	0x0100
        /*106e*/ 	.byte	0x08
	.zero		1


	//   ....[21]....
        /*1070*/ 	.word	0x00000940
        /*1074*/ 	.word	0x000000ff
        /*1078*/ 	.word	0x000228c8
        /*107c*/ 	.short	0x0100
        /*107e*/ 	.byte	0x08
	.zero		1


	//   ....[22]....
        /*1080*/ 	.word	0x00003580
        /*1084*/ 	.word	0x0000006c
        /*1088*/ 	.word	0x00022890
        /*108c*/ 	.short	0x010a
        /*108e*/ 	.byte	0x3f
	.zero		1


	//   ....[23]....
        /*1090*/ 	.word	0x000063f0
        /*1094*/ 	.word	0x0000006c
        /*1098*/ 	.word	0x00022890
        /*109c*/ 	.short	0x010a
        /*109e*/ 	.byte	0x3f
	.zero		1


	//   ....[24]....
        /*10a0*/ 	.word	0x00009340
        /*10a4*/ 	.word	0x0000006c
        /*10a8*/ 	.word	0x00022890
        /*10ac*/ 	.short	0x010a
        /*10ae*/ 	.byte	0x3f
	.zero		1


	//   ....[25]....
        /*10b0*/ 	.word	0x000095b0
        /*10b4*/ 	.word	0x00000004
        /*10b8*/ 	.word	0x00000000
        /*10bc*/ 	.short	0x0101
        /*10be*/ 	.byte	0x3f
	.zero		1


	//   ....[26]....
        /*10c0*/ 	.word	0x000095f0
        /*10c4*/ 	.word	0x0000006c
        /*10c8*/ 	.word	0x000228b0
        /*10cc*/ 	.short	0x010a
        /*10ce*/ 	.byte	0x3f
	.zero		1


	//   ....[27]....
        /*10d0*/ 	.word	0x00009a30
        /*10d4*/ 	.word	0x0000006c
        /*10d8*/ 	.word	0x00000000
        /*10dc*/ 	.short	0x0101
        /*10de*/ 	.byte	0x3f
	.zero		1


	//   ....[28]....
        /*10e0*/ 	.word	0x0000a910
        /*10e4*/ 	.word	0x00000010
        /*10e8*/ 	.word	0x00022800
        /*10ec*/ 	.short	0x010a
        /*10ee*/ 	.byte	0x3f
	.zero		1


	//   ....[29]....
        /*10f0*/ 	.word	0x0000a960
        /*10f4*/ 	.word	0x00000010
        /*10f8*/ 	.word	0x00022800
        /*10fc*/ 	.short	0x010a
        /*10fe*/ 	.byte	0x3f
	.zero		1


	//   ....[30]....
        /*1100*/ 	.word	0x0000b330
        /*1104*/ 	.word	0x00000010
        /*1108*/ 	.word	0x00022800
        /*110c*/ 	.short	0x010a
        /*110e*/ 	.byte	0x3f
	.zero		1


	//   ....[31]....
        /*1110*/ 	.word	0x0000e820
        /*1114*/ 	.word	0x00000010
        /*1118*/ 	.word	0x00022800
        /*111c*/ 	.short	0x010a
        /*111e*/ 	.byte	0x3f
	.zero		1


	//   ....[32]....
        /*1120*/ 	.word	0x000118f0
        /*1124*/ 	.word	0x0000005a
        /*1128*/ 	.word	0x00022830
        /*112c*/ 	.short	0x010a
        /*112e*/ 	.byte	0x3f
	.zero		1


	//   ....[33]....
        /*1130*/ 	.word	0x00011960
        /*1134*/ 	.word	0x0000005a
        /*1138*/ 	.word	0x00022830
        /*113c*/ 	.short	0x010a
        /*113e*/ 	.byte	0x3f
	.zero		1


	//   ....[34]....
        /*1140*/ 	.word	0x00012260
        /*1144*/ 	.word	0x0000005a
        /*1148*/ 	.word	0x00000000
        /*114c*/ 	.short	0x0101
        /*114e*/ 	.byte	0x3f
	.zero		1


	//   ....[35]....
        /*1150*/ 	.word	0x00015570
        /*1154*/ 	.word	0x00000007
        /*1158*/ 	.word	0x00022830
        /*115c*/ 	.short	0x010a
        /*115e*/ 	.byte	0x3f
	.zero		1


	//   ....[36]....
        /*1160*/ 	.word	0x000155c0
        /*1164*/ 	.word	0x00000007
        /*1168*/ 	.word	0x00022830
        /*116c*/ 	.short	0x010a
        /*116e*/ 	.byte	0x3f
	.zero		1


	//   ....[37]....
        /*1170*/ 	.word	0x00015910
        /*1174*/ 	.word	0x00000007
        /*1178*/ 	.word	0x00022850
        /*117c*/ 	.short	0x010a
        /*117e*/ 	.byte	0x3f
	.zero		1


	//   ....[38]....
        /*1180*/ 	.word	0x00015950
        /*1184*/ 	.word	0x00000007
        /*1188*/ 	.word	0x00022850
        /*118c*/ 	.short	0x010a
        /*118e*/ 	.byte	0x3f
	.zero		1


	//   ....[39]....
        /*1190*/ 	.word	0x00016450
        /*1194*/ 	.word	0x0000004e
        /*1198*/ 	.word	0x00000000
        /*119c*/ 	.short	0x0101
        /*119e*/ 	.byte	0x3f
	.zero		1


	//   ....[40]....
        /*11a0*/ 	.word	0x000186d0
        /*11a4*/ 	.word	0x00000008
        /*11a8*/ 	.word	0x00000000
        /*11ac*/ 	.short	0x0101
        /*11ae*/ 	.byte	0x3f
	.zero		1


	//   ....[41]....
        /*11b0*/ 	.word	0x00019010
        /*11b4*/ 	.word	0x00000007
        /*11b8*/ 	.word	0x00022830
        /*11bc*/ 	.short	0x010a
        /*11be*/ 	.byte	0x3f
	.zero		1


	//   ....[42]....
        /*11c0*/ 	.word	0x00019060
        /*11c4*/ 	.word	0x00000007
        /*11c8*/ 	.word	0x00022830
        /*11cc*/ 	.short	0x010a
        /*11ce*/ 	.byte	0x3f
	.zero		1


	//   ....[43]....
        /*11d0*/ 	.word	0x000193e0
        /*11d4*/ 	.word	0x00000007
        /*11d8*/ 	.word	0x00022850
        /*11dc*/ 	.short	0x010a
        /*11de*/ 	.byte	0x3f
	.zero		1


	//   ....[44]....
        /*11e0*/ 	.word	0x00019420
        /*11e4*/ 	.word	0x00000007
        /*11e8*/ 	.word	0x00022850
        /*11ec*/ 	.short	0x010a
        /*11ee*/ 	.byte	0x3f
	.zero		1


	//   ....[45]....
        /*11f0*/ 	.word	0x0001a8c0
        /*11f4*/ 	.word	0x00000050
        /*11f8*/ 	.word	0x00000000
        /*11fc*/ 	.short	0x0101
        /*11fe*/ 	.byte	0x3f
	.zero		1


	//   ....[46]....
        /*1200*/ 	.word	0x0001b150
        /*1204*/ 	.word	0x00000008
        /*1208*/ 	.word	0x00000000
        /*120c*/ 	.short	0x0101
        /*120e*/ 	.byte	0x3f
	.zero		1


	//   ....[47]....
        /*1210*/ 	.word	0x0001b810
        /*1214*/ 	.word	0x00000007
        /*1218*/ 	.word	0x00022830
        /*121c*/ 	.short	0x010a
        /*121e*/ 	.byte	0x3f
	.zero		1


	//   ....[48]....
        /*1220*/ 	.word	0x0001b860
        /*1224*/ 	.word	0x00000007
        /*1228*/ 	.word	0x00022830
        /*122c*/ 	.short	0x010a
        /*122e*/ 	.byte	0x3f
	.zero		1


	//   ....[49]....
        /*1230*/ 	.word	0x0001bbe0
        /*1234*/ 	.word	0x00000007
        /*1238*/ 	.word	0x00022850
        /*123c*/ 	.short	0x010a
        /*123e*/ 	.byte	0x3f
	.zero		1


	//   ....[50]....
        /*1240*/ 	.word	0x0001bc20
        /*1244*/ 	.word	0x00000007
        /*1248*/ 	.word	0x00022850
        /*124c*/ 	.short	0x010a
        /*124e*/ 	.byte	0x3f
	.zero		1


	//   ....[51]....
        /*1250*/ 	.word	0x0001c730
        /*1254*/ 	.word	0x00000007
        /*1258*/ 	.word	0x00000000
        /*125c*/ 	.short	0x0101
        /*125e*/ 	.byte	0x3f
	.zero		1


	//   ....[52]....
        /*1260*/ 	.word	0x0001e9c0
        /*1264*/ 	.word	0x00000006
        /*1268*/ 	.word	0x00000000
        /*126c*/ 	.short	0x0101
        /*126e*/ 	.byte	0x3f
	.zero		1


	//   ....[53]....
        /*1270*/ 	.word	0x0001efa0
        /*1274*/ 	.word	0x0000000d
        /*1278*/ 	.word	0x00022850
        /*127c*/ 	.short	0x010a
        /*127e*/ 	.byte	0x3f
	.zero		1


	//   ....[54]....
        /*1280*/ 	.word	0x0001f020
        /*1284*/ 	.word	0x0000000d
        /*1288*/ 	.word	0x00022850
        /*128c*/ 	.short	0x010a
        /*128e*/ 	.byte	0x3f
	.zero		1


	//   ....[55]....
        /*1290*/ 	.word	0x0001f5e0
        /*1294*/ 	.word	0x00000002
        /*1298*/ 	.word	0x00000000
        /*129c*/ 	.short	0x0101
        /*129e*/ 	.byte	0x3f
	.zero		1


	//   ....[56]....
        /*12a0*/ 	.word	0x000217a0
        /*12a4*/ 	.word	0x00000000
        /*12a8*/ 	.word	0x00000000
        /*12ac*/ 	.short	0x0101
        /*12ae*/ 	.byte	0x3f
	.zero		1


	//   ....[57]....
        /*12b0*/ 	.word	0x00021f20
        /*12b4*/ 	.word	0x00000008
        /*12b8*/ 	.word	0x00000000
        /*12bc*/ 	.short	0x0101
        /*12be*/ 	.byte	0x3f
	.zero		1


	//   ....[58]....
        /*12c0*/ 	.word	0x00025ba0
        /*12c4*/ 	.word	0x00000012
        /*12c8*/ 	.word	0x00022820
        /*12cc*/ 	.short	0x010a
        /*12ce*/ 	.byte	0x3f
	.zero		1


	//   ....[59]....
        /*12d0*/ 	.word	0x00025c70
        /*12d4*/ 	.word	0x00000007
        /*12d8*/ 	.word	0x000228a0
        /*12dc*/ 	.short	0x010a
        /*12de*/ 	.byte	0x3f
	.zero		1


	//   ....[60]....
        /*12e0*/ 	.word	0x00026090
        /*12e4*/ 	.word	0x00000007
        /*12e8*/ 	.word	0x000228c0
        /*12ec*/ 	.short	0x010a
        /*12ee*/ 	.byte	0x3f
	.zero		1


	//   ....[61]....
        /*12f0*/ 	.word	0x00026460
        /*12f4*/ 	.word	0x00000008
        /*12f8*/ 	.word	0x000228a0
        /*12fc*/ 	.short	0x010a
        /*12fe*/ 	.byte	0x3f
	.zero		1


	//   ....[62]....
        /*1300*/ 	.word	0x00026870
        /*1304*/ 	.word	0x00000008
        /*1308*/ 	.word	0x000228c0
        /*130c*/ 	.short	0x010a
        /*130e*/ 	.byte	0x3f
	.zero		1


	//   ....[63]....
        /*1310*/ 	.word	0x00027ce0
        /*1314*/ 	.word	0x00000002
        /*1318*/ 	.word	0x00022880
        /*131c*/ 	.short	0x010a
        /*131e*/ 	.byte	0x3f
	.zero		1


	//   ....[64]....
        /*1320*/ 	.word	0x00027e90
        /*1324*/ 	.word	0x00000002
        /*1328*/ 	.word	0x00022840
        /*132c*/ 	.short	0x010a
        /*132e*/ 	.byte	0x3f
	.zero		1


	//   ....[65]....
        /*1330*/ 	.word	0x00028aa0
        /*1334*/ 	.word	0x00000012
        /*1338*/ 	.word	0x00022800
        /*133c*/ 	.short	0x0107
        /*133e*/ 	.byte	0x3f
	.zero		1


	//   ....[66]....
        /*1340*/ 	.word	0x00028ba0
        /*1344*/ 	.word	0x00000012
        /*1348*/ 	.word	0x00022800
        /*134c*/ 	.short	0x0101
        /*134e*/ 	.byte	0x3f
	.zero		1


	//   ....[67]....
        /*1350*/ 	.word	0x00028bc0
        /*1354*/ 	.word	0x00000012
        /*1358*/ 	.word	0x00022820
        /*135c*/ 	.short	0x010a
        /*135e*/ 	.byte	0x3f
	.zero		1


	//   ....[68]....
        /*1360*/ 	.word	0x00028f00
        /*1364*/ 	.word	0x00000003
        /*1368*/ 	.word	0x00022880
        /*136c*/ 	.short	0x010a
        /*136e*/ 	.byte	0x3f
	.zero		1


	//   ....[69]....
        /*1370*/ 	.word	0x00029140
        /*1374*/ 	.word	0x00000003
        /*1378*/ 	.word	0x00022840
        /*137c*/ 	.short	0x010a
        /*137e*/ 	.byte	0x3f
	.zero		1


	//   ....[70]....
        /*1380*/ 	.word	0x00029610
        /*1384*/ 	.word	0x00000014
        /*1388*/ 	.word	0x00022870
        /*138c*/ 	.short	0x010a
        /*138e*/ 	.byte	0x3f
	.zero		1


	//   ....[71]....
        /*1390*/ 	.word	0x00029680
        /*1394*/ 	.word	0x00000014
        /*1398*/ 	.word	0x00022860
        /*139c*/ 	.short	0x010a
        /*139e*/ 	.byte	0x3f
	.zero		1


	//   ....[72]....
        /*13a0*/ 	.word	0x00029b60
        /*13a4*/ 	.word	0x00000014
        /*13a8*/ 	.word	0x00022850
        /*13ac*/ 	.short	0x0101
        /*13ae*/ 	.byte	0x3f
	.zero		1


	//   ....[73]....
        /*13b0*/ 	.word	0x00029bf0
        /*13b4*/ 	.word	0x00000014
        /*13b8*/ 	.word	0x00000000
        /*13bc*/ 	.short	0x0101
        /*13be*/ 	.byte	0x3f
	.zero		1


	//   ....[74]....
        /*13c0*/ 	.word	0x00029e20
        /*13c4*/ 	.word	0x00000010
        /*13c8*/ 	.word	0x00022870
        /*13cc*/ 	.short	0x010a
        /*13ce*/ 	.byte	0x3f
	.zero		1


	//   ....[75]....
        /*13d0*/ 	.word	0x00029e90
        /*13d4*/ 	.word	0x00000010
        /*13d8*/ 	.word	0x00022860
        /*13dc*/ 	.short	0x010a
        /*13de*/ 	.byte	0x3f
	.zero		1


	//   ....[76]....
        /*13e0*/ 	.word	0x0002a370
        /*13e4*/ 	.word	0x00000010
        /*13e8*/ 	.word	0x00022850
        /*13ec*/ 	.short	0x0101
        /*13ee*/ 	.byte	0x3f
	.zero		1


	//   ....[77]....
        /*13f0*/ 	.word	0x0002a3c0
        /*13f4*/ 	.word	0x00000010
        /*13f8*/ 	.word	0x00000000
        /*13fc*/ 	.short	0x0101
        /*13fe*/ 	.byte	0x3f
	.zero		1


	//   ....[78]....
        /*1400*/ 	.word	0x0002b700
        /*1404*/ 	.word	0x00000000
        /*1408*/ 	.word	0x00022820
        /*140c*/ 	.short	0x010a
        /*140e*/ 	.byte	0x3f
	.zero		1


	//   ....[79]....
        /*1410*/ 	.word	0x0002b8b0
        /*1414*/ 	.word	0x00000006
        /*1418*/ 	.word	0x00000000
        /*141c*/ 	.short	0x010a
        /*141e*/ 	.byte	0x3f
	.zero		1


	//   ....[80]....
        /*1420*/ 	.word	0x0002b920
        /*1424*/ 	.word	0x00000007
        /*1428*/ 	.word	0x00000000
        /*142c*/ 	.short	0x010a
        /*142e*/ 	.byte	0x3f
	.zero		1


	//   ....[81]....
        /*1430*/ 	.word	0x0002b980
        /*1434*/ 	.word	0x00000004
        /*1438*/ 	.word	0x00022860
        /*143c*/ 	.short	0x010a
        /*143e*/ 	.byte	0x3f
	.zero		1


	//   ....[82]....
        /*1440*/ 	.word	0x0002b9d0
        /*1444*/ 	.word	0x00000003
        /*1448*/ 	.word	0x00022860
        /*144c*/ 	.short	0x010a
        /*144e*/ 	.byte	0x3f
	.zero		1


	//   ....[83]....
        /*1450*/ 	.word	0x0002ba10
        /*1454*/ 	.word	0x00000004
        /*1458*/ 	.word	0x00022880
        /*145c*/ 	.short	0x010a
        /*145e*/ 	.byte	0x3f
	.zero		1


	//   ....[84]....
        /*1460*/ 	.word	0x0002ba30
        /*1464*/ 	.word	0x00000003
        /*1468*/ 	.word	0x00022880
        /*146c*/ 	.short	0x010a
        /*146e*/ 	.byte	0x3f
	.zero		1


	//   ....[85]....
        /*1470*/ 	.word	0x0002ba90
        /*1474*/ 	.word	0x0000006c
        /*1478*/ 	.word	0x00022890
        /*147c*/ 	.short	0x010a
        /*147e*/ 	.byte	0x3f
	.zero		1


	//   ....[86]....
        /*1480*/ 	.word	0x0002bae0
        /*1484*/ 	.word	0x0000006c
        /*1488*/ 	.word	0x00022890
        /*148c*/ 	.short	0x010a
        /*148e*/ 	.byte	0x3f
	.zero		1


	//   ....[87]....
        /*1490*/ 	.word	0x0002bb30
        /*1494*/ 	.word	0x0000006c
        /*1498*/ 	.word	0x00022890
        /*149c*/ 	.short	0x010a
        /*149e*/ 	.byte	0x3f
	.zero		1


	//   ....[88]....
        /*14a0*/ 	.word	0x0002bb80
        /*14a4*/ 	.word	0x0000006c
        /*14a8*/ 	.word	0x000228b0
        /*14ac*/ 	.short	0x010a
        /*14ae*/ 	.byte	0x3f
	.zero		1


	//   ....[89]....
        /*14b0*/ 	.word	0x0002be90
        /*14b4*/ 	.word	0x00000010
        /*14b8*/ 	.word	0x00022800
        /*14bc*/ 	.short	0x010a
        /*14be*/ 	.byte	0x3f
	.zero		1


	//   ....[90]....
        /*14c0*/ 	.word	0x0002c0a0
        /*14c4*/ 	.word	0x00000010
        /*14c8*/ 	.word	0x00022800
        /*14cc*/ 	.short	0x010a
        /*14ce*/ 	.byte	0x3f
	.zero		1


	//   ....[91]....
        /*14d0*/ 	.word	0x0002c0f0
        /*14d4*/ 	.word	0x0000005a
        /*14d8*/ 	.word	0x00022830
        /*14dc*/ 	.short	0x010a
        /*14de*/ 	.byte	0x3f
	.zero		1


	//   ....[92]....
        /*14e0*/ 	.word	0x0002c140
        /*14e4*/ 	.word	0x00000007
        /*14e8*/ 	.word	0x00022830
        /*14ec*/ 	.short	0x010a
        /*14ee*/ 	.byte	0x3f
	.zero		1


	//   ....[93]....
        /*14f0*/ 	.word	0x0002c190
        /*14f4*/ 	.word	0x00000007
        /*14f8*/ 	.word	0x00022850
        /*14fc*/ 	.short	0x010a
        /*14fe*/ 	.byte	0x3f
	.zero		1


	//   ....[94]....
        /*1500*/ 	.word	0x0002c1e0
        /*1504*/ 	.word	0x00000007
        /*1508*/ 	.word	0x00022830
        /*150c*/ 	.short	0x010a
        /*150e*/ 	.byte	0x3f
	.zero		1


	//   ....[95]....
        /*1510*/ 	.word	0x0002c230
        /*1514*/ 	.word	0x00000007
        /*1518*/ 	.word	0x00022850
        /*151c*/ 	.short	0x010a
        /*151e*/ 	.byte	0x3f
	.zero		1


	//   ....[96]....
        /*1520*/ 	.word	0x0002c280
        /*1524*/ 	.word	0x00000007
        /*1528*/ 	.word	0x00022830
        /*152c*/ 	.short	0x010a
        /*152e*/ 	.byte	0x3f
	.zero		1


	//   ....[97]....
        /*1530*/ 	.word	0x0002c2d0
        /*1534*/ 	.word	0x00000007
        /*1538*/ 	.word	0x00022850
        /*153c*/ 	.short	0x010a
        /*153e*/ 	.byte	0x3f
	.zero		1


	//   ....[98]....
        /*1540*/ 	.word	0x0002c320
        /*1544*/ 	.word	0x0000000d
        /*1548*/ 	.word	0x00022850
        /*154c*/ 	.short	0x010a
        /*154e*/ 	.byte	0x3f
	.zero		1


	//   ....[99]....
        /*1550*/ 	.word	0x0002ecc0
        /*1554*/ 	.word	0x00000012
        /*1558*/ 	.word	0x00022820
        /*155c*/ 	.short	0x010a
        /*155e*/ 	.byte	0x3f
	.zero		1


	//   ....[100]....
        /*1560*/ 	.word	0x0002ed10
        /*1564*/ 	.word	0x00000007
        /*1568*/ 	.word	0x000228a0
        /*156c*/ 	.short	0x010a
        /*156e*/ 	.byte	0x3f
	.zero		1


	//   ....[101]....
        /*1570*/ 	.word	0x0002ed60
        /*1574*/ 	.word	0x00000007
        /*1578*/ 	.word	0x000228c0
        /*157c*/ 	.short	0x010a
        /*157e*/ 	.byte	0x3f
	.zero		1


	//   ....[102]....
        /*1580*/ 	.word	0x0002edb0
        /*1584*/ 	.word	0x00000008
        /*1588*/ 	.word	0x000228a0
        /*158c*/ 	.short	0x010a
        /*158e*/ 	.byte	0x3f
	.zero		1


	//   ....[103]....
        /*1590*/ 	.word	0x0002ee00
        /*1594*/ 	.word	0x00000008
        /*1598*/ 	.word	0x000228c0
        /*159c*/ 	.short	0x010a
        /*159e*/ 	.byte	0x3f
	.zero		1


	//   ....[104]....
        /*15a0*/ 	.word	0x0002efa0
        /*15a4*/ 	.word	0x00000002
        /*15a8*/ 	.word	0x00022880
        /*15ac*/ 	.short	0x010a
        /*15ae*/ 	.byte	0x3f
	.zero		1


	//   ....[105]....
        /*15b0*/ 	.word	0x0002eff0
        /*15b4*/ 	.word	0x00000002
        /*15b8*/ 	.word	0x00022840
        /*15bc*/ 	.short	0x010a
        /*15be*/ 	.byte	0x3f
	.zero		1


	//   ....[106]....
        /*15c0*/ 	.word	0x0002f5e0
        /*15c4*/ 	.word	0x00000012
        /*15c8*/ 	.word	0x00022820
        /*15cc*/ 	.short	0x010a
        /*15ce*/ 	.byte	0x3f
	.zero		1


	//   ....[107]....
        /*15d0*/ 	.word	0x0002f630
        /*15d4*/ 	.word	0x00000003
        /*15d8*/ 	.word	0x00022880
        /*15dc*/ 	.short	0x010a
        /*15de*/ 	.byte	0x3f
	.zero		1


	//   ....[108]....
        /*15e0*/ 	.word	0x0002f680
        /*15e4*/ 	.word	0x00000003
        /*15e8*/ 	.word	0x00022840
        /*15ec*/ 	.short	0x010a
        /*15ee*/ 	.byte	0x3f
	.zero		1


	//   ....[109]....
        /*15f0*/ 	.word	0x0002f6d0
        /*15f4*/ 	.word	0x00000014
        /*15f8*/ 	.word	0x00022870
        /*15fc*/ 	.short	0x010a
        /*15fe*/ 	.byte	0x3f
	.zero		1


	//   ....[110]....
        /*1600*/ 	.word	0x0002f720
        /*1604*/ 	.word	0x00000014
        /*1608*/ 	.word	0x00022860
        /*160c*/ 	.short	0x010a
        /*160e*/ 	.byte	0x3f
	.zero		1


	//   ....[111]....
        /*1610*/ 	.word	0x0002f770
        /*1614*/ 	.word	0x00000010
        /*1618*/ 	.word	0x00022870
        /*161c*/ 	.short	0x010a
        /*161e*/ 	.byte	0x3f
	.zero		1


	//   ....[112]....
        /*1620*/ 	.word	0x0002f7c0
        /*1624*/ 	.word	0x00000010
        /*1628*/ 	.word	0x00022860
        /*162c*/ 	.short	0x010a
        /*162e*/ 	.byte	0x3f
	.zero		1


	//   ....[113]....
        /*1630*/ 	.word	0x00030340
        /*1634*/ 	.word	0x00000000
        /*1638*/ 	.word	0x00022820
        /*163c*/ 	.short	0x010a
        /*163e*/ 	.byte	0x3f
	.zero		1


	//   ....[114]....
        /*1640*/ 	.word	0x000304e0
        /*1644*/ 	.word	0x00000006
        /*1648*/ 	.word	0x00000000
        /*164c*/ 	.short	0x010a
        /*164e*/ 	.byte	0x3f
	.zero		1


	//   ....[115]....
        /*1650*/ 	.word	0x00030530
        /*1654*/ 	.word	0x00000007
        /*1658*/ 	.word	0x00000000
        /*165c*/ 	.short	0x010a
        /*165e*/ 	.byte	0x3f
	.zero		1


	//   ....[116]....
        /*1660*/ 	.word	0x00030580
        /*1664*/ 	.word	0x00000004
        /*1668*/ 	.word	0x00022860
        /*166c*/ 	.short	0x010a
        /*166e*/ 	.byte	0x3f
	.zero		1


	//   ....[117]....
        /*1670*/ 	.word	0x000305d0
        /*1674*/ 	.word	0x00000003
        /*1678*/ 	.word	0x00022860
        /*167c*/ 	.short	0x010a
        /*167e*/ 	.byte	0x3f
	.zero		1


	//   ....[118]....
        /*1680*/ 	.word	0x00030620
        /*1684*/ 	.word	0x00000004
        /*1688*/ 	.word	0x00022880
        /*168c*/ 	.short	0x010a
        /*168e*/ 	.byte	0x3f
	.zero		1


	//----- nvinfo : EIATTR_NUM_MBARRIERS
	.align		4
.L_245:
        /*1690*/ 	.byte	0x03, 0x38
        /*1692*/ 	.short	0x0016


	//----- nvinfo : EIATTR_EXIT_INSTR_OFFSETS
	.align		4
        /*1694*/ 	.byte	0x04, 0x1c
        /*1696*/ 	.short	(.L_247 - .L_246)


	//   ....[0]....
.L_246:
        /*1698*/ 	.word	0x0002ba80


	//----- nvinfo : EIATTR_MAX_THREADS
	.align		4
.L_247:
        /*169c*/ 	.byte	0x04, 0x05
        /*169e*/ 	.short	(.L_249 - .L_248)
.L_248:
        /*16a0*/ 	.word	0x00000180
        /*16a4*/ 	.word	0x00000001
        /*16a8*/ 	.word	0x00000001


	//----- nvinfo : EIATTR_CRS_STACK_SIZE
	.align		4
.L_249:
        /*16ac*/ 	.byte	0x04, 0x1e
        /*16ae*/ 	.short	(.L_251 - .L_250)
.L_250:
        /*16b0*/ 	.word	0x00000000


	//----- nvinfo : EIATTR_CBANK_PARAM_SIZE
	.align		4
.L_251:
        /*16b4*/ 	.byte	0x03, 0x19
        /*16b6*/ 	.short	0x0af0


	//----- nvinfo : EIATTR_PARAM_CBANK
	.align		4
        /*16b8*/ 	.byte	0x04, 0x0a
        /*16ba*/ 	.short	(.L_253 - .L_252)
	.align		4
.L_252:
        /*16bc*/ 	.word	index@(.nv.constant0._ZN7cutlass13device_kernelIN5flash11enable_sm90INS1_16FlashAttnFwdSm90INS1_25CollectiveMainloopFwdSm90ILi2EN4cute5tupleIJNS5_1CILi1EEES8_S8_EEENS6_IJNS7_ILi128EEESA_NS7_ILi192EEEEEELi128ENS_12float_e4m3_tEfNS_4arch4Sm90ELb0ELb1ELb1ELb1ELb0ELb1ELb0ELb1ELb1ELb1ELb1ELb0EEENS1_21CollectiveEpilogueFwdINS6_IJSA_SA_SA_EEES9_NS_10bfloat16_tESF_Li256ELb1ELb1ELb1ELb1EEENS1_36VarlenDynamicPersistentTileSchedulerILi128ELi128ELi256ELi128ELb1ELb1ELb1ELb1ELb0ELb1EEEEEEEEEvNT_6ParamsE)
        /*16c0*/ 	.short	0x0210
        /*16c2*/ 	.short	0x0af0


	//----- nvinfo : EIATTR_SW_WAR
	.align		4
.L_253:
        /*16c4*/ 	.byte	0x04, 0x36
        /*16c6*/ 	.short	(.L_255 - .L_254)
.L_254:
        /*16c8*/ 	.word	0x00000008
.L_255:


//--------------------- .nv.info._ZN7cutlass13device_kernelIN5flash11enable_sm90INS1_16FlashAttnFwdSm90INS1_25CollectiveMainloopFwdSm90ILi2EN4cute5tupleIJNS5_1CILi1EEES8_S8_EEENS6_IJNS7_ILi128EEENS7_ILi160EEENS7_ILi192EEEEEELi128ENS_12float_e4m3_tEfNS_4arch4Sm90ELb1ELb0ELb1ELb0ELb0ELb0ELb0ELb1ELb1ELb1ELb1ELb0EEENS1_21CollectiveEpilogueFwdINS6_IJSA_SA_SB_EEES9_NS_10bfloat16_tESG_Li256ELb0ELb1ELb1ELb1EEENS1_19SingleTileSchedulerILb0ELb1ELb1ELi128EEEEEEEEEvNT_6ParamsE --------------------------
	.section	.nv.info._ZN7cutlass13device_kernelIN5flash11enable_sm90INS1_16FlashAttnFwdSm90INS1_25CollectiveMainloopFwdSm90ILi2EN4cute5tupleIJNS5_1CILi1EEES8_S8_EEENS6_IJNS7_ILi128EEENS7_ILi160EEENS7_ILi192EEEEEELi128ENS_12float_e4m3_tEfNS_4arch4Sm90ELb1ELb0ELb1ELb0ELb0ELb0ELb0ELb1ELb1ELb1ELb1ELb0EEENS1_21CollectiveEpilogueFwdINS6_IJSA_SA_SB_EEES9_NS_10bfloat16_tESG_Li256ELb0ELb1ELb1ELb1EEENS1_19SingleTileSchedulerILb0ELb1ELb1ELi128EEEEEEEEEvNT_6ParamsE,"",@"SHT_CUDA_INFO"
	.sectionflags	@""
	.align	4


	//----- nvinfo : EIATTR_CUDA_API_VERSION
	.align		4
        /*0000*/ 	.byte	0x04, 0x37
        /*0002*/ 	.short	(.L_257 - .L_256)
.L_256:
        /*0004*/ 	.word	0x00000082


	//----- nvinfo : EIATTR_KPARAM_INFO
	.align		4
.L_257:
        /*0008*/ 	.byte	0x04, 0x17
        /*000a*/ 	.short	(.L_259 - .L_258)
.L_258:
        /*000c*/ 	.word	0x00000000
        /*0010*/ 	.short	0x0000
        /*0012*/ 	.short	0x0070
        /*0014*/ 	.byte	0x00, 0xf0, 0x01, 0x28


	//----- nvinfo : EIATTR_SPARSE_MMA_MASK
	.align		4
.L_259:
        /*0018*/ 	.byte	0x03, 0x50
        /*001a*/ 	.short	0x0000


	//----- nvinfo : EIATTR_MAXREG_COUNT
	.align		4
        /*001c*/ 	.byte	0x03, 0x1b
        /*001e*/ 	.short	0x00a8


	//----- nvinfo : EIATTR_NUM_BARRIERS
	.align		4
        /*0020*/ 	.byte	0x02, 0x4c
        /*0022*/ 	.byte	0x10
	.zero		1


	//----- nvinfo : EIATTR_EXTERNS
	.align		4
        /*0024*/ 	.byte	0x04, 0x0f
        /*0026*/ 	.short	(.L_261 - .L_260)


	//   ....[0]....
	.align		4
.L_260:
        /*0028*/ 	.word	index@(__assertfail)


	//----- nvinfo : EIATTR_ANNOTATIONS
	.align		4
.L_261:
        /*002c*/ 	.byte	0x04, 0x55
        /*002e*/ 	.short	(.L_263 - .L_262)


	//   ....[0]....
.L_262:
        /* <DEDUP_REMOVED lines=14> */


	//----- nvinfo : EIATTR_MERCURY_ISA_VERSION
	.align		4
.L_263:
        /*00f8*/ 	.byte	0x03, 0x5f
        /*00fa*/ 	.short	0x0101


	//----- nvinfo : EIATTR_INT_WARP_WIDE_INSTR_OFFSETS
	.align		4
        /*00fc*/ 	.byte	0x04, 0x31
        /*00fe*/ 	.short	(.L_265 - .L_264)


	//   ....[0]....
.L_264:
        /*0100*/ 	.word	0x00000120


	//   ....[1]....
        /*0104*/ 	.word	0x000001c0


	//   ....[2]....
        /*0108*/ 	.word	0x00000230


	//----- nvinfo : EIATTR_COOP_GROUP_MASK_REGIDS
	.align		4
.L_265:
        /*010c*/ 	.byte	0x04, 0x29
        /*010e*/ 	.short	(.L_267 - .L_266)


	//   ....[0]....
.L_266:
        /*0110*/ 	.word	0xffffffff


	//   ....[1]....
        /*0114*/ 	.word	0xffffffff


	//   ....[2]....
        /*0118*/ 	.word	0xffffffff


	//   ....[3]....
        /*011c*/ 	.word	0xffffffff


	//   ....[4]....
        /*0120*/ 	.word	0xffffffff


	//   ....[5]....
        /*0124*/ 	.word	0xffffffff


	//   ....[6]....
        /*0128*/ 	.word	0xffffffff


	//   ....[7]....
        /*012c*/ 	.word	0xffffffff


	//   ....[8]....
        /*0130*/ 	.word	0xffffffff


	//   ....[9]....
        /*0134*/ 	.word	0xffffffff


	//   ....[10]....
        /*0138*/ 	.word	0xffffffff


	//   ....[11]....
        /*013c*/ 	.word	0xffffffff


	//   ....[12]....
        /*0140*/ 	.word	0xffffffff


	//   ....[13]....
        /*0144*/ 	.word	0xffffffff


	//   ....[14]....
        /*0148*/ 	.word	0xffffffff


	//   ....[15]....
        /*014c*/ 	.word	0xffffffff


	//   ....[16]....
        /*0150*/ 	.word	0xffffffff


	//   ....[17]....
        /*0154*/ 	.word	0xffffffff


	//   ....[18]....
        /*0158*/ 	.word	0xffffffff


	//   ....[19]....
        /*015c*/ 	.word	0xffffffff


	//   ....[20]....
        /*0160*/ 	.word	0xffffffff


	//   ....[21]....
        /*0164*/ 	.word	0xffffffff


	//   ....[22]....
        /*0168*/ 	.word	0xffffffff


	//   ....[23]....
        /*016c*/ 	.word	0xffffffff


	//   ....[24]....
        /*0170*/ 	.word	0xffffffff


	//   ....[25]....
        /*0174*/ 	.word	0xffffffff


	//   ....[26]....
        /*0178*/ 	.word	0xffffffff


	//   ....[27]....
        /*017c*/ 	.word	0xffffffff


	//   ....[28]....
        /*0180*/ 	.word	0xffffffff


	//   ....[29]....
        /*0184*/ 	.word	0xffffffff


	//   ....[30]....
        /*0188*/ 	.word	0xffffffff


	//   ....[31]....
        /*018c*/ 	.word	0xffffffff


	//   ....[32]....
        /*0190*/ 	.word	0xffffffff


	//   ....[33]....
        /*0194*/ 	.word	0xffffffff


	//   ....[34]....
        /*0198*/ 	.word	0xffffffff


	//   ....[35]....
        /*019c*/ 	.word	0xffffffff


	//   ....[36]....
        /*01a0*/ 	.word	0xffffffff


	//   ....[37]....
        /*01a4*/ 	.word	0xffffffff


	//   ....[38]....
        /*01a8*/ 	.word	0xffffffff


	//   ....[39]....
        /*01ac*/ 	.word	0xffffffff


	//   ....[40]....
        /*01b0*/ 	.word	0xffffffff


	//   ....[41]....
        /*01b4*/ 	.word	0xffffffff


	//   ....[42]....
        /*01b8*/ 	.word	0xffffffff


	//   ....[43]....
        /*01bc*/ 	.word	0xffffffff


	//   ....[44]....
        /*01c0*/ 	.word	0xffffffff


	//   ....[45]....
        /*01c4*/ 	.word	0xffffffff


	//   ....[46]....
        /*01c8*/ 	.word	0xffffffff


	//   ....[47]....
        /*01cc*/ 	.word	0xffffffff


	//   ....[48]....
        /*01d0*/ 	.word	0xffffffff


	//   ....[49]....
        /*01d4*/ 	.word	0xffffffff


	//   ....[50]....
        /*01d8*/ 	.word	0xffffffff


	//   ....[51]....
        /*01dc*/ 	.word	0xffffffff


	//   ....[52]....
        /*01e0*/ 	.word	0xffffffff


	//   ....[53]....
        /*01e4*/ 	.word	0xffffffff


	//   ....[54]....
        /*01e8*/ 	.word	0xffffffff


	//   ....[55]....
        /*01ec*/ 	.word	0xffffffff


	//   ....[56]....
        /*01f0*/ 	.word	0xffffffff


	//   ....[57]....
        /*01f4*/ 	.word	0xffffffff


	//   ....[58]....
        /*01f8*/ 	.word	0xffffffff


	//   ....[59]....
        /*01fc*/ 	.word	0xffffffff


	//   ....[60]....
        /*0200*/ 	.word	0xffffffff


	//   ....[61]....
        /*0204*/ 	.word	0xffffffff


	//   ....[62]....
        /*0208*/ 	.word	0xffffffff


	//   ....[63]....
        /*020c*/ 	.word	0xffffffff


	//   ....[64]....
        /*0210*/ 	.word	0xffffffff


	//   ....[65]....
        /*0214*/ 	.word	0xffffffff


	//   ....[66]....
        /*0218*/ 	.word	0xffffffff


	//   ....[67]....
        /*021c*/ 	.word	0xffffffff


	//   ....[68]....
        /*0220*/ 	.word	0xffffffff


	//   ....[69]....
        /*0224*/ 	.word	0xffffffff


	//   ....[70]....
        /*0228*/ 	.word	0xffffffff


	//   ....[71]....
        /*022c*/ 	.word	0xffffffff


	//   ....[72]....
        /*0230*/ 	.word	0xffffffff


	//   ....[73]....
        /*0234*/ 	.word	0xffffffff


	//   ....[74]....
        /*0238*/ 	.word	0xffffffff


	//   ....[75]....
        /*023c*/ 	.word	0xffffffff


	//   ....[76]....
        /*0240*/ 	.word	0xffffffff


	//   ....[77]....
        /*0244*/ 	.word	0xffffffff


	//   ....[78]....
        /*0248*/ 	.word	0xffffffff


	//   ....[79]....
        /*024c*/ 	.word	0xffffffff


	//   ....[80]....
        /*0250*/ 	.word	0xffffffff


	//   ....[81]....
        /*0254*/ 	.word	0xffffffff


	//   ....[82]....
        /*0258*/ 	.word	0xffffffff


	//   ....[83]....
        /*025c*/ 	.word	0xffffffff


	//   ....[84]....
        /*0260*/ 	.word	0xffffffff


	//   ....[85]....
        /*0264*/ 	.word	0xffffffff


	//   ....[86]....
        /*0268*/ 	.word	0xffffffff


	//   ....[87]....
        /*026c*/ 	.word	0xffffffff


	//   ....[88]....
        /*0270*/ 	.word	0xffffffff


	//   ....[89]....
        /*0274*/ 	.word	0xffffffff


	//   ....[90]....
        /*0278*/ 	.word	0xffffffff


	//   ....[91]....
        /*027c*/ 	.word	0xffffffff


	//   ....[92]....
        /*0280*/ 	.word	0xffffffff


	//   ....[93]....
        /*0284*/ 	.word	0xffffffff


	//   ....[94]....
        /*0288*/ 	.word	0xffffffff


	//   ....[95]....
        /*028c*/ 	.word	0xffffffff


	//   ....[96]....
        /*0290*/ 	.word	0xffffffff


	//   ....[97]....
        /*0294*/ 	.word	0xffffffff


	//   ....[98]....
        /*0298*/ 	.word	0xffffffff


	//   ....[99]....
        /*029c*/ 	.word	0xffffffff


	//   ....[100]....
        /*02a0*/ 	.word	0xffffffff


	//   ....[101]....
        /*02a4*/ 	.word	0xffffffff


	//   ....[102]....
        /*02a8*/ 	.word	0xffffffff


	//   ....[103]....
        /*02ac*/ 	.word	0xffffffff


	//   ....[104]....
        /*02b0*/ 	.word	0xffffffff


	//   ....[105]....
        /*02b4*/ 	.word	0xffffffff


	//   ....[106]....
        /*02b8*/ 	.word	0xffffffff


	//   ....[107]....
        /*02bc*/ 	.word	0xffffffff


	//   ....[108]....
        /*02c0*/ 	.word	0xffffffff


	//   ....[109]....
        /*02c4*/ 	.word	0xffffffff


	//   ....[110]....
        /*02c8*/ 	.word	0xffffffff


	//   ....[111]....
        /*02cc*/ 	.word	0x0500000f


	//   ....[112]....
        /*02d0*/ 	.word	0x0500000f


	//   ....[113]....
        /*02d4*/ 	.word	0x0500000f


	//   ....[114]....
        /*02d8*/ 	.word	0x0500000f


	//   ....[115]....
        /*02dc*/ 	.word	0x0500000f


	//   ....[116]....
        /*02e0*/ 	.word	0x0500000f


	//   ....[117]....
        /*02e4*/ 	.word	0x0500000f


	//   ....[118]....
        /*02e8*/ 	.word	0x0500000f


	//   ....[119]....
        /*02ec*/ 	.word	0x0500000f


	//----- nvinfo : EIATTR_COOP_GROUP_INSTR_OFFSETS
	.align		4
.L_267:
        /*02f0*/ 	.byte	0x04, 0x28
        /*02f2*/ 	.short	(.L_269 - .L_268)


	//   ....[0]....
.L_268:
        /*02f4*/ 	.word	0x00000060


	//   ....[1]....
        /*02f8*/ 	.word	0x00000130


	//   ....[2]....
        /*02fc*/ 	.word	0x000001e0


	//   ....[3]....
        /*0300*/ 	.word	0x000003a0


	//   ....[4]....
        /*0304*/ 	.word	0x00000500


	//   ....[5]....
        /*0308*/ 	.word	0x00000620


	//   ....[6]....
        /*030c*/ 	.word	0x00000780


	//   ....[7]....
        /*0310*/ 	.word	0x000011a0


	//   ....[8]....
        /*0314*/ 	.word	0x00002ab0


	//   ....[9]....
        /*0318*/ 	.word	0x000031f0


	//   ....[10]....
        /*031c*/ 	.word	0x00003700


	//   ....[11]....
        /*0320*/ 	.word	0x00003790


	//   ....[12]....
        /*0324*/ 	.word	0x000043e0


	//   ....[13]....
        /*0328*/ 	.word	0x00004480


	//   ....[14]....
        /*032c*/ 	.word	0x00006810


	//   ....[15]....
        /*0330*/ 	.word	0x00007000


	//   ....[16]....
        /*0334*/ 	.word	0x000076c0


	//   ....[17]....
        /*0338*/ 	.word	0x00007800


	//   ....[18]....
        /*033c*/ 	.word	0x00008450


	//   ....[19]....
        /*0340*/ 	.word	0x000084b0


	//   ....[20]....
        /*0344*/ 	.word	0x0000b7e0


	//   ....[21]....
        /*0348*/ 	.word	0x0000b810


	//   ....[22]....
        /*034c*/ 	.word	0x0000b830


	//   ....[23]....
        /*0350*/ 	.word	0x0000b850


	//   ....[24]....
        /*0354*/ 	.word	0x0000d330


	//   ....[25]....
        /*0358*/ 	.word	0x0000d350


	//   ....[26]....
        /*035c*/ 	.word	0x0000d3b0


	//   ....[27]....
        /*0360*/ 	.word	0x0000d3c0


	//   ....[28]....
        /*0364*/ 	.word	0x0000e1e0


	//   ....[29]....
        /*0368*/ 	.word	0x0000e1f0


	//   ....[30]....
        /*036c*/ 	.word	0x0000e200


	//   ....[31]....
        /*0370*/ 	.word	0x0000e220


	//   ....[32]....
        /*0374*/ 	.word	0x0000e230


	//   ....[33]....
        /*0378*/ 	.word	0x0000e240


	//   ....[34]....
        /*037c*/ 	.word	0x0000e250


	//   ....[35]....
        /*0380*/ 	.word	0x0000e270


	//   ....[36]....
        /*0384*/ 	.word	0x0000e280


	//   ....[37]....
        /*0388*/ 	.word	0x0000e290


	//   ....[38]....
        /*038c*/ 	.word	0x0000e2a0


	//   ....[39]....
        /*0390*/ 	.word	0x0000e2b0


	//   ....[40]....
        /*0394*/ 	.word	0x0000e2c0


	//   ....[41]....
        /*0398*/ 	.word	0x0000e2d0


	//   ....[42]....
        /*039c*/ 	.word	0x0000e2e0


	//   ....[43]....
        /*03a0*/ 	.word	0x0000e2f0


	//   ....[44]....
        /*03a4*/ 	.word	0x0000e300


	//   ....[45]....
        /*03a8*/ 	.word	0x0000e310


	//   ....[46]....
        /*03ac*/ 	.word	0x0000e320


	//   ....[47]....
        /*03b0*/ 	.word	0x0000e330


	//   ....[48]....
        /*03b4*/ 	.word	0x0000e340


	//   ....[49]....
        /*03b8*/ 	.word	0x0000e350


	//   ....[50]....
        /*03bc*/ 	.word	0x0000e360


	//   ....[51]....
        /*03c0*/ 	.word	0x0000e370


	//   ....[52]....
        /*03c4*/ 	.word	0x0000e380


	//   ....[53]....
        /*03c8*/ 	.word	0x0000e390


	//   ....[54]....
        /*03cc*/ 	.word	0x0000e3a0


	//   ....[55]....
        /*03d0*/ 	.word	0x0000e3b0


	//   ....[56]....
        /*03d4*/ 	.word	0x0000e3c0


	//   ....[57]....
        /*03d8*/ 	.word	0x0000e3e0


	//   ....[58]....
        /*03dc*/ 	.word	0x0000e3f0


	//   ....[59]....
        /*03e0*/ 	.word	0x0000e400


	//   ....[60]....
        /*03e4*/ 	.word	0x0000e420


	//   ....[61]....
        /*03e8*/ 	.word	0x0000e430


	//   ....[62]....
        /*03ec*/ 	.word	0x0000e440


	//   ....[63]....
        /*03f0*/ 	.word	0x0000e460


	//   ....[64]....
        /*03f4*/ 	.word	0x0000e480


	//   ....[65]....
        /*03f8*/ 	.word	0x0000e490


	//   ....[66]....
        /*03fc*/ 	.word	0x0000e4b0


	//   ....[67]....
        /*0400*/ 	.word	0x0000e4e0


	//   ....[68]....
        /*0404*/ 	.word	0x0000e4f0


	//   ....[69]....
        /*0408*/ 	.word	0x0000e500


	//   ....[70]....
        /*040c*/ 	.word	0x0000e520


	//   ....[71]....
        /*0410*/ 	.word	0x0000e530


	//   ....[72]....
        /*0414*/ 	.word	0x0000e540


	//   ....[73]....
        /*0418*/ 	.word	0x0000e550


	//   ....[74]....
        /*041c*/ 	.word	0x0000e560


	//   ....[75]....
        /*0420*/ 	.word	0x0000e570


	//   ....[76]....
        /*0424*/ 	.word	0x0000e590


	//   ....[77]....
        /*0428*/ 	.word	0x0000e5c0


	//   ....[78]....
        /*042c*/ 	.word	0x0000e5f0


	//   ....[79]....
        /*0430*/ 	.word	0x0000e620


	//   ....[80]....
        /*0434*/ 	.word	0x0000e660


	//   ....[81]....
        /*0438*/ 	.word	0x0000e690


	//   ....[82]....
        /*043c*/ 	.word	0x0000e6c0


	//   ....[83]....
        /*0440*/ 	.word	0x0000e6f0


	//   ....[84]....
        /*0444*/ 	.word	0x0000e720


	//   ....[85]....
        /*0448*/ 	.word	0x0000e750


	//   ....[86]....
        /*044c*/ 	.word	0x0000e780


	//   ....[87]....
        /*0450*/ 	.word	0x0000e790


	//   ....[88]....
        /*0454*/ 	.word	0x0000e7a0


	//   ....[89]....
        /*0458*/ 	.word	0x0000e7b0


	//   ....[90]....
        /*045c*/ 	.word	0x0000e7c0


	//   ....[91]....
        /*0460*/ 	.word	0x0000e7d0


	//   ....[92]....
        /*0464*/ 	.word	0x0000eba0


	//   ....[93]....
        /*0468*/ 	.word	0x0000ebf0


	//   ....[94]....
        /*046c*/ 	.word	0x0000ec30


	//   ....[95]....
        /*0470*/ 	.word	0x0000ec70


	//   ....[96]....
        /*0474*/ 	.word	0x0000ecb0


	//   ....[97]....
        /*0478*/ 	.word	0x0000ecf0


	//   ....[98]....
        /*047c*/ 	.word	0x0000f3c0


	//   ....[99]....
        /*0480*/ 	.word	0x0000f3f0


	//   ....[100]....
        /*0484*/ 	.word	0x0000ff10


	//   ....[101]....
        /*0488*/ 	.word	0x00010d00


	//   ....[102]....
        /*048c*/ 	.word	0x000117f0


	//   ....[103]....
        /*0490*/ 	.word	0x00011830


	//   ....[104]....
        /*0494*/ 	.word	0x00011860


	//   ....[105]....
        /*0498*/ 	.word	0x00011920


	//   ....[106]....
        /*049c*/ 	.word	0x00011940


	//   ....[107]....
        /*04a0*/ 	.word	0x000119e0


	//   ....[108]....
        /*04a4*/ 	.word	0x00011a00


	//   ....[109]....
        /*04a8*/ 	.word	0x00011a10


	//   ....[110]....
        /*04ac*/ 	.word	0x000133b0


	//   ....[111]....
        /*04b0*/ 	.word	0x00013960


	//   ....[112]....
        /*04b4*/ 	.word	0x00013b40


	//   ....[113]....
        /*04b8*/ 	.word	0x00013b90


	//   ....[114]....
        /*04bc*/ 	.word	0x00013c30


	//   ....[115]....
        /*04c0*/ 	.word	0x00013d50


	//   ....[116]....
        /*04c4*/ 	.word	0x00013dc0


	//   ....[117]....
        /*04c8*/ 	.word	0x00013ed0


	//   ....[118]....
        /*04cc*/ 	.word	0x00013f40


	//   ....[119]....
        /*04d0*/ 	.word	0x00014040


	//----- nvinfo : EIATTR_REG_RECONFIG
	.align		4
.L_269:
        /*04d4*/ 	.byte	0x01, 0x54
	.zero		2


	//----- nvinfo : EIATTR_SYSCALL_OFFSETS
	.align		4
        /*04d8*/ 	.byte	0x04, 0x46
        /*04da*/ 	.short	(.L_271 - .L_270)


	//   ....[0]....
.L_270:
        /*04dc*/ 	.word	0x00001360


	//   ....[1]....
        /*04e0*/ 	.word	0x00010690


	//   ....[2]....
        /*04e4*/ 	.word	0x000107d0


	//   ....[3]....
        /*04e8*/ 	.word	0x00010910


	//   ....[4]....
        /*04ec*/ 	.word	0x00010a30


	//   ....[5]....
        /*04f0*/ 	.word	0x00011420


	//----- nvinfo : EIATTR_MBARRIER_INSTR_OFFSETS
	.align		4
.L_271:
        /*04f4*/ 	.byte	0x04, 0x39
        /*04f6*/ 	.short	(.L_273 - .L_272)


	//   ....[0]....
.L_272:
        /*04f8*/ 	.word	0x00000250
        /*04fc*/ 	.word	0x000000ff
        /*0500*/ 	.word	0x00029800
        /*0504*/ 	.short	0x0100
        /*0506*/ 	.byte	0x08
	.zero		1


	//   ....[1]....
        /*0508*/ 	.word	0x00000260
        /*050c*/ 	.word	0x000000ff
        /*0510*/ 	.word	0x00029820
        /*0514*/ 	.short	0x0100
        /*0516*/ 	.byte	0x08
	.zero		1


	//   ....[2]....
        /*0518*/ 	.word	0x00000350
        /*051c*/ 	.word	0x000000ff
        /*0520*/ 	.word	0x00029830
        /*0524*/ 	.short	0x0100
        /*0526*/ 	.byte	0x08
	.zero		1


	//   ....[3]....
        /*0528*/ 	.word	0x00000360
        /*052c*/ 	.word	0x000000ff
        /*0530*/ 	.word	0x00029840
        /*0534*/ 	.short	0x0100
        /*0536*/ 	.byte	0x08
	.zero		1


	//   ....[4]....
        /*0538*/ 	.word	0x00000370
        /*053c*/ 	.word	0x000000ff
        /*0540*/ 	.word	0x00029838
        /*0544*/ 	.short	0x0100
        /*0546*/ 	.byte	0x08
	.zero		1


	//   ....[5]....
        /*0548*/ 	.word	0x00000380
        /*054c*/ 	.word	0x000000ff
        /*0550*/ 	.word	0x00029848
        /*0554*/ 	.short	0x0100
        /*0556*/ 	.byte	0x08
	.zero		1


	//   ....[6]....
        /*0558*/ 	.word	0x000004b0
        /*055c*/ 	.word	0x000000ff
        /*0560*/ 	.word	0x00029850
        /*0564*/ 	.short	0x0100
        /*0566*/ 	.byte	0x08
	.zero		1


	//   ....[7]....
        /*0568*/ 	.word	0x000004c0
        /*056c*/ 	.word	0x000000ff
        /*0570*/ 	.word	0x00029860
        /*0574*/ 	.short	0x0100
        /*0576*/ 	.byte	0x08
	.zero		1


	//   ....[8]....
        /*0578*/ 	.word	0x000004d0
        /*057c*/ 	.word	0x000000ff
        /*0580*/ 	.word	0x00029858
        /*0584*/ 	.short	0x0100
        /*0586*/ 	.byte	0x08
	.zero		1


	//   ....[9]....
        /*0588*/ 	.word	0x000004e0
        /*058c*/ 	.word	0x000000ff
        /*0590*/ 	.word	0x00029868
        /*0594*/ 	.short	0x0100
        /*0596*/ 	.byte	0x08
	.zero		1


	//   ....[10]....
        /*0598*/ 	.word	0x000005d0
        /*059c*/ 	.word	0x000000ff
        /*05a0*/ 	.word	0x00029870
        /*05a4*/ 	.short	0x0100
        /*05a6*/ 	.byte	0x06
	.zero		1


	//   ....[11]....
        /*05a8*/ 	.word	0x000005e0
        /*05ac*/ 	.word	0x000000ff
        /*05b0*/ 	.word	0x00029880
        /*05b4*/ 	.short	0x0100
        /*05b6*/ 	.byte	0x06
	.zero		1


	//   ....[12]....
        /*05b8*/ 	.word	0x000005f0
        /*05bc*/ 	.word	0x000000ff
        /*05c0*/ 	.word	0x00029878
        /*05c4*/ 	.short	0x0100
        /*05c6*/ 	.byte	0x06
	.zero		1


	//   ....[13]....
        /*05c8*/ 	.word	0x00000600
        /*05cc*/ 	.word	0x000000ff
        /*05d0*/ 	.word	0x00029888
        /*05d4*/ 	.short	0x0100
        /*05d6*/ 	.byte	0x06
	.zero		1


	//   ....[14]....
        /*05d8*/ 	.word	0x00000730
        /*05dc*/ 	.word	0x000000ff
        /*05e0*/ 	.word	0x00029890
        /*05e4*/ 	.short	0x0100
        /*05e6*/ 	.byte	0x08
	.zero		1


	//   ....[15]....
        /*05e8*/ 	.word	0x00000740
        /*05ec*/ 	.word	0x000000ff
        /*05f0*/ 	.word	0x000298a0
        /*05f4*/ 	.short	0x0100
        /*05f6*/ 	.byte	0x08
	.zero		1


	//   ....[16]....
        /*05f8*/ 	.word	0x00000750
        /*05fc*/ 	.word	0x000000ff
        /*0600*/ 	.word	0x00029898
        /*0604*/ 	.short	0x0100
        /*0606*/ 	.byte	0x08
	.zero		1


	//   ....[17]....
        /*0608*/ 	.word	0x00000760
        /*060c*/ 	.word	0x000000ff
        /*0610*/ 	.word	0x000298a8
        /*0614*/ 	.short	0x0100
        /*0616*/ 	.byte	0x08
	.zero		1


	//   ....[18]....
        /*0618*/ 	.word	0x00000890
        /*061c*/ 	.word	0x000000ff
        /*0620*/ 	.word	0x000298b0
        /*0624*/ 	.short	0x0100
        /*0626*/ 	.byte	0x08
	.zero		1


	//   ....[19]....
        /*0628*/ 	.word	0x000008a0
        /*062c*/ 	.word	0x000000ff
        /*0630*/ 	.word	0x000298c0
        /*0634*/ 	.short	0x0100
        /*0636*/ 	.byte	0x08
	.zero		1


	//   ....[20]....
        /*0638*/ 	.word	0x000008b0
        /*063c*/ 	.word	0x000000ff
        /*0640*/ 	.word	0x000298b8
        /*0644*/ 	.short	0x0100
        /*0646*/ 	.byte	0x08
	.zero		1


	//   ....[21]....
        /*0648*/ 	.word	0x000008c0
        /*064c*/ 	.word	0x000000ff
        /*0650*/ 	.word	0x000298c8
        /*0654*/ 	.short	0x0100
        /*0656*/ 	.byte	0x08
	.zero		1


	//   ....[22]....
        /*0658*/ 	.word	0x000015e0
        /*065c*/ 	.word	0x000000ff
        /*0660*/ 	.word	0x00029800
        /*0664*/ 	.short	0x010a
        /*0666*/ 	.byte	0x27
	.zero		1


	//   ....[23]....
        /*0668*/ 	.word	0x00001660
        /*066c*/ 	.word	0x000000ff
        /*0670*/ 	.word	0x00029830
        /*0674*/ 	.short	0x010a
        /*0676*/ 	.byte	0x27
	.zero		1


	//   ....[24]....
        /*0678*/ 	.word	0x000016f0
        /*067c*/ 	.word	0x000000ff
        /*0680*/ 	.word	0x00029830
        /*0684*/ 	.short	0x010a
        /*0686*/ 	.byte	0x27
	.zero		1


	//   ....[25]....
        /*0688*/ 	.word	0x00003eb0
        /*068c*/ 	.word	0x00000038
        /*0690*/ 	.word	0x00000000
        /*0694*/ 	.short	0x0101
        /*0696*/ 	.byte	0x3f
	.zero		1


	//   ....[26]....
        /*0698*/ 	.word	0x00005860
        /*069c*/ 	.word	0x000000ff
        /*06a0*/ 	.word	0x00029830
        /*06a4*/ 	.short	0x010a
        /*06a6*/ 	.byte	0x06
	.zero		1


	//   ....[27]....
        /*06a8*/ 	.word	0x000058a0
        /*06ac*/ 	.word	0x000000ff
        /*06b0*/ 	.word	0x00029830
        /*06b4*/ 	.short	0x010a
        /*06b6*/ 	.byte	0x06
	.zero		1


	//   ....[28]....
        /*06b8*/ 	.word	0x00006500
        /*06bc*/ 	.word	0x000000ff
        /*06c0*/ 	.word	0x00029850
        /*06c4*/ 	.short	0x010a
        /*06c6*/ 	.byte	0x06
	.zero		1


	//   ....[29]....
        /*06c8*/ 	.word	0x00006540
        /*06cc*/ 	.word	0x000000ff
        /*06d0*/ 	.word	0x00029850
        /*06d4*/ 	.short	0x010a
        /*06d6*/ 	.byte	0x06
	.zero		1


	//   ....[30]....
        /*06d8*/ 	.word	0x00008fa0
        /*06dc*/ 	.word	0x00000005
        /*06e0*/ 	.word	0x00000000
        /*06e4*/ 	.short	0x0101
        /*06e6*/ 	.byte	0x3f
	.zero		1


	//   ....[31]....
        /*06e8*/ 	.word	0x00009320
        /*06ec*/ 	.word	0x000000ff
        /*06f0*/ 	.word	0x00000000
        /*06f4*/ 	.short	0x0101
        /*06f6*/ 	.byte	0x06
	.zero		1


	//   ....[32]....
        /*06f8*/ 	.word	0x00009a70
        /*06fc*/ 	.word	0x000000ff
        /*0700*/ 	.word	0x00029830
        /*0704*/ 	.short	0x010a
        /*0706*/ 	.byte	0x06
	.zero		1


	//   ....[33]....
        /*0708*/ 	.word	0x00009ab0
        /*070c*/ 	.word	0x000000ff
        /*0710*/ 	.word	0x00029830
        /*0714*/ 	.short	0x010a
        /*0716*/ 	.byte	0x06
	.zero		1


	//   ....[34]....
        /*0718*/ 	.word	0x0000a6d0
        /*071c*/ 	.word	0x000000ff
        /*0720*/ 	.word	0x00029850
        /*0724*/ 	.short	0x010a
        /*0726*/ 	.byte	0x06
	.zero		1


	//   ....[35]....
        /*0728*/ 	.word	0x0000a710
        /*072c*/ 	.word	0x000000ff
        /*0730*/ 	.word	0x00029850
        /*0734*/ 	.short	0x010a
        /*0736*/ 	.byte	0x06
	.zero		1


	//   ....[36]....
        /*0738*/ 	.word	0x0000c610
        /*073c*/ 	.word	0x00000005
        /*0740*/ 	.word	0x00000000
        /*0744*/ 	.short	0x0101
        /*0746*/ 	.byte	0x3f
	.zero		1


	//   ....[37]....
        /*0748*/ 	.word	0x0000c9b0
        /*074c*/ 	.word	0x000000ff
        /*0750*/ 	.word	0x00000000
        /*0754*/ 	.short	0x0101
        /*0756*/ 	.byte	0x06
	.zero		1


	//   ....[38]....
        /*0758*/ 	.word	0x0000d030
        /*075c*/ 	.word	0x000000ff
        /*0760*/ 	.word	0x00029850
        /*0764*/ 	.short	0x010a
        /*0766*/ 	.byte	0x05
	.zero		1


	//   ....[39]....
        /*0768*/ 	.word	0x0000d070
        /*076c*/ 	.word	0x000000ff
        /*0770*/ 	.word	0x00029850
        /*0774*/ 	.short	0x010a
        /*0776*/ 	.byte	0x05
	.zero		1


	//   ....[40]....
        /*0778*/ 	.word	0x0000d680
        /*077c*/ 	.word	0x000000ff
        /*0780*/ 	.word	0x00000000
        /*0784*/ 	.short	0x0101
        /*0786*/ 	.byte	0x04
	.zero		1


	//   ....[41]....
        /*0788*/ 	.word	0x0000ecd0
        /*078c*/ 	.word	0x000000ff
        /*0790*/ 	.word	0x00000000
        /*0794*/ 	.short	0x0101
        /*0796*/ 	.byte	0x04
	.zero		1


	//   ....[42]....
        /*0798*/ 	.word	0x00010f10
        /*079c*/ 	.word	0x000000ff
        /*07a0*/ 	.word	0x00029880
        /*07a4*/ 	.short	0x010a
        /*07a6*/ 	.byte	0x26
	.zero		1


	//   ....[43]....
        /*07a8*/ 	.word	0x00011070
        /*07ac*/ 	.word	0x000000ff
        /*07b0*/ 	.word	0x00029840
        /*07b4*/ 	.short	0x010a
        /*07b6*/ 	.byte	0x26
	.zero		1


	//   ....[44]....
        /*07b8*/ 	.word	0x00011b80
        /*07bc*/ 	.word	0x000000ff
        /*07c0*/ 	.word	0x00029800
        /*07c4*/ 	.short	0x0107
        /*07c6*/ 	.byte	0x26
	.zero		1


	//   ....[45]....
        /*07c8*/ 	.word	0x00011bf0
        /*07cc*/ 	.word	0x000000ff
        /*07d0*/ 	.word	0x00029800
        /*07d4*/ 	.short	0x0101
        /*07d6*/ 	.byte	0x26
	.zero		1


	//   ....[46]....
        /*07d8*/ 	.word	0x00011c10
        /*07dc*/ 	.word	0x000000ff
        /*07e0*/ 	.word	0x00029820
        /*07e4*/ 	.short	0x010a
        /*07e6*/ 	.byte	0x26
	.zero		1


	//   ....[47]....
        /*07e8*/ 	.word	0x00011f20
        /*07ec*/ 	.word	0x00000006
        /*07f0*/ 	.word	0x00029880
        /*07f4*/ 	.short	0x010a
        /*07f6*/ 	.byte	0x3f
	.zero		1


	//   ....[48]....
        /*07f8*/ 	.word	0x00012130
        /*07fc*/ 	.word	0x00000006
        /*0800*/ 	.word	0x00029840
        /*0804*/ 	.short	0x010a
        /*0806*/ 	.byte	0x3f
	.zero		1


	//   ....[49]....
        /*0808*/ 	.word	0x00012580
        /*080c*/ 	.word	0x00000012
        /*0810*/ 	.word	0x00029870
        /*0814*/ 	.short	0x010a
        /*0816*/ 	.byte	0x3f
	.zero		1


	//   ....[50]....
        /*0818*/ 	.word	0x000125e0
        /*081c*/ 	.word	0x00000012
        /*0820*/ 	.word	0x00029860
        /*0824*/ 	.short	0x010a
        /*0826*/ 	.byte	0x3f
	.zero		1


	//   ....[51]....
        /*0828*/ 	.word	0x00012b10
        /*082c*/ 	.word	0x00000012
        /*0830*/ 	.word	0x00029850
        /*0834*/ 	.short	0x0101
        /*0836*/ 	.byte	0x3f
	.zero		1


	//   ....[52]....
        /*0838*/ 	.word	0x00012b80
        /*083c*/ 	.word	0x00000000
        /*0840*/ 	.word	0x00000000
        /*0844*/ 	.short	0x0101
        /*0846*/ 	.byte	0x3f
	.zero		1


	//   ....[53]....
        /*0848*/ 	.word	0x00012ca0
        /*084c*/ 	.word	0x00000003
        /*0850*/ 	.word	0x00029870
        /*0854*/ 	.short	0x010a
        /*0856*/ 	.byte	0x3f
	.zero		1


	//   ....[54]....
        /*0858*/ 	.word	0x00012d30
        /*085c*/ 	.word	0x00000003
        /*0860*/ 	.word	0x00029860
        /*0864*/ 	.short	0x010a
        /*0866*/ 	.byte	0x3f
	.zero		1


	//   ....[55]....
        /*0868*/ 	.word	0x00013250
        /*086c*/ 	.word	0x00000003
        /*0870*/ 	.word	0x00029850
        /*0874*/ 	.short	0x0101
        /*0876*/ 	.byte	0x3f
	.zero		1


	//   ....[56]....
        /*0878*/ 	.word	0x000132c0
        /*087c*/ 	.word	0x00000000
        /*0880*/ 	.word	0x00000000
        /*0884*/ 	.short	0x0101
        /*0886*/ 	.byte	0x3f
	.zero		1


	//   ....[57]....
        /*0888*/ 	.word	0x00013360
        /*088c*/ 	.word	0x00000009
        /*0890*/ 	.word	0x00029820
        /*0894*/ 	.short	0x010a
        /*0896*/ 	.byte	0x3f
	.zero		1


	//   ....[58]....
        /*0898*/ 	.word	0x000134a0
        /*089c*/ 	.word	0x00000005
        /*08a0*/ 	.word	0x00000000
        /*08a4*/ 	.short	0x010a
        /*08a6*/ 	.byte	0x3f
	.zero		1


	//   ....[59]....
        /*08a8*/ 	.word	0x00013510
        /*08ac*/ 	.word	0x00000007
        /*08b0*/ 	.word	0x00000000
        /*08b4*/ 	.short	0x010a
        /*08b6*/ 	.byte	0x3f
	.zero		1


	//   ....[60]....
        /*08b8*/ 	.word	0x00013560
        /*08bc*/ 	.word	0x00000005
        /*08c0*/ 	.word	0x00029860
        /*08c4*/ 	.short	0x010a
        /*08c6*/ 	.byte	0x3f
	.zero		1


	//   ....[61]....
        /*08c8*/ 	.word	0x000135b0
        /*08cc*/ 	.word	0x00000003
        /*08d0*/ 	.word	0x00029860
        /*08d4*/ 	.short	0x010a
        /*08d6*/ 	.byte	0x3f
	.zero		1


	//   ....[62]....
        /*08d8*/ 	.word	0x000135f0
        /*08dc*/ 	.word	0x00000005
        /*08e0*/ 	.word	0x00029880
        /*08e4*/ 	.short	0x010a
        /*08e6*/ 	.byte	0x3f
	.zero		1


	//   ....[63]....
        /*08e8*/ 	.word	0x00013610
        /*08ec*/ 	.word	0x00000003
        /*08f0*/ 	.word	0x00029880
        /*08f4*/ 	.short	0x010a
        /*08f6*/ 	.byte	0x3f
	.zero		1


	//   ....[64]....
        /*08f8*/ 	.word	0x00013680
        /*08fc*/ 	.word	0x00000003
        /*0900*/ 	.word	0x00029800
        /*0904*/ 	.short	0x010a
        /*0906*/ 	.byte	0x3f
	.zero		1


	//   ....[65]....
        /*0908*/ 	.word	0x000136e0
        /*090c*/ 	.word	0x00000005
        /*0910*/ 	.word	0x00029830
        /*0914*/ 	.short	0x010a
        /*0916*/ 	.byte	0x3f
	.zero		1


	//   ....[66]....
        /*0918*/ 	.word	0x00013740
        /*091c*/ 	.word	0x0000000f
        /*0920*/ 	.word	0x00029830
        /*0924*/ 	.short	0x010a
        /*0926*/ 	.byte	0x3f
	.zero		1


	//   ....[67]....
        /*0928*/ 	.word	0x000137a0
        /*092c*/ 	.word	0x0000000e
        /*0930*/ 	.word	0x00029850
        /*0934*/ 	.short	0x010a
        /*0936*/ 	.byte	0x3f
	.zero		1


	//   ....[68]....
        /*0938*/ 	.word	0x00013800
        /*093c*/ 	.word	0x0000000e
        /*0940*/ 	.word	0x00029830
        /*0944*/ 	.short	0x010a
        /*0946*/ 	.byte	0x3f
	.zero		1


	//   ....[69]....
        /*0948*/ 	.word	0x00013860
        /*094c*/ 	.word	0x0000000b
        /*0950*/ 	.word	0x00029850
        /*0954*/ 	.short	0x010a
        /*0956*/ 	.byte	0x3f
	.zero		1


	//   ....[70]....
        /*0958*/ 	.word	0x000138c0
        /*095c*/ 	.word	0x00000003
        /*0960*/ 	.word	0x00029850
        /*0964*/ 	.short	0x010a
        /*0966*/ 	.byte	0x3f
	.zero		1


	//   ....[71]....
        /*0968*/ 	.word	0x00013a20
        /*096c*/ 	.word	0x00000003
        /*0970*/ 	.word	0x00029880
        /*0974*/ 	.short	0x010a
        /*0976*/ 	.byte	0x3f
	.zero		1


	//   ....[72]....
        /*0978*/ 	.word	0x00013a80
        /*097c*/ 	.word	0x00000003
        /*0980*/ 	.word	0x00029840
        /*0984*/ 	.short	0x010a
        /*0986*/ 	.byte	0x3f
	.zero		1


	//   ....[73]....
        /*0988*/ 	.word	0x00014080
        /*098c*/ 	.word	0x00000003
        /*0990*/ 	.word	0x00029820
        /*0994*/ 	.short	0x010a
        /*0996*/ 	.byte	0x3f
	.zero		1


	//   ....[74]....
        /*0998*/ 	.word	0x000140d0
        /*099c*/ 	.word	0x00000006
        /*09a0*/ 	.word	0x00029880
        /*09a4*/ 	.short	0x010a
        /*09a6*/ 	.byte	0x3f
	.zero		1


	//   ....[75]....
        /*09a8*/ 	.word	0x00014120
        /*09ac*/ 	.word	0x00000006
        /*09b0*/ 	.word	0x00029840
        /*09b4*/ 	.short	0x010a
        /*09b6*/ 	.byte	0x3f
	.zero		1


	//   ....[76]....
        /*09b8*/ 	.word	0x00014170
        /*09bc*/ 	.word	0x00000012
        /*09c0*/ 	.word	0x00029870
        /*09c4*/ 	.short	0x010a
        /*09c6*/ 	.byte	0x3f
	.zero		1


	//   ....[77]....
        /*09c8*/ 	.word	0x000141c0
        /*09cc*/ 	.word	0x00000012
        /*09d0*/ 	.word	0x00029860
        /*09d4*/ 	.short	0x010a
        /*09d6*/ 	.byte	0x3f
	.zero		1


	//   ....[78]....
        /*09d8*/ 	.word	0x00014210
        /*09dc*/ 	.word	0x00000003
        /*09e0*/ 	.word	0x00029870
        /*09e4*/ 	.short	0x010a
        /*09e6*/ 	.byte	0x3f
	.zero		1


	//   ....[79]....
        /*09e8*/ 	.word	0x00014260
        /*09ec*/ 	.word	0x00000003
        /*09f0*/ 	.word	0x00029860
        /*09f4*/ 	.short	0x010a
        /*09f6*/ 	.byte	0x3f
	.zero		1


	//   ....[80]....
        /*09f8*/ 	.word	0x000142b0
        /*09fc*/ 	.word	0x00000009
        /*0a00*/ 	.word	0x00029820
        /*0a04*/ 	.short	0x010a
        /*0a06*/ 	.byte	0x3f
	.zero		1


	//   ....[81]....
        /*0a08*/ 	.word	0x00014300
        /*0a0c*/ 	.word	0x00000005
        /*0a10*/ 	.word	0x00000000
        /*0a14*/ 	.short	0x010a
        /*0a16*/ 	.byte	0x3f
	.zero		1


	//   ....[82]....
        /*0a18*/ 	.word	0x00014350
        /*0a1c*/ 	.word	0x00000007
        /*0a20*/ 	.word	0x00000000
        /*0a24*/ 	.short	0x010a
        /*0a26*/ 	.byte	0x3f
	.zero		1


	//   ....[83]....
        /*0a28*/ 	.word	0x000143a0
        /*0a2c*/ 	.word	0x00000005
        /*0a30*/ 	.word	0x00029860
        /*0a34*/ 	.short	0x010a
        /*0a36*/ 	.byte	0x3f
	.zero		1


	//   ....[84]....
        /*0a38*/ 	.word	0x000143f0
        /*0a3c*/ 	.word	0x00000003
        /*0a40*/ 	.word	0x00029860
        /*0a44*/ 	.short	0x010a
        /*0a46*/ 	.byte	0x3f
	.zero		1


	//   ....[85]....
        /*0a48*/ 	.word	0x00014440
        /*0a4c*/ 	.word	0x00000005
        /*0a50*/ 	.word	0x00029880
        /*0a54*/ 	.short	0x010a
        /*0a56*/ 	.byte	0x3f
	.zero		1


	//----- nvinfo : EIATTR_NUM_MBARRIERS
	.align		4
.L_273:
        /*0a58*/ 	.byte	0x03, 0x38
        /*0a5a*/ 	.short	0x0016


	//----- nvinfo : EIATTR_EXIT_INSTR_OFFSETS
	.align		4
        /*0a5c*/ 	.byte	0x04, 0x1c
        /*0a5e*/ 	.short	(.L_275 - .L_274)


	//   ....[0]....
.L_274:
        /*0a60*/ 	.word	0x00013660


	//----- nvinfo : EIATTR_MAX_THREADS
	.align		4
.L_275:
        /*0a64*/ 	.byte	0x04, 0x05
        /*0a66*/ 	.short	(.L_277 - .L_276)
.L_276:
        /*0a68*/ 	.word	0x00000180
        /*0a6c*/ 	.word	0x00000001
        /*0a70*/ 	.word	0x00000001


	//----- nvinfo : EIATTR_CRS_STACK_SIZE
	.align		4
.L_277:
        /*0a74*/ 	.byte	0x04, 0x1e
        /*0a76*/ 	.short	(.L_279 - .L_278)
.L_278:
        /*0a78*/ 	.word	0x00000000


	//----- nvinfo : EIATTR_CBANK_PARAM_SIZE
	.align		4
.L_279:
        /*0a7c*/ 	.byte	0x03, 0x19
        /*0a7e*/ 	.short	0x0a70


	//----- nvinfo : EIATTR_PARAM_CBANK
	.align		4
        /*0a80*/ 	.byte	0x04, 0x0a
        /*0a82*/ 	.short	(.L_281 - .L_280)
	.align		4
.L_280:
        /*0a84*/ 	.word	index@(.nv.constant0._ZN7cutlass13device_kernelIN5flash11enable_sm90INS1_16FlashAttnFwdSm90INS1_25CollectiveMainloopFwdSm90ILi2EN4cute5tupleIJNS5_1CILi1EEES8_S8_EEENS6_IJNS7_ILi128EEENS7_ILi160EEENS7_ILi192EEEEEELi128ENS_12float_e4m3_tEfNS_4arch4Sm90ELb1ELb0ELb1ELb0ELb0ELb0ELb0ELb1ELb1ELb1ELb1ELb0EEENS1_21CollectiveEpilogueFwdINS6_IJSA_SA_SB_EEES9_NS_10bfloat16_tESG_Li256ELb0ELb1ELb1ELb1EEENS1_19SingleTileSchedulerILb0ELb1ELb1ELi128EEEEEEEEEvNT_6ParamsE)
        /*0a88*/ 	.short	0x0210
        /*0a8a*/ 	.short	0x0a70


	//----- nvinfo : EIATTR_SW_WAR
	.align		4
.L_281:
        /*0a8c*/ 	.byte	0x04, 0x36
        /*0a8e*/ 	.short	(.L_283 - .L_282)
.L_282:
        /*0a90*/ 	.word	0x00000008
.L_283:


//--------------------- .nv.info._ZN7cutlass13device_kernelIN5flash11enable_sm90INS1_16FlashAttnFwdSm90INS1_25CollectiveMainloopFwdSm90ILi2EN4cute5tupleIJNS5_1CILi1EEES8_S8_EEENS6_IJNS7_ILi128EEENS7_ILi160EEENS7_ILi192EEEEEELi128ENS_12float_e4m3_tEfNS_4arch4Sm90ELb1ELb0ELb1ELb1ELb0ELb0ELb0ELb1ELb1ELb1ELb1ELb0EEENS1_21CollectiveEpilogueFwdINS6_IJSA_SA_SB_EEES9_NS_10bfloat16_tESG_Li256ELb1ELb1ELb1ELb1EEENS1_36VarlenDynamicPersistentTileSchedulerILi128ELi160ELi256ELi128ELb1ELb1ELb1ELb1ELb1ELb1EEEEEEEEEvNT_6ParamsE --------------------------
	.section	.nv.info._ZN7cutlass13device_kernelIN5flash11enable_sm90INS1_16FlashAttnFwdSm90INS1_25CollectiveMainloopFwdSm90ILi2EN4cute5tupleIJNS5_1CILi1EEES8_S8_EEENS6_IJNS7_ILi128EEENS7_ILi160EEENS7_ILi192EEEEEELi128ENS_12float_e4m3_tEfNS_4arch4Sm90ELb1ELb0ELb1ELb1ELb0ELb0ELb0ELb1ELb1ELb1ELb1ELb0EEENS1_21CollectiveEpilogueFwdINS6_IJSA_SA_SB_EEES9_NS_10bfloat16_tESG_Li256ELb1ELb1ELb1ELb1EEENS1_36VarlenDynamicPersistentTileSchedulerILi128ELi160ELi256ELi128ELb1ELb1ELb1ELb1ELb1ELb1EEEEEEEEEvNT_6ParamsE,"",@"SHT_CUDA_INFO"
	.sectionflags	@""
	.align	4


	//----- nvinfo : EIATTR_CUDA_API_VERSION
	.align		4
        /*0000*/ 	.byte	0x04, 0x37
        /*0002*/ 	.short	(.L_285 - .L_284)
.L_284:
        /*0004*/ 	.word	0x00000082


	//----- nvinfo : EIATTR_KPARAM_INFO
	.align		4
.L_285:
        /*0008*/ 	.byte	0x04, 0x17
        /*000a*/ 	.short	(.L_287 - .L_286)
.L_286:
        /*000c*/ 	.word	0x00000000
        /*0010*/ 	.short	0x0000
        /*0012*/ 	.short	0x0070
        /*0014*/ 	.byte	0x00, 0xf0, 0x01, 0x2a


	//----- nvinfo : EIATTR_SPARSE_MMA_MASK
	.align		4
.L_287:
        /*0018*/ 	.byte	0x03, 0x50
        /*001a*/ 	.short	0x0000


	//----- nvinfo : EIATTR_MAXREG_COUNT
	.align		4
        /*001c*/ 	.byte	0x03, 0x1b
        /*001e*/ 	.short	0x00a8


	//----- nvinfo : EIATTR_NUM_BARRIERS
	.align		4
        /*0020*/ 	.byte	0x02, 0x4c
        /*0022*/ 	.byte	0x10
	.zero		1


	//----- nvinfo : EIATTR_EXTERNS
	.align		4
        /*0024*/ 	.byte	0x04, 0x0f
        /*0026*/ 	.short	(.L_289 - .L_288)


	//   ....[0]....
	.align		4
.L_288:
        /*0028*/ 	.word	index@(__assertfail)


	//----- nvinfo : EIATTR_ANNOTATIONS
	.align		4
.L_289:
        /*002c*/ 	.byte	0x04, 0x55
        /*002e*/ 	.short	(.L_291 - .L_290)


	//   ....[0]....
.L_290:
        /* <DEDUP_REMOVED lines=38> */


	//----- nvinfo : EIATTR_MERCURY_ISA_VERSION
	.align		4
.L_291:
        /*0280*/ 	.byte	0x03, 0x5f
        /*0282*/ 	.short	0x0101


	//----- nvinfo : EIATTR_UNUSED_LOAD_BYTE_OFFSET
	.align		4
        /*0284*/ 	.byte	0x04, 0x44
        /*0286*/ 	.short	(.L_293 - .L_292)


	//   ....[0]....
.L_292:
        /*0288*/ 	.word	0x00000a40
        /*028c*/ 	.word	0x0000fff0


	//   ....[1]....
        /*0290*/ 	.word	0x0000e2b0
        /*0294*/ 	.word	0x0000fff0


	//----- nvinfo : EIATTR_INT_WARP_WIDE_INSTR_OFFSETS
	.align		4
.L_293:
        /*0298*/ 	.byte	0x04, 0x31
        /*029a*/ 	.short	(.L_295 - .L_294)


	//   ....[0]....
.L_294:
        /*029c*/ 	.word	0x00000130


	//   ....[1]....
        /*02a0*/ 	.word	0x00000170


	//   ....[2]....
        /*02a4*/ 	.word	0x000001e0


	//   ....[3]....
        /*02a8*/ 	.word	0x00013a60


	//   ....[4]....
        /*02ac*/ 	.word	0x00013af0


	//   ....[5]....
        /*02b0*/ 	.word	0x00016350


	//   ....[6]....
        /*02b4*/ 	.word	0x000163e0


	//----- nvinfo : EIATTR_COOP_GROUP_MASK_REGIDS
	.align		4
.L_295:
        /*02b8*/ 	.byte	0x04, 0x29
        /*02ba*/ 	.short	(.L_297 - .L_296)


	//   ....[0]....
.L_296:
        /*02bc*/ 	.word	0xffffffff


	//   ....[1]....
        /*02c0*/ 	.word	0xffffffff


	//   ....[2]....
        /*02c4*/ 	.word	0xffffffff


	//   ....[3]....
        /*02c8*/ 	.word	0xffffffff


	//   ....[4]....
        /*02cc*/ 	.word	0xffffffff


	//   ....[5]....
        /*02d0*/ 	.word	0xffffffff


	//   ....[6]....
        /*02d4*/ 	.word	0xffffffff


	//   ....[7]....
        /*02d8*/ 	.word	0xffffffff


	//   ....[8]....
        /*02dc*/ 	.word	0xffffffff


	//   ....[9]....
        /*02e0*/ 	.word	0xffffffff


	//   ....[10]....
        /*02e4*/ 	.word	0xffffffff


	//   ....[11]....
        /*02e8*/ 	.word	0xffffffff


	//   ....[12]....
        /*02ec*/ 	.word	0xffffffff


	//   ....[13]....
        /*02f0*/ 	.word	0xffffffff


	//   ....[14]....
        /*02f4*/ 	.word	0xffffffff


	//   ....[15]....
        /*02f8*/ 	.word	0xffffffff


	//   ....[16]....
        /*02fc*/ 	.word	0xffffffff


	//   ....[17]....
        /*0300*/ 	.word	0xffffffff


	//   ....[18]....
        /*0304*/ 	.word	0xffffffff


	//   ....[19]....
        /*0308*/ 	.word	0xffffffff


	//   ....[20]....
        /*030c*/ 	.word	0xffffffff


	//   ....[21]....
        /*0310*/ 	.word	0xffffffff


	//   ....[22]....
        /*0314*/ 	.word	0xffffffff


	//   ....[23]....
        /*0318*/ 	.word	0xffffffff


	//   ....[24]....
        /*031c*/ 	.word	0xffffffff


	//   ....[25]....
        /*0320*/ 	.word	0xffffffff


	//   ....[26]....
        /*0324*/ 	.word	0xffffffff


	//   ....[27]....
        /*0328*/ 	.word	0xffffffff


	//   ....[28]....
        /*032c*/ 	.word	0xffffffff


	//   ....[29]....
        /*0330*/ 	.word	0xffffffff


	//   ....[30]....
        /*0334*/ 	.word	0xffffffff


	//   ....[31]....
        /*0338*/ 	.word	0xffffffff


	//   ....[32]....
        /*033c*/ 	.word	0xffffffff


	//   ....[33]....
        /*0340*/ 	.word	0xffffffff


	//   ....[34]....
        /*0344*/ 	.word	0xffffffff


	//   ....[35]....
        /*0348*/ 	.word	0xffffffff


	//   ....[36]....
        /*034c*/ 	.word	0xffffffff


	//   ....[37]....
        /*0350*/ 	.word	0xffffffff


	//   ....[38]....
        /*0354*/ 	.word	0xffffffff


	//   ....[39]....
        /*0358*/ 	.word	0xffffffff


	//   ....[40]....
        /*035c*/ 	.word	0xffffffff


	//   ....[41]....
        /*0360*/ 	.word	0xffffffff


	//   ....[42]....
        /*0364*/ 	.word	0xffffffff


	//   ....[43]....
        /*0368*/ 	.word	0xffffffff


	//   ....[44]....
        /*036c*/ 	.word	0xffffffff


	//   ....[45]....
        /*0370*/ 	.word	0xffffffff


	//   ....[46]....
        /*0374*/ 	.word	0xffffffff


	//   ....[47]....
        /*0378*/ 	.word	0xffffffff


	//   ....[48]....
        /*037c*/ 	.word	0xffffffff


	//   ....[49]....
        /*0380*/ 	.word	0xffffffff


	//   ....[50]....
        /*0384*/ 	.word	0xffffffff


	//   ....[51]....
        /*0388*/ 	.word	0xffffffff


	//   ....[52]....
        /*038c*/ 	.word	0xffffffff


	//   ....[53]....
        /*0390*/ 	.word	0xffffffff


	//   ....[54]....
        /*0394*/ 	.word	0xffffffff


	//   ....[55]....
        /*0398*/ 	.word	0xffffffff


	//   ....[56]....
        /*039c*/ 	.word	0xffffffff


	//   ....[57]....
        /*03a0*/ 	.word	0xffffffff


	//   ....[58]....
        /*03a4*/ 	.word	0xffffffff


	//   ....[59]....
        /*03a8*/ 	.word	0xffffffff


	//   ....[60]....
        /*03ac*/ 	.word	0xffffffff


	//   ....[61]....
        /*03b0*/ 	.word	0xffffffff


	//   ....[62]....
        /*03b4*/ 	.word	0xffffffff


	//   ....[63]....
        /*03b8*/ 	.word	0xffffffff


	//   ....[64]....
        /*03bc*/ 	.word	0xffffffff


	//   ....[65]....
        /*03c0*/ 	.word	0xffffffff


	//   ....[66]....
        /*03c4*/ 	.word	0xffffffff


	//   ....[67]....
        /*03c8*/ 	.word	0xffffffff


	//   ....[68]....
        /*03cc*/ 	.word	0xffffffff


	//   ....[69]....
        /*03d0*/ 	.word	0xffffffff


	//   ....[70]....
        /*03d4*/ 	.word	0xffffffff


	//   ....[71]....
        /*03d8*/ 	.word	0xffffffff


	//   ....[72]....
        /*03dc*/ 	.word	0xffffffff


	//   ....[73]....
        /*03e0*/ 	.word	0xffffffff


	//   ....[74]....
        /*03e4*/ 	.word	0xffffffff


	//   ....[75]....
        /*03e8*/ 	.word	0xffffffff


	//   ....[76]....
        /*03ec*/ 	.word	0xffffffff


	//   ....[77]....
        /*03f0*/ 	.word	0xffffffff


	//   ....[78]....
        /*03f4*/ 	.word	0xffffffff


	//   ....[79]....
        /*03f8*/ 	.word	0xffffffff


	//   ....[80]....
        /*03fc*/ 	.word	0xffffffff


	//   ....[81]....
        /*0400*/ 	.word	0xffffffff


	//   ....[82]....
        /*0404*/ 	.word	0xffffffff


	//   ....[83]....
        /*0408*/ 	.word	0xffffffff


	//   ....[84]....
        /*040c*/ 	.word	0xffffffff


	//   ....[85]....
        /*0410*/ 	.word	0xffffffff


	//   ....[86]....
        /*0414*/ 	.word	0xffffffff


	//   ....[87]....
        /*0418*/ 	.word	0xffffffff


	//   ....[88]....
        /*041c*/ 	.word	0xffffffff


	//   ....[89]....
        /*0420*/ 	.word	0xffffffff


	//   ....[90]....
        /*0424*/ 	.word	0xffffffff


	//   ....[91]....
        /*0428*/ 	.word	0xffffffff


	//   ....[92]....
        /*042c*/ 	.word	0xffffffff


	//   ....[93]....
        /*0430*/ 	.word	0xffffffff


	//   ....[94]....
        /*0434*/ 	.word	0xffffffff


	//   ....[95]....
        /*0438*/ 	.word	0xffffffff


	//   ....[96]....
        /*043c*/ 	.word	0xffffffff


	//   ....[97]....
        /*0440*/ 	.word	0xffffffff


	//   ....[98]....
        /*0444*/ 	.word	0xffffffff


	//   ....[99]....
        /*0448*/ 	.word	0xffffffff


	//   ....[100]....
        /*044c*/ 	.word	0xffffffff


	//   ....[101]....
        /*0450*/ 	.word	0xffffffff


	//   ....[102]....
        /*0454*/ 	.word	0xffffffff


	//   ....[103]....
        /*0458*/ 	.word	0xffffffff


	//   ....[104]....
        /*045c*/ 	.word	0xffffffff


	//   ....[105]....
        /*0460*/ 	.word	0xffffffff


	//   ....[106]....
        /*0464*/ 	.word	0xffffffff


	//   ....[107]....
        /*0468*/ 	.word	0xffffffff


	//   ....[108]....
        /*046c*/ 	.word	0xffffffff


	//   ....[109]....
        /*0470*/ 	.word	0xffffffff


	//   ....[110]....
        /*0474*/ 	.word	0xffffffff


	//   ....[111]....
        /*0478*/ 	.word	0xffffffff


	//   ....[112]....
        /*047c*/ 	.word	0xffffffff


	//   ....[113]....
        /*0480*/ 	.word	0xffffffff


	//   ....[114]....
        /*0484*/ 	.word	0xffffffff


	//   ....[115]....
        /*0488*/ 	.word	0xffffffff


	//   ....[116]....
        /*048c*/ 	.word	0xffffffff


	//   ....[117]....
        /*0490*/ 	.word	0xffffffff


	//   ....[118]....
        /*0494*/ 	.word	0xffffffff


	//   ....[119]....
        /*0498*/ 	.word	0xffffffff


	//   ....[120]....
        /*049c*/ 	.word	0xffffffff


	//   ....[121]....
        /*04a0*/ 	.word	0xffffffff


	//   ....[122]....
        /*04a4*/ 	.word	0xffffffff


	//   ....[123]....
        /*04a8*/ 	.word	0xffffffff


	//   ....[124]....
        /*04ac*/ 	.word	0xffffffff


	//   ....[125]....
        /*04b0*/ 	.word	0xffffffff


	//   ....[126]....
        /*04b4*/ 	.word	0xffffffff


	//   ....[127]....
        /*04b8*/ 	.word	0xffffffff


	//   ....[128]....
        /*04bc*/ 	.word	0xffffffff


	//   ....[129]....
        /*04c0*/ 	.word	0xffffffff


	//   ....[130]....
        /*04c4*/ 	.word	0xffffffff


	//   ....[131]....
        /*04c8*/ 	.word	0xffffffff


	//   ....[132]....
        /*04cc*/ 	.word	0xffffffff


	//   ....[133]....
        /*04d0*/ 	.word	0xffffffff


	//   ....[134]....
        /*04d4*/ 	.word	0xffffffff


	//   ....[135]....
        /*04d8*/ 	.word	0xffffffff


	//   ....[136]....
        /*04dc*/ 	.word	0xffffffff


	//   ....[137]....
        /*04e0*/ 	.word	0xffffffff


	//   ....[138]....
        /*04e4*/ 	.word	0xffffffff


	//   ....[139]....
        /*04e8*/ 	.word	0xffffffff


	//   ....[140]....
        /*04ec*/ 	.word	0xffffffff


	//   ....[141]....
        /*04f0*/ 	.word	0xffffffff


	//   ....[142]....
        /*04f4*/ 	.word	0xffffffff


	//   ....[143]....
        /*04f8*/ 	.word	0xffffffff


	//   ....[144]....
        /*04fc*/ 	.word	0xffffffff


	//   ....[145]....
        /*0500*/ 	.word	0xffffffff


	//   ....[146]....
        /*0504*/ 	.word	0xffffffff


	//   ....[147]....
        /*0508*/ 	.word	0xffffffff


	//   ....[148]....
        /*050c*/ 	.word	0xffffffff


	//   ....[149]....
        /*0510*/ 	.word	0xffffffff


	//   ....[150]....
        /*0514*/ 	.word	0xffffffff


	//   ....[151]....
        /*0518*/ 	.word	0xffffffff


	//   ....[152]....
        /*051c*/ 	.word	0xffffffff


	//   ....[153]....
        /*0520*/ 	.word	0xffffffff


	//   ....[154]....
        /*0524*/ 	.word	0xffffffff


	//   ....[155]....
        /*0528*/ 	.word	0xffffffff


	//   ....[156]....
        /*052c*/ 	.word	0xffffffff


	//   ....[157]....
        /*0530*/ 	.word	0xffffffff


	//   ....[158]....
        /*0534*/ 	.word	0xffffffff


	//   ....[159]....
        /*0538*/ 	.word	0xffffffff


	//   ....[160]....
        /*053c*/ 	.word	0xffffffff


	//   ....[161]....
        /*0540*/ 	.word	0x0500000f


	//   ....[162]....
        /*0544*/ 	.word	0x0500000f


	//   ....[163]....
        /*0548*/ 	.word	0x0500000f


	//   ....[164]....
        /*054c*/ 	.word	0x0500000f


	//   ....[165]....
        /*0550*/ 	.word	0x0500000f


	//   ....[166]....
        /*0554*/ 	.word	0x0500000f


	//   ....[167]....
        /*0558*/ 	.word	0x0500000f


	//   ....[168]....
        /*055c*/ 	.word	0x0500000f


	//   ....[169]....
        /*0560*/ 	.word	0x0500000f


	//   ....[170]....
        /*0564*/ 	.word	0x0500000f


	//----- nvinfo : EIATTR_COOP_GROUP_INSTR_OFFSETS
	.align		4
.L_297:
        /*0568*/ 	.byte	0x04, 0x28
        /*056a*/ 	.short	(.L_299 - .L_298)


	//   ....[0]....
.L_298:
        /*056c*/ 	.word	0x00000070


	//   ....[1]....
        /*0570*/ 	.word	0x00000140


	//   ....[2]....
        /*0574*/ 	.word	0x00000190


	//   ....[3]....
        /*0578*/ 	.word	0x000003c0


	//   ....[4]....
        /*057c*/ 	.word	0x00000520


	//   ....[5]....
        /*0580*/ 	.word	0x00000640


	//   ....[6]....
        /*0584*/ 	.word	0x000007a0


	//   ....[7]....
        /*0588*/ 	.word	0x00001b60


	//   ....[8]....
        /*058c*/ 	.word	0x00003190


	//   ....[9]....
        /*0590*/ 	.word	0x000031d0


	//   ....[10]....
        /*0594*/ 	.word	0x00003ee0


	//   ....[11]....
        /*0598*/ 	.word	0x00003f50


	//   ....[12]....
        /*059c*/ 	.word	0x00004b80


	//   ....[13]....
        /*05a0*/ 	.word	0x00004c00


	//   ....[14]....
        /*05a4*/ 	.word	0x00006d90


	//   ....[15]....
        /*05a8*/ 	.word	0x00007de0


	//   ....[16]....
        /*05ac*/ 	.word	0x00007e30


	//   ....[17]....
        /*05b0*/ 	.word	0x00007f40


	//   ....[18]....
        /*05b4*/ 	.word	0x00008ba0


	//   ....[19]....
        /*05b8*/ 	.word	0x00008c30


	//   ....[20]....
        /*05bc*/ 	.word	0x0000bff0


	//   ....[21]....
        /*05c0*/ 	.word	0x0000c010


	//   ....[22]....
        /*05c4*/ 	.word	0x0000c040


	//   ....[23]....
        /*05c8*/ 	.word	0x0000c070


	//   ....[24]....
        /*05cc*/ 	.word	0x0000daf0


	//   ....[25]....
        /*05d0*/ 	.word	0x0000db00


	//   ....[26]....
        /*05d4*/ 	.word	0x0000db80


	//   ....[27]....
        /*05d8*/ 	.word	0x0000db90


	//   ....[28]....
        /*05dc*/ 	.word	0x0000eb00


	//   ....[29]....
        /*05e0*/ 	.word	0x0000eb10


	//   ....[30]....
        /*05e4*/ 	.word	0x0000eb20


	//   ....[31]....
        /*05e8*/ 	.word	0x0000eb30


	//   ....[32]....
        /*05ec*/ 	.word	0x0000eb40


	//   ....[33]....
        /*05f0*/ 	.word	0x0000eb50


	//   ....[34]....
        /*05f4*/ 	.word	0x0000eb60


	//   ....[35]....
        /*05f8*/ 	.word	0x0000eb70


	//   ....[36]....
        /*05fc*/ 	.word	0x0000eb80


	//   ....[37]....
        /*0600*/ 	.word	0x0000ebb0


	//   ....[38]....
        /*0604*/ 	.word	0x0000ebe0


	//   ....[39]....
        /*0608*/ 	.word	0x0000ebf0


	//   ....[40]....
        /*060c*/ 	.word	0x0000ec00


	//   ....[41]....
        /*0610*/ 	.word	0x0000ec10


	//   ....[42]....
        /*0614*/ 	.word	0x0000ec20


	//   ....[43]....
        /*0618*/ 	.word	0x0000ec30


	//   ....[44]....
        /*061c*/ 	.word	0x0000ec60


	//   ....[45]....
        /*0620*/ 	.word	0x0000ec70


	//   ....[46]....
        /*0624*/ 	.word	0x0000ec80


	//   ....[47]....
        /*0628*/ 	.word	0x0000ec90


	//   ....[48]....
        /*062c*/ 	.word	0x0000eca0


	//   ....[49]....
        /*0630*/ 	.word	0x0000ecb0


	//   ....[50]....
        /*0634*/ 	.word	0x0000ecc0


	//   ....[51]....
        /*0638*/ 	.word	0x0000ecd0


	//   ....[52]....
        /*063c*/ 	.word	0x0000ece0


	//   ....[53]....
        /*0640*/ 	.word	0x0000ed00


	//   ....[54]....
        /*0644*/ 	.word	0x0000ed30


	//   ....[55]....
        /*0648*/ 	.word	0x0000ed40


	//   ....[56]....
        /*064c*/ 	.word	0x0000ed50


	//   ....[57]....
        /*0650*/ 	.word	0x0000ed70


	//   ....[58]....
        /*0654*/ 	.word	0x0000ed80


	//   ....[59]....
        /*0658*/ 	.word	0x0000ed90


	//   ....[60]....
        /*065c*/ 	.word	0x0000eda0


	//   ....[61]....
        /*0660*/ 	.word	0x0000edc0


	//   ....[62]....
        /*0664*/ 	.word	0x0000edd0


	//   ....[63]....
        /*0668*/ 	.word	0x0000ede0


	//   ....[64]....
        /*066c*/ 	.word	0x0000edf0


	//   ....[65]....
        /*0670*/ 	.word	0x0000ee10


	//   ....[66]....
        /*0674*/ 	.word	0x0000ee40


	//   ....[67]....
        /*0678*/ 	.word	0x0000ee70


	//   ....[68]....
        /*067c*/ 	.word	0x0000ee90


	//   ....[69]....
        /*0680*/ 	.word	0x0000eea0


	//   ....[70]....
        /*0684*/ 	.word	0x0000eeb0


	//   ....[71]....
        /*0688*/ 	.word	0x0000eed0


	//   ....[72]....
        /*068c*/ 	.word	0x0000eef0


	//   ....[73]....
        /*0690*/ 	.word	0x0000ef10


	//   ....[74]....
        /*0694*/ 	.word	0x0000ef30


	//   ....[75]....
        /*0698*/ 	.word	0x0000ef60


	//   ....[76]....
        /*069c*/ 	.word	0x0000ef90


	//   ....[77]....
        /*06a0*/ 	.word	0x0000efb0


	//   ....[78]....
        /*06a4*/ 	.word	0x0000efe0


	//   ....[79]....
        /*06a8*/ 	.word	0x0000f010


	//   ....[80]....
        /*06ac*/ 	.word	0x0000f020


	//   ....[81]....
        /*06b0*/ 	.word	0x0000f050


	//   ....[82]....
        /*06b4*/ 	.word	0x0000f060


	//   ....[83]....
        /*06b8*/ 	.word	0x0000f080


	//   ....[84]....
        /*06bc*/ 	.word	0x0000f090


	//   ....[85]....
        /*06c0*/ 	.word	0x0000f0a0


	//   ....[86]....
        /*06c4*/ 	.word	0x0000f0c0


	//   ....[87]....
        /*06c8*/ 	.word	0x0000f0f0


	//   ....[88]....
        /*06cc*/ 	.word	0x0000f120


	//   ....[89]....
        /*06d0*/ 	.word	0x0000f150


	//   ....[90]....
        /*06d4*/ 	.word	0x0000f180


	//   ....[91]....
        /*06d8*/ 	.word	0x0000f1b0


	//   ....[92]....
        /*06dc*/ 	.word	0x0000fa30


	//   ....[93]....
        /*06e0*/ 	.word	0x0000fa70


	//   ....[94]....
        /*06e4*/ 	.word	0x0000fa90


	//   ....[95]....
        /*06e8*/ 	.word	0x0000fac0


	//   ....[96]....
        /*06ec*/ 	.word	0x00010180


	//   ....[97]....
        /*06f0*/ 	.word	0x000101a0


	//   ....[98]....
        /*06f4*/ 	.word	0x00010270


	//   ....[99]....
        /*06f8*/ 	.word	0x00010290


	//   ....[100]....
        /*06fc*/ 	.word	0x00010350


	//   ....[101]....
        /*0700*/ 	.word	0x00010370


	//   ....[102]....
        /*0704*/ 	.word	0x00010440


	//   ....[103]....
        /*0708*/ 	.word	0x00010460


	//   ....[104]....
        /*070c*/ 	.word	0x00010820


	//   ....[105]....
        /*0710*/ 	.word	0x00010830


	//   ....[106]....
        /*0714*/ 	.word	0x00010c70


	//   ....[107]....
        /*0718*/ 	.word	0x00010c80


	//   ....[108]....
        /*071c*/ 	.word	0x00011970


	//   ....[109]....
        /*0720*/ 	.word	0x00011990


	//   ....[110]....
        /*0724*/ 	.word	0x00011a50


	//   ....[111]....
        /*0728*/ 	.word	0x00011a70


	//   ....[112]....
        /*072c*/ 	.word	0x00011b30


	//   ....[113]....
        /*0730*/ 	.word	0x00011b50


	//   ....[114]....
        /*0734*/ 	.word	0x00011c20


	//   ....[115]....
        /*0738*/ 	.word	0x00011c40


	//   ....[116]....
        /*073c*/ 	.word	0x00011d80


	//   ....[117]....
        /*0740*/ 	.word	0x00011fb0


	//   ....[118]....
        /*0744*/ 	.word	0x00011ff0


	//   ....[119]....
        /*0748*/ 	.word	0x00012030


	//   ....[120]....
        /*074c*/ 	.word	0x00012060


	//   ....[121]....
        /*0750*/ 	.word	0x00012090


	//   ....[122]....
        /*0754*/ 	.word	0x000120c0


	//   ....[123]....
        /*0758*/ 	.word	0x00012250


	//   ....[124]....
        /*075c*/ 	.word	0x00012280


	//   ....[125]....
        /*0760*/ 	.word	0x000122c0


	//   ....[126]....
        /*0764*/ 	.word	0x000122f0


	//   ....[127]....
        /*0768*/ 	.word	0x00012320


	//   ....[128]....
        /*076c*/ 	.word	0x00012350


	//   ....[129]....
        /*0770*/ 	.word	0x000123f0


	//   ....[130]....
        /*0774*/ 	.word	0x00012440


	//   ....[131]....
        /*0778*/ 	.word	0x00012450


	//   ....[132]....
        /*077c*/ 	.word	0x00012490


	//   ....[133]....
        /*0780*/ 	.word	0x000141e0


	//   ....[134]....
        /*0784*/ 	.word	0x00014e30


	//   ....[135]....
        /*0788*/ 	.word	0x00014e60


	//   ....[136]....
        /*078c*/ 	.word	0x00014f30


	//   ....[137]....
        /*0790*/ 	.word	0x00014f40


	//   ....[138]....
        /*0794*/ 	.word	0x00014fd0


	//   ....[139]....
        /*0798*/ 	.word	0x00014fe0


	//   ....[140]....
        /*079c*/ 	.word	0x00014ff0


	//   ....[141]....
        /*07a0*/ 	.word	0x00015000


	//   ....[142]....
        /*07a4*/ 	.word	0x00016d80


	//   ....[143]....
        /*07a8*/ 	.word	0x00016db0


	//   ....[144]....
        /*07ac*/ 	.word	0x00016de0


	//   ....[145]....
        /*07b0*/ 	.word	0x00016e10


	//   ....[146]....
        /*07b4*/ 	.word	0x00016e40


	//   ....[147]....
        /*07b8*/ 	.word	0x00016e70


	//   ....[148]....
        /*07bc*/ 	.word	0x00016ea0


	//   ....[149]....
        /*07c0*/ 	.word	0x00016ed0


	//   ....[150]....
        /*07c4*/ 	.word	0x00017040


	//   ....[151]....
        /*07c8*/ 	.word	0x00017070


	//   ....[152]....
        /*07cc*/ 	.word	0x000170a0


	//   ....[153]....
        /*07d0*/ 	.word	0x000170d0


	//   ....[154]....
        /*07d4*/ 	.word	0x00017100


	//   ....[155]....
        /*07d8*/ 	.word	0x00017130


	//   ....[156]....
        /*07dc*/ 	.word	0x000171b0


	//   ....[157]....
        /*07e0*/ 	.word	0x000171f0


	//   ....[158]....
        /*07e4*/ 	.word	0x00017200


	//   ....[159]....
        /*07e8*/ 	.word	0x00017240


	//   ....[160]....
        /*07ec*/ 	.word	0x00017d20


	//   ....[161]....
        /*07f0*/ 	.word	0x00018300


	//   ....[162]....
        /*07f4*/ 	.word	0x000184e0


	//   ....[163]....
        /*07f8*/ 	.word	0x00018540


	//   ....[164]....
        /*07fc*/ 	.word	0x000185a0


	//   ....[165]....
        /*0800*/ 	.word	0x000186a0


	//   ....[166]....
        /*0804*/ 	.word	0x00018740


	//   ....[167]....
        /*0808*/ 	.word	0x00018840


	//   ....[168]....
        /*080c*/ 	.word	0x000188a0


	//   ....[169]....
        /*0810*/ 	.word	0x00018980


	//   ....[170]....
        /*0814*/ 	.word	0x00018cd0


	//----- nvinfo : EIATTR_REG_RECONFIG
	.align		4
.L_299:
        /*0818*/ 	.byte	0x01, 0x54
	.zero		2


	//----- nvinfo : EIATTR_SYSCALL_OFFSETS
	.align		4
        /*081c*/ 	.byte	0x04, 0x46
        /*081e*/ 	.short	(.L_301 - .L_300)


	//   ....[0]....
.L_300:
        /*0820*/ 	.word	0x00001d40


	//   ....[1]....
        /*0824*/ 	.word	0x00013c60


	//   ....[2]....
        /*0828*/ 	.word	0x00013dc0


	//   ....[3]....
        /*082c*/ 	.word	0x00013f10


	//   ....[4]....
        /*0830*/ 	.word	0x00014050


	//   ....[5]....
        /*0834*/ 	.word	0x00014a70


	//----- nvinfo : EIATTR_MBARRIER_INSTR_OFFSETS
	.align		4
.L_301:
        /*0838*/ 	.byte	0x04, 0x39
        /*083a*/ 	.short	(.L_303 - .L_302)


	//   ....[0]....
.L_302:
        /*083c*/ 	.word	0x00000270
        /*0840*/ 	.word	0x000000ff
        /*0844*/ 	.word	0x00029800
        /*0848*/ 	.short	0x0100
        /*084a*/ 	.byte	0x08
	.zero		1


	//   ....[1]....
        /*084c*/ 	.word	0x00000280
        /*0850*/ 	.word	0x000000ff
        /*0854*/ 	.word	0x00029820
        /*0858*/ 	.short	0x0100
        /*085a*/ 	.byte	0x08
	.zero		1


	//   ....[2]....
        /*085c*/ 	.word	0x00000370
        /*0860*/ 	.word	0x000000ff
        /*0864*/ 	.word	0x00029830
        /*0868*/ 	.short	0x0100
        /*086a*/ 	.byte	0x08
	.zero		1


	//   ....[3]....
        /*086c*/ 	.word	0x00000380
        /*0870*/ 	.word	0x000000ff
        /*0874*/ 	.word	0x00029840
        /*0878*/ 	.short	0x0100
        /*087a*/ 	.byte	0x08
	.zero		1


	//   ....[4]....
        /*087c*/ 	.word	0x00000390
        /*0880*/ 	.word	0x000000ff
        /*0884*/ 	.word	0x00029838
        /*0888*/ 	.short	0x0100
        /*088a*/ 	.byte	0x08
	.zero		1


	//   ....[5]....
        /*088c*/ 	.word	0x000003a0
        /*0890*/ 	.word	0x000000ff
        /*0894*/ 	.word	0x00029848
        /*0898*/ 	.short	0x0100
        /*089a*/ 	.byte	0x08
	.zero		1


	//   ....[6]....
        /*089c*/ 	.word	0x000004d0
        /*08a0*/ 	.word	0x000000ff
        /*08a4*/ 	.word	0x00029850
        /*08a8*/ 	.short	0x0100
        /*08aa*/ 	.byte	0x08
	.zero		1


	//   ....[7]....
        /*08ac*/ 	.word	0x000004e0
        /*08b0*/ 	.word	0x000000ff
        /*08b4*/ 	.word	0x00029860
        /*08b8*/ 	.short	0x0100
        /*08ba*/ 	.byte	0x08
	.zero		1


	//   ....[8]....
        /*08bc*/ 	.word	0x000004f0
        /*08c0*/ 	.word	0x000000ff
        /*08c4*/ 	.word	0x00029858
        /*08c8*/ 	.short	0x0100
        /*08ca*/ 	.byte	0x08
	.zero		1


	//   ....[9]....
        /*08cc*/ 	.word	0x00000500
        /*08d0*/ 	.word	0x000000ff
        /*08d4*/ 	.word	0x00029868
        /*08d8*/ 	.short	0x0100
        /*08da*/ 	.byte	0x08
	.zero		1


	//   ....[10]....
        /*08dc*/ 	.word	0x000005f0
        /*08e0*/ 	.word	0x000000ff
        /*08e4*/ 	.word	0x00029870
        /*08e8*/ 	.short	0x0100
        /*08ea*/ 	.byte	0x06
	.zero		1


	//   ....[11]....
        /*08ec*/ 	.word	0x00000600
        /*08f0*/ 	.word	0x000000ff
        /*08f4*/ 	.word	0x00029880
        /*08f8*/ 	.short	0x0100
        /*08fa*/ 	.byte	0x06
	.zero		1


	//   ....[12]....
        /*08fc*/ 	.word	0x00000610
        /*0900*/ 	.word	0x000000ff
        /*0904*/ 	.word	0x00029878
        /*0908*/ 	.short	0x0100
        /*090a*/ 	.byte	0x06
	.zero		1


	//   ....[13]....
        /*090c*/ 	.word	0x00000620
        /*0910*/ 	.word	0x000000ff
        /*0914*/ 	.word	0x00029888
        /*0918*/ 	.short	0x0100
        /*091a*/ 	.byte	0x06
	.zero		1


	//   ....[14]....
        /*091c*/ 	.word	0x00000750
        /*0920*/ 	.word	0x000000ff
        /*0924*/ 	.word	0x00029890
        /*0928*/ 	.short	0x0100
        /*092a*/ 	.byte	0x08
	.zero		1


	//   ....[15]....
        /*092c*/ 	.word	0x00000760
        /*0930*/ 	.word	0x000000ff
        /*0934*/ 	.word	0x000298a0
        /*0938*/ 	.short	0x0100
        /*093a*/ 	.byte	0x08
	.zero		1


	//   ....[16]....
        /*093c*/ 	.word	0x00000770
        /*0940*/ 	.word	0x000000ff
        /*0944*/ 	.word	0x00029898
        /*0948*/ 	.short	0x0100
        /*094a*/ 	.byte	0x08
	.zero		1


	//   ....[17]....
        /*094c*/ 	.word	0x00000780
        /*0950*/ 	.word	0x000000ff
        /*0954*/ 	.word	0x000298a8
        /*0958*/ 	.short	0x0100
        /*095a*/ 	.byte	0x08
	.zero		1


	//   ....[18]....
        /*095c*/ 	.word	0x000008b0
        /*0960*/ 	.word	0x000000ff
        /*0964*/ 	.word	0x000298b0
        /*0968*/ 	.short	0x0100
        /*096a*/ 	.byte	0x08
	.zero		1


	//   ....[19]....
        /*096c*/ 	.word	0x000008c0
        /*0970*/ 	.word	0x000000ff
        /*0974*/ 	.word	0x000298c0
        /*0978*/ 	.short	0x0100
        /*097a*/ 	.byte	0x08
	.zero		1


	//   ....[20]....
        /*097c*/ 	.word	0x000008d0
        /*0980*/ 	.word	0x000000ff
        /*0984*/ 	.word	0x000298b8
        /*0988*/ 	.short	0x0100
        /*098a*/ 	.byte	0x08
	.zero		1


	//   ....[21]....
        /*098c*/ 	.word	0x000008e0
        /*0990*/ 	.word	0x000000ff
        /*0994*/ 	.word	0x000298c8
        /*0998*/ 	.short	0x0100
        /*099a*/ 	.byte	0x08
	.zero		1


	//   ....[22]....
        /*099c*/ 	.word	0x00001f90
        /*09a0*/ 	.word	0x000000ff
        /*09a4*/ 	.word	0x00029800
        /*09a8*/ 	.short	0x010a
        /*09aa*/ 	.byte	0x29
	.zero		1


	//   ....[23]....
        /*09ac*/ 	.word	0x00002050
        /*09b0*/ 	.word	0x00000002
        /*09b4*/ 	.word	0x00029830
        /*09b8*/ 	.short	0x010a
        /*09ba*/ 	.byte	0x3f
	.zero		1


	//   ....[24]....
        /*09bc*/ 	.word	0x000020b0
        /*09c0*/ 	.word	0x00000002
        /*09c4*/ 	.word	0x00029830
        /*09c8*/ 	.short	0x010a
        /*09ca*/ 	.byte	0x3f
	.zero		1


	//   ....[25]....
        /*09cc*/ 	.word	0x00005090
        /*09d0*/ 	.word	0x0000002d
        /*09d4*/ 	.word	0x00000000
        /*09d8*/ 	.short	0x0101
        /*09da*/ 	.byte	0x3f
	.zero		1


	//   ....[26]....
        /*09dc*/ 	.word	0x00005fc0
        /*09e0*/ 	.word	0x000000ff
        /*09e4*/ 	.word	0x00029830
        /*09e8*/ 	.short	0x010a
        /*09ea*/ 	.byte	0x06
	.zero		1


	//   ....[27]....
        /*09ec*/ 	.word	0x00006000
        /*09f0*/ 	.word	0x000000ff
        /*09f4*/ 	.word	0x00029830
        /*09f8*/ 	.short	0x010a
        /*09fa*/ 	.byte	0x06
	.zero		1


	//   ....[28]....
        /*09fc*/ 	.word	0x00006c40
        /*0a00*/ 	.word	0x000000ff
        /*0a04*/ 	.word	0x00029850
        /*0a08*/ 	.short	0x010a
        /*0a0a*/ 	.byte	0x06
	.zero		1


	//   ....[29]....
        /*0a0c*/ 	.word	0x00006c80
        /*0a10*/ 	.word	0x000000ff
        /*0a14*/ 	.word	0x00029850
        /*0a18*/ 	.short	0x010a
        /*0a1a*/ 	.byte	0x06
	.zero		1


	//   ....[30]....
        /*0a1c*/ 	.word	0x000096c0
        /*0a20*/ 	.word	0x00000002
        /*0a24*/ 	.word	0x00000000
        /*0a28*/ 	.short	0x0101
        /*0a2a*/ 	.byte	0x3f
	.zero		1


	//   ....[31]....
        /*0a2c*/ 	.word	0x00009af0
        /*0a30*/ 	.word	0x000000ff
        /*0a34*/ 	.word	0x00000000
        /*0a38*/ 	.short	0x0101
        /*0a3a*/ 	.byte	0x06
	.zero		1


	//   ....[32]....
        /*0a3c*/ 	.word	0x0000a240
        /*0a40*/ 	.word	0x000000ff
        /*0a44*/ 	.word	0x00029830
        /*0a48*/ 	.short	0x010a
        /*0a4a*/ 	.byte	0x06
	.zero		1


	//   ....[33]....
        /*0a4c*/ 	.word	0x0000a280
        /*0a50*/ 	.word	0x000000ff
        /*0a54*/ 	.word	0x00029830
        /*0a58*/ 	.short	0x010a
        /*0a5a*/ 	.byte	0x06
	.zero		1


	//   ....[34]....
        /*0a5c*/ 	.word	0x0000ae90
        /*0a60*/ 	.word	0x000000ff
        /*0a64*/ 	.word	0x00029850
        /*0a68*/ 	.short	0x010a
        /*0a6a*/ 	.byte	0x06
	.zero		1


	//   ....[35]....
        /*0a6c*/ 	.word	0x0000aed0
        /*0a70*/ 	.word	0x000000ff
        /*0a74*/ 	.word	0x00029850
        /*0a78*/ 	.short	0x010a
        /*0a7a*/ 	.byte	0x06
	.zero		1


	//   ....[36]....
        /*0a7c*/ 	.word	0x0000cec0
        /*0a80*/ 	.word	0x00000002
        /*0a84*/ 	.word	0x00000000
        /*0a88*/ 	.short	0x0101
        /*0a8a*/ 	.byte	0x3f
	.zero		1


	//   ....[37]....
        /*0a8c*/ 	.word	0x0000d1f0
        /*0a90*/ 	.word	0x000000ff
        /*0a94*/ 	.word	0x00000000
        /*0a98*/ 	.short	0x0101
        /*0a9a*/ 	.byte	0x06
	.zero		1


	//   ....[38]....
        /*0a9c*/ 	.word	0x0000d850
        /*0aa0*/ 	.word	0x000000ff
        /*0aa4*/ 	.word	0x00029850
        /*0aa8*/ 	.short	0x010a
        /*0aaa*/ 	.byte	0x05
	.zero		1


	//   ....[39]....
        /*0aac*/ 	.word	0x0000d890
        /*0ab0*/ 	.word	0x000000ff
        /*0ab4*/ 	.word	0x00029850
        /*0ab8*/ 	.short	0x010a
        /*0aba*/ 	.byte	0x05
	.zero		1


	//   ....[40]....
        /*0abc*/ 	.word	0x0000de70
        /*0ac0*/ 	.word	0x000000ff
        /*0ac4*/ 	.word	0x00000000
        /*0ac8*/ 	.short	0x0101
        /*0aca*/ 	.byte	0x04
	.zero		1


	//   ....[41]....
        /*0acc*/ 	.word	0x00010170
        /*0ad0*/ 	.word	0x00000003
        /*0ad4*/ 	.word	0x00000000
        /*0ad8*/ 	.short	0x0101
        /*0ada*/ 	.byte	0x3f
	.zero		1


	//   ....[42]....
        /*0adc*/ 	.word	0x00010620
        /*0ae0*/ 	.word	0x00000002
        /*0ae4*/ 	.word	0x00000000
        /*0ae8*/ 	.short	0x0101
        /*0aea*/ 	.byte	0x3f
	.zero		1


	//   ....[43]....
        /*0aec*/ 	.word	0x00014440
        /*0af0*/ 	.word	0x00000002
        /*0af4*/ 	.word	0x00029880
        /*0af8*/ 	.short	0x010a
        /*0afa*/ 	.byte	0x3f
	.zero		1


	//   ....[44]....
        /*0afc*/ 	.word	0x000145d0
        /*0b00*/ 	.word	0x00000002
        /*0b04*/ 	.word	0x00029840
        /*0b08*/ 	.short	0x010a
        /*0b0a*/ 	.byte	0x3f
	.zero		1


	//   ....[45]....
        /*0b0c*/ 	.word	0x00015140
        /*0b10*/ 	.word	0x00000011
        /*0b14*/ 	.word	0x00029800
        /*0b18*/ 	.short	0x0107
        /*0b1a*/ 	.byte	0x3f
	.zero		1


	//   ....[46]....
        /*0b1c*/ 	.word	0x00015240
        /*0b20*/ 	.word	0x00000011
        /*0b24*/ 	.word	0x00029800
        /*0b28*/ 	.short	0x0101
        /*0b2a*/ 	.byte	0x3f
	.zero		1


	//   ....[47]....
        /*0b2c*/ 	.word	0x00015260
        /*0b30*/ 	.word	0x00000011
        /*0b34*/ 	.word	0x00029820
        /*0b38*/ 	.short	0x010a
        /*0b3a*/ 	.byte	0x3f
	.zero		1


	//   ....[48]....
        /*0b3c*/ 	.word	0x00015590
        /*0b40*/ 	.word	0x00000005
        /*0b44*/ 	.word	0x00029880
        /*0b48*/ 	.short	0x010a
        /*0b4a*/ 	.byte	0x3f
	.zero		1


	//   ....[49]....
        /*0b4c*/ 	.word	0x000157c0
        /*0b50*/ 	.word	0x00000005
        /*0b54*/ 	.word	0x00029840
        /*0b58*/ 	.short	0x010a
        /*0b5a*/ 	.byte	0x3f
	.zero		1


	//   ....[50]....
        /*0b5c*/ 	.word	0x00015c80
        /*0b60*/ 	.word	0x00000013
        /*0b64*/ 	.word	0x00029870
        /*0b68*/ 	.short	0x010a
        /*0b6a*/ 	.byte	0x3f
	.zero		1


	//   ....[51]....
        /*0b6c*/ 	.word	0x00015cf0
        /*0b70*/ 	.word	0x00000013
        /*0b74*/ 	.word	0x00029860
        /*0b78*/ 	.short	0x010a
        /*0b7a*/ 	.byte	0x3f
	.zero		1


	//   ....[52]....
        /*0b7c*/ 	.word	0x00016220
        /*0b80*/ 	.word	0x00000013
        /*0b84*/ 	.word	0x00029850
        /*0b88*/ 	.short	0x0101
        /*0b8a*/ 	.byte	0x3f
	.zero		1


	//   ....[53]....
        /*0b8c*/ 	.word	0x00016290
        /*0b90*/ 	.word	0x00000013
        /*0b94*/ 	.word	0x00000000
        /*0b98*/ 	.short	0x0101
        /*0b9a*/ 	.byte	0x3f
	.zero		1


	//   ....[54]....
        /*0b9c*/ 	.word	0x000164d0
        /*0ba0*/ 	.word	0x00000010
        /*0ba4*/ 	.word	0x00029870
        /*0ba8*/ 	.short	0x010a
        /*0baa*/ 	.byte	0x3f
	.zero		1


	//   ....[55]....
        /*0bac*/ 	.word	0x00016540
        /*0bb0*/ 	.word	0x00000010
        /*0bb4*/ 	.word	0x00029860
        /*0bb8*/ 	.short	0x010a
        /*0bba*/ 	.byte	0x3f
	.zero		1


	//   ....[56]....
        /*0bbc*/ 	.word	0x00016a80
        /*0bc0*/ 	.word	0x00000010
        /*0bc4*/ 	.word	0x00029850
        /*0bc8*/ 	.short	0x0101
        /*0bca*/ 	.byte	0x3f
	.zero		1


	//   ....[57]....
        /*0bcc*/ 	.word	0x00016ad0
        /*0bd0*/ 	.word	0x00000010
        /*0bd4*/ 	.word	0x00000000
        /*0bd8*/ 	.short	0x0101
        /*0bda*/ 	.byte	0x3f
	.zero		1


	//   ....[58]....
        /*0bdc*/ 	.word	0x00017ca0
        /*0be0*/ 	.word	0x00000003
        /*0be4*/ 	.word	0x00029820
        /*0be8*/ 	.short	0x010a
        /*0bea*/ 	.byte	0x3f
	.zero		1


	//   ....[59]....
        /*0bec*/ 	.word	0x00017e70
        /*0bf0*/ 	.word	0x00000007
        /*0bf4*/ 	.word	0x00000000
        /*0bf8*/ 	.short	0x010a
        /*0bfa*/ 	.byte	0x3f
	.zero		1


	//   ....[60]....
        /*0bfc*/ 	.word	0x00017ec0
        /*0c00*/ 	.word	0x00000005
        /*0c04*/ 	.word	0x00000000
        /*0c08*/ 	.short	0x010a
        /*0c0a*/ 	.byte	0x3f
	.zero		1


	//   ....[61]....
        /*0c0c*/ 	.word	0x00017f10
        /*0c10*/ 	.word	0x00000005
        /*0c14*/ 	.word	0x00029860
        /*0c18*/ 	.short	0x010a
        /*0c1a*/ 	.byte	0x3f
	.zero		1


	//   ....[62]....
        /*0c1c*/ 	.word	0x00017f60
        /*0c20*/ 	.word	0x00000003
        /*0c24*/ 	.word	0x00029860
        /*0c28*/ 	.short	0x010a
        /*0c2a*/ 	.byte	0x3f
	.zero		1


	//   ....[63]....
        /*0c2c*/ 	.word	0x00017fa0
        /*0c30*/ 	.word	0x00000005
        /*0c34*/ 	.word	0x00029880
        /*0c38*/ 	.short	0x010a
        /*0c3a*/ 	.byte	0x3f
	.zero		1


	//   ....[64]....
        /*0c3c*/ 	.word	0x00017fc0
        /*0c40*/ 	.word	0x00000003
        /*0c44*/ 	.word	0x00029880
        /*0c48*/ 	.short	0x010a
        /*0c4a*/ 	.byte	0x3f
	.zero		1


	//   ....[65]....
        /*0c4c*/ 	.word	0x00018030
        /*0c50*/ 	.word	0x00000003
        /*0c54*/ 	.word	0x00029800
        /*0c58*/ 	.short	0x010a
        /*0c5a*/ 	.byte	0x3f
	.zero		1


	//   ....[66]....
        /*0c5c*/ 	.word	0x00018080
        /*0c60*/ 	.word	0x00000002
        /*0c64*/ 	.word	0x00029830
        /*0c68*/ 	.short	0x010a
        /*0c6a*/ 	.byte	0x3f
	.zero		1


	//   ....[67]....
        /*0c6c*/ 	.word	0x000180e0
        /*0c70*/ 	.word	0x00000007
        /*0c74*/ 	.word	0x00029830
        /*0c78*/ 	.short	0x010a
        /*0c7a*/ 	.byte	0x3f
	.zero		1


	//   ....[68]....
        /*0c7c*/ 	.word	0x00018140
        /*0c80*/ 	.word	0x00000007
        /*0c84*/ 	.word	0x00029850
        /*0c88*/ 	.short	0x010a
        /*0c8a*/ 	.byte	0x3f
	.zero		1


	//   ....[69]....
        /*0c8c*/ 	.word	0x000181a0
        /*0c90*/ 	.word	0x00000007
        /*0c94*/ 	.word	0x00029830
        /*0c98*/ 	.short	0x010a
        /*0c9a*/ 	.byte	0x3f
	.zero		1


	//   ....[70]....
        /*0c9c*/ 	.word	0x00018200
        /*0ca0*/ 	.word	0x00000007
        /*0ca4*/ 	.word	0x00029850
        /*0ca8*/ 	.short	0x010a
        /*0caa*/ 	.byte	0x3f
	.zero		1


	//   ....[71]....
        /*0cac*/ 	.word	0x00018260
        /*0cb0*/ 	.word	0x00000005
        /*0cb4*/ 	.word	0x00029850
        /*0cb8*/ 	.short	0x010a
        /*0cba*/ 	.byte	0x3f
	.zero		1


	//   ....[72]....
        /*0cbc*/ 	.word	0x000183b0
        /*0cc0*/ 	.word	0x00000002
        /*0cc4*/ 	.word	0x00029880
        /*0cc8*/ 	.short	0x010a
        /*0cca*/ 	.byte	0x3f
	.zero		1


	//   ....[73]....
        /*0ccc*/ 	.word	0x00018400
        /*0cd0*/ 	.word	0x00000002
        /*0cd4*/ 	.word	0x00029840
        /*0cd8*/ 	.short	0x010a
        /*0cda*/ 	.byte	0x3f
	.zero		1


	//   ....[74]....
        /*0cdc*/ 	.word	0x000189c0
        /*0ce0*/ 	.word	0x00000011
        /*0ce4*/ 	.word	0x00029820
        /*0ce8*/ 	.short	0x010a
        /*0cea*/ 	.byte	0x3f
	.zero		1


	//   ....[75]....
        /*0cec*/ 	.word	0x00018a10
        /*0cf0*/ 	.word	0x00000005
        /*0cf4*/ 	.word	0x00029880
        /*0cf8*/ 	.short	0x010a
        /*0cfa*/ 	.byte	0x3f
	.zero		1


	//   ....[76]....
        /*0cfc*/ 	.word	0x00018a60
        /*0d00*/ 	.word	0x00000005
        /*0d04*/ 	.word	0x00029840
        /*0d08*/ 	.short	0x010a
        /*0d0a*/ 	.byte	0x3f
	.zero		1


	//   ....[77]....
        /*0d0c*/ 	.word	0x00018ab0
        /*0d10*/ 	.word	0x00000013
        /*0d14*/ 	.word	0x00029870
        /*0d18*/ 	.short	0x010a
        /*0d1a*/ 	.byte	0x3f
	.zero		1


	//   ....[78]....
        /*0d1c*/ 	.word	0x00018b00
        /*0d20*/ 	.word	0x00000013
        /*0d24*/ 	.word	0x00029860
        /*0d28*/ 	.short	0x010a
        /*0d2a*/ 	.byte	0x3f
	.zero		1


	//   ....[79]....
        /*0d2c*/ 	.word	0x00018b50
        /*0d30*/ 	.word	0x00000010
        /*0d34*/ 	.word	0x00029870
        /*0d38*/ 	.short	0x010a
        /*0d3a*/ 	.byte	0x3f
	.zero		1


	//   ....[80]....
        /*0d3c*/ 	.word	0x00018ba0
        /*0d40*/ 	.word	0x00000010
        /*0d44*/ 	.word	0x00029860
        /*0d48*/ 	.short	0x010a
        /*0d4a*/ 	.byte	0x3f
	.zero		1


	//   ....[81]....
        /*0d4c*/ 	.word	0x00018bf0
        /*0d50*/ 	.word	0x00000003
        /*0d54*/ 	.word	0x00029820
        /*0d58*/ 	.short	0x010a
        /*0d5a*/ 	.byte	0x3f
	.zero		1


	//   ....[82]....
        /*0d5c*/ 	.word	0x00018d90
        /*0d60*/ 	.word	0x00000007
        /*0d64*/ 	.word	0x00000000
        /*0d68*/ 	.short	0x010a
        /*0d6a*/ 	.byte	0x3f
	.zero		1


	//   ....[83]....
        /*0d6c*/ 	.word	0x00018de0
        /*0d70*/ 	.word	0x00000005
        /*0d74*/ 	.word	0x00000000
        /*0d78*/ 	.short	0x010a
        /*0d7a*/ 	.byte	0x3f
	.zero		1


	//   ....[84]....
        /*0d7c*/ 	.word	0x00018e30
        /*0d80*/ 	.word	0x00000005
        /*0d84*/ 	.word	0x00029860
        /*0d88*/ 	.short	0x010a
        /*0d8a*/ 	.byte	0x3f
	.zero		1


	//   ....[85]....
        /*0d8c*/ 	.word	0x00018e80
        /*0d90*/ 	.word	0x00000003
        /*0d94*/ 	.word	0x00029860
        /*0d98*/ 	.short	0x010a
        /*0d9a*/ 	.byte	0x3f
	.zero		1


	//   ....[86]....
        /*0d9c*/ 	.word	0x00018ed0
        /*0da0*/ 	.word	0x00000005
        /*0da4*/ 	.word	0x00029880
        /*0da8*/ 	.short	0x010a
        /*0daa*/ 	.byte	0x3f
	.zero		1


	//----- nvinfo : EIATTR_NUM_MBARRIERS
	.align		4
.L_303:
        /*0dac*/ 	.byte	0x03, 0x38
        /*0dae*/ 	.short	0x0016


	//----- nvinfo : EIATTR_EXIT_INSTR_OFFSETS
	.align		4
        /*0db0*/ 	.byte	0x04, 0x1c
        /*0db2*/ 	.short	(.L_305 - .L_304)


	//   ....[0]....
.L_304:
        /*0db4*/ 	.word	0x00000a80


	//   ....[1]....
        /*0db8*/ 	.word	0x00011d30


	//   ....[2]....
        /*0dbc*/ 	.word	0x00018010


	//----- nvinfo : EIATTR_MAX_THREADS
	.align		4
.L_305:
        /*0dc0*/ 	.byte	0x04, 0x05
        /*0dc2*/ 	.short	(.L_307 - .L_306)
.L_306:
        /*0dc4*/ 	.word	0x00000180
        /*0dc8*/ 	.word	0x00000001
        /*0dcc*/ 	.word	0x00000001


	//----- nvinfo : EIATTR_CRS_STACK_SIZE
	.align		4
.L_307:
        /*0dd0*/ 	.byte	0x04, 0x1e
        /*0dd2*/ 	.short	(.L_309 - .L_308)
.L_308:
        /*0dd4*/ 	.word	0x00000000


	//----- nvinfo : EIATTR_CBANK_PARAM_SIZE
	.align		4
.L_309:
        /*0dd8*/ 	.byte	0x03, 0x19
        /*0dda*/ 	.short	0x0af0


	//----- nvinfo : EIATTR_PARAM_CBANK
	.align		4
        /*0ddc*/ 	.byte	0x04, 0x0a
        /*0dde*/ 	.short	(.L_311 - .L_310)
	.align		4
.L_310:
        /*0de0*/ 	.word	index@(.nv.constant0._ZN7cutlass13device_kernelIN5flash11enable_sm90INS1_16FlashAttnFwdSm90INS1_25CollectiveMainloopFwdSm90ILi2EN4cute5tupleIJNS5_1CILi1EEES8_S8_EEENS6_IJNS7_ILi128EEENS7_ILi160EEENS7_ILi192EEEEEELi128ENS_12float_e4m3_tEfNS_4arch4Sm90ELb1ELb0ELb1ELb1ELb0ELb0ELb0ELb1ELb1ELb1ELb1ELb0EEENS1_21CollectiveEpilogueFwdINS6_IJSA_SA_SB_EEES9_NS_10bfloat16_tESG_Li256ELb1ELb1ELb1ELb1EEENS1_36VarlenDynamicPersistentTileSchedulerILi128ELi160ELi256ELi128ELb1ELb1ELb1ELb1ELb1ELb1EEEEEEEEEvNT_6ParamsE)
        /*0de4*/ 	.short	0x0210
        /*0de6*/ 	.short	0x0af0


	//----- nvinfo : EIATTR_SW_WAR
	.align		4
.L_311:
        /*0de8*/ 	.byte	0x04, 0x36
        /*0dea*/ 	.short	(.L_313 - .L_312)
.L_312:
        /*0dec*/ 	.word	0x00000008
.L_313:


//--------------------- .nv.info._ZN7cutlass13device_kernelIN5flash11enable_sm90INS1_16FlashAttnFwdSm90INS1_25CollectiveMainloopFwdSm90ILi2EN4cute5tupleIJNS5_1CILi1EEES8_S8_EEENS6_IJNS7_ILi128EEENS7_ILi160EEENS7_ILi192EEEEEELi128ENS_12float_e4m3_tEfNS_4arch4Sm90ELb1ELb0ELb1ELb1ELb0ELb1ELb0ELb1ELb1ELb1ELb1ELb0EEENS1_21CollectiveEpilogueFwdINS6_IJSA_SA_SB_EEES9_NS_10bfloat16_tESG_Li256ELb1ELb1ELb1ELb1EEENS1_36VarlenDynamicPersistentTileSchedulerILi128ELi160ELi256ELi128ELb1ELb1ELb1ELb1ELb1ELb1EEEEEEEEEvNT_6ParamsE --------------------------
	.section	.nv.info._ZN7cutlass13device_kernelIN5flash11enable_sm90INS1_16FlashAttnFwdSm90INS1_25CollectiveMainloopFwdSm90ILi2EN4cute5tupleIJNS5_1CILi1EEES8_S8_EEENS6_IJNS7_ILi128EEENS7_ILi160EEENS7_ILi192EEEEEELi128ENS_12float_e4m3_tEfNS_4arch4Sm90ELb1ELb0ELb1ELb1ELb0ELb1ELb0ELb1ELb1ELb1ELb1ELb0EEENS1_21CollectiveEpilogueFwdINS6_IJSA_SA_SB_EEES9_NS_10bfloat16_tESG_Li256ELb1ELb1ELb1ELb1EEENS1_36VarlenDynamicPersistentTileSchedulerILi128ELi160ELi256ELi128ELb1ELb1ELb1ELb1ELb1ELb1EEEEEEEEEvNT_6ParamsE,"",@"SHT_CUDA_INFO"
	.sectionflags	@""
	.align	4


	//----- nvinfo : EIATTR_CUDA_API_VERSION
	.align		4
        /*0000*/ 	.byte	0x04, 0x37
        /*0002*/ 	.short	(.L_315 - .L_314)
.L_314:
        /*0004*/ 	.word	0x00000082


	//----- nvinfo : EIATTR_KPARAM_INFO
	.align		4
.L_315:
        /*0008*/ 	.byte	0x04, 0x17
        /*000a*/ 	.short	(.L_317 - .L_316)
.L_316:
        /*000c*/ 	.word	0x00000000
        /*0010*/ 	.short	0x0000
        /*0012*/ 	.short	0x0070
        /*0014*/ 	.byte	0x00, 0xf0, 0x01, 0x2a


	//----- nvinfo : EIATTR_SPARSE_MMA_MASK
	.align		4
.L_317:
        /*0018*/ 	.byte	0x03, 0x50
        /*001a*/ 	.short	0x0000


	//----- nvinfo : EIATTR_MAXREG_COUNT
	.align		4
        /*001c*/ 	.byte	0x03, 0x1b
        /*001e*/ 	.short	0x00a8


	//----- nvinfo : EIATTR_NUM_BARRIERS
	.align		4
        /*0020*/ 	.byte	0x02, 0x4c
        /*0022*/ 	.byte	0x10
	.zero		1


	//----- nvinfo : EIATTR_EXTERNS
	.align		4
        /*0024*/ 	.byte	0x04, 0x0f
        /*0026*/ 	.short	(.L_319 - .L_318)


	//   ....[0]....
	.align		4
.L_318:
        /*0028*/ 	.word	index@(__assertfail)


	//----- nvinfo : EIATTR_ANNOTATIONS
	.align		4
.L_319:
        /*002c*/ 	.byte	0x04, 0x55
        /*002e*/ 	.short	(.L_321 - .L_320)


	//   ....[0]....
.L_320:
        /* <DEDUP_REMOVED lines=92> */


	//----- nvinfo : EIATTR_MERCURY_ISA_VERSION
	.align		4
.L_321:
        /*05e0*/ 	.byte	0x03, 0x5f
        /*05e2*/ 	.short	0x0101


	//----- nvinfo : EIATTR_UNUSED_LOAD_BYTE_OFFSET
	.align		4
        /*05e4*/ 	.byte	0x04, 0x44
        /*05e6*/ 	.short	(.L_323 - .L_322)


	//   ....[0]....
.L_322:
        /*05e8*/ 	.word	0x00000ae0
        /*05ec*/ 	.word	0x0000fff0


	//   ....[1]....
        /*05f0*/ 	.word	0x00024d40
        /*05f4*/ 	.word	0x0000fff0


	//----- nvinfo : EIATTR_INT_WARP_WIDE_INSTR_OFFSETS
	.align		4
.L_323:
        /*05f8*/ 	.byte	0x04, 0x31
        /*05fa*/ 	.short	(.L_325 - .L_324)


	//   ....[0]....
.L_324:
        /*05fc*/ 	.word	0x00000190


	//   ....[1]....
        /*0600*/ 	.word	0x000001d0


	//   ....[2]....
        /*0604*/ 	.word	0x00000240


	//   ....[3]....
        /*0608*/ 	.word	0x0002c190


	//   ....[4]....
        /*060c*/ 	.word	0x0002c1f0


	//   ....[5]....
        /*0610*/ 	.word	0x0002eb90


	//   ....[6]....
        /*0614*/ 	.word	0x0002ebf0


	//----- nvinfo : EIATTR_COOP_GROUP_MASK_REGIDS
	.align		4
.L_325:
        /*0618*/ 	.byte	0x04, 0x29
        /*061a*/ 	.short	(.L_327 - .L_326)


	//   ....[0]....
.L_326:
        /*061c*/ 	.word	0xffffffff


	//   ....[1]....
        /*0620*/ 	.word	0xffffffff


	//   ....[2]....
        /*0624*/ 	.word	0xffffffff


	//   ....[3]....
        /*0628*/ 	.word	0xffffffff


	//   ....[4]....
        /*062c*/ 	.word	0xffffffff


	//   ....[5]....
        /*0630*/ 	.word	0xffffffff


	//   ....[6]....
        /*0634*/ 	.word	0xffffffff


	//   ....[7]....
        /*0638*/ 	.word	0xffffffff


	//   ....[8]....
        /*063c*/ 	.word	0xffffffff


	//   ....[9]....
        /*0640*/ 	.word	0xffffffff


	//   ....[10]....
        /*0644*/ 	.word	0xffffffff


	//   ....[11]....
        /*0648*/ 	.word	0xffffffff


	//   ....[12]....
        /*064c*/ 	.word	0xffffffff


	//   ....[13]....
        /*0650*/ 	.word	0xffffffff


	//   ....[14]....
        /*0654*/ 	.word	0xffffffff


	//   ....[15]....
        /*0658*/ 	.word	0xffffffff


	//   ....[16]....
        /*065c*/ 	.word	0xffffffff


	//   ....[17]....
        /*0660*/ 	.word	0xffffffff


	//   ....[18]....
        /*0664*/ 	.word	0xffffffff


	//   ....[19]....
        /*0668*/ 	.word	0xffffffff


	//   ....[20]....
        /*066c*/ 	.word	0xffffffff


	//   ....[21]....
        /*0670*/ 	.word	0xffffffff


	//   ....[22]....
        /*0674*/ 	.word	0xffffffff


	//   ....[23]....
        /*0678*/ 	.word	0xffffffff


	//   ....[24]....
        /*067c*/ 	.word	0xffffffff


	//   ....[25]....
        /*0680*/ 	.word	0xffffffff


	//   ....[26]....
        /*0684*/ 	.word	0xffffffff


	//   ....[27]....
        /*0688*/ 	.word	0xffffffff


	//   ....[28]....
        /*068c*/ 	.word	0xffffffff


	//   ....[29]....
        /*0690*/ 	.word	0xffffffff


	//   ....[30]....
        /*0694*/ 	.word	0xffffffff


	//   ....[31]....
        /*0698*/ 	.word	0xffffffff


	//   ....[32]....
        /*069c*/ 	.word	0xffffffff


	//   ....[33]....
        /*06a0*/ 	.word	0xffffffff


	//   ....[34]....
        /*06a4*/ 	.word	0xffffffff


	//   ....[35]....
        /*06a8*/ 	.word	0xffffffff


	//   ....[36]....
        /*06ac*/ 	.word	0xffffffff


	//   ....[37]....
        /*06b0*/ 	.word	0xffffffff


	//   ....[38]....
        /*06b4*/ 	.word	0xffffffff


	//   ....[39]....
        /*06b8*/ 	.word	0xffffffff


	//   ....[40]....
        /*06bc*/ 	.word	0xffffffff


	//   ....[41]....
        /*06c0*/ 	.word	0xffffffff


	//   ....[42]....
        /*06c4*/ 	.word	0xffffffff


	//   ....[43]....
        /*06c8*/ 	.word	0xffffffff


	//   ....[44]....
        /*06cc*/ 	.word	0xffffffff


	//   ....[45]....
        /*06d0*/ 	.word	0xffffffff


	//   ....[46]....
        /*06d4*/ 	.word	0xffffffff


	//   ....[47]....
        /*06d8*/ 	.word	0xffffffff


	//   ....[48]....
        /*06dc*/ 	.word	0xffffffff


	//   ....[49]....
        /*06e0*/ 	.word	0xffffffff


	//   ....[50]....
        /*06e4*/ 	.word	0xffffffff


	//   ....[51]....
        /*06e8*/ 	.word	0xffffffff


	//   ....[52]....
        /*06ec*/ 	.word	0xffffffff


	//   ....[53]....
        /*06f0*/ 	.word	0xffffffff


	//   ....[54]....
        /*06f4*/ 	.word	0xffffffff


	//   ....[55]....
        /*06f8*/ 	.word	0xffffffff


	//   ....[56]....
        /*06fc*/ 	.word	0xffffffff


	//   ....[57]....
        /*0700*/ 	.word	0xffffffff


	//   ....[58]....
        /*0704*/ 	.word	0xffffffff


	//   ....[59]....
        /*0708*/ 	.word	0xffffffff


	//   ....[60]....
        /*070c*/ 	.word	0xffffffff


	//   ....[61]....
        /*0710*/ 	.word	0xffffffff


	//   ....[62]....
        /*0714*/ 	.word	0xffffffff


	//   ....[63]....
        /*0718*/ 	.word	0xffffffff


	//   ....[64]....
        /*071c*/ 	.word	0xffffffff


	//   ....[65]....
        /*0720*/ 	.word	0xffffffff


	//   ....[66]....
        /*0724*/ 	.word	0xffffffff


	//   ....[67]....
        /*0728*/ 	.word	0xffffffff


	//   ....[68]....
        /*072c*/ 	.word	0xffffffff


	//   ....[69]....
        /*0730*/ 	.word	0xffffffff


	//   ....[70]....
        /*0734*/ 	.word	0xffffffff


	//   ....[71]....
        /*0738*/ 	.word	0xffffffff


	//   ....[72]....
        /*073c*/ 	.word	0xffffffff


	//   ....[73]....
        /*0740*/ 	.word	0xffffffff


	//   ....[74]....
        /*0744*/ 	.word	0xffffffff


	//   ....[75]....
        /*0748*/ 	.word	0xffffffff


	//   ....[76]....
        /*074c*/ 	.word	0xffffffff


	//   ....[77]....
        /*0750*/ 	.word	0xffffffff


	//   ....[78]....
        /*0754*/ 	.word	0xffffffff


	//   ....[79]....
        /*0758*/ 	.word	0xffffffff


	//   ....[80]....
        /*075c*/ 	.word	0xffffffff


	//   ....[81]....
        /*0760*/ 	.word	0xffffffff


	//   ....[82]....
        /*0764*/ 	.word	0xffffffff


	//   ....[83]....
        /*0768*/ 	.word	0xffffffff


	//   ....[84]....
        /*076c*/ 	.word	0xffffffff


	//   ....[85]....
        /*0770*/ 	.word	0xffffffff


	//   ....[86]....
        /*0774*/ 	.word	0xffffffff


	//   ....[87]....
        /*0778*/ 	.word	0xffffffff


	//   ....[88]....
        /*077c*/ 	.word	0xffffffff


	//   ....[89]....
        /*0780*/ 	.word	0xffffffff


	//   ....[90]....
        /*0784*/ 	.word	0xffffffff


	//   ....[91]....
        /*0788*/ 	.word	0xffffffff


	//   ....[92]....
        /*078c*/ 	.word	0xffffffff


	//   ....[93]....
        /*0790*/ 	.word	0xffffffff


	//   ....[94]....
        /*0794*/ 	.word	0xffffffff


	//   ....[95]....
        /*0798*/ 	.word	0xffffffff


	//   ....[96]....
        /*079c*/ 	.word	0xffffffff


	//   ....[97]....
        /*07a0*/ 	.word	0xffffffff


	//   ....[98]....
        /*07a4*/ 	.word	0xffffffff


	//   ....[99]....
        /*07a8*/ 	.word	0xffffffff


	//   ....[100]....
        /*07ac*/ 	.word	0xffffffff


	//   ....[101]....
        /*07b0*/ 	.word	0xffffffff


	//   ....[102]....
        /*07b4*/ 	.word	0xffffffff


	//   ....[103]....
        /*07b8*/ 	.word	0xffffffff


	//   ....[104]....
        /*07bc*/ 	.word	0xffffffff


	//   ....[105]....
        /*07c0*/ 	.word	0xffffffff


	//   ....[106]....
        /*07c4*/ 	.word	0xffffffff


	//   ....[107]....
        /*07c8*/ 	.word	0xffffffff


	//   ....[108]....
        /*07cc*/ 	.word	0xffffffff


	//   ....[109]....
        /*07d0*/ 	.word	0xffffffff


	//   ....[110]....
        /*07d4*/ 	.word	0xffffffff


	//   ....[111]....
        /*07d8*/ 	.word	0xffffffff


	//   ....[112]....
        /*07dc*/ 	.word	0xffffffff


	//   ....[113]....
        /*07e0*/ 	.word	0xffffffff


	//   ....[114]....
        /*07e4*/ 	.word	0xffffffff


	//   ....[115]....
        /*07e8*/ 	.word	0xffffffff


	//   ....[116]....
        /*07ec*/ 	.word	0xffffffff


	//   ....[117]....
        /*07f0*/ 	.word	0xffffffff


	//   ....[118]....
        /*07f4*/ 	.word	0xffffffff


	//   ....[119]....
        /*07f8*/ 	.word	0xffffffff


	//   ....[120]....
        /*07fc*/ 	.word	0xffffffff


	//   ....[121]....
        /*0800*/ 	.word	0xffffffff


	//   ....[122]....
        /*0804*/ 	.word	0xffffffff


	//   ....[123]....
        /*0808*/ 	.word	0xffffffff


	//   ....[124]....
        /*080c*/ 	.word	0xffffffff


	//   ....[125]....
        /*0810*/ 	.word	0xffffffff


	//   ....[126]....
        /*0814*/ 	.word	0xffffffff


	//   ....[127]....
        /*0818*/ 	.word	0xffffffff


	//   ....[128]....
        /*081c*/ 	.word	0xffffffff


	//   ....[129]....
        /*0820*/ 	.word	0xffffffff


	//   ....[130]....
        /*0824*/ 	.word	0xffffffff


	//   ....[131]....
        /*0828*/ 	.word	0xffffffff


	//   ....[132]....
        /*082c*/ 	.word	0xffffffff


	//   ....[133]....
        /*0830*/ 	.word	0xffffffff


	//   ....[134]....
        /*0834*/ 	.word	0xffffffff


	//   ....[135]....
        /*0838*/ 	.word	0xffffffff


	//   ....[136]....
        /*083c*/ 	.word	0xffffffff


	//   ....[137]....
        /*0840*/ 	.word	0xffffffff


	//   ....[138]....
        /*0844*/ 	.word	0xffffffff


	//   ....[139]....
        /*0848*/ 	.word	0xffffffff


	//   ....[140]....
        /*084c*/ 	.word	0xffffffff


	//   ....[141]....
        /*0850*/ 	.word	0xffffffff


	//   ....[142]....
        /*0854*/ 	.word	0xffffffff


	//   ....[143]....
        /*0858*/ 	.word	0xffffffff


	//   ....[144]....
        /*085c*/ 	.word	0xffffffff


	//   ....[145]....
        /*0860*/ 	.word	0xffffffff


	//   ....[146]....
        /*0864*/ 	.word	0xffffffff


	//   ....[147]....
        /*0868*/ 	.word	0xffffffff


	//   ....[148]....
        /*086c*/ 	.word	0xffffffff


	//   ....[149]....
        /*0870*/ 	.word	0xffffffff


	//   ....[150]....
        /*0874*/ 	.word	0xffffffff


	//   ....[151]....
        /*0878*/ 	.word	0xffffffff


	//   ....[152]....
        /*087c*/ 	.word	0xffffffff


	//   ....[153]....
        /*0880*/ 	.word	0xffffffff


	//   ....[154]....
        /*0884*/ 	.word	0xffffffff


	//   ....[155]....
        /*0888*/ 	.word	0xffffffff


	//   ....[156]....
        /*088c*/ 	.word	0xffffffff


	//   ....[157]....
        /*0890*/ 	.word	0xffffffff


	//   ....[158]....
        /*0894*/ 	.word	0xffffffff


	//   ....[159]....
        /*0898*/ 	.word	0xffffffff


	//   ....[160]....
        /*089c*/ 	.word	0xffffffff


	//   ....[161]....
        /*08a0*/ 	.word	0xffffffff


	//   ....[162]....
        /*08a4*/ 	.word	0xffffffff


	//   ....[163]....
        /*08a8*/ 	.word	0xffffffff


	//   ....[164]....
        /*08ac*/ 	.word	0xffffffff


	//   ....[165]....
        /*08b0*/ 	.word	0xffffffff


	//   ....[166]....
        /*08b4*/ 	.word	0xffffffff


	//   ....[167]....
        /*08b8*/ 	.word	0xffffffff


	//   ....[168]....
        /*08bc*/ 	.word	0xffffffff


	//   ....[169]....
        /*08c0*/ 	.word	0xffffffff


	//   ....[170]....
        /*08c4*/ 	.word	0x0500000f


	//   ....[171]....
        /*08c8*/ 	.word	0x0500000f


	//   ....[172]....
        /*08cc*/ 	.word	0x0500000f


	//   ....[173]....
        /*08d0*/ 	.word	0x0500000f


	//   ....[174]....
        /*08d4*/ 	.word	0x0500000f


	//   ....[175]....
        /*08d8*/ 	.word	0x0500000f


	//   ....[176]....
        /*08dc*/ 	.word	0x0500000f


	//   ....[177]....
        /*08e0*/ 	.word	0x0500000f


	//   ....[178]....
        /*08e4*/ 	.word	0x0500000f


	//   ....[179]....
        /*08e8*/ 	.word	0x0500000f


	//   ....[180]....
        /*08ec*/ 	.word	0x0500000f


	//   ....[181]....
        /*08f0*/ 	.word	0x0500000f


	//   ....[182]....
        /*08f4*/ 	.word	0x0500000f


	//   ....[183]....
        /*08f8*/ 	.word	0x0500000f


	//   ....[184]....
        /*08fc*/ 	.word	0x0500000f


	//   ....[185]....
        /*0900*/ 	.word	0x0500000f


	//   ....[186]....
        /*0904*/ 	.word	0x0500000f


	//   ....[187]....
        /*0908*/ 	.word	0x0500000f


	//   ....[188]....
        /*090c*/ 	.word	0x0500000f


	//   ....[189]....
        /*0910*/ 	.word	0x0500000f


	//   ....[190]....
        /*0914*/ 	.word	0x0500000f


	//   ....[191]....
        /*0918*/ 	.word	0x0500000f


	//   ....[192]....
        /*091c*/ 	.word	0x0500000f


	//   ....[193]....
        /*0920*/ 	.word	0x0500000f


	//   ....[194]....
        /*0924*/ 	.word	0x0500000f


	//   ....[195]....
        /*0928*/ 	.word	0x0500000f


	//   ....[196]....
        /*092c*/ 	.word	0x0500000f


	//   ....[197]....
        /*0930*/ 	.word	0x0500000f


	//   ....[198]....
        /*0934*/ 	.word	0x0500000f


	//   ....[199]....
        /*0938*/ 	.word	0x0500000f


	//   ....[200]....
        /*093c*/ 	.word	0x0500000f


	//   ....[201]....
        /*0940*/ 	.word	0x0500000f


	//   ....[202]....
        /*0944*/ 	.word	0x0500000f


	//   ....[203]....
        /*0948*/ 	.word	0x0500000f


	//   ....[204]....
        /*094c*/ 	.word	0x0500000f


	//   ....[205]....
        /*0950*/ 	.word	0x0500000f


	//   ....[206]....
        /*0954*/ 	.word	0x0500000f


	//   ....[207]....
        /*0958*/ 	.word	0x0500000f


	//   ....[208]....
        /*095c*/ 	.word	0x0500000f


	//   ....[209]....
        /*0960*/ 	.word	0x0500000f


	//   ....[210]....
        /*0964*/ 	.word	0x0500000f


	//   ....[211]....
        /*0968*/ 	.word	0x0500000f


	//   ....[212]....
        /*096c*/ 	.word	0x0500000f


	//   ....[213]....
        /*0970*/ 	.word	0x0500000f


	//   ....[214]....
        /*0974*/ 	.word	0x0500000f


	//   ....[215]....
        /*0978*/ 	.word	0x0500000f


	//   ....[216]....
        /*097c*/ 	.word	0x0500000f


	//   ....[217]....
        /*0980*/ 	.word	0x0500000f


	//   ....[218]....
        /*0984*/ 	.word	0x0500000f


	//   ....[219]....
        /*0988*/ 	.word	0x0500000f


	//   ....[220]....
        /*098c*/ 	.word	0x0500000f


	//   ....[221]....
        /*0990*/ 	.word	0x0500000f


	//   ....[222]....
        /*0994*/ 	.word	0x0500000f


	//   ....[223]....
        /*0998*/ 	.word	0x0500000f


	//   ....[224]....
        /*099c*/ 	.word	0x0500000f


	//   ....[225]....
        /*09a0*/ 	.word	0x0500000f


	//   ....[226]....
        /*09a4*/ 	.word	0x0500000f


	//   ....[227]....
        /*09a8*/ 	.word	0x0500000f


	//   ....[228]....
        /*09ac*/ 	.word	0x0500000f


	//   ....[229]....
        /*09b0*/ 	.word	0x0500000f


	//   ....[230]....
        /*09b4*/ 	.word	0x0500000f


	//   ....[231]....
        /*09b8*/ 	.word	0x0500000f


	//   ....[232]....
        /*09bc*/ 	.word	0x0500000f


	//   ....[233]....
        /*09c0*/ 	.word	0x0500000f


	//   ....[234]....
        /*09c4*/ 	.word	0x0500000f


	//   ....[235]....
        /*09c8*/ 	.word	0x0500000f


	//   ....[236]....
        /*09cc*/ 	.word	0x0500000f


	//   ....[237]....
        /*09d0*/ 	.word	0x0500000f


	//   ....[238]....
        /*09d4*/ 	.word	0x0500000f


	//   ....[239]....
        /*09d8*/ 	.word	0x0500000f


	//   ....[240]....
        /*09dc*/ 	.word	0x0500000f


	//   ....[241]....
        /*09e0*/ 	.word	0x0500000f


	//   ....[242]....
        /*09e4*/ 	.word	0x0500000f


	//   ....[243]....
        /*09e8*/ 	.word	0x0500000f


	//   ....[244]....
        /*09ec*/ 	.word	0x0500000f


	//   ....[245]....
        /*09f0*/ 	.word	0x0500000f


	//   ....[246]....
        /*09f4*/ 	.word	0x0500000f


	//   ....[247]....
        /*09f8*/ 	.word	0x0500000f


	//   ....[248]....
        /*09fc*/ 	.word	0x0500000f


	//   ....[249]....
        /*0a00*/ 	.word	0x0500000f


	//   ....[250]....
        /*0a04*/ 	.word	0x0500000f


	//   ....[251]....
        /*0a08*/ 	.word	0x0500000f


	//   ....[252]....
        /*0a0c*/ 	.word	0x0500000f


	//   ....[253]....
        /*0a10*/ 	.word	0x0500000f


	//   ....[254]....
        /*0a14*/ 	.word	0x0500000f


	//   ....[255]....
        /*0a18*/ 	.word	0x0500000f


	//   ....[0]....
        /*0a1c*/ 	.word	0x0500000f


	//   ....[1]....
        /*0a20*/ 	.word	0x0500000f


	//   ....[2]....
        /*0a24*/ 	.word	0x0500000f


	//   ....[3]....
        /*0a28*/ 	.word	0x0500000f


	//   ....[4]....
        /*0a2c*/ 	.word	0x0500000f


	//   ....[5]....
        /*0a30*/ 	.word	0x0500000f


	//   ....[6]....
        /*0a34*/ 	.word	0x0500000f


	//   ....[7]....
        /*0a38*/ 	.word	0x0500000f


	//   ....[8]....
        /*0a3c*/ 	.word	0x0500000f


	//   ....[9]....
        /*0a40*/ 	.word	0x0500000f


	//   ....[10]....
        /*0a44*/ 	.word	0x0500000f


	//   ....[11]....
        /*0a48*/ 	.word	0x0500000f


	//   ....[12]....
        /*0a4c*/ 	.word	0x0500000f


	//   ....[13]....
        /*0a50*/ 	.word	0x0500000f


	//   ....[14]....
        /*0a54*/ 	.word	0x0500000f


	//   ....[15]....
        /*0a58*/ 	.word	0x0500000f


	//   ....[16]....
        /*0a5c*/ 	.word	0x0500000f


	//   ....[17]....
        /*0a60*/ 	.word	0x0500000f


	//   ....[18]....
        /*0a64*/ 	.word	0x0500000f


	//   ....[19]....
        /*0a68*/ 	.word	0x0500000f


	//   ....[20]....
        /*0a6c*/ 	.word	0x0500000f


	//   ....[21]....
        /*0a70*/ 	.word	0x0500000f


	//   ....[22]....
        /*0a74*/ 	.word	0x0500000f


	//   ....[23]....
        /*0a78*/ 	.word	0x0500000f


	//   ....[24]....
        /*0a7c*/ 	.word	0x0500000f


	//   ....[25]....
        /*0a80*/ 	.word	0x0500000f


	//   ....[26]....
        /*0a84*/ 	.word	0x0500000f


	//   ....[27]....
        /*0a88*/ 	.word	0x0500000f


	//   ....[28]....
        /*0a8c*/ 	.word	0x0500000f


	//   ....[29]....
        /*0a90*/ 	.word	0x0500000f


	//   ....[30]....
        /*0a94*/ 	.word	0x0500000f


	//   ....[31]....
        /*0a98*/ 	.word	0x0500000f


	//   ....[32]....
        /*0a9c*/ 	.word	0x0500000f


	//   ....[33]....
        /*0aa0*/ 	.word	0x0500000f


	//   ....[34]....
        /*0aa4*/ 	.word	0x0500000f


	//   ....[35]....
        /*0aa8*/ 	.word	0x0500000f


	//----- nvinfo : EIATTR_COOP_GROUP_INSTR_OFFSETS
	.align		4
.L_327:
        /*0aac*/ 	.byte	0x04, 0x28
        /*0aae*/ 	.short	(.L_329 - .L_328)


	//   ....[0]....
.L_328:
        /*0ab0*/ 	.word	0x00000070


	//   ....[1]....
        /*0ab4*/ 	.word	0x000001a0


	//   ....[2]....
        /*0ab8*/ 	.word	0x000001f0


	//   ....[3]....
        /*0abc*/ 	.word	0x00000420


	//   ....[4]....
        /*0ac0*/ 	.word	0x00000580


	//   ....[5]....
        /*0ac4*/ 	.word	0x000006a0


	//   ....[6]....
        /*0ac8*/ 	.word	0x00000800


	//   ....[7]....
        /*0acc*/ 	.word	0x00010720


	//   ....[8]....
        /*0ad0*/ 	.word	0x00010ff0


	//   ....[9]....
        /*0ad4*/ 	.word	0x00011000


	//   ....[10]....
        /*0ad8*/ 	.word	0x00011010


	//   ....[11]....
        /*0adc*/ 	.word	0x00011020


	//   ....[12]....
        /*0ae0*/ 	.word	0x00014650


	//   ....[13]....
        /*0ae4*/ 	.word	0x00014660


	//   ....[14]....
        /*0ae8*/ 	.word	0x00014670


	//   ....[15]....
        /*0aec*/ 	.word	0x00014680


	//   ....[16]....
        /*0af0*/ 	.word	0x00019160


	//   ....[17]....
        /*0af4*/ 	.word	0x000191a0


	//   ....[18]....
        /*0af8*/ 	.word	0x00019db0


	//   ....[19]....
        /*0afc*/ 	.word	0x00019e90


	//   ....[20]....
        /*0b00*/ 	.word	0x0001aa30


	//   ....[21]....
        /*0b04*/ 	.word	0x0001aac0


	//   ....[22]....
        /*0b08*/ 	.word	0x0001dbb0


	//   ....[23]....
        /*0b0c*/ 	.word	0x0001dbe0


	//   ....[24]....
        /*0b10*/ 	.word	0x0001e5c0


	//   ....[25]....
        /*0b14*/ 	.word	0x0001e6f0


	//   ....[26]....
        /*0b18*/ 	.word	0x0001f130


	//   ....[27]....
        /*0b1c*/ 	.word	0x0001f190


	//   ....[28]....
        /*0b20*/ 	.word	0x00022980


	//   ....[29]....
        /*0b24*/ 	.word	0x000229b0


	//   ....[30]....
        /*0b28*/ 	.word	0x000229e0


	//   ....[31]....
        /*0b2c*/ 	.word	0x00022a20


	//   ....[32]....
        /*0b30*/ 	.word	0x00024570


	//   ....[33]....
        /*0b34*/ 	.word	0x00024580


	//   ....[34]....
        /*0b38*/ 	.word	0x00024600


	//   ....[35]....
        /*0b3c*/ 	.word	0x00024610


	//   ....[36]....
        /*0b40*/ 	.word	0x000251a0


	//   ....[37]....
        /*0b44*/ 	.word	0x000251f0


	//   ....[38]....
        /*0b48*/ 	.word	0x00025230


	//   ....[39]....
        /*0b4c*/ 	.word	0x00025260


	//   ....[40]....
        /*0b50*/ 	.word	0x00025290


	//   ....[41]....
        /*0b54*/ 	.word	0x000252c0


	//   ....[42]....
        /*0b58*/ 	.word	0x000252f0


	//   ....[43]....
        /*0b5c*/ 	.word	0x00025320


	//   ....[44]....
        /*0b60*/ 	.word	0x00025350


	//   ....[45]....
        /*0b64*/ 	.word	0x00025380


	//   ....[46]....
        /*0b68*/ 	.word	0x000253b0


	//   ....[47]....
        /*0b6c*/ 	.word	0x000253e0


	//   ....[48]....
        /*0b70*/ 	.word	0x00025410


	//   ....[49]....
        /*0b74*/ 	.word	0x00025440


	//   ....[50]....
        /*0b78*/ 	.word	0x00025470


	//   ....[51]....
        /*0b7c*/ 	.word	0x000254a0


	//   ....[52]....
        /*0b80*/ 	.word	0x000254d0


	//   ....[53]....
        /*0b84*/ 	.word	0x00025500


	//   ....[54]....
        /*0b88*/ 	.word	0x00025530


	//   ....[55]....
        /*0b8c*/ 	.word	0x00025560


	//   ....[56]....
        /*0b90*/ 	.word	0x00025590


	//   ....[57]....
        /*0b94*/ 	.word	0x000255c0


	//   ....[58]....
        /*0b98*/ 	.word	0x000255f0


	//   ....[59]....
        /*0b9c*/ 	.word	0x00025620


	//   ....[60]....
        /*0ba0*/ 	.word	0x00025650


	//   ....[61]....
        /*0ba4*/ 	.word	0x00025680


	//   ....[62]....
        /*0ba8*/ 	.word	0x000256b0


	//   ....[63]....
        /*0bac*/ 	.word	0x000256e0


	//   ....[64]....
        /*0bb0*/ 	.word	0x00025710


	//   ....[65]....
        /*0bb4*/ 	.word	0x00025740


	//   ....[66]....
        /*0bb8*/ 	.word	0x00025770


	//   ....[67]....
        /*0bbc*/ 	.word	0x000257a0


	//   ....[68]....
        /*0bc0*/ 	.word	0x000257d0


	//   ....[69]....
        /*0bc4*/ 	.word	0x00025800


	//   ....[70]....
        /*0bc8*/ 	.word	0x00025830


	//   ....[71]....
        /*0bcc*/ 	.word	0x00025860


	//   ....[72]....
        /*0bd0*/ 	.word	0x00025890


	//   ....[73]....
        /*0bd4*/ 	.word	0x000258c0


	//   ....[74]....
        /*0bd8*/ 	.word	0x00025900


	//   ....[75]....
        /*0bdc*/ 	.word	0x00025910


	//   ....[76]....
        /*0be0*/ 	.word	0x00025920


	//   ....[77]....
        /*0be4*/ 	.word	0x00025930


	//   ....[78]....
        /*0be8*/ 	.word	0x00025940


	//   ....[79]....
        /*0bec*/ 	.word	0x00025950


	//   ....[80]....
        /*0bf0*/ 	.word	0x00025960


	//   ....[81]....
        /*0bf4*/ 	.word	0x00025970


	//   ....[82]....
        /*0bf8*/ 	.word	0x00025980


	//   ....[83]....
        /*0bfc*/ 	.word	0x00025990


	//   ....[84]....
        /*0c00*/ 	.word	0x000259c0


	//   ....[85]....
        /*0c04*/ 	.word	0x000259f0


	//   ....[86]....
        /*0c08*/ 	.word	0x00025a00


	//   ....[87]....
        /*0c0c*/ 	.word	0x00025a30


	//   ....[88]....
        /*0c10*/ 	.word	0x00025a60


	//   ....[89]....
        /*0c14*/ 	.word	0x00025a90


	//   ....[90]....
        /*0c18*/ 	.word	0x00025ac0


	//   ....[91]....
        /*0c1c*/ 	.word	0x00025af0


	//   ....[92]....
        /*0c20*/ 	.word	0x00025b20


	//   ....[93]....
        /*0c24*/ 	.word	0x00025b50


	//   ....[94]....
        /*0c28*/ 	.word	0x00025b80


	//   ....[95]....
        /*0c2c*/ 	.word	0x00025bb0


	//   ....[96]....
        /*0c30*/ 	.word	0x00025be0


	//   ....[97]....
        /*0c34*/ 	.word	0x00025c10


	//   ....[98]....
        /*0c38*/ 	.word	0x00025c40


	//   ....[99]....
        /*0c3c*/ 	.word	0x00025c70


	//   ....[100]....
        /*0c40*/ 	.word	0x00026470


	//   ....[101]....
        /*0c44*/ 	.word	0x00026490


	//   ....[102]....
        /*0c48*/ 	.word	0x000264a0


	//   ....[103]....
        /*0c4c*/ 	.word	0x000264b0


	//   ....[104]....
        /*0c50*/ 	.word	0x00026bb0


	//   ....[105]....
        /*0c54*/ 	.word	0x00026bc0


	//   ....[106]....
        /*0c58*/ 	.word	0x00026cf0


	//   ....[107]....
        /*0c5c*/ 	.word	0x00026d00


	//   ....[108]....
        /*0c60*/ 	.word	0x00026e30


	//   ....[109]....
        /*0c64*/ 	.word	0x00026e40


	//   ....[110]....
        /*0c68*/ 	.word	0x00026f70


	//   ....[111]....
        /*0c6c*/ 	.word	0x00026f80


	//   ....[112]....
        /*0c70*/ 	.word	0x00027380


	//   ....[113]....
        /*0c74*/ 	.word	0x00027390


	//   ....[114]....
        /*0c78*/ 	.word	0x00027ae0


	//   ....[115]....
        /*0c7c*/ 	.word	0x00027af0


	//   ....[116]....
        /*0c80*/ 	.word	0x00028940


	//   ....[117]....
        /*0c84*/ 	.word	0x00028950


	//   ....[118]....
        /*0c88*/ 	.word	0x00028a90


	//   ....[119]....
        /*0c8c*/ 	.word	0x00028aa0


	//   ....[120]....
        /*0c90*/ 	.word	0x00028bd0


	//   ....[121]....
        /*0c94*/ 	.word	0x00028be0


	//   ....[122]....
        /*0c98*/ 	.word	0x00028d10


	//   ....[123]....
        /*0c9c*/ 	.word	0x00028d20


	//   ....[124]....
        /*0ca0*/ 	.word	0x00028eb0


	//   ....[125]....
        /*0ca4*/ 	.word	0x000290f0


	//   ....[126]....
        /*0ca8*/ 	.word	0x00029120


	//   ....[127]....
        /*0cac*/ 	.word	0x00029150


	//   ....[128]....
        /*0cb0*/ 	.word	0x00029180


	//   ....[129]....
        /*0cb4*/ 	.word	0x000291b0


	//   ....[130]....
        /*0cb8*/ 	.word	0x000291e0


	//   ....[131]....
        /*0cbc*/ 	.word	0x00029380


	//   ....[132]....
        /*0cc0*/ 	.word	0x000293b0


	//   ....[133]....
        /*0cc4*/ 	.word	0x000293e0


	//   ....[134]....
        /*0cc8*/ 	.word	0x00029410


	//   ....[135]....
        /*0ccc*/ 	.word	0x00029440


	//   ....[136]....
        /*0cd0*/ 	.word	0x00029470


	//   ....[137]....
        /*0cd4*/ 	.word	0x00029510


	//   ....[138]....
        /*0cd8*/ 	.word	0x00029540


	//   ....[139]....
        /*0cdc*/ 	.word	0x00029550


	//   ....[140]....
        /*0ce0*/ 	.word	0x00029580


	//   ....[141]....
        /*0ce4*/ 	.word	0x0002ad00


	//   ....[142]....
        /*0ce8*/ 	.word	0x0002c930


	//   ....[143]....
        /*0cec*/ 	.word	0x0002d690


	//   ....[144]....
        /*0cf0*/ 	.word	0x0002d6b0


	//   ....[145]....
        /*0cf4*/ 	.word	0x0002d6f0


	//   ....[146]....
        /*0cf8*/ 	.word	0x0002d770


	//   ....[147]....
        /*0cfc*/ 	.word	0x0002d800


	//   ....[148]....
        /*0d00*/ 	.word	0x0002d810


	//   ....[149]....
        /*0d04*/ 	.word	0x0002d860


	//   ....[150]....
        /*0d08*/ 	.word	0x0002d8a0


	//   ....[151]....
        /*0d0c*/ 	.word	0x0002f5a0


	//   ....[152]....
        /*0d10*/ 	.word	0x0002f5d0


	//   ....[153]....
        /*0d14*/ 	.word	0x0002f630


	//   ....[154]....
        /*0d18*/ 	.word	0x0002f660


	//   ....[155]....
        /*0d1c*/ 	.word	0x0002f690


	//   ....[156]....
        /*0d20*/ 	.word	0x0002f6c0


	//   ....[157]....
        /*0d24*/ 	.word	0x0002f6f0


	//   ....[158]....
        /*0d28*/ 	.word	0x0002f720


	//   ....[159]....
        /*0d2c*/ 	.word	0x0002f8f0


	//   ....[160]....
        /*0d30*/ 	.word	0x0002f920


	//   ....[161]....
        /*0d34*/ 	.word	0x0002f950


	//   ....[162]....
        /*0d38*/ 	.word	0x0002f980


	//   ....[163]....
        /*0d3c*/ 	.word	0x0002f9b0


	//   ....[164]....
        /*0d40*/ 	.word	0x0002f9e0


	//   ....[165]....
        /*0d44*/ 	.word	0x0002fab0


	//   ....[166]....
        /*0d48*/ 	.word	0x0002fad0


	//   ....[167]....
        /*0d4c*/ 	.word	0x0002fae0


	//   ....[168]....
        /*0d50*/ 	.word	0x0002fb60


	//   ....[169]....
        /*0d54*/ 	.word	0x000306b0


	//   ....[170]....
        /*0d58*/ 	.word	0x00030ba0


	//   ....[171]....
        /*0d5c*/ 	.word	0x00030c40


	//   ....[172]....
        /*0d60*/ 	.word	0x00030cd0


	//   ....[173]....
        /*0d64*/ 	.word	0x00030d20


	//   ....[174]....
        /*0d68*/ 	.word	0x00030d70


	//   ....[175]....
        /*0d6c*/ 	.word	0x00030e40


	//   ....[176]....
        /*0d70*/ 	.word	0x00030ed0


	//   ....[177]....
        /*0d74*/ 	.word	0x00030f20


	//   ....[178]....
        /*0d78*/ 	.word	0x00030f70


	//   ....[179]....
        /*0d7c*/ 	.word	0x00031270


	//   ....[180]....
        /*0d80*/ 	.word	0x00031380


	//   ....[181]....
        /*0d84*/ 	.word	0x000314b0


	//   ....[182]....
        /*0d88*/ 	.word	0x000315c0


	//   ....[183]....
        /*0d8c*/ 	.word	0x000316f0


	//   ....[184]....
        /*0d90*/ 	.word	0x000317e0


	//   ....[185]....
        /*0d94*/ 	.word	0x00031840


	//   ....[186]....
        /*0d98*/ 	.word	0x00031890


	//   ....[187]....
        /*0d9c*/ 	.word	0x00031910


	//   ....[188]....
        /*0da0*/ 	.word	0x00031980


	//   ....[189]....
        /*0da4*/ 	.word	0x000319e0


	//   ....[190]....
        /*0da8*/ 	.word	0x00031a30


	//   ....[191]....
        /*0dac*/ 	.word	0x00031ab0


	//   ....[192]....
        /*0db0*/ 	.word	0x00031b20


	//   ....[193]....
        /*0db4*/ 	.word	0x00031b80


	//   ....[194]....
        /*0db8*/ 	.word	0x00031bd0


	//   ....[195]....
        /*0dbc*/ 	.word	0x00031c50


	//   ....[196]....
        /*0dc0*/ 	.word	0x00031cc0


	//   ....[197]....
        /*0dc4*/ 	.word	0x00031d20


	//   ....[198]....
        /*0dc8*/ 	.word	0x00031d70


	//   ....[199]....
        /*0dcc*/ 	.word	0x00031df0


	//   ....[200]....
        /*0dd0*/ 	.word	0x00031e40


	//   ....[201]....
        /*0dd4*/ 	.word	0x00031ea0


	//   ....[202]....
        /*0dd8*/ 	.word	0x00031ef0


	//   ....[203]....
        /*0ddc*/ 	.word	0x00031f50


	//   ....[204]....
        /*0de0*/ 	.word	0x00031fc0


	//   ....[205]....
        /*0de4*/ 	.word	0x00032020


	//   ....[206]....
        /*0de8*/ 	.word	0x00032070


	//   ....[207]....
        /*0dec*/ 	.word	0x000320f0


	//   ....[208]....
        /*0df0*/ 	.word	0x00032170


	//   ....[209]....
        /*0df4*/ 	.word	0x000321d0


	//   ....[210]....
        /*0df8*/ 	.word	0x00032220


	//   ....[211]....
        /*0dfc*/ 	.word	0x00032280


	//   ....[212]....
        /*0e00*/ 	.word	0x000322f0


	//   ....[213]....
        /*0e04*/ 	.word	0x00032370


	//   ....[214]....
        /*0e08*/ 	.word	0x000323e0


	//   ....[215]....
        /*0e0c*/ 	.word	0x00032460


	//   ....[216]....
        /*0e10*/ 	.word	0x000324b0


	//   ....[217]....
        /*0e14*/ 	.word	0x00032530


	//   ....[218]....
        /*0e18*/ 	.word	0x00032580


	//   ....[219]....
        /*0e1c*/ 	.word	0x000325f0


	//   ....[220]....
        /*0e20*/ 	.word	0x00032660


	//   ....[221]....
        /*0e24*/ 	.word	0x000326c0


	//   ....[222]....
        /*0e28*/ 	.word	0x00032730


	//   ....[223]....
        /*0e2c*/ 	.word	0x000327a0


	//   ....[224]....
        /*0e30*/ 	.word	0x000327f0


	//   ....[225]....
        /*0e34*/ 	.word	0x00032850


	//   ....[226]....
        /*0e38*/ 	.word	0x000328a0


	//   ....[227]....
        /*0e3c*/ 	.word	0x00032900


	//   ....[228]....
        /*0e40*/ 	.word	0x00032970


	//   ....[229]....
        /*0e44*/ 	.word	0x000329d0


	//   ....[230]....
        /*0e48*/ 	.word	0x00032a20


	//   ....[231]....
        /*0e4c*/ 	.word	0x00032aa0


	//   ....[232]....
        /*0e50*/ 	.word	0x00032b10


	//   ....[233]....
        /*0e54*/ 	.word	0x00032bc0


	//   ....[234]....
        /*0e58*/ 	.word	0x00032c10


	//   ....[235]....
        /*0e5c*/ 	.word	0x00032c90


	//   ....[236]....
        /*0e60*/ 	.word	0x00032d00


	//   ....[237]....
        /*0e64*/ 	.word	0x00032d70


	//   ....[238]....
        /*0e68*/ 	.word	0x00032dc0


	//   ....[239]....
        /*0e6c*/ 	.word	0x00032e40


	//   ....[240]....
        /*0e70*/ 	.word	0x00032eb0


	//   ....[241]....
        /*0e74*/ 	.word	0x00032f10


	//   ....[242]....
        /*0e78*/ 	.word	0x00032f60


	//   ....[243]....
        /*0e7c*/ 	.word	0x00032fe0


	//   ....[244]....
        /*0e80*/ 	.word	0x00033030


	//   ....[245]....
        /*0e84*/ 	.word	0x000330c0


	//   ....[246]....
        /*0e88*/ 	.word	0x00033150


	//   ....[247]....
        /*0e8c*/ 	.word	0x000331e0


	//   ....[248]....
        /*0e90*/ 	.word	0x00033270


	//   ....[249]....
        /*0e94*/ 	.word	0x00033300


	//   ....[250]....
        /*0e98*/ 	.word	0x00033390


	//   ....[251]....
        /*0e9c*/ 	.word	0x00033410


	//   ....[252]....
        /*0ea0*/ 	.word	0x00033460


	//   ....[253]....
        /*0ea4*/ 	.word	0x000334f0


	//   ....[254]....
        /*0ea8*/ 	.word	0x00033580


	//   ....[255]....
        /*0eac*/ 	.word	0x00033600


	//   ....[0]....
        /*0eb0*/ 	.word	0x00033650


	//   ....[1]....
        /*0eb4*/ 	.word	0x000336e0


	//   ....[2]....
        /*0eb8*/ 	.word	0x00033770


	//   ....[3]....
        /*0ebc*/ 	.word	0x00033800


	//   ....[4]....
        /*0ec0*/ 	.word	0x00033890


	//   ....[5]....
        /*0ec4*/ 	.word	0x00033920


	//   ....[6]....
        /*0ec8*/ 	.word	0x000339b0


	//   ....[7]....
        /*0ecc*/ 	.word	0x00033a70


	//   ....[8]....
        /*0ed0*/ 	.word	0x00033d50


	//   ....[9]....
        /*0ed4*/ 	.word	0x00033f70


	//   ....[10]....
        /*0ed8*/ 	.word	0x00033fc0


	//   ....[11]....
        /*0edc*/ 	.word	0x00034020


	//   ....[12]....
        /*0ee0*/ 	.word	0x00034130


	//   ....[13]....
        /*0ee4*/ 	.word	0x00034190


	//   ....[14]....
        /*0ee8*/ 	.word	0x000342a0


	//   ....[15]....
        /*0eec*/ 	.word	0x00034300


	//   ....[16]....
        /*0ef0*/ 	.word	0x000343e0


	//   ....[17]....
        /*0ef4*/ 	.word	0x00034700


	//   ....[18]....
        /*0ef8*/ 	.word	0x000347a0


	//   ....[19]....
        /*0efc*/ 	.word	0x00034940


	//   ....[20]....
        /*0f00*/ 	.word	0x000349c0


	//   ....[21]....
        /*0f04*/ 	.word	0x00034a40


	//   ....[22]....
        /*0f08*/ 	.word	0x00034ac0


	//   ....[23]....
        /*0f0c*/ 	.word	0x00034b40


	//   ....[24]....
        /*0f10*/ 	.word	0x00034bd0


	//   ....[25]....
        /*0f14*/ 	.word	0x00034c70


	//   ....[26]....
        /*0f18*/ 	.word	0x00034d20


	//   ....[27]....
        /*0f1c*/ 	.word	0x00034da0


	//   ....[28]....
        /*0f20*/ 	.word	0x00034e20


	//   ....[29]....
        /*0f24*/ 	.word	0x00034ea0


	//   ....[30]....
        /*0f28*/ 	.word	0x00034f30


	//   ....[31]....
        /*0f2c*/ 	.word	0x00034fb0


	//   ....[32]....
        /*0f30*/ 	.word	0x00035060


	//   ....[33]....
        /*0f34*/ 	.word	0x000350b0


	//   ....[34]....
        /*0f38*/ 	.word	0x00035170


	//   ....[35]....
        /*0f3c*/ 	.word	0x000352a0


	//----- nvinfo : EIATTR_REG_RECONFIG
	.align		4
.L_329:
        /*0f40*/ 	.byte	0x01, 0x54
	.zero		2


	//----- nvinfo : EIATTR_SYSCALL_OFFSETS
	.align		4
        /*0f44*/ 	.byte	0x04, 0x46
        /*0f46*/ 	.short	(.L_331 - .L_330)


	//   ....[0]....
.L_330:
        /*0f48*/ 	.word	0x00002190


	//   ....[1]....
        /*0f4c*/ 	.word	0x000022e0


	//   ....[2]....
        /*0f50*/ 	.word	0x000108b0


	//   ....[3]....
        /*0f54*/ 	.word	0x00010dd0


	//   ....[4]....
        /*0f58*/ 	.word	0x0002c390


	//   ....[5]....
        /*0f5c*/ 	.word	0x0002c520


	//   ....[6]....
        /*0f60*/ 	.word	0x0002c670


	//   ....[7]....
        /*0f64*/ 	.word	0x0002c7b0


	//   ....[8]....
        /*0f68*/ 	.word	0x0002d250


	//----- nvinfo : EIATTR_MBARRIER_INSTR_OFFSETS
	.align		4
.L_331:
        /*0f6c*/ 	.byte	0x04, 0x39
        /*0f6e*/ 	.short	(.L_333 - .L_332)


	//   ....[0]....
.L_332:
        /*0f70*/ 	.word	0x000002d0
        /*0f74*/ 	.word	0x000000ff
        /*0f78*/ 	.word	0x00029800
        /*0f7c*/ 	.short	0x0100
        /*0f7e*/ 	.byte	0x08
	.zero		1


	//   ....[1]....
        /*0f80*/ 	.word	0x000002e0
        /*0f84*/ 	.word	0x000000ff
        /*0f88*/ 	.word	0x00029820
        /*0f8c*/ 	.short	0x0100
        /*0f8e*/ 	.byte	0x08
	.zero		1


	//   ....[2]....
        /*0f90*/ 	.word	0x000003d0
        /*0f94*/ 	.word	0x000000ff
        /*0f98*/ 	.word	0x00029830
        /*0f9c*/ 	.short	0x0100
        /*0f9e*/ 	.byte	0x08
	.zero		1


	//   ....[3]....
        /*0fa0*/ 	.word	0x000003e0
        /*0fa4*/ 	.word	0x000000ff
        /*0fa8*/ 	.word	0x00029840
        /*0fac*/ 	.short	0x0100
        /*0fae*/ 	.byte	0x08
	.zero		1


	//   ....[4]....
        /*0fb0*/ 	.word	0x000003f0
        /*0fb4*/ 	.word	0x000000ff
        /*0fb8*/ 	.word	0x00029838
        /*0fbc*/ 	.short	0x0100
        /*0fbe*/ 	.byte	0x08
	.zero		1


	//   ....[5]....
        /*0fc0*/ 	.word	0x00000400
        /*0fc4*/ 	.word	0x000000ff
        /*0fc8*/ 	.word	0x00029848
        /*0fcc*/ 	.short	0x0100
        /*0fce*/ 	.byte	0x08
	.zero		1


	//   ....[6]....
        /*0fd0*/ 	.word	0x00000530
        /*0fd4*/ 	.word	0x000000ff
        /*0fd8*/ 	.word	0x00029850
        /*0fdc*/ 	.short	0x0100
        /*0fde*/ 	.byte	0x08
	.zero		1


	//   ....[7]....
        /*0fe0*/ 	.word	0x00000540
        /*0fe4*/ 	.word	0x000000ff
        /*0fe8*/ 	.word	0x00029860
        /*0fec*/ 	.short	0x0100
        /*0fee*/ 	.byte	0x08
	.zero		1


	//   ....[8]....
        /*0ff0*/ 	.word	0x00000550
        /*0ff4*/ 	.word	0x000000ff
        /*0ff8*/ 	.word	0x00029858
        /*0ffc*/ 	.short	0x0100
        /*0ffe*/ 	.byte	0x08
	.zero		1


	//   ....[9]....
        /*1000*/ 	.word	0x00000560
        /*1004*/ 	.word	0x000000ff
        /*1008*/ 	.word	0x00029868
        /*100c*/ 	.short	0x0100
        /*100e*/ 	.byte	0x08
	.zero		1


	//   ....[10]....
        /*1010*/ 	.word	0x00000650
        /*1014*/ 	.word	0x000000ff
        /*1018*/ 	.word	0x00029870
        /*101c*/ 	.short	0x0100
        /*101e*/ 	.byte	0x06
	.zero		1


	//   ....[11]....
        /*1020*/ 	.word	0x00000660
        /*1024*/ 	.word	0x000000ff
        /*1028*/ 	.word	0x00029880
        /*102c*/ 	.short	0x0100
        /*102e*/ 	.byte	0x06
	.zero		1


	//   ....[12]....
        /*1030*/ 	.word	0x00000670
        /*1034*/ 	.word	0x000000ff
        /*1038*/ 	.word	0x00029878
        /*103c*/ 	.short	0x0100
        /*103e*/ 	.byte	0x06
	.zero		1


	//   ....[13]....
        /*1040*/ 	.word	0x00000680
        /*1044*/ 	.word	0x000000ff
        /*1048*/ 	.word	0x00029888
        /*104c*/ 	.short	0x0100
        /*104e*/ 	.byte	0x06
	.zero		1


	//   ....[14]....
        /*1050*/ 	.word	0x000007b0
        /*1054*/ 	.word	0x000000ff
        /*1058*/ 	.word	0x00029890
        /*105c*/ 	.short	0x0100
        /*105e*/ 	.byte	0x08
	.zero		1


	//   ....[15]....
        /*1060*/ 	.word	0x000007c0
        /*1064*/ 	.word	0x000000ff
        /*1068*/ 	.word	0x000298a0
        /*106c*/ 	.short	0x0100
        /*106e*/ 	.byte	0x08
	.zero		1


	//   ....[16]....
        /*1070*/ 	.word	0x000007d0
        /*1074*/ 	.word	0x000000ff
        /*1078*/ 	.word	0x00029898
        /*107c*/ 	.short	0x0100
        /*107e*/ 	.byte	0x08
	.zero		1


	//   ....[17]....
        /*1080*/ 	.word	0x000007e0
        /*1084*/ 	.word	0x000000ff
        /*1088*/ 	.word	0x000298a8
        /*108c*/ 	.short	0x0100
        /*108e*/ 	.byte	0x08
	.zero		1


	//   ....[18]....
        /*1090*/ 	.word	0x00000910
        /*1094*/ 	.word	0x000000ff
        /*1098*/ 	.word	0x000298b0
        /*109c*/ 	.short	0x0100
        /*109e*/ 	.byte	0x08
	.zero		1


	//   ....[19]....
        /*10a0*/ 	.word	0x00000920
        /*10a4*/ 	.word	0x000000ff
        /*10a8*/ 	.word	0x000298c0
        /*10ac*/ 	.short	0x0100
        /*10ae*/ 	.byte	0x08
	.zero		1


	//   ....[20]....
        /*10b0*/ 	.word	0x00000930
        /*10b4*/ 	.word	0x000000ff
        /*10b8*/ 	.word	0x000298b8
        /*10bc*/ 	.short	0x0100
        /*10be*/ 	.byte	0x08
	.zero		1


	//   ....[21]....
        /*10c0*/ 	.word	0x00000940
        /*10c4*/ 	.word	0x000000ff
        /*10c8*/ 	.word	0x000298c8
        /*10cc*/ 	.short	0x0100
        /*10ce*/ 	.byte	0x08
	.zero		1


	//   ....[22]....
        /*10d0*/ 	.word	0x00003a30
        /*10d4*/ 	.word	0x00000061
        /*10d8*/ 	.word	0x00029890
        /*10dc*/ 	.short	0x010a
        /*10de*/ 	.byte	0x3f
	.zero		1


	//   ....[23]....
        /*10e0*/ 	.word	0x000097e0
        /*10e4*/ 	.word	0x00000061
        /*10e8*/ 	.word	0x00029890
        /*10ec*/ 	.short	0x010a
        /*10ee*/ 	.byte	0x3f
	.zero		1


	//   ....[24]....
        /*10f0*/ 	.word	0x0000f730
        /*10f4*/ 	.word	0x00000061
        /*10f8*/ 	.word	0x00029890
        /*10fc*/ 	.short	0x010a
        /*10fe*/ 	.byte	0x3f
	.zero		1


	//   ....[25]....
        /*1100*/ 	.word	0x0000fb00
        /*1104*/ 	.word	0x00000028
        /*1108*/ 	.word	0x00000000
        /*110c*/ 	.short	0x0101
        /*110e*/ 	.byte	0x3f
	.zero		1


	//   ....[26]....
        /*1110*/ 	.word	0x0000fb40
        /*1114*/ 	.word	0x00000061
        /*1118*/ 	.word	0x000298b0
        /*111c*/ 	.short	0x010a
        /*111e*/ 	.byte	0x3f
	.zero		1


	//   ....[27]....
        /*1120*/ 	.word	0x0000ffe0
        /*1124*/ 	.word	0x00000061
        /*1128*/ 	.word	0x00000000
        /*112c*/ 	.short	0x0101
        /*112e*/ 	.byte	0x3f
	.zero		1


	//   ....[28]....
        /*1130*/ 	.word	0x00010b50
        /*1134*/ 	.word	0x00000010
        /*1138*/ 	.word	0x00029800
        /*113c*/ 	.short	0x010a
        /*113e*/ 	.byte	0x3f
	.zero		1


	//   ....[29]....
        /*1140*/ 	.word	0x00010ba0
        /*1144*/ 	.word	0x00000010
        /*1148*/ 	.word	0x00029800
        /*114c*/ 	.short	0x010a
        /*114e*/ 	.byte	0x3f
	.zero		1


	//   ....[30]....
        /*1150*/ 	.word	0x00011590
        /*1154*/ 	.word	0x00000010
        /*1158*/ 	.word	0x00029800
        /*115c*/ 	.short	0x010a
        /*115e*/ 	.byte	0x3f
	.zero		1


	//   ....[31]....
        /*1160*/ 	.word	0x00014ad0
        /*1164*/ 	.word	0x00000010
        /*1168*/ 	.word	0x00029800
        /*116c*/ 	.short	0x010a
        /*116e*/ 	.byte	0x3f
	.zero		1


	//   ....[32]....
        /*1170*/ 	.word	0x00017bd0
        /*1174*/ 	.word	0x00000000
        /*1178*/ 	.word	0x00029830
        /*117c*/ 	.short	0x010a
        /*117e*/ 	.byte	0x3f
	.zero		1


	//   ....[33]....
        /*1180*/ 	.word	0x00017c40
        /*1184*/ 	.word	0x00000000
        /*1188*/ 	.word	0x00029830
        /*118c*/ 	.short	0x010a
        /*118e*/ 	.byte	0x3f
	.zero		1


	//   ....[34]....
        /*1190*/ 	.word	0x000196b0
        /*1194*/ 	.word	0x00000000
        /*1198*/ 	.word	0x00000000
        /*119c*/ 	.short	0x0101
        /*119e*/ 	.byte	0x3f
	.zero		1


	//   ....[35]....
        /*11a0*/ 	.word	0x0001bf00
        /*11a4*/ 	.word	0x0000000b
        /*11a8*/ 	.word	0x00029830
        /*11ac*/ 	.short	0x010a
        /*11ae*/ 	.byte	0x3f
	.zero		1


	//   ....[36]....
        /*11b0*/ 	.word	0x0001bf50
        /*11b4*/ 	.word	0x0000000b
        /*11b8*/ 	.word	0x00029830
        /*11bc*/ 	.short	0x010a
        /*11be*/ 	.byte	0x3f
	.zero		1


	//   ....[37]....
        /*11c0*/ 	.word	0x0001d050
        /*11c4*/ 	.word	0x0000000b
        /*11c8*/ 	.word	0x00029850
        /*11cc*/ 	.short	0x010a
        /*11ce*/ 	.byte	0x3f
	.zero		1


	//   ....[38]....
        /*11d0*/ 	.word	0x0001d090
        /*11d4*/ 	.word	0x0000000b
        /*11d8*/ 	.word	0x00029850
        /*11dc*/ 	.short	0x010a
        /*11de*/ 	.byte	0x3f
	.zero		1


	//   ....[39]....
        /*11e0*/ 	.word	0x0001f7a0
        /*11e4*/ 	.word	0x000000a4
        /*11e8*/ 	.word	0x00000000
        /*11ec*/ 	.short	0x0101
        /*11ee*/ 	.byte	0x3f
	.zero		1


	//   ....[40]....
        /*11f0*/ 	.word	0x0001ff20
        /*11f4*/ 	.word	0x00000077
        /*11f8*/ 	.word	0x00000000
        /*11fc*/ 	.short	0x0101
        /*11fe*/ 	.byte	0x3f
	.zero		1


	//   ....[41]....
        /*1200*/ 	.word	0x000206b0
        /*1204*/ 	.word	0x0000000a
        /*1208*/ 	.word	0x00029830
        /*120c*/ 	.short	0x010a
        /*120e*/ 	.byte	0x3f
	.zero		1


	//   ....[42]....
        /*1210*/ 	.word	0x00020700
        /*1214*/ 	.word	0x0000000a
        /*1218*/ 	.word	0x00029830
        /*121c*/ 	.short	0x010a
        /*121e*/ 	.byte	0x3f
	.zero		1


	//   ....[43]....
        /*1220*/ 	.word	0x000217d0
        /*1224*/ 	.word	0x0000000a
        /*1228*/ 	.word	0x00029850
        /*122c*/ 	.short	0x010a
        /*122e*/ 	.byte	0x3f
	.zero		1


	//   ....[44]....
        /*1230*/ 	.word	0x00021810
        /*1234*/ 	.word	0x0000000a
        /*1238*/ 	.word	0x00029850
        /*123c*/ 	.short	0x010a
        /*123e*/ 	.byte	0x3f
	.zero		1


	//   ....[45]....
        /*1240*/ 	.word	0x00023240
        /*1244*/ 	.word	0x000000a3
        /*1248*/ 	.word	0x00000000
        /*124c*/ 	.short	0x0101
        /*124e*/ 	.byte	0x3f
	.zero		1


	//   ....[46]....
        /*1250*/ 	.word	0x00023b70
        /*1254*/ 	.word	0x00000009
        /*1258*/ 	.word	0x00000000
        /*125c*/ 	.short	0x0101
        /*125e*/ 	.byte	0x3f
	.zero		1


	//   ....[47]....
        /*1260*/ 	.word	0x00024230
        /*1264*/ 	.word	0x0000000d
        /*1268*/ 	.word	0x00029850
        /*126c*/ 	.short	0x010a
        /*126e*/ 	.byte	0x3f
	.zero		1


	//   ....[48]....
        /*1270*/ 	.word	0x000242b0
        /*1274*/ 	.word	0x0000000d
        /*1278*/ 	.word	0x00029850
        /*127c*/ 	.short	0x010a
        /*127e*/ 	.byte	0x3f
	.zero		1


	//   ....[49]....
        /*1280*/ 	.word	0x000248b0
        /*1284*/ 	.word	0x00000002
        /*1288*/ 	.word	0x00000000
        /*128c*/ 	.short	0x0101
        /*128e*/ 	.byte	0x3f
	.zero		1


	//   ....[50]....
        /*1290*/ 	.word	0x00026ac0
        /*1294*/ 	.word	0x00000000
        /*1298*/ 	.word	0x00000000
        /*129c*/ 	.short	0x0101
        /*129e*/ 	.byte	0x3f
	.zero		1


	//   ....[51]....
        /*12a0*/ 	.word	0x000272a0
        /*12a4*/ 	.word	0x0000000c
        /*12a8*/ 	.word	0x00000000
        /*12ac*/ 	.short	0x0101
        /*12ae*/ 	.byte	0x3f
	.zero		1


	//   ....[52]....
        /*12b0*/ 	.word	0x0002ade0
        /*12b4*/ 	.word	0x00000012
        /*12b8*/ 	.word	0x00029820
        /*12bc*/ 	.short	0x010a
        /*12be*/ 	.byte	0x3f
	.zero		1


	//   ....[53]....
        /*12c0*/ 	.word	0x0002aeb0
        /*12c4*/ 	.word	0x00000007
        /*12c8*/ 	.word	0x000298a0
        /*12cc*/ 	.short	0x010a
        /*12ce*/ 	.byte	0x3f
	.zero		1


	//   ....[54]....
        /*12d0*/ 	.word	0x0002b2d0
        /*12d4*/ 	.word	0x00000007
        /*12d8*/ 	.word	0x000298c0
        /*12dc*/ 	.short	0x010a
        /*12de*/ 	.byte	0x3f
	.zero		1


	//   ....[55]....
        /*12e0*/ 	.word	0x0002b6a0
        /*12e4*/ 	.word	0x00000008
        /*12e8*/ 	.word	0x000298a0
        /*12ec*/ 	.short	0x010a
        /*12ee*/ 	.byte	0x3f
	.zero		1


	//   ....[56]....
        /*12f0*/ 	.word	0x0002bab0
        /*12f4*/ 	.word	0x00000008
        /*12f8*/ 	.word	0x000298c0
        /*12fc*/ 	.short	0x010a
        /*12fe*/ 	.byte	0x3f
	.zero		1


	//   ....[57]....
        /*1300*/ 	.word	0x0002cbb0
        /*1304*/ 	.word	0x00000002
        /*1308*/ 	.word	0x00029880
        /*130c*/ 	.short	0x010a
        /*130e*/ 	.byte	0x3f
	.zero		1


	//   ....[58]....
        /*1310*/ 	.word	0x0002cd50
        /*1314*/ 	.word	0x00000002
        /*1318*/ 	.word	0x00029840
        /*131c*/ 	.short	0x010a
        /*131e*/ 	.byte	0x3f
	.zero		1


	//   ....[59]....
        /*1320*/ 	.word	0x0002d980
        /*1324*/ 	.word	0x00000012
        /*1328*/ 	.word	0x00029800
        /*132c*/ 	.short	0x0107
        /*132e*/ 	.byte	0x3f
	.zero		1


	//   ....[60]....
        /*1330*/ 	.word	0x0002da80
        /*1334*/ 	.word	0x00000012
        /*1338*/ 	.word	0x00029800
        /*133c*/ 	.short	0x0101
        /*133e*/ 	.byte	0x3f
	.zero		1


	//   ....[61]....
        /*1340*/ 	.word	0x0002daa0
        /*1344*/ 	.word	0x00000012
        /*1348*/ 	.word	0x00029820
        /*134c*/ 	.short	0x010a
        /*134e*/ 	.byte	0x3f
	.zero		1


	//   ....[62]....
        /*1350*/ 	.word	0x0002ddd0
        /*1354*/ 	.word	0x00000005
        /*1358*/ 	.word	0x00029880
        /*135c*/ 	.short	0x010a
        /*135e*/ 	.byte	0x3f
	.zero		1


	//   ....[63]....
        /*1360*/ 	.word	0x0002e000
        /*1364*/ 	.word	0x00000005
        /*1368*/ 	.word	0x00029840
        /*136c*/ 	.short	0x010a
        /*136e*/ 	.byte	0x3f
	.zero		1


	//   ....[64]....
        /*1370*/ 	.word	0x0002e4c0
        /*1374*/ 	.word	0x00000014
        /*1378*/ 	.word	0x00029870
        /*137c*/ 	.short	0x010a
        /*137e*/ 	.byte	0x3f
	.zero		1


	//   ....[65]....
        /*1380*/ 	.word	0x0002e530
        /*1384*/ 	.word	0x00000014
        /*1388*/ 	.word	0x00029860
        /*138c*/ 	.short	0x010a
        /*138e*/ 	.byte	0x3f
	.zero		1


	//   ....[66]....
        /*1390*/ 	.word	0x0002ea60
        /*1394*/ 	.word	0x00000014
        /*1398*/ 	.word	0x00029850
        /*139c*/ 	.short	0x0101
        /*139e*/ 	.byte	0x3f
	.zero		1


	//   ....[67]....
        /*13a0*/ 	.word	0x0002eae0
        /*13a4*/ 	.word	0x00000014
        /*13a8*/ 	.word	0x00000000
        /*13ac*/ 	.short	0x0101
        /*13ae*/ 	.byte	0x3f
	.zero		1


	//   ....[68]....
        /*13b0*/ 	.word	0x0002ed10
        /*13b4*/ 	.word	0x00000010
        /*13b8*/ 	.word	0x00029870
        /*13bc*/ 	.short	0x010a
        /*13be*/ 	.byte	0x3f
	.zero		1


	//   ....[69]....
        /*13c0*/ 	.word	0x0002ed80
        /*13c4*/ 	.word	0x00000010
        /*13c8*/ 	.word	0x00029860
        /*13cc*/ 	.short	0x010a
        /*13ce*/ 	.byte	0x3f
	.zero		1


	//   ....[70]....
        /*13d0*/ 	.word	0x0002f2c0
        /*13d4*/ 	.word	0x00000010
        /*13d8*/ 	.word	0x00029850
        /*13dc*/ 	.short	0x0101
        /*13de*/ 	.byte	0x3f
	.zero		1


	//   ....[71]....
        /*13e0*/ 	.word	0x0002f310
        /*13e4*/ 	.word	0x00000010
        /*13e8*/ 	.word	0x00000000
        /*13ec*/ 	.short	0x0101
        /*13ee*/ 	.byte	0x3f
	.zero		1


	//   ....[72]....
        /*13f0*/ 	.word	0x00030630
        /*13f4*/ 	.word	0x00000000
        /*13f8*/ 	.word	0x00029820
        /*13fc*/ 	.short	0x010a
        /*13fe*/ 	.byte	0x3f
	.zero		1


	//   ....[73]....
        /*1400*/ 	.word	0x00030810
        /*1404*/ 	.word	0x00000006
        /*1408*/ 	.word	0x00000000
        /*140c*/ 	.short	0x010a
        /*140e*/ 	.byte	0x3f
	.zero		1


	//   ....[74]....
        /*1410*/ 	.word	0x00030840
        /*1414*/ 	.word	0x00000007
        /*1418*/ 	.word	0x00000000
        /*141c*/ 	.short	0x010a
        /*141e*/ 	.byte	0x3f
	.zero		1


	//   ....[75]....
        /*1420*/ 	.word	0x00030890
        /*1424*/ 	.word	0x00000004
        /*1428*/ 	.word	0x00029860
        /*142c*/ 	.short	0x010a
        /*142e*/ 	.byte	0x3f
	.zero		1


	//   ....[76]....
        /*1430*/ 	.word	0x000308e0
        /*1434*/ 	.word	0x00000003
        /*1438*/ 	.word	0x00029860
        /*143c*/ 	.short	0x010a
        /*143e*/ 	.byte	0x3f
	.zero		1


	//   ....[77]....
        /*1440*/ 	.word	0x00030920
        /*1444*/ 	.word	0x00000004
        /*1448*/ 	.word	0x00029880
        /*144c*/ 	.short	0x010a
        /*144e*/ 	.byte	0x3f
	.zero		1


	//   ....[78]....
        /*1450*/ 	.word	0x00030940
        /*1454*/ 	.word	0x00000003
        /*1458*/ 	.word	0x00029880
        /*145c*/ 	.short	0x010a
        /*145e*/ 	.byte	0x3f
	.zero		1


	//   ....[79]....
        /*1460*/ 	.word	0x000309a0
        /*1464*/ 	.word	0x00000061
        /*1468*/ 	.word	0x00029890
        /*146c*/ 	.short	0x010a
        /*146e*/ 	.byte	0x3f
	.zero		1


	//   ....[80]....
        /*1470*/ 	.word	0x000309f0
        /*1474*/ 	.word	0x00000061
        /*1478*/ 	.word	0x00029890
        /*147c*/ 	.short	0x010a
        /*147e*/ 	.byte	0x3f
	.zero		1


	//   ....[81]....
        /*1480*/ 	.word	0x00030a40
        /*1484*/ 	.word	0x00000061
        /*1488*/ 	.word	0x00029890
        /*148c*/ 	.short	0x010a
        /*148e*/ 	.byte	0x3f
	.zero		1


	//   ....[82]....
        /*1490*/ 	.word	0x00030a90
        /*1494*/ 	.word	0x00000061
        /*1498*/ 	.word	0x000298b0
        /*149c*/ 	.short	0x010a
        /*149e*/ 	.byte	0x3f
	.zero		1


	//   ....[83]....
        /*14a0*/ 	.word	0x00030da0
        /*14a4*/ 	.word	0x00000010
        /*14a8*/ 	.word	0x00029800
        /*14ac*/ 	.short	0x010a
        /*14ae*/ 	.byte	0x3f
	.zero		1


	//   ....[84]....
        /*14b0*/ 	.word	0x00030fb0
        /*14b4*/ 	.word	0x00000010
        /*14b8*/ 	.word	0x00029800
        /*14bc*/ 	.short	0x010a
        /*14be*/ 	.byte	0x3f
	.zero		1


	//   ....[85]....
        /*14c0*/ 	.word	0x00031000
        /*14c4*/ 	.word	0x00000000
        /*14c8*/ 	.word	0x00029830
        /*14cc*/ 	.short	0x010a
        /*14ce*/ 	.byte	0x3f
	.zero		1


	//   ....[86]....
        /*14d0*/ 	.word	0x00031050
        /*14d4*/ 	.word	0x0000000b
        /*14d8*/ 	.word	0x00029830
        /*14dc*/ 	.short	0x010a
        /*14de*/ 	.byte	0x3f
	.zero		1


	//   ....[87]....
        /*14e0*/ 	.word	0x000310a0
        /*14e4*/ 	.word	0x0000000b
        /*14e8*/ 	.word	0x00029850
        /*14ec*/ 	.short	0x010a
        /*14ee*/ 	.byte	0x3f
	.zero		1


	//   ....[88]....
        /*14f0*/ 	.word	0x000310f0
        /*14f4*/ 	.word	0x0000000a
        /*14f8*/ 	.word	0x00029830
        /*14fc*/ 	.short	0x010a
        /*14fe*/ 	.byte	0x3f
	.zero		1


	//   ....[89]....
        /*1500*/ 	.word	0x00031140
        /*1504*/ 	.word	0x0000000a
        /*1508*/ 	.word	0x00029850
        /*150c*/ 	.short	0x010a
        /*150e*/ 	.byte	0x3f
	.zero		1


	//   ....[90]....
        /*1510*/ 	.word	0x00031190
        /*1514*/ 	.word	0x0000000d
        /*1518*/ 	.word	0x00029850
        /*151c*/ 	.short	0x010a
        /*151e*/ 	.byte	0x3f
	.zero		1


	//   ....[91]....
        /*1520*/ 	.word	0x00033b30
        /*1524*/ 	.word	0x00000012
        /*1528*/ 	.word	0x00029820
        /*152c*/ 	.short	0x010a
        /*152e*/ 	.byte	0x3f
	.zero		1


	//   ....[92]....
        /*1530*/ 	.word	0x00033b80
        /*1534*/ 	.word	0x00000007
        /*1538*/ 	.word	0x000298a0
        /*153c*/ 	.short	0x010a
        /*153e*/ 	.byte	0x3f
	.zero		1


	//   ....[93]....
        /*1540*/ 	.word	0x00033bd0
        /*1544*/ 	.word	0x00000007
        /*1548*/ 	.word	0x000298c0
        /*154c*/ 	.short	0x010a
        /*154e*/ 	.byte	0x3f
	.zero		1


	//   ....[94]....
        /*1550*/ 	.word	0x00033c20
        /*1554*/ 	.word	0x00000008
        /*1558*/ 	.word	0x000298a0
        /*155c*/ 	.short	0x010a
        /*155e*/ 	.byte	0x3f
	.zero		1


	//   ....[95]....
        /*1560*/ 	.word	0x00033c70
        /*1564*/ 	.word	0x00000008
        /*1568*/ 	.word	0x000298c0
        /*156c*/ 	.short	0x010a
        /*156e*/ 	.byte	0x3f
	.zero		1


	//   ....[96]....
        /*1570*/ 	.word	0x00033e10
        /*1574*/ 	.word	0x00000002
        /*1578*/ 	.word	0x00029880
        /*157c*/ 	.short	0x010a
        /*157e*/ 	.byte	0x3f
	.zero		1


	//   ....[97]....
        /*1580*/ 	.word	0x00033e60
        /*1584*/ 	.word	0x00000002
        /*1588*/ 	.word	0x00029840
        /*158c*/ 	.short	0x010a
        /*158e*/ 	.byte	0x3f
	.zero		1


	//   ....[98]....
        /*1590*/ 	.word	0x00034460
        /*1594*/ 	.word	0x00000012
        /*1598*/ 	.word	0x00029820
        /*159c*/ 	.short	0x010a
        /*159e*/ 	.byte	0x3f
	.zero		1


	//   ....[99]....
        /*15a0*/ 	.word	0x000344b0
        /*15a4*/ 	.word	0x00000005
        /*15a8*/ 	.word	0x00029880
        /*15ac*/ 	.short	0x010a
        /*15ae*/ 	.byte	0x3f
	.zero		1


	//   ....[100]....
        /*15b0*/ 	.word	0x00034500
        /*15b4*/ 	.word	0x00000005
        /*15b8*/ 	.word	0x00029840
        /*15bc*/ 	.short	0x010a
        /*15be*/ 	.byte	0x3f
	.zero		1


	//   ....[101]....
        /*15c0*/ 	.word	0x00034550
        /*15c4*/ 	.word	0x00000014
        /*15c8*/ 	.word	0x00029870
        /*15cc*/ 	.short	0x010a
        /*15ce*/ 	.byte	0x3f
	.zero		1


	//   ....[102]....
        /*15d0*/ 	.word	0x000345a0
        /*15d4*/ 	.word	0x00000014
        /*15d8*/ 	.word	0x00029860
        /*15dc*/ 	.short	0x010a
        /*15de*/ 	.byte	0x3f
	.zero		1


	//   ....[103]....
        /*15e0*/ 	.word	0x000345f0
        /*15e4*/ 	.word	0x00000010
        /*15e8*/ 	.word	0x00029870
        /*15ec*/ 	.short	0x010a
        /*15ee*/ 	.byte	0x3f
	.zero		1


	//   ....[104]....
        /*15f0*/ 	.word	0x00034640
        /*15f4*/ 	.word	0x00000010
        /*15f8*/ 	.word	0x00029860
        /*15fc*/ 	.short	0x010a
        /*15fe*/ 	.byte	0x3f
	.zero		1


	//   ....[105]....
        /*1600*/ 	.word	0x000351c0
        /*1604*/ 	.word	0x00000000
        /*1608*/ 	.word	0x00029820
        /*160c*/ 	.short	0x010a
        /*160e*/ 	.byte	0x3f
	.zero		1


	//   ....[106]....
        /*1610*/ 	.word	0x00035360
        /*1614*/ 	.word	0x00000006
        /*1618*/ 	.word	0x00000000
        /*161c*/ 	.short	0x010a
        /*161e*/ 	.byte	0x3f
	.zero		1


	//   ....[107]....
        /*1620*/ 	.word	0x000353b0
        /*1624*/ 	.word	0x00000007
        /*1628*/ 	.word	0x00000000
        /*162c*/ 	.short	0x010a
        /*162e*/ 	.byte	0x3f
	.zero		1


	//   ....[108]....
        /*1630*/ 	.word	0x00035400
        /*1634*/ 	.word	0x00000004
        /*1638*/ 	.word	0x00029860
        /*163c*/ 	.short	0x010a
        /*163e*/ 	.byte	0x3f
	.zero		1


	//   ....[109]....
        /*1640*/ 	.word	0x00035450
        /*1644*/ 	.word	0x00000003
        /*1648*/ 	.word	0x00029860
        /*164c*/ 	.short	0x010a
        /*164e*/ 	.byte	0x3f
	.zero		1


	//   ....[110]....
        /*1650*/ 	.word	0x000354a0
        /*1654*/ 	.word	0x00000004
        /*1658*/ 	.word	0x00029880
        /*165c*/ 	.short	0x010a
        /*165e*/ 	.byte	0x3f
	.zero		1


	//----- nvinfo : EIATTR_NUM_MBARRIERS
	.align		4
.L_333:
        /*1660*/ 	.byte	0x03, 0x38
        /*1662*/ 	.short	0x0016


	//----- nvinfo : EIATTR_EXIT_INSTR_OFFSETS
	.align		4
        /*1664*/ 	.byte	0x04, 0x1c
        /*1666*/ 	.short	(.L_335 - .L_334)


	//   ....[0]....
.L_334:
        /*1668*/ 	.word	0x00030990


	//----- nvinfo : EIATTR_MAX_THREADS
	.align		4
.L_335:
        /*166c*/ 	.byte	0x04, 0x05
        /*166e*/ 	.short	(.L_337 - .L_336)
.L_336:
        /*1670*/ 	.word	0x00000180
        /*1674*/ 	.word	0x00000001
        /*1678*/ 	.word	0x00000001


	//----- nvinfo : EIATTR_CRS_STACK_SIZE
	.align		4
.L_337:
        /*167c*/ 	.byte	0x04, 0x1e
        /*167e*/ 	.short	(.L_339 - .L_338)
.L_338:
        /*1680*/ 	.word	0x00000000


	//----- nvinfo : EIATTR_CBANK_PARAM_SIZE
	.align		4
.L_339:
        /*1684*/ 	.byte	0x03, 0x19
        /*1686*/ 	.short	0x0af0


	//----- nvinfo : EIATTR_PARAM_CBANK
	.align		4
        /*1688*/ 	.byte	0x04, 0x0a
        /*168a*/ 	.short	(.L_341 - .L_340)
	.align		4
.L_340:
        /*168c*/ 	.word	index@(.nv.constant0._ZN7cutlass13device_kernelIN5flash11enable_sm90INS1_16FlashAttnFwdSm90INS1_25CollectiveMainloopFwdSm90ILi2EN4cute5tupleIJNS5_1CILi1EEES8_S8_EEENS6_IJNS7_ILi128EEENS7_ILi160EEENS7_ILi192EEEEEELi128ENS_12float_e4m3_tEfNS_4arch4Sm90ELb1ELb0ELb1ELb1ELb0ELb1ELb0ELb1ELb1ELb1ELb1ELb0EEENS1_21CollectiveEpilogueFwdINS6_IJSA_SA_SB_EEES9_NS_10bfloat16_tESG_Li256ELb1ELb1ELb1ELb1EEENS1_36VarlenDynamicPersistentTileSchedulerILi128ELi160ELi256ELi128ELb1ELb1ELb1ELb1ELb1ELb1EEEEEEEEEvNT_6ParamsE)
        /*1690*/ 	.short	0x0210
        /*1692*/ 	.short	0x0af0


	//----- nvinfo : EIATTR_SW_WAR
	.align		4
.L_341:
        /*1694*/ 	.byte	0x04, 0x36
        /*1696*/ 	.short	(.L_343 - .L_342)
.L_342:
        /*1698*/ 	.word	0x00000008
.L_343:


//--------------------- .nv.callgraph             --------------------------
	.section	.nv.callgraph,"",@"SHT_CUDA_CALLGRAPH"
	.align	4
	.sectionentsize	8
	.align		4
        /*0000*/ 	.word	0x00000000
	.align		4
        /*0004*/ 	.word	0xffffffff
	.align		4
        /*0008*/ 	.word	index@(_ZN7cutlass13device_kernelIN5flash11enable_sm90INS1_16FlashAttnFwdSm90INS1_25CollectiveMainloopFwdSm90ILi2EN4cute5tupleIJNS5_1CILi1EEES8_S8_EEENS6_IJNS7_ILi128EEENS7_ILi160EEENS7_ILi192EEEEEELi128ENS_12float_e4m3_tEfNS_4arch4Sm90ELb0ELb0ELb1ELb0ELb0ELb0ELb0ELb1ELb1ELb1ELb1ELb0EEENS1_21CollectiveEpilogueFwdINS6_IJSA_SA_SB_EEES9_NS_10bfloat16_tESG_Li256ELb0ELb1ELb1ELb1EEENS1_19SingleTileSchedulerILb0ELb1ELb1ELi128EEEEEEEEEvNT_6ParamsE)
	.align		4
        /*000c*/ 	.word	index@(__assertfail)
	.align		4
        /*0010*/ 	.word	index@(_ZN7cutlass13device_kernelIN5flash11enable_sm90INS1_16FlashAttnFwdSm90INS1_25CollectiveMainloopFwdSm90ILi2EN4cute5tupleIJNS5_1CILi1EEES8_S8_EEENS6_IJNS7_ILi128EEENS7_ILi160EEENS7_ILi192EEEEEELi128ENS_12float_e4m3_tEfNS_4arch4Sm90ELb0ELb0ELb1ELb1ELb0ELb0ELb0ELb1ELb1ELb1ELb1ELb0EEENS1_21CollectiveEpilogueFwdINS6_IJSA_SA_SB_EEES9_NS_10bfloat16_tESG_Li256ELb1ELb1ELb1ELb1EEENS1_36VarlenDynamicPersistentTileSchedulerILi128ELi160ELi256ELi128ELb1ELb1ELb1ELb0ELb1ELb1EEEEEEEEEvNT_6ParamsE)
	.align		4
        /*0014*/ 	.word	index@(__assertfail)
	.align		4
        /*0018*/ 	.word	index@(_ZN7cutlass13device_kernelIN5flash11enable_sm90INS1_16FlashAttnFwdSm90INS1_25CollectiveMainloopFwdSm90ILi2EN4cute5tupleIJNS5_1CILi1EEES8_S8_EEENS6_IJNS7_ILi128EEENS7_ILi160EEENS7_ILi192EEEEEELi128ENS_12float_e4m3_tEfNS_4arch4Sm90ELb0ELb0ELb1ELb1ELb0ELb1ELb0ELb1ELb1ELb1ELb1ELb0EEENS1_21CollectiveEpilogueFwdINS6_IJSA_SA_SB_EEES9_NS_10bfloat16_tESG_Li256ELb1ELb1ELb1ELb1EEENS1_36VarlenDynamicPersistentTileSchedulerILi128ELi160ELi256ELi128ELb1ELb1ELb1ELb0ELb1ELb1EEEEEEEEEvNT_6ParamsE)
	.align		4
        /*001c*/ 	.word	index@(__assertfail)
	.align		4
        /*0020*/ 	.word	index@(_ZN7cutlass13device_kernelIN5flash11enable_sm90INS1_16FlashAttnFwdSm90INS1_25CollectiveMainloopFwdSm90ILi2EN4cute5tupleIJNS5_1CILi1EEES8_S8_EEENS6_IJNS7_ILi128EEESA_NS7_ILi192EEEEEELi128ENS_12float_e4m3_tEfNS_4arch4Sm90ELb0ELb1ELb1ELb0ELb0ELb0ELb0ELb1ELb1ELb1ELb1ELb0EEENS1_21CollectiveEpilogueFwdINS6_IJSA_SA_SA_EEES9_NS_10bfloat16_tESF_Li256ELb0ELb1ELb1ELb1EEENS1_19SingleTileSchedulerILb0ELb1ELb1ELi128EEEEEEEEEvNT_6ParamsE)
	.align		4
        /*0024*/ 	.word	index@(__assertfail)
	.align		4
        /*0028*/ 	.word	index@(_ZN7cutlass13device_kernelIN5flash11enable_sm90INS1_16FlashAttnFwdSm90INS1_25CollectiveMainloopFwdSm90ILi2EN4cute5tupleIJNS5_1CILi1EEES8_S8_EEENS6_IJNS7_ILi128EEESA_NS7_ILi192EEEEEELi128ENS_12float_e4m3_tEfNS_4arch4Sm90ELb0ELb1ELb1ELb1ELb0ELb0ELb0ELb1ELb1ELb1ELb1ELb0EEENS1_21CollectiveEpilogueFwdINS6_IJSA_SA_SA_EEES9_NS_10bfloat16_tESF_Li256ELb1ELb1ELb1ELb1EEENS1_36VarlenDynamicPersistentTileSchedulerILi128ELi128ELi256ELi128ELb1ELb1ELb1ELb1ELb0ELb1EEEEEEEEEvNT_6ParamsE)
	.align		4
        /*002c*/ 	.word	index@(__assertfail)
	.align		4
        /*0030*/ 	.word	index@(_ZN7cutlass13device_kernelIN5flash11enable_sm90INS1_16FlashAttnFwdSm90INS1_25CollectiveMainloopFwdSm90ILi2EN4cute5tupleIJNS5_1CILi1EEES8_S8_EEENS6_IJNS7_ILi128EEESA_NS7_ILi192EEEEEELi128ENS_12float_e4m3_tEfNS_4arch4Sm90ELb0ELb1ELb1ELb1ELb0ELb1ELb0ELb1ELb1ELb1ELb1ELb0EEENS1_21CollectiveEpilogueFwdINS6_IJSA_SA_SA_EEES9_NS_10bfloat16_tESF_Li256ELb1ELb1ELb1ELb1EEENS1_36VarlenDynamicPersistentTileSchedulerILi128ELi128ELi256ELi128ELb1ELb1ELb1ELb1ELb0ELb1EEEEEEEEEvNT_6ParamsE)
	.align		4
        /*0034*/ 	.word	index@(__assertfail)
	.align		4
        /*0038*/ 	.word	index@(_ZN7cutlass13device_kernelIN5flash11enable_sm90INS1_16FlashAttnFwdSm90INS1_25CollectiveMainloopFwdSm90ILi2EN4cute5tupleIJNS5_1CILi1EEES8_S8_EEENS6_IJNS7_ILi128EEENS7_ILi160EEENS7_ILi192EEEEEELi128ENS_12float_e4m3_tEfNS_4arch4Sm90ELb1ELb0ELb1ELb0ELb0ELb0ELb0ELb1ELb1ELb1ELb1ELb0EEENS1_21CollectiveEpilogueFwdINS6_IJSA_SA_SB_EEES9_NS_10bfloat16_tESG_Li256ELb0ELb1ELb1ELb1EEENS1_19SingleTileSchedulerILb0ELb1ELb1ELi128EEEEEEEEEvNT_6ParamsE)
	.align		4
        /*003c*/ 	.word	index@(__assertfail)
	.align		4
        /*0040*/ 	.word	index@(_ZN7cutlass13device_kernelIN5flash11enable_sm90INS1_16FlashAttnFwdSm90INS1_25CollectiveMainloopFwdSm90ILi2EN4cute5tupleIJNS5_1CILi1EEES8_S8_EEENS6_IJNS7_ILi128EEENS7_ILi160EEENS7_ILi192EEEEEELi128ENS_12float_e4m3_tEfNS_4arch4Sm90ELb1ELb0ELb1ELb1ELb0ELb0ELb0ELb1ELb1ELb1ELb1ELb0EEENS1_21CollectiveEpilogueFwdINS6_IJSA_SA_SB_EEES9_NS_10bfloat16_tESG_Li256ELb1ELb1ELb1ELb1EEENS1_36VarlenDynamicPersistentTileSchedulerILi128ELi160ELi256ELi128ELb1ELb1ELb1ELb1ELb1ELb1EEEEEEEEEvNT_6ParamsE)
	.align		4
        /*0044*/ 	.word	index@(__assertfail)
	.align		4
        /*0048*/ 	.word	index@(_ZN7cutlass13device_kernelIN5flash11enable_sm90INS1_16FlashAttnFwdSm90INS1_25CollectiveMainloopFwdSm90ILi2EN4cute5tupleIJNS5_1CILi1EEES8_S8_EEENS6_IJNS7_ILi128EEENS7_ILi160EEENS7_ILi192EEEEEELi128ENS_12float_e4m3_tEfNS_4arch4Sm90ELb1ELb0ELb1ELb1ELb0ELb1ELb0ELb1ELb1ELb1ELb1ELb0EEENS1_21CollectiveEpilogueFwdINS6_IJSA_SA_SB_EEES9_NS_10bfloat16_tESG_Li256ELb1ELb1ELb1ELb1EEENS1_36VarlenDynamicPersistentTileSchedulerILi128ELi160ELi256ELi128ELb1ELb1ELb1ELb1ELb1ELb1EEEEEEEEEvNT_6ParamsE)
	.align		4
        /*004c*/ 	.word	index@(__assertfail)
	.align		4
        /*0050*/ 	.word	0x00000000
	.align		4
        /*0054*/ 	.word	0xfffffffe
	.align		4
        /*0058*/ 	.word	0x00000000
	.align		4
        /*005c*/ 	.word	0xfffffffd
	.align		4
        /*0060*/ 	.word	0x00000000
	.align		4
        /*0064*/ 	.word	0xfffffffc


//--------------------- .nv.constant4             --------------------------
	.section	.nv.constant4,"a",@progbits
	.align	8
	.align		8
.nv.constant4:
        /*0000*/ 	.dword	__assertfail
	.align		8
        /*0008*/ 	.dword	__unnamed_1
	.align		8
        /*0010*/ 	.dword	__unnamed_2
	.align		8
        /*0018*/ 	.dword	__unnamed_3
	.align		8
        /*0020*/ 	.dword	__unnamed_4
	.align		8
        /*0028*/ 	.dword	__unnamed_5
	.align		8
        /*0030*/ 	.dword	__unnamed_6
	.align		8
        /*0038*/ 	.dword	__unnamed_7
	.align		8
        /*0040*/ 	.dword	_ZZN5flash28permute_output_fp8_VcolmajorIN4cute6TensorINS1_11ArrayEngineIfLm64EEENS1_6LayoutINS1_5tupleIJNS6_IJNS1_1CILi2EEES8_NS7_ILi16EEEEEENS7_ILi1EEESB_EEENS6_IJNS6_IJSB_S8_NS7_ILi4EEEEEENS7_ILi0EEESF_EEEEEEEEEvRT_E9upper_map
	.align		8
        /*0048*/ 	.dword	__unnamed_8
	.align		8
        /*0050*/ 	.dword	__unnamed_9
	.align		8
        /*0058*/ 	.dword	__unnamed_10
	.align		8
        /*0060*/ 	.dword	__unnamed_11
	.align		8
        /*0068*/ 	.dword	__unnamed_12
	.align		8
        /*0070*/ 	.dword	_ZN84_INTERNAL_b701f088_48_flash_fwd_hdim192_128_e4m3_split_softcap_sm90_cu_f3e6f9ee_32294cuda3std3__45__cpo5beginE
	.align		8
        /*0078*/ 	.dword	_ZN84_INTERNAL_b701f088_48_flash_fwd_hdim192_128_e4m3_split_softcap_sm90_cu_f3e6f9ee_32294cuda3std3__45__cpo3endE
	.align		8
        /*0080*/ 	.dword	_ZN84_INTERNAL_b701f088_48_flash_fwd_hdim192_128_e4m3_split_softcap_sm90_cu_f3e6f9ee_32294cuda3std3__45__cpo6cbeginE
	.align		8
        /*0088*/ 	.dword	_ZN84_INTERNAL_b701f088_48_flash_fwd_hdim192_128_e4m3_split_softcap_sm90_cu_f3e6f9ee_32294cuda3std3__45__cpo4cendE
	.align		8
        /*0090*/ 	.dword	_ZN84_INTERNAL_b701f088_48_flash_fwd_hdim192_128_e4m3_split_softcap_sm90_cu_f3e6f9ee_32294cuda3std3__486_GLOBAL__N__b701f088_48_flash_fwd_hdim192_128_e4m3_split_softcap_sm90_cu_f3e6f9ee_32296ignoreE
	.align		8
        /*0098*/ 	.dword	_ZN84_INTERNAL_b701f088_48_flash_fwd_hdim192_128_e4m3_split_softcap_sm90_cu_f3e6f9ee_32294cuda3std3__419piecewise_constructE
	.align		8
        /*00a0*/ 	.dword	_ZN84_INTERNAL_b701f088_48_flash_fwd_hdim192_128_e4m3_split_softcap_sm90_cu_f3e6f9ee_32294cuda3std3__48in_placeE
	.align		8
        /*00a8*/ 	.dword	_ZN84_INTERNAL_b701f088_48_flash_fwd_hdim192_128_e4m3_split_softcap_sm90_cu_f3e6f9ee_32294cuda3std6ranges3__45__cpo4swapE
	.align		8
        /*00b0*/ 	.dword	_ZN84_INTERNAL_b701f088_48_flash_fwd_hdim192_128_e4m3_split_softcap_sm90_cu_f3e6f9ee_32294cuda3std6ranges3__45__cpo9iter_moveE
	.align		8
        /*00b8*/ 	.dword	_ZN84_INTERNAL_b701f088_48_flash_fwd_hdim192_128_e4m3_split_softcap_sm90_cu_f3e6f9ee_32294cute7productE
	.align		8
        /*00c0*/ 	.dword	_ZN84_INTERNAL_b701f088_48_flash_fwd_hdim192_128_e4m3_split_softcap_sm90_cu_f3e6f9ee_32294cute1_E
	.align		8
        /*00c8*/ 	.dword	$str$23
	.align		8
        /*00d0*/ 	.dword	$str$24


//--------------------- .text._ZN7cutlass13device_kernelIN5flash11enable_sm90INS1_16FlashAttnFwdSm90INS1_25CollectiveMainloopFwdSm90ILi2EN4cute5tupleIJNS5_1CILi1EEES8_S8_EEENS6_IJNS7_ILi128EEENS7_ILi160EEENS7_ILi192EEEEEELi128ENS_12float_e4m3_tEfNS_4arch4Sm90ELb0ELb0ELb1ELb0ELb0ELb0ELb0ELb1ELb1ELb1ELb1ELb0EEENS1_21CollectiveEpilogueFwdINS6_IJSA_SA_SB_EEES9_NS_10bfloat16_tESG_Li256ELb0ELb1ELb1ELb1EEENS1_19SingleTileSchedulerILb0ELb1ELb1ELi128EEEEEEEEEvNT_6ParamsE --------------------------
	.section	.text._ZN7cutlass13device_kernelIN5flash11enable_sm90INS1_16FlashAttnFwdSm90INS1_25CollectiveMainloopFwdSm90ILi2EN4cute5tupleIJNS5_1CILi1EEES8_S8_EEENS6_IJNS7_ILi128EEENS7_ILi160EEENS7_ILi192EEEEEELi128ENS_12float_e4m3_tEfNS_4arch4Sm90ELb0ELb0ELb1ELb0ELb0ELb0ELb0ELb1ELb1ELb1ELb1ELb0EEENS1_21CollectiveEpilogueFwdINS6_IJSA_SA_SB_EEES9_NS_10bfloat16_tESG_Li256ELb0ELb1ELb1ELb1EEENS1_19SingleTileSchedulerILb0ELb1ELb1ELi128EEEEEEEEEvNT_6ParamsE,"ax",@progbits
	.align	128
.text._ZN7cutlass13device_kernelIN5flash11enable_sm90INS1_16FlashAttnFwdSm90INS1_25CollectiveMainloopFwdSm90ILi2EN4cute5tupleIJNS5_1CILi1EEES8_S8_EEENS6_IJNS7_ILi128EEENS7_ILi160EEENS7_ILi192EEEEEELi128ENS_12float_e4m3_tEfNS_4arch4Sm90ELb0ELb0ELb1ELb0ELb0ELb0ELb0ELb1ELb1ELb1ELb1ELb0EEENS1_21CollectiveEpilogueFwdINS6_IJSA_SA_SB_EEES9_NS_10bfloat16_tESG_Li256ELb0ELb1ELb1ELb1EEENS1_19SingleTileSchedulerILb0ELb1ELb1ELi128EEEEEEEEEvNT_6ParamsE:
        .type           _ZN7cutlass13device_kernelIN5flash11enable_sm90INS1_16FlashAttnFwdSm90INS1_25CollectiveMainloopFwdSm90ILi2EN4cute5tupleIJNS5_1CILi1EEES8_S8_EEENS6_IJNS7_ILi128EEENS7_ILi160EEENS7_ILi192EEEEEELi128ENS_12float_e4m3_tEfNS_4arch4Sm90ELb0ELb0ELb1ELb0ELb0ELb0ELb0ELb1ELb1ELb1ELb1ELb0EEENS1_21CollectiveEpilogueFwdINS6_IJSA_SA_SB_EEES9_NS_10bfloat16_tESG_Li256ELb0ELb1ELb1ELb1EEENS1_19SingleTileSchedulerILb0ELb1ELb1ELi128EEEEEEEEEvNT_6ParamsE,@function
        .size           _ZN7cutlass13device_kernelIN5flash11enable_sm90INS1_16FlashAttnFwdSm90INS1_25CollectiveMainloopFwdSm90ILi2EN4cute5tupleIJNS5_1CILi1EEES8_S8_EEENS6_IJNS7_ILi128EEENS7_ILi160EEENS7_ILi192EEEEEELi128ENS_12float_e4m3_tEfNS_4arch4Sm90ELb0ELb0ELb1ELb0ELb0ELb0ELb0ELb1ELb1ELb1ELb1ELb0EEENS1_21CollectiveEpilogueFwdINS6_IJSA_SA_SB_EEES9_NS_10bfloat16_tESG_Li256ELb0ELb1ELb1ELb1EEENS1_19SingleTileSchedulerILb0ELb1ELb1ELi128EEEEEEEEEvNT_6ParamsE,(.L_x_2800 - _ZN7cutlass13device_kernelIN5flash11enable_sm90INS1_16FlashAttnFwdSm90INS1_25CollectiveMainloopFwdSm90ILi2EN4cute5tupleIJNS5_1CILi1EEES8_S8_EEENS6_IJNS7_ILi128EEENS7_ILi160EEENS7_ILi192EEEEEELi128ENS_12float_e4m3_tEfNS_4arch4Sm90ELb0ELb0ELb1ELb0ELb0ELb0ELb0ELb1ELb1ELb1ELb1ELb0EEENS1_21CollectiveEpilogueFwdINS6_IJSA_SA_SB_EEES9_NS_10bfloat16_tESG_Li256ELb0ELb1ELb1ELb1EEENS1_19SingleTileSchedulerILb0ELb1ELb1ELi128EEEEEEEEEvNT_6ParamsE)
        .other          _ZN7cutlass13device_kernelIN5flash11enable_sm90INS1_16FlashAttnFwdSm90INS1_25CollectiveMainloopFwdSm90ILi2EN4cute5tupleIJNS5_1CILi1EEES8_S8_EEENS6_IJNS7_ILi128EEENS7_ILi160EEENS7_ILi192EEEEEELi128ENS_12float_e4m3_tEfNS_4arch4Sm90ELb0ELb0ELb1ELb0ELb0ELb0ELb0ELb1ELb1ELb1ELb1ELb0EEENS1_21CollectiveEpilogueFwdINS6_IJSA_SA_SB_EEES9_NS_10bfloat16_tESG_Li256ELb0ELb1ELb1ELb1EEENS1_19SingleTileSchedulerILb0ELb1ELb1ELi128EEEEEEEEEvNT_6ParamsE,@"STO_CUDA_ENTRY STV_DEFAULT"
_ZN7cutlass13device_kernelIN5flash11enable_sm90INS1_16FlashAttnFwdSm90INS1_25CollectiveMainloopFwdSm90ILi2EN4cute5tupleIJNS5_1CILi1EEES8_S8_EEENS6_IJNS7_ILi128EEENS7_ILi160EEENS7_ILi192EEEEEELi128ENS_12float_e4m3_tEfNS_4arch4Sm90ELb0ELb0ELb1ELb0ELb0ELb0ELb0ELb1ELb1ELb1ELb1ELb0EEENS1_21CollectiveEpilogueFwdINS6_IJSA_SA_SB_EEES9_NS_10bfloat16_tESG_Li256ELb0ELb1ELb1ELb1EEENS1_19SingleTileSchedulerILb0ELb1ELb1ELi128EEEEEEEEEvNT_6ParamsE:
[----:B------:R-:W0:Y:S02]  /*0000*/  LDC R1, c[0x0][0x28] ;  /* 0x00000a00ff017b82 */ /* 0x000e240000000800 */
[----:B0-----:R-:W-:Y:S01]  /*0010*/  VIADD R1, R1, 0xffffffd8 ;  /* 0xffffffd801017836 */ /* 0x001fe20000000000 */
[----:B------:R-:W0:Y:S01]  /*0020*/  S2R R19, SR_TID.X ;  /* 0x0000000000137919 */ /* 0x000e220000002100 */
[----:B------:R-:W-:Y:S01]  /*0030*/  ELECT P0, URZ, PT ;  /* 0x00000000003f782f */ /* 0x000fe20003800000 */
[----:B------:R-:W-:Y:S01]  /*0040*/  BSSY B0, `(.L_x_0) ;  /* 0x000000d000007945 */ /* 0x000fe20003800000 */
[----:B0-----:R-:W-:-:S05]  /*0050*/  SHF.R.U32.HI R0, RZ, 0x5, R19 ;  /* 0x00000005ff007819 */ /* 0x001fca0000011613 */
[----:B------:R-:W0:Y:S02]  /*0060*/  SHFL.IDX PT, R2, R0, RZ, 0x1f ;  /* 0x00001fff00027589 */ /* 0x000e2400000e0000 */
[----:B0-----:R-:W-:-:S13]  /*0070*/  ISETP.EQ.AND P0, PT, R2, RZ, P0 ;  /* 0x000000ff0200720c */ /* 0x001fda0000702270 */
[----:B------:R-:W-:Y:S05]  /*0080*/  @!P0 BRA `(.L_x_1) ;  /* 0x0000000000208947 */ /* 0x000fea0003800000 */
[----:B------:R-:W-:Y:S02]  /*0090*/  ULDC.64 UR4, c[0x0][0x198] ;  /* 0x0000660000047ab9 */ /* 0x000fe40000000a00 */
[----:B------:R-:W-:Y:S02]  /*00a0*/  UIADD3 UR6, UP0, UR4, 0x370, URZ ;  /* 0x0000037004067890 */ /* 0x000fe4000ff1e03f */
[----:B------:R-:W-:Y:S02]  /*00b0*/  UIADD3 UR4, UP1, UR4, 0x470, URZ ;  /* 0x0000047004047890 */ /* 0x000fe4000ff3e03f */
[----:B------:R-:W-:Y:S02]  /*00c0*/  UIADD3.X UR7, URZ, UR5, URZ, UP0, !UPT ;  /* 0x000000053f077290 */ /* 0x000fe400087fe43f */
[----:B------:R-:W-:-:S07]  /*00d0*/  UIADD3.X UR5, URZ, UR5, URZ, UP1, !UPT ;  /* 0x000000053f057290 */ /* 0x000fce0008ffe43f */
[----:B------:R0:W-:Y:S02]  /*00e0*/  UTMACCTL.PF [UR6] ;  /* 0x00000000060079b9 */ /* 0x0001e40008040000 */
[----:B------:R0:W-:Y:S02]  /*00f0*/  UTMACCTL.PF [UR4] ;  /* 0x00000000040079b9 */ /* 0x0001e40008040000 */
[----:B0-----:R-:W-:Y:S01]  /*0100*/  NOP ;  /* 0x0000000000007918 */ /* 0x001fe20000000000 */
.L_x_1:
[----:B------:R-:W-:Y:S05]  /*0110*/  BSYNC B0 ;  /* 0x0000000000007941 */ /* 0x000fea0003800000 */
.L_x_0:
[----:B------:R-:W-:Y:S01]  /*0120*/  VOTEU.ANY UP0, P0 ;  /* 0x00000000003f7886 */ /* 0x000fe20000000100 */
[----:B------:R-:W0:Y:S01]  /*0130*/  SHFL.IDX PT, R2, R0, RZ, 0x1f ;  /* 0x00001fff00027589 */ /* 0x000e2200000e0000 */
[----:B------:R-:W-:Y:S01]  /*0140*/  UMOV UR4, 0x80 ;  /* 0x0000008000047882 */ /* 0x000fe20000000000 */
[----:B------:R-:W-:Y:S01]  /*0150*/  UMOV UR7, 0x100 ;  /* 0x0000010000077882 */ /* 0x000fe20000000000 */
[----:B------:R-:W-:Y:S01]  /*0160*/  SHF.R.U32.HI R17, RZ, 0x7, R19 ;  /* 0x00000007ff117819 */ /* 0x000fe20000011613 */
[----:B------:R-:W1:Y:S01]  /*0170*/  @UP0 S2UR UR8, SR_CgaCtaId ;  /* 0x00000000000809c3 */ /* 0x000e620000008800 */
[----:B------:R-:W-:Y:S01]  /*0180*/  @UP0 UMOV UR6, 0x400 ;  /* 0x0000040000060882 */ /* 0x000fe20000000000 */
[----:B------:R-:W-:-:S04]  /*0190*/  @UP0 UIADD3 UR4, -UR4, 0x100000, URZ ;  /* 0x0010000004040890 */ /* 0x000fc8000fffe13f */
[----:B------:R-:W-:Y:S02]  /*01a0*/  @UP0 USHF.L.U32 UR5, UR4, 0xb, URZ ;  /* 0x0000000b04050899 */ /* 0x000fe4000800063f */
[----:B------:R-:W-:Y:S01]  /*01b0*/  @UP0 USHF.L.U32 UR4, UR4, 0x1, URZ ;  /* 0x0000000104040899 */ /* 0x000fe2000800063f */
[----:B------:R-:W-:Y:S01]  /*01c0*/  VOTEU.ANY UP1, P0 ;  /* 0x00000000003f7886 */ /* 0x000fe20000020100 */
[----:B0-----:R-:W-:Y:S02]  /*01d0*/  ISETP.NE.AND P1, PT, R2, RZ, PT ;  /* 0x000000ff0200720c */ /* 0x001fe40003f25270 */
[----:B------:R0:W2:Y:S01]  /*01e0*/  SHFL.IDX PT, R2, R17, RZ, 0x1f ;  /* 0x00001fff11027589 */ /* 0x0000a200000e0000 */
[----:B-1----:R-:W-:Y:S02]  /*01f0*/  @UP0 ULEA UR8, UR8, UR6, 0x18 ;  /* 0x0000000608080291 */ /* 0x002fe4000f8ec03f */
[----:B------:R-:W-:-:S04]  /*0200*/  @UP0 UIADD3 UR6, -UR7, 0x100000, URZ ;  /* 0x0010000007060890 */ /* 0x000fc8000fffe13f */
[----:B------:R-:W-:Y:S02]  /*0210*/  @UP0 USHF.L.U32 UR7, UR6, 0xb, URZ ;  /* 0x0000000b06070899 */ /* 0x000fe4000800063f */
[----:B------:R-:W-:Y:S01]  /*0220*/  @UP0 USHF.L.U32 UR6, UR6, 0x1, URZ ;  /* 0x0000000106060899 */ /* 0x000fe2000800063f */
[----:B------:R-:W-:Y:S01]  /*0230*/  VOTEU.ANY UP0, P0 ;  /* 0x00000000003f7886 */ /* 0x000fe20000000100 */
[----:B------:R-:W1:Y:S04]  /*0240*/  FENCE.VIEW.ASYNC.S ;  /* 0x00000000000073c6 */ /* 0x000e680000000000 */
[----:B-1----:R0:W1:Y:S06]  /*0250*/  @UP0 SYNCS.EXCH.64 URZ, [UR8+0x29800], UR4 ;  /* 0x02980004083f05b2 */ /* 0x00206c0008000100 */
[----:B------:R0:W3:Y:S02]  /*0260*/  @UP1 SYNCS.EXCH.64 URZ, [UR8+0x29820], UR6 ;  /* 0x02982006083f15b2 */ /* 0x0000e40008000100 */
[----:B0-----:R-:W-:Y:S05]  /*0270*/  @P1 BRA `(.L_x_2) ;  /* 0x0000000000481947 */ /* 0x001fea0003800000 */
[----:B------:R-:W0:Y:S01]  /*0280*/  S2UR UR5, SR_CgaCtaId ;  /* 0x00000000000579c3 */ /* 0x000e220000008800 */
[----:B------:R-:W-:Y:S01]  /*0290*/  UMOV UR4, 0x400 ;  /* 0x0000040000047882 */ /* 0x000fe20000000000 */
[----:B------:R-:W-:Y:S01]  /*02a0*/  UMOV UR6, 0x1 ;  /* 0x0000000100067882 */ /* 0x000fe20000000000 */
[----:B------:R-:W-:Y:S01]  /*02b0*/  UMOV UR7, 0x2 ;  /* 0x0000000200077882 */ /* 0x000fe20000000000 */
[----:B------:R-:W-:Y:S01]  /*02c0*/  ELECT P0, URZ, PT ;  /* 0x00000000003f782f */ /* 0x000fe20003800000 */
[----:B0-----:R-:W-:Y:S02]  /*02d0*/  ULEA UR8, UR5, UR4, 0x18 ;  /* 0x0000000405087291 */ /* 0x001fe4000f8ec03f */
[----:B------:R-:W-:-:S04]  /*02e0*/  UIADD3 UR4, -UR6, 0x100000, URZ ;  /* 0x0010000006047890 */ /* 0x000fc8000fffe13f */
[----:B------:R-:W-:Y:S02]  /*02f0*/  USHF.L.U32 UR5, UR4, 0xb, URZ ;  /* 0x0000000b04057899 */ /* 0x000fe4000800063f */
[----:B------:R-:W-:Y:S02]  /*0300*/  USHF.L.U32 UR4, UR4, 0x1, URZ ;  /* 0x0000000104047899 */ /* 0x000fe4000800063f */
[----:B------:R-:W-:-:S04]  /*0310*/  UIADD3 UR6, -UR7, 0x100000, URZ ;  /* 0x0010000007067890 */ /* 0x000fc8000fffe13f */
[----:B------:R-:W-:Y:S02]  /*0320*/  USHF.L.U32 UR7, UR6, 0xb, URZ ;  /* 0x0000000b06077899 */ /* 0x000fe4000800063f */
[----:B------:R-:W-:Y:S01]  /*0330*/  USHF.L.U32 UR6, UR6, 0x1, URZ ;  /* 0x0000000106067899 */ /* 0x000fe2000800063f */
[----:B------:R-:W0:Y:S03]  /*0340*/  FENCE.VIEW.ASYNC.S ;  /* 0x00000000000073c6 */ /* 0x000e260000000000 */
[----:B0-----:R0:W4:Y:S08]  /*0350*/  SYNCS.EXCH.64 URZ, [UR8+0x29830], UR4 ;  /* 0x02983004083f75b2 */ /* 0x0011300008000100 */
[----:B------:R0:W0:Y:S01]  /*0360*/  SYNCS.EXCH.64 URZ, [UR8+0x29840], UR6 ;  /* 0x02984006083f75b2 */ /* 0x0000220008000100 */
[----:B------:R0:W0:Y:S01]  /*0370*/  SYNCS.EXCH.64 URZ, [UR8+0x29838], UR4 ;  /* 0x02983804083f75b2 */ /* 0x0000220008000100 */
[----:B------:R0:W0:Y:S01]  /*0380*/  SYNCS.EXCH.64 URZ, [UR8+0x29848], UR6 ;  /* 0x02984806083f75b2 */ /* 0x0000220008000100 */
[----:B------:R-:W-:Y:S01]  /*0390*/  NOP ;  /* 0x0000000000007918 */ /* 0x000fe20000000000 */
.L_x_2:
[----:B------:R-:W5:Y:S01]  /*03a0*/  SHFL.IDX PT, R3, R0, RZ, 0x1f ;  /* 0x00001fff00037589 */ /* 0x000f6200000e0000 */
[----:B------:R-:W-:Y:S01]  /*03b0*/  NOP ;  /* 0x0000000000007918 */ /* 0x000fe20000000000 */
[----:B-----5:R-:W-:-:S13]  /*03c0*/  ISETP.NE.AND P0, PT, R3, RZ, PT ;  /* 0x000000ff0300720c */ /* 0x020fda0003f05270 */
[----:B------:R-:W-:Y:S05]  /*03d0*/  @P0 BRA `(.L_x_3) ;  /* 0x0000000000480947 */ /* 0x000fea0003800000 */
[----:B0-----:R-:W0:Y:S01]  /*03e0*/  S2UR UR5, SR_CgaCtaId ;  /* 0x00000000000579c3 */ /* 0x001e220000008800 */
        /* <DEDUP_REMOVED lines=12> */
[----:B0-----:R0:W0:Y:S08]  /*04b0*/  SYNCS.EXCH.64 URZ, [UR8+0x29850], UR4 ;  /* 0x02985004083f75b2 */ /* 0x0010300008000100 */
[----:B------:R0:W0:Y:S01]  /*04c0*/  SYNCS.EXCH.64 URZ, [UR8+0x29860], UR6 ;  /* 0x02986006083f75b2 */ /* 0x0000220008000100 */
[----:B------:R0:W0:Y:S01]  /*04d0*/  SYNCS.EXCH.64 URZ, [UR8+0x29858], UR4 ;  /* 0x02985804083f75b2 */ /* 0x0000220008000100 */
[----:B------:R0:W0:Y:S01]  /*04e0*/  SYNCS.EXCH.64 URZ, [UR8+0x29868], UR6 ;  /* 0x02986806083f75b2 */ /* 0x0000220008000100 */
[----:B------:R-:W-:Y:S01]  /*04f0*/  NOP ;  /* 0x0000000000007918 */ /* 0x000fe20000000000 */
.L_x_3:
[----:B------:R-:W5:Y:S01]  /*0500*/  SHFL.IDX PT, R3, R0, RZ, 0x1f ;  /* 0x00001fff00037589 */ /* 0x000f6200000e0000 */
[----:B------:R-:W-:Y:S01]  /*0510*/  NOP ;  /* 0x0000000000007918 */ /* 0x000fe20000000000 */
[----:B-----5:R-:W-:-:S13]  /*0520*/  ISETP.NE.AND P0, PT, R3, RZ, PT ;  /* 0x000000ff0300720c */ /* 0x020fda0003f05270 */
[----:B------:R-:W-:Y:S05]  /*0530*/  @P0 BRA `(.L_x_4) ;  /* 0x0000000000380947 */ /* 0x000fea0003800000 */
[----:B0-----:R-:W0:Y:S01]  /*0540*/  S2UR UR5, SR_CgaCtaId ;  /* 0x00000000000579c3 */ /* 0x001e220000008800 */
[----:B------:R-:W-:Y:S01]  /*0550*/  UMOV UR4, 0x400 ;  /* 0x0000040000047882 */ /* 0x000fe20000000000 */
[----:B------:R-:W-:Y:S01]  /*0560*/  UMOV UR7, 0x1 ;  /* 0x0000000100077882 */ /* 0x000fe20000000000 */
[----:B------:R-:W-:Y:S01]  /*0570*/  ELECT P0, URZ, PT ;  /* 0x00000000003f782f */ /* 0x000fe20003800000 */
[----:B0-----:R-:W-:Y:S02]  /*0580*/  ULEA UR6, UR5, UR4, 0x18 ;  /* 0x0000000405067291 */ /* 0x001fe4000f8ec03f */
[----:B------:R-:W-:-:S04]  /*0590*/  UIADD3 UR4, -UR7, 0x100000, URZ ;  /* 0x0010000007047890 */ /* 0x000fc8000fffe13f */
[----:B------:R-:W-:Y:S02]  /*05a0*/  USHF.L.U32 UR5, UR4, 0xb, URZ ;  /* 0x0000000b04057899 */ /* 0x000fe4000800063f */
[----:B------:R-:W-:Y:S01]  /*05b0*/  USHF.L.U32 UR4, UR4, 0x1, URZ ;  /* 0x0000000104047899 */ /* 0x000fe2000800063f */
[----:B------:R-:W0:Y:S11]  /*05c0*/  FENCE.VIEW.ASYNC.S ;  /* 0x00000000000073c6 */ /* 0x000e360000000000 */
[----:B0-----:R0:W0:Y:S01]  /*05d0*/  SYNCS.EXCH.64 URZ, [UR6+0x29870], UR4 ;  /* 0x02987004063f75b2 */ /* 0x0010220008000100 */
[----:B------:R0:W0:Y:S01]  /*05e0*/  SYNCS.EXCH.64 URZ, [UR6+0x29880], UR4 ;  /* 0x02988004063f75b2 */ /* 0x0000220008000100 */
[----:B------:R0:W0:Y:S01]  /*05f0*/  SYNCS.EXCH.64 URZ, [UR6+0x29878], UR4 ;  /* 0x02987804063f75b2 */ /* 0x0000220008000100 */
[----:B------:R0:W0:Y:S01]  /*0600*/  SYNCS.EXCH.64 URZ, [UR6+0x29888], UR4 ;  /* 0x02988804063f75b2 */ /* 0x0000220008000100 */
[----:B------:R-:W-:Y:S01]  /*0610*/  NOP ;  /* 0x0000000000007918 */ /* 0x000fe20000000000 */
.L_x_4:
        /* <DEDUP_REMOVED lines=22> */
.L_x_5:
        /* <DEDUP_REMOVED lines=22> */
.L_x_6:
[----:B--2---:R-:W-:Y:S01]  /*08e0*/  ISETP.NE.AND P0, PT, R2, RZ, PT ;  /* 0x000000ff0200720c */ /* 0x004fe20003f05270 */
[----:B------:R-:W-:Y:S01]  /*08f0*/  IMAD.MOV.U32 R2, RZ, RZ, 0x1 ;  /* 0x00000001ff027424 */ /* 0x000fe200078e00ff */
[----:B------:R-:W-:Y:S01]  /*0900*/  NOP ;  /* 0x0000000000007918 */ /* 0x000fe20000000000 */
[----:B------:R-:W-:Y:S01]  /*0910*/  ULDC.64 UR38, c[0x0][0x208] ;  /* 0x0000820000267ab9 */ /* 0x000fe20000000a00 */
[----:B------:R-:W-:Y:S02]  /*0920*/  BSSY B6, `(.L_x_7) ;  /* 0x0000e5f000067945 */ /* 0x000fe40003800000 */
[----:B------:R-:W-:-:S05]  /*0930*/  SEL R2, R2, 0x2, !P0 ;  /* 0x0000000202027807 */ /* 0x000fca0004000000 */
[----:B------:R2:W-:Y:S01]  /*0940*/  STL [R1+0x1c], R2 ;  /* 0x00001c0201007387 */ /* 0x0005e20000100800 */
[----:B01-34-:R-:W-:Y:S06]  /*0950*/  BAR.SYNC.DEFER_BLOCKING 0x0 ;  /* 0x0000000000007b1d */ /* 0x01bfec0000010000 */
[----:B------:R-:W-:Y:S05]  /*0960*/  @!P0 BRA `(.L_x_8) ;  /* 0x000000ac00d08947 */ /* 0x000fea0003800000 */
.L_x_9:
[----:B------:R-:W-:-:S08]  /*0970*/  NOP ;  /* 0x0000000000007918 */ /* 0x000fd00000000000 */
[----:B------:R-:W0:Y:S02]  /*0980*/  USETMAXREG.TRY_ALLOC.CTAPOOL UP0, 0xf0 ;  /* 0x000000f0000079c8 */ /* 0x000e240008000600 */
[----:B0-----:R-:W-:-:S13]  /*0990*/  PLOP3.LUT P0, PT, PT, PT, UP0, 0x80, 0x0 ;  /* 0x000000000000781c */ /* 0x001fda0003f0f008 */
[----:B------:R-:W-:Y:S05]  /*09a0*/  @!P0 BRA `(.L_x_9) ;  /* 0xfffffffc00f08947 */ /* 0x000fea000383ffff */
[----:B------:R-:W0:Y:S01]  /*09b0*/  LDC R3, c[0x0][0xc50] ;  /* 0x00031400ff037b82 */ /* 0x000e220000000800 */
[----:B--2---:R-:W-:-:S07]  /*09c0*/  LOP3.LUT R2, R19, 0xffffff80, RZ, 0xc0, !PT ;  /* 0xffffff8013027812 */ /* 0x004fce00078ec0ff */
[----:B------:R-:W-:Y:S08]  /*09d0*/  BAR.ARV 0x8, 0x180 ;  /* 0x0206000000007b1d */ /* 0x000ff00000002000 */
[----:B------:R-:W1:Y:S01]  /*09e0*/  S2UR UR4, SR_CTAID.Y ;  /* 0x00000000000479c3 */ /* 0x000e620000002600 */
[----:B------:R-:W-:-:S07]  /*09f0*/  ISETP.NE.AND P0, PT, R2, 0x80, PT ;  /* 0x000000800200780c */ /* 0x000fce0003f05270 */
[----:B------:R-:W2:Y:S08]  /*0a00*/  S2UR UR36, SR_CTAID.Z ;  /* 0x00000000002479c3 */ /* 0x000eb00000002700 */
[----:B------:R-:W-:Y:S06]  /*0a10*/  @!P0 BAR.ARV 0x9, 0x100 ;  /* 0x0244000000008b1d */ /* 0x000fec0000002000 */
[----:B0-----:R-:W-:Y:S01]  /*0a20*/  ISETP.NE.AND P1, PT, R3, 0x1, PT ;  /* 0x000000010300780c */ /* 0x001fe20003f25270 */
[----:B-1----:R-:W-:Y:S01]  /*0a30*/  IMAD.U32 R2, RZ, RZ, UR4 ;  /* 0x00000004ff027e24 */ /* 0x002fe2000f8e00ff */
[----:B--2---:R-:W-:-:S11]  /*0a40*/  ISETP.LE.AND P0, PT, RZ, UR36, PT ;  /* 0x00000024ff007c0c */ /* 0x004fd6000bf03270 */
[----:B------:R-:W0:Y:S08]  /*0a50*/  @P1 LDC R0, c[0x0][0xc54] ;  /* 0x00031500ff001b82 */ /* 0x000e300000000800 */
[----:B------:R-:W1:Y:S01]  /*0a60*/  @P1 LDC R5, c[0x0][0xc58] ;  /* 0x00031600ff051b82 */ /* 0x000e620000000800 */
[----:B0-----:R-:W-:-:S05]  /*0a70*/  @P1 IMAD.HI.U32 R0, R0, UR4, RZ ;  /* 0x0000000400001c27 */ /* 0x001fca000f8e00ff */
[----:B-1----:R-:W-:-:S05]  /*0a80*/  @P1 SHF.R.U32.HI R2, RZ, R5, R0 ;  /* 0x00000005ff021219 */ /* 0x002fca0000011600 */
[----:B------:R-:W-:-:S04]  /*0a90*/  IMAD.MOV R0, RZ, RZ, -R2 ;  /* 0x000000ffff007224 */ /* 0x000fc800078e0a02 */
[----:B------:R-:W-:Y:S01]  /*0aa0*/  IMAD R4, R3, R0, UR4 ;  /* 0x0000000403047e24 */ /* 0x000fe2000f8e0200 */
[----:B------:R-:W-:Y:S06]  /*0ab0*/  @!P0 BRA `(.L_x_10) ;  /* 0x000000e400148947 */ /* 0x000fec0003800000 */
[----:B------:R-:W0:Y:S01]  /*0ac0*/  LDC.64 R6, c[0x0][0x418] ;  /* 0x00010600ff067b82 */ /* 0x000e220000000a00 */
[----:B------:R-:W-:-:S07]  /*0ad0*/  LOP3.LUT R9, R4, 0xffff, RZ, 0xc0, !PT ;  /* 0x0000ffff04097812 */ /* 0x000fce00078ec0ff */
[----:B------:R-:W1:Y:S08]  /*0ae0*/  LDC R18, c[0x0][0x424] ;  /* 0x00010900ff127b82 */ /* 0x000e700000000800 */
[----:B------:R-:W2:Y:S01]  /*0af0*/  LDC R3, c[0x0][0x2f0] ;  /* 0x0000bc00ff037b82 */ /* 0x000ea20000000800 */
[----:B0-----:R-:W-:-:S04]  /*0b00*/  ISETP.NE.U32.AND P0, PT, R6, RZ, PT ;  /* 0x000000ff0600720c */ /* 0x001fc80003f05070 */
[----:B------:R-:W-:-:S04]  /*0b10*/  ISETP.NE.AND.EX P0, PT, R7, RZ, PT, P0 ;  /* 0x000000ff0700720c */ /* 0x000fc80003f05300 */
[----:B-1----:R-:W-:-:S05]  /*0b20*/  SEL R18, R18, 0x1, P0 ;  /* 0x0000000112127807 */ /* 0x002fca0000000000 */
[----:B--2---:R-:W-:-:S04]  /*0b30*/  IMAD R18, R18, R3, RZ ;  /* 0x0000000312127224 */ /* 0x004fc800078e02ff */
[C---:B------:R-:W-:Y:S01]  /*0b40*/  VIADD R0, R18.reuse, 0x9f ;  /* 0x0000009f12007836 */ /* 0x040fe20000000000 */
[----:B------:R-:W-:-:S03]  /*0b50*/  ISETP.GE.AND P0, PT, R18, 0x1, PT ;  /* 0x000000011200780c */ /* 0x000fc60003f06270 */
[----:B------:R-:W-:-:S05]  /*0b60*/  IMAD.HI R0, R0, 0x66666667, RZ ;  /* 0x6666666700007827 */ /* 0x000fca00078e02ff */
[----:B------:R-:W-:-:S04]  /*0b70*/  SHF.R.U32.HI R3, RZ, 0x1f, R0 ;  /* 0x0000001fff037819 */ /* 0x000fc80000011600 */
[----:B------:R-:W-:Y:S01]  /*0b80*/  LEA.HI.SX32 R3, R0, R3, 0x1a ;  /* 0x0000000300037211 */ /* 0x000fe200078fd2ff */
[----:B------:R-:W-:Y:S01]  /*0b90*/  IMAD.MOV.U32 R0, RZ, RZ, RZ ;  /* 0x000000ffff007224 */ /* 0x000fe200078e00ff */
[----:B------:R-:W-:Y:S06]  /*0ba0*/  @!P0 BRA `(.L_x_11) ;  /* 0x0000000000788947 */ /* 0x000fec0003800000 */
[----:B------:R-:W-:-:S04]  /*0bb0*/  SHF.R.U32.HI R0, RZ, 0x10, R4 ;  /* 0x00000010ff007819 */ /* 0x000fc80000011604 */
[----:B------:R-:W-:-:S13]  /*0bc0*/  ISETP.NE.AND P0, PT, R0, RZ, PT ;  /* 0x000000ff0000720c */ /* 0x000fda0003f05270 */
[----:B------:R-:W0:Y:S02]  /*0bd0*/  @!P0 LDC R0, c[0x0][0x9f0] ;  /* 0x00027c00ff008b82 */ /* 0x000e240000000800 */
[-C--:B0-----:R-:W-:Y:S02]  /*0be0*/  IABS R11, R0.reuse ;  /* 0x00000000000b7213 */ /* 0x081fe40000000000 */
[----:B------:R-:W-:Y:S02]  /*0bf0*/  IADD3 R7, R3, -0x1, R0 ;  /* 0xffffffff03077810 */ /* 0x000fe40007ffe000 */
[----:B------:R-:W0:Y:S01]  /*0c00*/  I2F.RP R6, R11 ;  /* 0x0000000b00067306 */ /* 0x000e220000209400 */
[----:B------:R-:W-:-:S05]  /*0c10*/  IABS R10, R0 ;  /* 0x00000000000a7213 */ /* 0x000fca0000000000 */
[----:B------:R-:W-:Y:S02]  /*0c20*/  IMAD.MOV R10, RZ, RZ, -R10 ;  /* 0x000000ffff0a7224 */ /* 0x000fe400078e0a0a */
[----:B0-----:R-:W0:Y:S02]  /*0c30*/  MUFU.RCP R6, R6 ;  /* 0x0000000600067308 */ /* 0x001e240000001000 */
[----:B0-----:R-:W-:Y:S01]  /*0c40*/  VIADD R4, R6, 0xffffffe ;  /* 0x0ffffffe06047836 */ /* 0x001fe20000000000 */
[----:B------:R-:W-:Y:S02]  /*0c50*/  IABS R6, R7 ;  /* 0x0000000700067213 */ /* 0x000fe40000000000 */
[----:B------:R-:W-:-:S03]  /*0c60*/  LOP3.LUT R7, R7, R0, RZ, 0x3c, !PT ;  /* 0x0000000007077212 */ /* 0x000fc600078e3cff */
[----:B------:R0:W1:Y:S01]  /*0c70*/  F2I.FTZ.U32.TRUNC.NTZ R5, R4 ;  /* 0x0000000400057305 */ /* 0x000062000021f000 */
[----:B------:R-:W-:Y:S01]  /*0c80*/  ISETP.GE.AND P2, PT, R7, RZ, PT ;  /* 0x000000ff0700720c */ /* 0x000fe20003f46270 */
[----:B0-----:R-:W-:Y:S02]  /*0c90*/  IMAD.MOV.U32 R4, RZ, RZ, RZ ;  /* 0x000000ffff047224 */ /* 0x001fe400078e00ff */
[----:B-1----:R-:W-:-:S04]  /*0ca0*/  IMAD.MOV R8, RZ, RZ, -R5 ;  /* 0x000000ffff087224 */ /* 0x002fc800078e0a05 */
[----:B------:R-:W-:-:S04]  /*0cb0*/  IMAD R13, R8, R11, RZ ;  /* 0x0000000b080d7224 */ /* 0x000fc800078e02ff */
[----:B------:R-:W-:-:S04]  /*0cc0*/  IMAD.HI.U32 R5, R5, R13, R4 ;  /* 0x0000000d05057227 */ /* 0x000fc800078e0004 */
[----:B------:R-:W-:Y:S02]  /*0cd0*/  IMAD.MOV.U32 R4, RZ, RZ, R10 ;  /* 0x000000ffff047224 */ /* 0x000fe400078e000a */
[----:B------:R-:W-:-:S04]  /*0ce0*/  IMAD.HI.U32 R5, R5, R6, RZ ;  /* 0x0000000605057227 */ /* 0x000fc800078e00ff */
[----:B------:R-:W-:-:S05]  /*0cf0*/  IMAD R4, R5, R4, R6 ;  /* 0x0000000405047224 */ /* 0x000fca00078e0206 */
[----:B------:R-:W-:-:S13]  /*0d00*/  ISETP.GT.U32.AND P1, PT, R11, R4, PT ;  /* 0x000000040b00720c */ /* 0x000fda0003f24070 */
[----:B------:R-:W-:Y:S02]  /*0d10*/  @!P1 IMAD.IADD R4, R4, 0x1, -R11 ;  /* 0x0000000104049824 */ /* 0x000fe400078e0a0b */
[----:B------:R-:W-:Y:S01]  /*0d20*/  @!P1 VIADD R5, R5, 0x1 ;  /* 0x0000000105059836 */ /* 0x000fe20000000000 */
[----:B------:R-:W-:Y:S02]  /*0d30*/  ISETP.NE.AND P1, PT, R0, RZ, PT ;  /* 0x000000ff0000720c */ /* 0x000fe40003f25270 */
[----:B------:R-:W-:-:S13]  /*0d40*/  ISETP.GE.U32.AND P0, PT, R4, R11, PT ;  /* 0x0000000b0400720c */ /* 0x000fda0003f06070 */
[----:B------:R-:W-:-:S04]  /*0d50*/  @P0 VIADD R5, R5, 0x1 ;  /* 0x0000000105050836 */ /* 0x000fc80000000000 */
[----:B------:R-:W-:Y:S01]  /*0d60*/  @!P2 IMAD.MOV R5, RZ, RZ, -R5 ;  /* 0x000000ffff05a224 */ /* 0x000fe200078e0a05 */
[----:B------:R-:W-:-:S05]  /*0d70*/  @!P1 LOP3.LUT R5, RZ, R0, RZ, 0x33, !PT ;  /* 0x00000000ff059212 */ /* 0x000fca00078e33ff */
[----:B------:R-:W-:-:S07]  /*0d80*/  IMAD.MOV.U32 R0, RZ, RZ, R5 ;  /* 0x000000ffff007224 */ /* 0x000fce00078e0005 */
.L_x_11:
[-C--:B------:R-:W-:Y:S01]  /*0d90*/  IMAD R16, R9, R0.reuse, RZ ;  /* 0x0000000009107224 */ /* 0x080fe200078e02ff */
[----:B------:R-:W-:Y:S01]  /*0da0*/  USHF.R.S32.HI UR37, URZ, 0x1f, UR36 ;  /* 0x0000001f3f257899 */ /* 0x000fe20008011424 */
[----:B------:R-:W-:Y:S01]  /*0db0*/  VIADD R22, R19, 0xffffff80 ;  /* 0xffffff8013167836 */ /* 0x000fe20000000000 */
[----:B------:R-:W-:Y:S02]  /*0dc0*/  PLOP3.LUT P0, PT, PT, PT, PT, 0x80, 0x0 ;  /* 0x000000000000781c */ /* 0x000fe40003f0f070 */
[----:B------:R-:W-:Y:S02]  /*0dd0*/  CS2R R6, SRZ ;  /* 0x0000000000067805 */ /* 0x000fe4000001ff00 */
[----:B------:R-:W-:Y:S01]  /*0de0*/  VIADDMNMX R19, R16, R0, R3, PT ;  /* 0x0000000010137246 */ /* 0x000fe20003800103 */
[----:B------:R-:W-:Y:S01]  /*0df0*/  IMAD.MOV.U32 R3, RZ, RZ, RZ ;  /* 0x000000ffff037224 */ /* 0x000fe200078e00ff */
[----:B------:R-:W-:Y:S01]  /*0e00*/  CS2R R30, SRZ ;  /* 0x00000000001e7805 */ /* 0x000fe2000001ff00 */
[----:B------:R-:W-:Y:S01]  /*0e10*/  IMAD.MOV.U32 R0, RZ, RZ, RZ ;  /* 0x000000ffff007224 */ /* 0x000fe200078e00ff */
[----:B------:R-:W-:-:S02]  /*0e20*/  ISETP.GT.AND P1, PT, R19, R16, PT ;  /* 0x000000101300720c */ /* 0x000fc40003f24270 */
[----:B------:R-:W-:Y:S02]  /*0e30*/  CS2R R26, SRZ ;  /* 0x00000000001a7805 */ /* 0x000fe4000001ff00 */
[----:B------:R-:W-:Y:S02]  /*0e40*/  CS2R R8, SRZ ;  /* 0x0000000000087805 */ /* 0x000fe4000001ff00 */
[----:B------:R-:W-:Y:S02]  /*0e50*/  CS2R R36, SRZ ;  /* 0x0000000000247805 */ /* 0x000fe4000001ff00 */
[----:B------:R-:W-:Y:S02]  /*0e60*/  CS2R R10, SRZ ;  /* 0x00000000000a7805 */ /* 0x000fe4000001ff00 */
[----:B------:R-:W-:Y:S02]  /*0e70*/  CS2R R38, SRZ ;  /* 0x0000000000267805 */ /* 0x000fe4000001ff00 */
[----:B------:R-:W-:-:S02]  /*0e80*/  CS2R R34, SRZ ;  /* 0x0000000000227805 */ /* 0x000fc4000001ff00 */
[----:B------:R-:W-:Y:S02]  /*0e90*/  CS2R R32, SRZ ;  /* 0x0000000000207805 */ /* 0x000fe4000001ff00 */
[----:B------:R-:W-:Y:S02]  /*0ea0*/  CS2R R44, SRZ ;  /* 0x00000000002c7805 */ /* 0x000fe4000001ff00 */
[----:B------:R-:W-:Y:S02]  /*0eb0*/  CS2R R12, SRZ ;  /* 0x00000000000c7805 */ /* 0x000fe4000001ff00 */
[----:B------:R-:W-:Y:S02]  /*0ec0*/  CS2R R46, SRZ ;  /* 0x00000000002e7805 */ /* 0x000fe4000001ff00 */
[----:B------:R-:W-:Y:S02]  /*0ed0*/  CS2R R42, SRZ ;  /* 0x00000000002a7805 */ /* 0x000fe4000001ff00 */
[----:B------:R-:W-:-:S02]  /*0ee0*/  CS2R R40, SRZ ;  /* 0x0000000000287805 */ /* 0x000fc4000001ff00 */
[----:B------:R-:W-:Y:S02]  /*0ef0*/  MOV R52, RZ ;  /* 0x000000ff00347202 */ /* 0x000fe40000000f00 */
[----:B------:R-:W-:Y:S02]  /*0f00*/  CS2R R14, SRZ ;  /* 0x00000000000e7805 */ /* 0x000fe4000001ff00 */
[----:B------:R-:W-:Y:S02]  /*0f10*/  CS2R R54, SRZ ;  /* 0x0000000000367805 */ /* 0x000fe4000001ff00 */
[----:B------:R-:W-:Y:S01]  /*0f20*/  CS2R R50, SRZ ;  /* 0x0000000000327805 */ /* 0x000fe2000001ff00 */
[----:B------:R-:W-:Y:S01]  /*0f30*/  IMAD.MOV.U32 R49, RZ, RZ, RZ ;  /* 0x000000ffff317224 */ /* 0x000fe200078e00ff */
[----:B------:R-:W-:Y:S01]  /*0f40*/  CS2R R20, SRZ ;  /* 0x0000000000147805 */ /* 0x000fe2000001ff00 */
[----:B------:R-:W-:Y:S01]  /*0f50*/  IMAD.MOV.U32 R60, RZ, RZ, RZ ;  /* 0x000000ffff3c7224 */ /* 0x000fe200078e00ff */
[----:B------:R-:W-:-:S02]  /*0f60*/  CS2R R62, SRZ ;  /* 0x00000000003e7805 */ /* 0x000fc4000001ff00 */
[----:B------:R-:W-:Y:S01]  /*0f70*/  CS2R R58, SRZ ;  /* 0x00000000003a7805 */ /* 0x000fe2000001ff00 */
[----:B------:R-:W-:Y:S01]  /*0f80*/  IMAD.MOV.U32 R57, RZ, RZ, RZ ;  /* 0x000000ffff397224 */ /* 0x000fe200078e00ff */
        /* <DEDUP_REMOVED lines=11> */
[----:B------:R-:W-:-:S02]  /*1040*/  IMAD.MOV.U32 R73, RZ, RZ, RZ ;  /* 0x000000ffff497224 */ /* 0x000fc400078e00ff */
[----:B------:R-:W-:Y:S02]  /*1050*/  IMAD.MOV.U32 R84, RZ, RZ, RZ ;  /* 0x000000ffff547224 */ /* 0x000fe400078e00ff */
[----:B------:R-:W-:Y:S01]  /*1060*/  IMAD.MOV.U32 R81, RZ, RZ, RZ ;  /* 0x000000ffff517224 */ /* 0x000fe200078e00ff */
[----:B------:R-:W-:Y:S06]  /*1070*/  @!P1 BRA `(.L_x_12) ;  /* 0x0000008000d49947 */ /* 0x000fec0003800000 */
[----:B------:R-:W-:Y:S01]  /*1080*/  SHF.R.S32.HI R23, RZ, 0x1f, R22 ;  /* 0x0000001fff177819 */ /* 0x000fe20000011416 */
[----:B------:R-:W0:Y:S01]  /*1090*/  S2UR UR5, SR_CgaCtaId ;  /* 0x00000000000579c3 */ /* 0x000e220000008800 */
[----:B------:R-:W-:Y:S02]  /*10a0*/  UMOV UR40, 0x400 ;  /* 0x0000040000287882 */ /* 0x000fe40000000000 */
[----:B------:R-:W-:-:S04]  /*10b0*/  LEA.HI R23, R23, R22, RZ, 0x7 ;  /* 0x0000001617177211 */ /* 0x000fc800078f38ff */
[----:B------:R-:W-:-:S06]  /*10c0*/  SHF.R.S32.HI R0, RZ, 0x7, R23 ;  /* 0x00000007ff007819 */ /* 0x000fcc0000011417 */
[----:B------:R-:W1:Y:S01]  /*10d0*/  SHFL.IDX PT, R0, R0, RZ, 0x1f ;  /* 0x00001fff00007589 */ /* 0x000e6200000e0000 */
[----:B0-----:R-:W-:-:S04]  /*10e0*/  ULEA UR40, UR5, UR40, 0x18 ;  /* 0x0000002805287291 */ /* 0x001fc8000f8ec03f */
[----:B------:R-:W-:-:S04]  /*10f0*/  UIADD3 UR5, UR40, 0x14400, URZ ;  /* 0x0001440028057890 */ /* 0x000fc8000fffe03f */
[----:B------:R-:W-:Y:S01]  /*1100*/  ULOP3.LUT UP0, URZ, UR5, 0x9f, URZ, 0xc0, !UPT ;  /* 0x0000009f053f7892 */ /* 0x000fe2000f80c03f */
[----:B-1----:R-:W-:-:S05]  /*1110*/  R2UR UR41, R0 ;  /* 0x00000000002972ca */ /* 0x002fca00000e0000 */
[----:B------:R-:W-:-:S08]  /*1120*/  PLOP3.LUT P0, PT, PT, PT, UP0, 0x80, 0x0 ;  /* 0x000000000000781c */ /* 0x000fd00003f0f008 */
[----:B------:R-:W-:-:S04]  /*1130*/  ULEA.HI UR4, UR41, UR41, URZ, 0x1 ;  /* 0x0000002929047291 */ /* 0x000fc8000f8f083f */
[----:B------:R-:W-:-:S04]  /*1140*/  ULOP3.LUT UR4, UR4, 0x3e, URZ, 0xc0, !UPT ;  /* 0x0000003e04047892 */ /* 0x000fc8000f8ec03f */
[----:B------:R-:W-:-:S04]  /*1150*/  UIADD3 UR4, UR41, -UR4, URZ ;  /* 0x8000000429047290 */ /* 0x000fc8000fffe03f */
[----:B------:R-:W-:-:S04]  /*1160*/  ULEA UR4, UR4, UR5, 0xc ;  /* 0x0000000504047291 */ /* 0x000fc8000f8e603f */
[----:B------:R-:W-:-:S04]  /*1170*/  USHF.R.U32.HI UR4, URZ, 0x4, UR4 ;  /* 0x000000043f047899 */ /* 0x000fc80008011604 */
[----:B------:R-:W-:Y:S01]  /*1180*/  ULOP3.LUT UR42, UR4, 0x3fff, URZ, 0xc0, !UPT ;  /* 0x00003fff042a7892 */ /* 0x000fe2000f8ec03f */
[----:B------:R-:W-:Y:S11]  /*1190*/  @!P0 BRA `(.L_x_13) ;  /* 0x0000000000408947 */ /* 0x000ff60003800000 */
[----:B------:R-:W-:Y:S01]  /*11a0*/  MOV R0, 0x0 ;  /* 0x0000000000007802 */ /* 0x000fe20000000f00 */
[----:B------:R-:W-:Y:S01]  /*11b0*/  ULDC.64 UR4, c[0x4][0xc8] ;  /* 0x0100320000047ab9 */ /* 0x000fe20000000a00 */
[----:B------:R-:W-:Y:S01]  /*11c0*/  ULDC.64 UR6, c[0x4][0x38] ;  /* 0x01000e0000067ab9 */ /* 0x000fe20000000a00 */
[----:B------:R-:W-:Y:S01]  /*11d0*/  IMAD.U32 R4, RZ, RZ, UR4 ;  /* 0x00000004ff047e24 */ /* 0x000fe2000f8e00ff */
[----:B------:R0:W1:Y:S01]  /*11e0*/  LDC.64 R14, c[0x4][R0] ;  /* 0x01000000000e7b82 */ /* 0x0000620000000a00 */
[----:B------:R-:W-:Y:S01]  /*11f0*/  IMAD.U32 R5, RZ, RZ, UR5 ;  /* 0x00000005ff057e24 */ /* 0x000fe2000f8e00ff */
[----:B------:R-:W-:Y:S01]  /*1200*/  ULDC.64 UR4, c[0x4][0xd0] ;  /* 0x0100340000047ab9 */ /* 0x000fe20000000a00 */
[----:B------:R-:W-:Y:S01]  /*1210*/  IMAD.U32 R10, RZ, RZ, UR6 ;  /* 0x00000006ff0a7e24 */ /* 0x000fe2000f8e00ff */
[----:B------:R-:W-:Y:S01]  /*1220*/  MOV R12, 0x1 ;  /* 0x00000001000c7802 */ /* 0x000fe20000000f00 */
[----:B------:R-:W-:Y:S02]  /*1230*/  IMAD.U32 R6, RZ, RZ, UR4 ;  /* 0x00000004ff067e24 */ /* 0x000fe4000f8e00ff */
[----:B------:R-:W-:-:S02]  /*1240*/  IMAD.U32 R7, RZ, RZ, UR5 ;  /* 0x00000005ff077e24 */ /* 0x000fc4000f8e00ff */
[----:B------:R-:W-:Y:S02]  /*1250*/  IMAD.U32 R11, RZ, RZ, UR7 ;  /* 0x00000007ff0b7e24 */ /* 0x000fe4000f8e00ff */
[----:B------:R-:W-:Y:S02]  /*1260*/  IMAD.MOV.U32 R8, RZ, RZ, 0x70 ;  /* 0x00000070ff087424 */ /* 0x000fe400078e00ff */
[----:B0-----:R-:W-:-:S07]  /*1270*/  IMAD.MOV.U32 R13, RZ, RZ, RZ ;  /* 0x000000ffff0d7224 */ /* 0x001fce00078e00ff */
[----:B------:R-:W-:-:S07]  /*1280*/  LEPC R20, `(.L_x_13) ;  /* 0x000000001014794e */ /* 0x000fce0000000000 */
[----:B-1----:R-:W-:Y:S05]  /*1290*/  CALL.ABS.NOINC R14 ;  /* 0x000000000e007343 */ /* 0x002fea0003c00000 */
.L_x_13:
[----:B------:R-:W0:Y:S01]  /*12a0*/  LDC.64 R12, c[0x0][0x990] ;  /* 0x00026400ff0c7b82 */ /* 0x000e220000000a00 */
[----:B------:R-:W2:Y:S01]  /*12b0*/  LDL.LU R26, [R1+0x1c] ;  /* 0x00001c00011a7983 */ /* 0x000ea20000300800 */
[----:B------:R-:W-:-:S06]  /*12c0*/  ULDC UR4, c[0x0][0x9d8] ;  /* 0x0002760000047ab9 */ /* 0x000fcc0000000800 */
[----:B------:R-:W1:Y:S01]  /*12d0*/  LDC.64 R20, c[0x0][0x998] ;  /* 0x00026600ff147b82 */ /* 0x000e620000000a00 */
[----:B0-----:R-:W-:-:S04]  /*12e0*/  ISETP.NE.U32.AND P0, PT, R12, RZ, PT ;  /* 0x000000ff0c00720c */ /* 0x001fc80003f05070 */
[----:B------:R-:W-:Y:S02]  /*12f0*/  ISETP.NE.AND.EX P0, PT, R13, RZ, PT, P0 ;  /* 0x000000ff0d00720c */ /* 0x000fe40003f05300 */
[----:B-1----:R-:W-:-:S04]  /*1300*/  ISETP.NE.U32.AND P1, PT, R20, RZ, PT ;  /* 0x000000ff1400720c */ /* 0x002fc80003f25070 */
[----:B------:R-:W-:-:S07]  /*1310*/  ISETP.NE.AND.EX P1, PT, R21, RZ, PT, P1 ;  /* 0x000000ff1500720c */ /* 0x000fce0003f25310 */
[----:B------:R-:W0:Y:S01]  /*1320*/  @P0 LDC.64 R8, c[0x0][0x9a8] ;  /* 0x00026a00ff080b82 */ /* 0x000e220000000a00 */
[----:B------:R-:W-:-:S07]  /*1330*/  @P0 SHF.R.S32.HI R3, RZ, 0x1f, R2 ;  /* 0x0000001fff030819 */ /* 0x000fce0000011402 */
[----:B------:R-:W1:Y:S08]  /*1340*/  @P1 LDC.64 R10, c[0x0][0x9b8] ;  /* 0x00026e00ff0a1b82 */ /* 0x000e700000000a00 */
[----:B------:R-:W3:Y:S08]  /*1350*/  @P0 LDC.64 R14, c[0x0][0x9b0] ;  /* 0x00026c00ff0e0b82 */ /* 0x000ef00000000a00 */
[----:B------:R-:W4:Y:S01]  /*1360*/  @P1 LDC.64 R24, c[0x0][0x9c0] ;  /* 0x00027000ff181b82 */ /* 0x000f220000000a00 */
[----:B0-----:R-:W-:-:S02]  /*1370*/  @P0 IMAD R0, R8, UR37, RZ ;  /* 0x0000002508000c24 */ /* 0x001fc4000f8e02ff */
[----:B------:R-:W-:-:S04]  /*1380*/  @P0 IMAD.WIDE.U32 R4, R8, UR36, RZ ;  /* 0x0000002408040c25 */ /* 0x000fc8000f8e00ff */
[----:B------:R-:W-:Y:S02]  /*1390*/  @P0 IMAD R9, R9, UR36, R0 ;  /* 0x0000002409090c24 */ /* 0x000fe4000f8e0200 */
[C---:B-1----:R-:W-:Y:S02]  /*13a0*/  @P1 IMAD R6, R10.reuse, UR37, RZ ;  /* 0x000000250a061c24 */ /* 0x042fe4000f8e02ff */
[----:B------:R-:W-:Y:S01]  /*13b0*/  @P0 IMAD.IADD R5, R5, 0x1, R9 ;  /* 0x0000000105050824 */ /* 0x000fe200078e0209 */
[----:B------:R-:W-:Y:S01]  /*13c0*/  @P1 SHF.R.S32.HI R9, RZ, 0x1f, R2 ;  /* 0x0000001fff091819 */ /* 0x000fe20000011402 */
[----:B------:R-:W-:Y:S02]  /*13d0*/  @P1 IMAD R11, R11, UR36, R6 ;  /* 0x000000240b0b1c24 */ /* 0x000fe4000f8e0206 */
[----:B------:R-:W-:-:S04]  /*13e0*/  @P1 IMAD.WIDE.U32 R6, R10, UR36, RZ ;  /* 0x000000240a061c25 */ /* 0x000fc8000f8e00ff */
[----:B---3--:R-:W-:Y:S02]  /*13f0*/  @P0 IMAD R3, R3, R14, RZ ;  /* 0x0000000e03030224 */ /* 0x008fe400078e02ff */
[----:B------:R-:W-:Y:S02]  /*1400*/  @P1 IMAD.IADD R7, R7, 0x1, R11 ;  /* 0x0000000107071824 */ /* 0x000fe400078e020b */
[C---:B------:R-:W-:Y:S02]  /*1410*/  @P0 IMAD R3, R2.reuse, R15, R3 ;  /* 0x0000000f02030224 */ /* 0x040fe400078e0203 */
[----:B----4-:R-:W-:Y:S02]  /*1420*/  @P1 IMAD R0, R9, R24, RZ ;  /* 0x0000001809001224 */ /* 0x010fe400078e02ff */
[----:B------:R-:W-:-:S04]  /*1430*/  @P0 IMAD.WIDE.U32 R4, R2, R14, R4 ;  /* 0x0000000e02040225 */ /* 0x000fc800078e0004 */
[C---:B------:R-:W-:Y:S02]  /*1440*/  @P1 IMAD R11, R2.reuse, R25, R0 ;  /* 0x00000019020b1224 */ /* 0x040fe400078e0200 */
[----:B------:R-:W-:Y:S01]  /*1450*/  @P1 IMAD.WIDE.U32 R8, R2, R24, R6 ;  /* 0x0000001802081225 */ /* 0x000fe200078e0006 */
[----:B------:R-:W-:-:S03]  /*1460*/  @P0 LEA R6, P2, R4, R12, 0x2 ;  /* 0x0000000c04060211 */ /* 0x000fc600078410ff */
[----:B------:R-:W-:Y:S01]  /*1470*/  @P0 IMAD.IADD R3, R5, 0x1, R3 ;  /* 0x0000000105030824 */ /* 0x000fe200078e0203 */
[----:B------:R-:W-:Y:S01]  /*1480*/  @P1 LEA R10, P3, R8, R20, 0x2 ;  /* 0x00000014080a1211 */ /* 0x000fe200078610ff */
[----:B------:R-:W-:-:S03]  /*1490*/  @P1 IMAD.IADD R0, R9, 0x1, R11 ;  /* 0x0000000109001824 */ /* 0x000fc600078e020b */
[----:B------:R-:W-:Y:S01]  /*14a0*/  @P0 LEA.HI.X R7, R4, R13, R3, 0x2, P2 ;  /* 0x0000000d04070211 */ /* 0x000fe200010f1403 */
[----:B------:R-:W-:Y:S01]  /*14b0*/  IMAD.MOV.U32 R3, RZ, RZ, 0x3f800000 ;  /* 0x3f800000ff037424 */ /* 0x000fe200078e00ff */
[----:B------:R-:W-:Y:S01]  /*14c0*/  @P1 LEA.HI.X R11, R8, R21, R0, 0x2, P3 ;  /* 0x00000015080b1211 */ /* 0x000fe200018f1400 */
[----:B------:R-:W-:-:S04]  /*14d0*/  IMAD.MOV.U32 R0, RZ, RZ, 0x3f800000 ;  /* 0x3f800000ff007424 */ /* 0x000fc800078e00ff */
[----:B------:R-:W3:Y:S04]  /*14e0*/  @P0 LDG.E R3, desc[UR38][R6.64] ;  /* 0x0000002606030981 */ /* 0x000ee8000c1e1900 */
[----:B------:R-:W3:Y:S01]  /*14f0*/  @P1 LDG.E R0, desc[UR38][R10.64] ;  /* 0x000000260a001981 */ /* 0x000ee2000c1e1900 */
[----:B------:R-:W-:-:S04]  /*1500*/  SHF.L.U32 R5, RZ, 0x1f, RZ ;  /* 0x0000001fff057819 */ /* 0x000fc800000006ff */
[----:B------:R-:W0:Y:S01]  /*1510*/  SYNCS.PHASECHK.TRANS64.TRYWAIT P1, [UR40+0x29800], R5 ;  /* 0x02980005ff0075a7 */ /* 0x000e220008020168 */
[----:B--2---:R-:W-:-:S04]  /*1520*/  LOP3.LUT R4, R26, 0x1, RZ, 0xfc, !PT ;  /* 0x000000011a047812 */ /* 0x004fc800078efcff */
[----:B------:R-:W-:Y:S01]  /*1530*/  ISETP.NE.AND P0, PT, R4, 0x3, PT ;  /* 0x000000030400780c */ /* 0x000fe20003f05270 */
[----:B---3--:R-:W-:-:S04]  /*1540*/  FMUL.FTZ R0, R3, R0 ;  /* 0x0000000003007220 */ /* 0x008fc80000410000 */
[----:B------:R-:W-:Y:S01]  /*1550*/  FMUL.FTZ R0, R0, UR4 ;  /* 0x0000000400007c20 */ /* 0x000fe20008410000 */
[----:B0-----:R-:W-:Y:S07]  /*1560*/  @!P1 BRA `(.L_x_14) ;  /* 0x000000d800709947 */ /* 0x001fee0003800000 */
.L_x_97:
[----:B------:R-:W-:Y:S05]  /*1570*/  @!P0 BRA `(.L_x_15) ;  /* 0x0000000000048947 */ /* 0x000fea0003800000 */
[----:B------:R-:W-:Y:S01]  /*1580*/  BPT.TRAP 0x1 ;  /* 0x000000040000795c */ /* 0x000fe20000300000 */
.L_x_15:
[----:B------:R1:W2:Y:S01]  /*1590*/  SYNCS.PHASECHK.TRANS64.TRYWAIT P2, [UR40+0x29830], R5 ;  /* 0x02983005ff0075a7 */ /* 0x0002a20008040168 */
[----:B------:R-:W-:Y:S05]  /*15a0*/  @!P0 BRA `(.L_x_16) ;  /* 0x0000000000048947 */ /* 0x000fea0003800000 */
[----:B------:R-:W-:Y:S01]  /*15b0*/  BPT.TRAP 0x1 ;  /* 0x000000040000795c */ /* 0x000fe20000300000 */
.L_x_16:
[----:B------:R-:W3:Y:S02]  /*15c0*/  S2R R3, SR_TID.X ;  /* 0x0000000000037919 */ /* 0x000ee40000002100 */
[----:B---3--:R-:W-:-:S04]  /*15d0*/  LOP3.LUT R3, R3, 0x7f, RZ, 0xc0, !PT ;  /* 0x0000007f03037812 */ /* 0x008fc800078ec0ff */
[----:B------:R-:W-:Y:S01]  /*15e0*/  ISETP.NE.AND P1, PT, R3, RZ, PT ;  /* 0x000000ff0300720c */ /* 0x000fe20003f25270 */
[----:B------:R-:W-:Y:S01]  /*15f0*/  IMAD.U32 R3, RZ, RZ, UR42 ;  /* 0x0000002aff037e24 */ /* 0x000fe2000f8e00ff */
[----:B--2---:R-:W-:Y:S11]  /*1600*/  @P2 BRA `(.L_x_17) ;  /* 0x0000000000082947 */ /* 0x004ff60003800000 */
[----:B------:R-:W2:Y:S02]  /*1610*/  SYNCS.PHASECHK.TRANS64.TRYWAIT P2, [UR40+0x29830], R5 ;  /* 0x02983005ff0075a7 */ /* 0x000ea40008040168 */
[----:B--2---:R-:W-:Y:S05]  /*1620*/  @!P2 BRA `(.L_x_18) ;  /* 0x000000d80058a947 */ /* 0x004fea0003800000 */
.L_x_17:
[----:B------:R-:W-:Y:S05]  /*1630*/  WARPSYNC.ALL ;  /* 0x0000000000007948 */ /* 0x000fea0003800000 */
[----:B------:R-:W-:Y:S01]  /*1640*/  IMAD.MOV.U32 R20, RZ, RZ, RZ ;  /* 0x000000ffff147224 */ /* 0x000fe200078e00ff */
[----:B0-----:R-:W-:Y:S01]  /*1650*/  LOP3.LUT R4, R3, 0x10000, RZ, 0xfc, !PT ;  /* 0x0001000003047812 */ /* 0x001fe200078efcff */
[----:B------:R-:W-:Y:S02]  /*1660*/  IMAD.MOV.U32 R25, RZ, RZ, RZ ;  /* 0x000000ffff197224 */ /* 0x000fe400078e00ff */
[----:B-1----:R-:W-:Y:S01]  /*1670*/  IMAD.MOV.U32 R5, RZ, RZ, -0x7fffffe0 ;  /* 0x80000020ff057424 */ /* 0x002fe200078e00ff */
[----:B------:R-:W-:Y:S01]  /*1680*/  UIADD3 UR4, UR40, 0x1a400, URZ ;  /* 0x0001a40028047890 */ /* 0x000fe2000fffe03f */
[----:B------:R-:W-:Y:S01]  /*1690*/  R2UR UR8, R4 ;  /* 0x00000000040872ca */ /* 0x000fe200000e0000 */
[----:B------:R-:W-:-:S02]  /*16a0*/  WARPGROUP.ARRIVE ;  /* 0x00000000000079c5 */ /* 0x000fc40000000000 */
[C---:B------:R-:W-:Y:S01]  /*16b0*/  R2UR UR9, R5.reuse ;  /* 0x00000000050972ca */ /* 0x040fe200000e0000 */
[----:B------:R-:W-:Y:S01]  /*16c0*/  USHF.R.U32.HI UR4, URZ, 0x4, UR4 ;  /* 0x000000043f047899 */ /* 0x000fe20008011604 */
[C---:B------:R-:W-:Y:S01]  /*16d0*/  R2UR UR24, R4.reuse ;  /* 0x00000000041872ca */ /* 0x040fe200000e0000 */
[----:B------:R-:W-:Y:S01]  /*16e0*/  UMOV UR11, 0x80000020 ;  /* 0x80000020000b7882 */ /* 0x000fe20000000000 */
[C---:B------:R-:W-:Y:S01]  /*16f0*/  R2UR UR25, R5.reuse ;  /* 0x00000000051972ca */ /* 0x040fe200000e0000 */
[----:B------:R-:W-:Y:S01]  /*1700*/  ULOP3.LUT UR4, UR4, 0x3fff, URZ, 0xc0, !UPT ;  /* 0x00003fff04047892 */ /* 0x000fe2000f8ec03f */
[C---:B------:R-:W-:Y:S01]  /*1710*/  R2UR UR20, R4.reuse ;  /* 0x00000000041472ca */ /* 0x040fe200000e0000 */
[----:B------:R-:W-:Y:S01]  /*1720*/  UMOV UR27, 0x80000020 ;  /* 0x80000020001b7882 */ /* 0x000fe20000000000 */
[C---:B------:R-:W-:Y:S01]  /*1730*/  R2UR UR21, R5.reuse ;  /* 0x00000000051572ca */ /* 0x040fe200000e0000 */
[----:B------:R-:W-:Y:S01]  /*1740*/  ULOP3.LUT UR42, UR4, 0x10000, URZ, 0xfc, !UPT ;  /* 0x00010000042a7892 */ /* 0x000fe2000f8efc3f */
[C---:B------:R-:W-:Y:S01]  /*1750*/  R2UR UR16, R4.reuse ;  /* 0x00000000041072ca */ /* 0x040fe200000e0000 */
[----:B------:R-:W-:Y:S01]  /*1760*/  UMOV UR23, 0x80000020 ;  /* 0x8000002000177882 */ /* 0x000fe20000000000 */
[C---:B------:R-:W-:Y:S01]  /*1770*/  R2UR UR17, R5.reuse ;  /* 0x00000000051172ca */ /* 0x040fe200000e0000 */
[----:B------:R-:W-:Y:S01]  /*1780*/  UIADD3 UR6, UR42, 0x80, URZ ;  /* 0x000000802a067890 */ /* 0x000fe2000fffe03f */
[C---:B------:R-:W-:Y:S01]  /*1790*/  R2UR UR12, R4.reuse ;  /* 0x00000000040c72ca */ /* 0x040fe200000e0000 */
[----:B------:R-:W-:Y:S01]  /*17a0*/  UMOV UR19, 0x80000020 ;  /* 0x8000002000137882 */ /* 0x000fe20000000000 */
[----:B------:R-:W-:Y:S01]  /*17b0*/  UMOV UR10, UR42 ;  /* 0x0000002a000a7c82 */ /* 0x000fe20008000000 */
[----:B------:R-:W-:Y:S01]  /*17c0*/  R2UR UR13, R5 ;  /* 0x00000000050d72ca */ /* 0x000fe200000e0000 */
[----:B------:R-:W-:Y:S01]  /*17d0*/  QGMMA.64x32x32.F32.E4M3.E4M3 R92, gdesc[UR8], RZ, !UPT, gsb0 ;  /* 0x00600000085c79f3 */ /* 0x000fe2000c0008ff */
[----:B------:R-:W-:Y:S01]  /*17e0*/  UIADD3 UR8, UR42, 0x100, URZ ;  /* 0x000001002a087890 */ /* 0x000fe2000fffe03f */
[----:B------:R-:W-:Y:S01]  /*17f0*/  R2UR UR4, R4 ;  /* 0x00000000040472ca */ /* 0x000fe200000e0000 */
[----:B------:R-:W-:Y:S01]  /*1800*/  UMOV UR26, UR6 ;  /* 0x00000006001a7c82 */ /* 0x000fe20008000000 */
[----:B------:R-:W-:Y:S01]  /*1810*/  UIADD3 UR10, UR42, 0x180, URZ ;  /* 0x000001802a0a7890 */ /* 0x000fe2000fffe03f */
[----:B------:R-:W-:Y:S01]  /*1820*/  LOP3.LUT R23, R23, 0xffffff80, RZ, 0xc0, !PT ;  /* 0xffffff8017177812 */ /* 0x000fe200078ec0ff */
[----:B------:R-:W-:Y:S01]  /*1830*/  UIADD3 UR6, UR42, 0x200, URZ ;  /* 0x000002002a067890 */ /* 0x000fe2000fffe03f */
[----:B------:R-:W-:Y:S01]  /*1840*/  P2R R14, PR, RZ, 0x1 ;  /* 0x00000001ff0e7803 */ /* 0x000fe20000000000 */
[----:B------:R-:W-:Y:S01]  /*1850*/  UMOV UR22, UR8 ;  /* 0x0000000800167c82 */ /* 0x000fe20008000000 */
[----:B------:R-:W-:Y:S01]  /*1860*/  UMOV UR15, 0x80000020 ;  /* 0x80000020000f7882 */ /* 0x000fe20000000000 */
[----:B------:R-:W-:Y:S01]  /*1870*/  UIADD3 UR5, UR42, 0x102, URZ ;  /* 0x000001022a057890 */ /* 0x000fe2000fffe03f */
[----:B------:R-:W-:Y:S01]  /*1880*/  IMAD.IADD R23, R22, 0x1, -R23 ;  /* 0x0000000116177824 */ /* 0x000fe200078e0a17 */
[----:B------:R-:W-:Y:S01]  /*1890*/  UMOV UR18, UR10 ;  /* 0x0000000a00127c82 */ /* 0x000fe20008000000 */
[----:B------:R-:W-:Y:S01]  /*18a0*/  UMOV UR14, UR6 ;  /* 0x00000006000e7c82 */ /* 0x000fe20008000000 */
[----:B------:R-:W-:Y:S01]  /*18b0*/  UIADD3 UR6, UR42, 0x182, URZ ;  /* 0x000001822a067890 */ /* 0x000fe2000fffe03f */
[----:B------:R-:W0:Y:S01]  /*18c0*/  S2UR UR43, SR_CgaCtaId ;  /* 0x00000000002b79c3 */ /* 0x000e220000008800 */
[----:B------:R-:W-:Y:S01]  /*18d0*/  UIADD3 UR28, UR4, 0x200, URZ ;  /* 0x00000200041c7890 */ /* 0x000fe2000fffe03f */
[----:B------:R-:W-:Y:S01]  /*18e0*/  SHF.R.S32.HI R8, RZ, 0x1f, R23 ;  /* 0x0000001fff087819 */ /* 0x000fe20000011417 */
[----:B------:R-:W-:Y:S01]  /*18f0*/  UIADD3 UR30, UR42, 0x280, URZ ;  /* 0x000002802a1e7890 */ /* 0x000fe2000fffe03f */
[----:B------:R-:W-:Y:S01]  /*1900*/  UMOV UR29, 0x80000020 ;  /* 0x80000020001d7882 */ /* 0x000fe20000000000 */
[----:B------:R-:W-:Y:S01]  /*1910*/  UMOV UR31, 0x80000020 ;  /* 0x80000020001f7882 */ /* 0x000fe20000000000 */
[----:B------:R-:W-:Y:S01]  /*1920*/  UIADD3 UR32, UR4, 0x202, URZ ;  /* 0x0000020204207890 */ /* 0x000fe2000fffe03f */
[----:B------:R-:W-:Y:S01]  /*1930*/  LEA.HI R8, R8, R23, RZ, 0x2 ;  /* 0x0000001708087211 */ /* 0x000fe200078f10ff */
[----:B------:R-:W-:Y:S01]  /*1940*/  UIADD3 UR34, UR42, 0x282, URZ ;  /* 0x000002822a227890 */ /* 0x000fe2000fffe03f */
[----:B------:R-:W-:Y:S01]  /*1950*/  UMOV UR33, 0x80000020 ;  /* 0x8000002000217882 */ /* 0x000fe20000000000 */
[----:B------:R-:W-:Y:S01]  /*1960*/  UMOV UR35, 0x80000020 ;  /* 0x8000002000237882 */ /* 0x000fe20000000000 */
[----:B------:R-:W-:Y:S01]  /*1970*/  UIADD3 UR44, UR4, 0x400, URZ ;  /* 0x00000400042c7890 */ /* 0x000fe2000fffe03f */
[----:B------:R-:W-:Y:S01]  /*1980*/  LOP3.LUT R8, R8, 0x7ffffffc, RZ, 0xc0, !PT ;  /* 0x7ffffffc08087812 */ /* 0x000fe200078ec0ff */
[----:B------:R-:W-:Y:S01]  /*1990*/  UIADD3 UR46, UR42, 0x500, URZ ;  /* 0x000005002a2e7890 */ /* 0x000fe2000fffe03f */
[----:B------:R-:W-:Y:S01]  /*19a0*/  UMOV UR45, 0x80000020 ;  /* 0x80000020002d7882 */ /* 0x000fe20000000000 */
[----:B------:R-:W-:Y:S01]  /*19b0*/  UMOV UR47, 0x80000020 ;  /* 0x80000020002f7882 */ /* 0x000fe20000000000 */
[----:B------:R-:W-:Y:S01]  /*19c0*/  UIADD3 UR48, UR4, 0x402, URZ ;  /* 0x0000040204307890 */ /* 0x000fe2000fffe03f */
[----:B------:R-:W-:Y:S01]  /*19d0*/  IMAD.IADD R8, R23, 0x1, -R8 ;  /* 0x0000000117087824 */ /* 0x000fe200078e0a08 */
[----:B------:R-:W-:Y:S01]  /*19e0*/  UIADD3 UR50, UR42, 0x502, URZ ;  /* 0x000005022a327890 */ /* 0x000fe2000fffe03f */
[----:B------:R-:W-:Y:S01]  /*19f0*/  IMAD.MOV.U32 R23, RZ, RZ, -0x2 ;  /* 0xfffffffeff177424 */ /* 0x000fe200078e00ff */
[----:B------:R-:W-:Y:S01]  /*1a00*/  UMOV UR49, 0x80000020 ;  /* 0x8000002000317882 */ /* 0x000fe20000000000 */
[----:B------:R-:W-:-:S02]  /*1a10*/  UMOV UR51, 0x80000020 ;  /* 0x8000002000337882 */ /* 0x000fc40000000000 */
[----:B------:R-:W-:-:S04]  /*1a20*/  IMAD R23, R8, R23, 0xa0 ;  /* 0x000000a008177424 */ /* 0x000fc800078e0217 */
[----:B------:R-:W-:-:S04]  /*1a30*/  IMAD.IADD R8, R18, 0x1, R23 ;  /* 0x0000000112087824 */ /* 0x000fc800078e0217 */
[----:B------:R-:W-:-:S05]  /*1a40*/  IMAD R8, R19, -0xa0, R8 ;  /* 0xffffff6013087824 */ /* 0x000fca00078e0208 */
[C---:B------:R-:W-:Y:S02]  /*1a50*/  ISETP.GT.AND P2, PT, R8.reuse, 0x9, PT ;  /* 0x000000090800780c */ /* 0x040fe40003f44270 */
[C---:B------:R-:W-:Y:S02]  /*1a60*/  ISETP.GT.AND P6, PT, R8.reuse, RZ, PT ;  /* 0x000000ff0800720c */ /* 0x040fe40003fc4270 */
[C---:B------:R-:W-:Y:S01]  /*1a70*/  ISETP.GT.AND P5, PT, R8.reuse, 0x1, PT ;  /* 0x000000010800780c */ /* 0x040fe20003fa4270 */
[----:B------:R-:W-:Y:S02]  /*1a80*/  WARPGROUP.DEPBAR.LE gsb0, 0x0 ;  /* 0x00008000000079c5 */ /* 0x000fe40000010000 */
[----:B------:R-:W-:Y:S01]  /*1a90*/  WARPGROUP.ARRIVE ;  /* 0x00000000000079c5 */ /* 0x000fe20000000000 */
[C---:B------:R-:W-:Y:S02]  /*1aa0*/  ISETP.GT.AND P4, PT, R8.reuse, 0x8, PT ;  /* 0x000000080800780c */ /* 0x040fe40003f84270 */
[----:B------:R-:W-:-:S03]  /*1ab0*/  ISETP.GT.AND P3, PT, R8, 0x10, PT ;  /* 0x000000100800780c */ /* 0x000fc60003f64270 */
[----:B------:R-:W-:Y:S01]  /*1ac0*/  QGMMA.64x32x32.F32.E4M3.E4M3 R76, gdesc[UR24], RZ, !UPT, gsb0 ;  /* 0x00600000184c79f3 */ /* 0x000fe2000c0008ff */
[----:B------:R-:W-:Y:S02]  /*1ad0*/  UIADD3 UR24, UR4, 0x2, URZ ;  /* 0x0000000204187890 */ /* 0x000fe4000fffe03f */
[----:B------:R-:W-:Y:S01]  /*1ae0*/  UIADD3 UR26, UR42, 0x2, URZ ;  /* 0x000000022a1a7890 */ /* 0x000fe2000fffe03f */
[----:B------:R-:W-:Y:S01]  /*1af0*/  UMOV UR25, 0x80000020 ;  /* 0x8000002000197882 */ /* 0x000fe20000000000 */
[----:B------:R-:W-:Y:S01]  /*1b00*/  UMOV UR27, 0x80000020 ;  /* 0x80000020001b7882 */ /* 0x000fe20000000000 */
[----:B------:R-:W-:Y:S01]  /*1b10*/  UIADD3 UR4, UR42, 0x600, URZ ;  /* 0x000006002a047890 */ /* 0x000fe2000fffe03f */
[----:B------:R-:W-:Y:S02]  /*1b20*/  WARPGROUP.DEPBAR.LE gsb0, 0x0 ;  /* 0x00008000000079c5 */ /* 0x000fe40000010000 */
[----:B------:R-:W-:-:S06]  /*1b30*/  WARPGROUP.ARRIVE ;  /* 0x00000000000079c5 */ /* 0x000fcc0000000000 */
[----:B------:R-:W-:Y:S03]  /*1b40*/  QGMMA.64x32x32.F32.E4M3.E4M3 R60, gdesc[UR20], RZ, !UPT, gsb0 ;  /* 0x00600000143c79f3 */ /* 0x000fe6000c0008ff */
        /* <DEDUP_REMOVED lines=8> */
[----:B------:R-:W-:Y:S01]  /*1bd0*/  QGMMA.64x32x32.F32.E4M3.E4M3 R92, gdesc[UR24], R92, gsb0 ;  /* 0x00600000185c79f3 */ /* 0x000fe2000800085c */
[----:B------:R-:W-:Y:S01]  /*1be0*/  UIADD3 UR26, UR42, 0x82, URZ ;  /* 0x000000822a1a7890 */ /* 0x000fe2000fffe03f */
[----:B------:R-:W-:Y:S01]  /*1bf0*/  UMOV UR27, 0x80000020 ;  /* 0x80000020001b7882 */ /* 0x000fe20000000000 */
[----:B------:R-:W-:Y:S02]  /*1c00*/  WARPGROUP.DEPBAR.LE gsb0, 0x0 ;  /* 0x00008000000079c5 */ /* 0x000fe40000010000 */
[----:B------:R-:W-:-:S06]  /*1c10*/  WARPGROUP.ARRIVE ;  /* 0x00000000000079c5 */ /* 0x000fcc0000000000 */
[----:B------:R-:W-:Y:S01]  /*1c20*/  QGMMA.64x32x32.F32.E4M3.E4M3 R76, gdesc[UR24], R76, gsb0 ;  /* 0x00600000184c79f3 */ /* 0x000fe2000800084c */
[----:B------:R-:W-:Y:S01]  /*1c30*/  UMOV UR26, UR5 ;  /* 0x00000005001a7c82 */ /* 0x000fe20008000000 */
[----:B------:R-:W-:Y:S01]  /*1c40*/  UMOV UR27, 0x80000020 ;  /* 0x80000020001b7882 */ /* 0x000fe20000000000 */
[----:B------:R-:W-:Y:S01]  /*1c50*/  UIADD3 UR5, UR42, 0x202, URZ ;  /* 0x000002022a057890 */ /* 0x000fe2000fffe03f */
        /* <DEDUP_REMOVED lines=14> */
[----:B------:R-:W-:Y:S03]  /*1d40*/  QGMMA.64x32x32.F32.E4M3.E4M3 R28, gdesc[UR24], R28, gsb0 ;  /* 0x00600000181c79f3 */ /* 0x000fe6000800081c */
        /* <DEDUP_REMOVED lines=72> */
[----:B------:R-:W-:Y:S01]  /*21d0*/  ULDC UR4, c[0x0][0x988] ;  /* 0x0002620000047ab9 */ /* 0x000fe20000000800 */
        /* <DEDUP_REMOVED lines=9> */
[----:B------:R-:W-:Y:S01]  /*2270*/  WARPGROUP.ARRIVE ;  /* 0x00000000000079c5 */ /* 0x000fe20000000000 */
[C---:B------:R-:W-:Y:S01]  /*2280*/  FMUL.FTZ R99, R0.reuse, R99 ;  /* 0x0000006300637220 */ /* 0x040fe20000410000 */
[C---:B------:R-:W-:Y:S01]  /*2290*/  FMUL.FTZ R94, R0.reuse, R94 ;  /* 0x0000005e005e7220 */ /* 0x040fe20000410000 */
[C---:B------:R-:W-:Y:S01]  /*22a0*/  FMUL.FTZ R97, R0.reuse, R97 ;  /* 0x0000006100617220 */ /* 0x040fe20000410000 */
[C---:B------:R-:W-:Y:S01]  /*22b0*/  FMUL.FTZ R95, R0.reuse, R95 ;  /* 0x0000005f005f7220 */ /* 0x040fe20000410000 */
[C---:B------:R-:W-:Y:S01]  /*22c0*/  FMUL.FTZ R98, R0.reuse, R98 ;  /* 0x0000006200627220 */ /* 0x040fe20000410000 */
[----:B------:R-:W-:Y:S01]  /*22d0*/  QGMMA.64x32x32.F32.E4M3.E4M3 R76, gdesc[UR48], R76, gsb0 ;  /* 0x00600000304c79f3 */ /* 0x000fe2000800084c */
[----:B------:R-:W-:Y:S01]  /*22e0*/  UIADD3 UR50, UR42, 0x602, URZ ;  /* 0x000006022a327890 */ /* 0x000fe2000fffe03f */
[----:B------:R-:W1:Y:S01]  /*22f0*/  MUFU.TANH R9, R97 ;  /* 0x0000006100097308 */ /* 0x000e620000002400 */
[----:B------:R-:W-:Y:S01]  /*2300*/  UMOV UR51, 0x80000020 ;  /* 0x8000002000337882 */ /* 0x000fe20000000000 */
[C---:B------:R-:W-:Y:S01]  /*2310*/  FMUL.FTZ R102, R0.reuse, R102 ;  /* 0x0000006600667220 */ /* 0x040fe20000410000 */
[C---:B------:R-:W-:Y:S01]  /*2320*/  FMUL.FTZ R92, R0.reuse, R92 ;  /* 0x0000005c005c7220 */ /* 0x040fe20000410000 */
[C---:B------:R-:W-:Y:S01]  /*2330*/  FMUL.FTZ R103, R0.reuse, R103 ;  /* 0x0000006700677220 */ /* 0x040fe20000410000 */
[C---:B------:R-:W-:Y:S01]  /*2340*/  FMUL.FTZ R93, R0.reuse, R93 ;  /* 0x0000005d005d7220 */ /* 0x040fe20000410000 */
[C---:B------:R-:W-:Y:S01]  /*2350*/  FMUL.FTZ R96, R0.reuse, R96 ;  /* 0x0000006000607220 */ /* 0x040fe20000410000 */
[C---:B------:R-:W-:Y:S01]  /*2360*/  FMUL.FTZ R106, R0.reuse, R106 ;  /* 0x0000006a006a7220 */ /* 0x040fe20000410000 */
[----:B------:R-:W-:Y:S01]  /*2370*/  MUFU.TANH R99, R99 ;  /* 0x0000006300637308 */ /* 0x000fe20000002400 */
[C---:B------:R-:W-:Y:S01]  /*2380*/  FMUL.FTZ R107, R0.reuse, R107 ;  /* 0x0000006b006b7220 */ /* 0x040fe20000410000 */
[C---:B------:R-:W-:Y:S01]  /*2390*/  FMUL.FTZ R100, R0.reuse, R100 ;  /* 0x0000006400647220 */ /* 0x040fe20000410000 */
[C---:B------:R-:W-:Y:S01]  /*23a0*/  FMUL.FTZ R101, R0.reuse, R101 ;  /* 0x0000006500657220 */ /* 0x040fe20000410000 */
[C---:B------:R-:W-:Y:S01]  /*23b0*/  FMUL.FTZ R104, R0.reuse, R104 ;  /* 0x0000006800687220 */ /* 0x040fe20000410000 */
[----:B------:R-:W-:-:S03]  /*23c0*/  FMUL.FTZ R105, R0, R105 ;  /* 0x0000006900697220 */ /* 0x000fc60000410000 */
[----:B------:R-:W-:Y:S01]  /*23d0*/  MUFU.TANH R94, R94 ;  /* 0x0000005e005e7308 */ /* 0x000fe20000002400 */
[----:B-1----:R-:W-:-:S07]  /*23e0*/  FSEL R9, R9, -INF , P2 ;  /* 0xff80000009097808 */ /* 0x002fce0001000000 */
[----:B------:R-:W1:Y:S08]  /*23f0*/  MUFU.TANH R10, R95 ;  /* 0x0000005f000a7308 */ /* 0x000e700000002400 */
[----:B------:R-:W-:Y:S08]  /*2400*/  MUFU.TANH R98, R98 ;  /* 0x0000006200627308 */ /* 0x000ff00000002400 */
[----:B------:R-:W2:Y:S01]  /*2410*/  MUFU.TANH R3, R92 ;  /* 0x0000005c00037308 */ /* 0x000ea20000002400 */
[----:B-1----:R-:W-:-:S07]  /*2420*/  FSEL R10, R10, -INF , P5 ;  /* 0xff8000000a0a7808 */ /* 0x002fce0002800000 */
[----:B------:R-:W-:Y:S08]  /*2430*/  MUFU.TANH R102, R102 ;  /* 0x0000006600667308 */ /* 0x000ff00000002400 */
[----:B------:R-:W1:Y:S01]  /*2440*/  MUFU.TANH R6, R93 ;  /* 0x0000005d00067308 */ /* 0x000e620000002400 */
[----:B--2---:R-:W-:Y:S01]  /*2450*/  FSEL R3, R3, -INF , P6 ;  /* 0xff80000003037808 */ /* 0x004fe20003000000 */
[----:B------:R-:W-:-:S02]  /*2460*/  WARPGROUP.DEPBAR.LE gsb0, 0x0 ;  /* 0x00008000000079c5 */ /* 0x000fc40000010000 */
[----:B------:R-:W-:Y:S01]  /*2470*/  WARPGROUP.ARRIVE ;  /* 0x00000000000079c5 */ /* 0x000fe20000000000 */
[C---:B------:R-:W-:Y:S01]  /*2480*/  FMUL.FTZ R76, R0.reuse, R76 ;  /* 0x0000004c004c7220 */ /* 0x040fe20000410000 */
[C---:B------:R-:W-:Y:S01]  /*2490*/  FMUL.FTZ R77, R0.reuse, R77 ;  /* 0x0000004d004d7220 */ /* 0x040fe20000410000 */
[C---:B------:R-:W-:Y:S01]  /*24a0*/  FMUL.FTZ R78, R0.reuse, R78 ;  /* 0x0000004e004e7220 */ /* 0x040fe20000410000 */
[----:B------:R-:W-:Y:S01]  /*24b0*/  MUFU.TANH R103, R103 ;  /* 0x0000006700677308 */ /* 0x000fe20000002400 */
[C---:B------:R-:W-:Y:S01]  /*24c0*/  FMUL.FTZ R81, R0.reuse, R81 ;  /* 0x0000005100517220 */ /* 0x040fe20000410000 */
[----:B------:R-:W-:Y:S01]  /*24d0*/  QGMMA.64x32x32.F32.E4M3.E4M3 R60, gdesc[UR48], R60, gsb0 ;  /* 0x00600000303c79f3 */ /* 0x000fe2000800083c */
[----:B------:R-:W-:Y:S01]  /*24e0*/  UIADD3 UR50, UR42, 0x682, URZ ;  /* 0x000006822a327890 */ /* 0x000fe2000fffe03f */
[C---:B------:R-:W-:Y:S01]  /*24f0*/  FMUL.FTZ R79, R0.reuse, R79 ;  /* 0x0000004f004f7220 */ /* 0x040fe20000410000 */
[----:B------:R-:W-:Y:S01]  /*2500*/  UMOV UR51, 0x80000020 ;  /* 0x8000002000337882 */ /* 0x000fe20000000000 */
[C---:B------:R-:W-:Y:S01]  /*2510*/  FMUL.FTZ R83, R0.reuse, R83 ;  /* 0x0000005300537220 */ /* 0x040fe20000410000 */
[----:B------:R-:W-:Y:S01]  /*2520*/  FMUL.FTZ R82, R0, R82 ;  /* 0x0000005200527220 */ /* 0x000fe20000410000 */
[----:B------:R-:W2:Y:S01]  /*2530*/  MUFU.TANH R76, R76 ;  /* 0x0000004c004c7308 */ /* 0x000ea20000002400 */
[----:B-1----:R-:W-:Y:S01]  /*2540*/  FSEL R6, R6, -INF , P5 ;  /* 0xff80000006067808 */ /* 0x002fe20002800000 */
[----:B------:R-:W-:Y:S01]  /*2550*/  FMUL.FTZ R86, R0, R86 ;  /* 0x0000005600567220 */ /* 0x000fe20000410000 */
[----:B------:R-:W-:Y:S01]  /*2560*/  ISETP.GT.AND P5, PT, R8, 0x18, PT ;  /* 0x000000180800780c */ /* 0x000fe20003fa4270 */
[C---:B------:R-:W-:Y:S01]  /*2570*/  FMUL.FTZ R87, R0.reuse, R87 ;  /* 0x0000005700577220 */ /* 0x040fe20000410000 */
[C---:B------:R-:W-:Y:S01]  /*2580*/  FMUL.FTZ R91, R0.reuse, R91 ;  /* 0x0000005b005b7220 */ /* 0x040fe20000410000 */
[C---:B------:R-:W-:Y:S01]  /*2590*/  FMUL.FTZ R80, R0.reuse, R80 ;  /* 0x0000005000507220 */ /* 0x040fe20000410000 */
[C---:B------:R-:W-:Y:S01]  /*25a0*/  FMUL.FTZ R90, R0.reuse, R90 ;  /* 0x0000005a005a7220 */ /* 0x040fe20000410000 */
[----:B------:R1:W-:Y:S01]  /*25b0*/  MUFU.TANH R27, R77 ;  /* 0x0000004d001b7308 */ /* 0x0003e20000002400 */
[C---:B------:R-:W-:Y:S01]  /*25c0*/  FMUL.FTZ R84, R0.reuse, R84 ;  /* 0x0000005400547220 */ /* 0x040fe20000410000 */
[C---:B------:R-:W-:Y:S01]  /*25d0*/  FMUL.FTZ R85, R0.reuse, R85 ;  /* 0x0000005500557220 */ /* 0x040fe20000410000 */
[C---:B------:R-:W-:Y:S01]  /*25e0*/  FMUL.FTZ R88, R0.reuse, R88 ;  /* 0x0000005800587220 */ /* 0x040fe20000410000 */
[----:B------:R-:W-:-:S04]  /*25f0*/  FMUL.FTZ R89, R0, R89 ;  /* 0x0000005900597220 */ /* 0x000fc80000410000 */
[----:B------:R-:W3:Y:S01]  /*2600*/  MUFU.TANH R7, R96 ;  /* 0x0000006000077308 */ /* 0x000ee20000002400 */
[----:B-1----:R-:W-:Y:S02]  /*2610*/  FSEL R77, R99, -INF , P2 ;  /* 0xff800000634d7808 */ /* 0x002fe40001000000 */
[----:B------:R-:W-:-:S04]  /*2620*/  ISETP.GT.AND P2, PT, R8, 0x20, PT ;  /* 0x000000200800780c */ /* 0x000fc80003f44270 */
[----:B--2---:R-:W-:Y:S01]  /*2630*/  FSEL R23, R76, -INF , P2 ;  /* 0xff8000004c177808 */ /* 0x004fe20001000000 */
[----:B------:R-:W1:Y:S08]  /*2640*/  MUFU.TANH R95, R106 ;  /* 0x0000006a005f7308 */ /* 0x000e700000002400 */
[----:B------:R-:W-:Y:S01]  /*2650*/  MUFU.TANH R107, R107 ;  /* 0x0000006b006b7308 */ /* 0x000fe20000002400 */
[----:B---3--:R-:W-:-:S07]  /*2660*/  FSEL R7, R7, -INF , P4 ;  /* 0xff80000007077808 */ /* 0x008fce0002000000 */
[----:B------:R-:W2:Y:S01]  /*2670*/  MUFU.TANH R11, R100 ;  /* 0x00000064000b7308 */ /* 0x000ea20000002400 */
[----:B-1----:R-:W-:-:S07]  /*2680*/  FSEL R95, R95, -INF , P5 ;  /* 0xff8000005f5f7808 */ /* 0x002fce0002800000 */
[----:B------:R-:W1:Y:S01]  /*2690*/  MUFU.TANH R78, R78 ;  /* 0x0000004e004e7308 */ /* 0x000e620000002400 */
[----:B------:R-:W-:Y:S02]  /*26a0*/  WARPGROUP.DEPBAR.LE gsb0, 0x0 ;  /* 0x00008000000079c5 */ /* 0x000fe40000010000 */
[----:B------:R-:W-:Y:S01]  /*26b0*/  WARPGROUP.ARRIVE ;  /* 0x00000000000079c5 */ /* 0x000fe20000000000 */
[C---:B------:R-:W-:Y:S01]  /*26c0*/  FMUL.FTZ R71, R0.reuse, R71 ;  /* 0x0000004700477220 */ /* 0x040fe20000410000 */
[----:B------:R-:W-:-:S03]  /*26d0*/  FMUL.FTZ R75, R0, R75 ;  /* 0x0000004b004b7220 */ /* 0x000fc60000410000 */
[----:B------:R3:W-:Y:S01]  /*26e0*/  MUFU.TANH R12, R81 ;  /* 0x00000051000c7308 */ /* 0x0007e20000002400 */
[----:B--2---:R-:W-:Y:S01]  /*26f0*/  FSEL R11, R11, -INF , P3 ;  /* 0xff8000000b0b7808 */ /* 0x004fe20001800000 */
[C---:B------:R-:W-:Y:S01]  /*2700*/  FMUL.FTZ R62, R0.reuse, R62 ;  /* 0x0000003e003e7220 */ /* 0x040fe20000410000 */
[----:B------:R-:W-:Y:S01]  /*2710*/  QGMMA.64x32x32.F32.E4M3.E4M3 R44, gdesc[UR48], R44, gsb0 ;  /* 0x00600000302c79f3 */ /* 0x000fe2000800082c */
[----:B------:R-:W-:Y:S01]  /*2720*/  UIADD3 UR50, UR42, 0x702, URZ ;  /* 0x000007022a327890 */ /* 0x000fe2000fffe03f */
[----:B------:R-:W-:Y:S01]  /*2730*/  FMUL.FTZ R61, R0, R61 ;  /* 0x0000003d003d7220 */ /* 0x000fe20000410000 */
[----:B------:R-:W-:Y:S01]  /*2740*/  UMOV UR51, 0x80000020 ;  /* 0x8000002000337882 */ /* 0x000fe20000000000 */
[----:B-1----:R-:W-:Y:S01]  /*2750*/  FSEL R93, R78, -INF , P2 ;  /* 0xff8000004e5d7808 */ /* 0x002fe20001000000 */
[----:B------:R1:W-:Y:S01]  /*2760*/  MUFU.TANH R127, R71 ;  /* 0x00000047007f7308 */ /* 0x0003e20000002400 */
[----:B---3--:R-:W-:Y:S01]  /*2770*/  FSEL R81, R102, -INF , P3 ;  /* 0xff80000066517808 */ /* 0x008fe20001800000 */
[----:B------:R-:W-:Y:S01]  /*2780*/  FMUL.FTZ R63, R0, R63 ;  /* 0x0000003f003f7220 */ /* 0x000fe20000410000 */
[----:B------:R-:W-:Y:S01]  /*2790*/  ISETP.GT.AND P3, PT, R8, 0x21, PT ;  /* 0x000000210800780c */ /* 0x000fe20003f64270 */
[----:B------:R-:W-:Y:S01]  /*27a0*/  FMUL.FTZ R60, R0, R60 ;  /* 0x0000003c003c7220 */ /* 0x000fe20000410000 */
[----:B------:R-:W-:Y:S01]  /*27b0*/  ISETP.GT.AND P2, PT, R8, 0x31, PT ;  /* 0x000000310800780c */ /* 0x000fe20003f44270 */
[C---:B------:R-:W-:Y:S01]  /*27c0*/  FMUL.FTZ R65, R0.reuse, R65 ;  /* 0x0000004100417220 */ /* 0x040fe20000410000 */
[----:B------:R-:W-:Y:S01]  /*27d0*/  FMUL.FTZ R66, R0, R66 ;  /* 0x0000004200427220 */ /* 0x000fe20000410000 */
[----:B------:R2:W-:Y:S01]  /*27e0*/  MUFU.TANH R131, R75 ;  /* 0x0000004b00837308 */ /* 0x0005e20000002400 */
[----:B-1----:R-:W-:Y:S01]  /*27f0*/  FSEL R71, R94, -INF , P6 ;  /* 0xff8000005e477808 */ /* 0x002fe20003000000 */
[----:B------:R-:W-:Y:S01]  /*2800*/  FMUL.FTZ R72, R0, R72 ;  /* 0x0000004800487220 */ /* 0x000fe20000410000 */
[----:B------:R-:W-:Y:S01]  /*2810*/  ISETP.GT.AND P6, PT, R8, 0x11, PT ;  /* 0x000000110800780c */ /* 0x000fe20003fc4270 */
[C---:B------:R-:W-:Y:S01]  /*2820*/  FMUL.FTZ R74, R0.reuse, R74 ;  /* 0x0000004a004a7220 */ /* 0x040fe20000410000 */
[----:B------:R-:W-:Y:S01]  /*2830*/  FMNMX.FTZ R76, R71, R10, !PT ;  /* 0x0000000a474c7209 */ /* 0x000fe20007810000 */
[----:B------:R-:W-:Y:S01]  /*2840*/  FMUL.FTZ R67, R0, R67 ;  /* 0x0000004300437220 */ /* 0x000fe20000410000 */
[----:B------:R-:W-:Y:S01]  /*2850*/  FSEL R27, R27, -INF , P3 ;  /* 0xff8000001b1b7808 */ /* 0x000fe20001800000 */
[----:B------:R-:W1:Y:S01]  /*2860*/  MUFU.TANH R13, R101 ;  /* 0x00000065000d7308 */ /* 0x000e620000002400 */
[----:B--2---:R-:W-:Y:S01]  /*2870*/  FSEL R75, R98, -INF , P4 ;  /* 0xff800000624b7808 */ /* 0x004fe20002000000 */
[----:B------:R-:W-:Y:S01]  /*2880*/  FMUL.FTZ R64, R0, R64 ;  /* 0x0000004000407220 */ /* 0x000fe20000410000 */
[----:B------:R-:W-:Y:S01]  /*2890*/  ISETP.GT.AND P4, PT, R8, 0x19, PT ;  /* 0x000000190800780c */ /* 0x000fe20003f84270 */
[C---:B------:R-:W-:Y:S01]  /*28a0*/  FMUL.FTZ R70, R0.reuse, R70 ;  /* 0x0000004600467220 */ /* 0x040fe20000410000 */
[----:B------:R-:W-:Y:S01]  /*28b0*/  FMNMX.FTZ R76, R75, R76, !PT ;  /* 0x0000004c4b4c7209 */ /* 0x000fe20007810000 */
[C---:B------:R-:W-:Y:S01]  /*28c0*/  FMUL.FTZ R68, R0.reuse, R68 ;  /* 0x0000004400447220 */ /* 0x040fe20000410000 */
[----:B------:R-:W-:Y:S01]  /*28d0*/  FSEL R99, R107, -INF , P4 ;  /* 0xff8000006b637808 */ /* 0x000fe20002000000 */
[----:B------:R-:W-:Y:S01]  /*28e0*/  MUFU.TANH R79, R79 ;  /* 0x0000004f004f7308 */ /* 0x000fe20000002400 */
[----:B------:R-:W-:Y:S01]  /*28f0*/  FMNMX.FTZ R76, R77, R76, !PT ;  /* 0x0000004c4d4c7209 */ /* 0x000fe20007810000 */
[C---:B------:R-:W-:Y:S01]  /*2900*/  FMUL.FTZ R73, R0.reuse, R73 ;  /* 0x0000004900497220 */ /* 0x040fe20000410000 */
[----:B------:R-:W-:-:S02]  /*2910*/  FMUL.FTZ R69, R0, R69 ;  /* 0x0000004500457220 */ /* 0x000fc40000410000 */
[----:B------:R-:W-:-:S03]  /*2920*/  FMNMX.FTZ R76, R81, R76, !PT ;  /* 0x0000004c514c7209 */ /* 0x000fc60007810000 */
[----:B------:R2:W-:Y:S01]  /*2930*/  MUFU.TANH R97, R83 ;  /* 0x0000005300617308 */ /* 0x0005e20000002400 */
[----:B-1----:R-:W-:-:S07]  /*2940*/  FSEL R13, R13, -INF , P6 ;  /* 0xff8000000d0d7808 */ /* 0x002fce0003000000 */
[----:B------:R-:W1:Y:S01]  /*2950*/  MUFU.TANH R15, R104 ;  /* 0x00000068000f7308 */ /* 0x000e620000002400 */
[----:B--2---:R-:W-:Y:S02]  /*2960*/  FSEL R83, R103, -INF , P6 ;  /* 0xff80000067537808 */ /* 0x004fe40003000000 */
[----:B------:R-:W-:Y:S02]  /*2970*/  ISETP.GT.AND P6, PT, R8, 0x28, PT ;  /* 0x000000280800780c */ /* 0x000fe40003fc4270 */
[----:B------:R-:W-:-:S03]  /*2980*/  FMNMX.FTZ R76, R83, R76, !PT ;  /* 0x0000004c534c7209 */ /* 0x000fc60007810000 */
[----:B------:R-:W2:Y:S01]  /*2990*/  MUFU.TANH R82, R82 ;  /* 0x0000005200527308 */ /* 0x000ea20000002400 */
[----:B------:R-:W-:-:S04]  /*29a0*/  FMNMX.FTZ R76, R95, R76, !PT ;  /* 0x0000004c5f4c7209 */ /* 0x000fc80007810000 */
[----:B------:R-:W-:Y:S01]  /*29b0*/  FMNMX.FTZ R76, R99, R76, !PT ;  /* 0x0000004c634c7209 */ /* 0x000fe20007810000 */
[----:B------:R-:W-:Y:S02]  /*29c0*/  WARPGROUP.DEPBAR.LE gsb0, 0x0 ;  /* 0x00008000000079c5 */ /* 0x000fe40000010000 */
[----:B------:R-:W-:Y:S01]  /*29d0*/  WARPGROUP.ARRIVE ;  /* 0x00000000000079c5 */ /* 0x000fe20000000000 */
[----:B------:R-:W3:Y:S01]  /*29e0*/  MUFU.TANH R21, R105 ;  /* 0x0000006900157308 */ /* 0x000ee20000002400 */
[----:B------:R-:W-:Y:S01]  /*29f0*/  FMNMX.FTZ R76, R93, R76, !PT ;  /* 0x0000004c5d4c7209 */ /* 0x000fe20007810000 */
[C---:B------:R-:W-:Y:S01]  /*2a00*/  FMUL.FTZ R45, R0.reuse, R45 ;  /* 0x0000002d002d7220 */ /* 0x040fe20000410000 */
[----:B-1----:R-:W-:Y:S01]  /*2a10*/  FSEL R15, R15, -INF , P5 ;  /* 0xff8000000f0f7808 */ /* 0x002fe20002800000 */
[----:B------:R-:W-:Y:S01]  /*2a20*/  FMUL.FTZ R47, R0, R47 ;  /* 0x0000002f002f7220 */ /* 0x000fe20000410000 */
[----:B------:R-:W-:Y:S01]  /*2a30*/  QGMMA.64x32x32.F32.E4M3.E4M3 R28, gdesc[UR48], R28, gsb0 ;  /* 0x00600000301c79f3 */ /* 0x000fe2000800081c */
[----:B------:R-:W-:Y:S01]  /*2a40*/  ISETP.GT.AND P5, PT, R8, 0x29, PT ;  /* 0x000000290800780c */ /* 0x000fe20003fa4270 */
[----:B------:R-:W-:Y:S01]  /*2a50*/  FMUL.FTZ R49, R0, R49 ;  /* 0x0000003100317220 */ /* 0x000fe20000410000 */
[----:B------:R-:W1:Y:S01]  /*2a60*/  MUFU.TANH R86, R86 ;  /* 0x0000005600567308 */ /* 0x000e620000002400 */
[----:B--2---:R-:W-:Y:S01]  /*2a70*/  FSEL R101, R82, -INF , P6 ;  /* 0xff80000052657808 */ /* 0x004fe20003000000 */
[C---:B------:R-:W-:Y:S01]  /*2a80*/  FMUL.FTZ R51, R0.reuse, R51 ;  /* 0x0000003300337220 */ /* 0x040fe20000410000 */
[----:B------:R-:W-:Y:S01]  /*2a90*/  FSEL R97, R97, -INF , P5 ;  /* 0xff80000061617808 */ /* 0x000fe20002800000 */
[C---:B------:R-:W-:Y:S01]  /*2aa0*/  FMUL.FTZ R53, R0.reuse, R53 ;  /* 0x0000003500357220 */ /* 0x040fe20000410000 */
[C---:B------:R-:W-:Y:S01]  /*2ab0*/  FMUL.FTZ R57, R0.reuse, R57 ;  /* 0x0000003900397220 */ /* 0x040fe20000410000 */
[C---:B------:R-:W-:Y:S01]  /*2ac0*/  FMUL.FTZ R26, R0.reuse, R59 ;  /* 0x0000003b001a7220 */ /* 0x040fe20000410000 */
[C---:B------:R-:W-:Y:S01]  /*2ad0*/  FMUL.FTZ R55, R0.reuse, R55 ;  /* 0x0000003700377220 */ /* 0x040fe20000410000 */
[----:B------:R-:W2:Y:S01]  /*2ae0*/  MUFU.TANH R87, R87 ;  /* 0x0000005700577308 */ /* 0x000ea20000002400 */
[----:B---3--:R-:W-:Y:S01]  /*2af0*/  FSEL R21, R21, -INF , P4 ;  /* 0xff80000015157808 */ /* 0x008fe20002000000 */
[----:B------:R-:W-:Y:S01]  /*2b00*/  FMUL.FTZ R46, R0, R46 ;  /* 0x0000002e002e7220 */ /* 0x000fe20000410000 */
[----:B------:R-:W-:Y:S01]  /*2b10*/  ISETP.GT.AND P4, PT, R8, 0x30, PT ;  /* 0x000000300800780c */ /* 0x000fe20003f84270 */
[C---:B------:R-:W-:Y:S01]  /*2b20*/  FMUL.FTZ R44, R0.reuse, R44 ;  /* 0x0000002c002c7220 */ /* 0x040fe20000410000 */
[C---:B------:R-:W-:Y:S01]  /*2b30*/  FMUL.FTZ R50, R0.reuse, R50 ;  /* 0x0000003200327220 */ /* 0x040fe20000410000 */
[C---:B------:R-:W-:Y:S01]  /*2b40*/  FMUL.FTZ R56, R0.reuse, R56 ;  /* 0x0000003800387220 */ /* 0x040fe20000410000 */
[----:B------:R-:W-:Y:S01]  /*2b50*/  FMUL.FTZ R58, R0, R58 ;  /* 0x0000003a003a7220 */ /* 0x000fe20000410000 */
[----:B------:R3:W-:Y:S01]  /*2b60*/  MUFU.TANH R117, R91 ;  /* 0x0000005b00757308 */ /* 0x0007e20000002400 */
[----:B-1----:R-:W-:Y:S01]  /*2b70*/  FSEL R105, R86, -INF , P4 ;  /* 0xff80000056697808 */ /* 0x002fe20002000000 */
[C---:B------:R-:W-:Y:S01]  /*2b80*/  FMUL.FTZ R54, R0.reuse, R54 ;  /* 0x0000003600367220 */ /* 0x040fe20000410000 */
[C---:B------:R-:W-:Y:S01]  /*2b90*/  FMUL.FTZ R52, R0.reuse, R52 ;  /* 0x0000003400347220 */ /* 0x040fe20000410000 */
[----:B------:R-:W-:Y:S01]  /*2ba0*/  FMUL.FTZ R48, R0, R48 ;  /* 0x0000003000307220 */ /* 0x000fe20000410000 */
[----:B------:R-:W-:-:S03]  /*2bb0*/  IMAD.MOV.U32 R86, RZ, RZ, R25 ;  /* 0x000000ffff567224 */ /* 0x000fc600078e0019 */
[----:B------:R-:W-:Y:S01]  /*2bc0*/  MUFU.TANH R80, R80 ;  /* 0x0000005000507308 */ /* 0x000fe20000002400 */
[----:B---3--:R-:W-:Y:S02]  /*2bd0*/  FSEL R91, R79, -INF , P3 ;  /* 0xff8000004f5b7808 */ /* 0x008fe40001800000 */
[----:B------:R-:W-:Y:S02]  /*2be0*/  ISETP.GT.AND P3, PT, R8, 0x38, PT ;  /* 0x000000380800780c */ /* 0x000fe40003f64270 */
[----:B------:R-:W-:Y:S02]  /*2bf0*/  FMNMX.FTZ R76, R91, R76, !PT ;  /* 0x0000004c5b4c7209 */ /* 0x000fe40007810000 */
[----:B--2---:R-:W-:Y:S01]  /*2c00*/  FSEL R103, R87, -INF , P2 ;  /* 0xff80000057677808 */ /* 0x004fe20001000000 */
[----:B------:R-:W1:Y:S01]  /*2c10*/  MUFU.TANH R90, R90 ;  /* 0x0000005a005a7308 */ /* 0x000e620000002400 */
[----:B------:R-:W-:-:S04]  /*2c20*/  FMNMX.FTZ R76, R101, R76, !PT ;  /* 0x0000004c654c7209 */ /* 0x000fc80007810000 */
[----:B------:R-:W-:-:S03]  /*2c30*/  FMNMX.FTZ R76, R97, R76, !PT ;  /* 0x0000004c614c7209 */ /* 0x000fc60007810000 */
[----:B------:R-:W-:Y:S01]  /*2c40*/  MUFU.TANH R84, R84 ;  /* 0x0000005400547308 */ /* 0x000fe20000002400 */
[----:B------:R-:W-:-:S04]  /*2c50*/  FMNMX.FTZ R76, R105, R76, !PT ;  /* 0x0000004c694c7209 */ /* 0x000fc80007810000 */
[----:B------:R-:W-:-:S03]  /*2c60*/  FMNMX.FTZ R76, R103, R76, !PT ;  /* 0x0000004c674c7209 */ /* 0x000fc60007810000 */
[----:B------:R-:W2:Y:S01]  /*2c70*/  MUFU.TANH R62, R62 ;  /* 0x0000003e003e7308 */ /* 0x000ea20000002400 */
[----:B-1----:R-:W-:-:S04]  /*2c80*/  FSEL R113, R90, -INF , P3 ;  /* 0xff8000005a717808 */ /* 0x002fc80001800000 */
[----:B------:R-:W-:-:S03]  /*2c90*/  FMNMX.FTZ R76, R113, R76, !PT ;  /* 0x0000004c714c7209 */ /* 0x000fc60007810000 */
[----:B------:R-:W-:Y:S01]  /*2ca0*/  MUFU.TANH R85, R85 ;  /* 0x0000005500557308 */ /* 0x000fe20000002400 */
[----:B------:R-:W-:Y:S02]  /*2cb0*/  WARPGROUP.DEPBAR.LE gsb0, 0x0 ;  /* 0x00008000000079c5 */ /* 0x000fe40000010000 */
        /* <DEDUP_REMOVED lines=10> */
[C---:B------:R-:W-:Y:S01]  /*2d60*/  FMUL.FTZ R40, R0.reuse, R40 ;  /* 0x0000002800287220 */ /* 0x040fe20000410000 */
[----:B------:R-:W-:-:S02]  /*2d70*/  FMUL.FTZ R41, R0, R41 ;  /* 0x0000002900297220 */ /* 0x000fc40000410000 */
[----:B------:R-:W1:Y:S08]  /*2d80*/  MUFU.TANH R61, R61 ;  /* 0x0000003d003d7308 */ /* 0x000e700000002400 */
[----:B------:R-:W3:Y:S08]  /*2d90*/  MUFU.TANH R63, R63 ;  /* 0x0000003f003f7308 */ /* 0x000ef00000002400 */
[----:B------:R-:W-:Y:S08]  /*2da0*/  MUFU.TANH R60, R60 ;  /* 0x0000003c003c7308 */ /* 0x000ff00000002400 */
[----:B------:R4:W-:Y:S08]  /*2db0*/  MUFU.TANH R22, R45 ;  /* 0x0000002d00167308 */ /* 0x0009f00000002400 */
[----:B------:R-:W-:Y:S01]  /*2dc0*/  MUFU.TANH R65, R65 ;  /* 0x0000004100417308 */ /* 0x000fe20000002400 */
[----:B----4-:R-:W-:-:S02]  /*2dd0*/  FSEL R45, R80, -INF , P6 ;  /* 0xff800000502d7808 */ /* 0x010fc40003000000 */
[----:B------:R-:W-:-:S04]  /*2de0*/  ISETP.GT.AND P6, PT, R8, 0x39, PT ;  /* 0x000000390800780c */ /* 0x000fc80003fc4270 */
[----:B------:R-:W-:Y:S01]  /*2df0*/  FSEL R117, R117, -INF , P6 ;  /* 0xff80000075757808 */ /* 0x000fe20003000000 */
[----:B------:R-:W-:Y:S03]  /*2e00*/  MUFU.TANH R66, R66 ;  /* 0x0000004200427308 */ /* 0x000fe60000002400 */
[----:B------:R-:W-:-:S05]  /*2e10*/  FMNMX.FTZ R76, R117, R76, !PT ;  /* 0x0000004c754c7209 */ /* 0x000fca0007810000 */
[----:B------:R-:W-:Y:S08]  /*2e20*/  MUFU.TANH R72, R72 ;  /* 0x0000004800487308 */ /* 0x000ff00000002400 */
[----:B------:R-:W4:Y:S08]  /*2e30*/  MUFU.TANH R74, R74 ;  /* 0x0000004a004a7308 */ /* 0x000f300000002400 */
[----:B------:R-:W-:Y:S08]  /*2e40*/  MUFU.TANH R89, R89 ;  /* 0x0000005900597308 */ /* 0x000ff00000002400 */
[----:B------:R5:W-:Y:S08]  /*2e50*/  MUFU.TANH R133, R47 ;  /* 0x0000002f00857308 */ /* 0x000bf00000002400 */
[----:B------:R-:W0:Y:S01]  /*2e60*/  MUFU.TANH R67, R67 ;  /* 0x0000004300437308 */ /* 0x000e220000002400 */
[----:B-----5:R-:W-:-:S02]  /*2e70*/  FSEL R47, R12, -INF , P5 ;  /* 0xff8000000c2f7808 */ /* 0x020fc40002800000 */
[----:B------:R-:W-:-:S04]  /*2e80*/  ISETP.GT.AND P5, PT, R8, 0x40, PT ;  /* 0x000000400800780c */ /* 0x000fc80003fa4270 */
[----:B--2---:R-:W-:Y:S01]  /*2e90*/  FSEL R115, R62, -INF , P5 ;  /* 0xff8000003e737808 */ /* 0x004fe20002800000 */
[----:B------:R2:W-:Y:S01]  /*2ea0*/  MUFU.TANH R18, R49 ;  /* 0x0000003100127308 */ /* 0x0005e20000002400 */
[----:B------:R-:W-:Y:S02]  /*2eb0*/  FMUL.FTZ R62, R0, R31 ;  /* 0x0000001f003e7220 */ /* 0x000fe40000410000 */
[----:B------:R-:W-:-:S05]  /*2ec0*/  FMNMX.FTZ R76, R115, R76, !PT ;  /* 0x0000004c734c7209 */ /* 0x000fca0007810000 */
[----:B------:R-:W5:Y:S01]  /*2ed0*/  MUFU.TANH R64, R64 ;  /* 0x0000004000407308 */ /* 0x000f620000002400 */
[----:B--2---:R-:W-:Y:S02]  /*2ee0*/  FSEL R49, R84, -INF , P4 ;  /* 0xff80000054317808 */ /* 0x004fe40002000000 */
[----:B------:R-:W-:-:S04]  /*2ef0*/  ISETP.GT.AND P4, PT, R8, 0x41, PT ;  /* 0x000000410800780c */ /* 0x000fc80003f84270 */
[----:B-1----:R-:W-:Y:S01]  /*2f00*/  FSEL R59, R61, -INF , P4 ;  /* 0xff8000003d3b7808 */ /* 0x002fe20002000000 */
[----:B------:R-:W1:Y:S01]  /*2f10*/  MUFU.TANH R70, R70 ;  /* 0x0000004600467308 */ /* 0x000e620000002400 */
[----:B---3--:R-:W-:Y:S02]  /*2f20*/  FSEL R119, R63, -INF , P4 ;  /* 0xff8000003f777808 */ /* 0x008fe40002000000 */
[----:B------:R-:W-:Y:S02]  /*2f30*/  ISETP.GT.AND P4, PT, R8, 0x58, PT ;  /* 0x000000580800780c */ /* 0x000fe40003f84270 */
[----:B------:R-:W-:Y:S02]  /*2f40*/  FMNMX.FTZ R76, R119, R76, !PT ;  /* 0x0000004c774c7209 */ /* 0x000fe40007810000 */
[----:B----4-:R-:W-:Y:S01]  /*2f50*/  FSEL R129, R74, -INF , P4 ;  /* 0xff8000004a817808 */ /* 0x010fe20002000000 */
[----:B------:R-:W2:Y:S08]  /*2f60*/  MUFU.TANH R68, R68 ;  /* 0x0000004400447308 */ /* 0x000eb00000002400 */
[----:B------:R3:W-:Y:S08]  /*2f70*/  MUFU.TANH R139, R51 ;  /* 0x00000033008b7308 */ /* 0x0007f00000002400 */
[----:B------:R4:W-:Y:S01]  /*2f80*/  MUFU.TANH R24, R53 ;  /* 0x0000003500187308 */ /* 0x0009e20000002400 */
[----:B---3--:R-:W-:-:S02]  /*2f90*/  FSEL R51, R85, -INF , P2 ;  /* 0xff80000055337808 */ /* 0x008fc40001000000 */
[----:B------:R-:W-:-:S04]  /*2fa0*/  ISETP.GT.AND P2, PT, R8, 0x48, PT ;  /* 0x000000480800780c */ /* 0x000fc80003f44270 */
[----:B------:R-:W-:Y:S01]  /*2fb0*/  FSEL R121, R66, -INF , P2 ;  /* 0xff80000042797808 */ /* 0x000fe20001000000 */
[----:B------:R-:W3:Y:S01]  /*2fc0*/  MUFU.TANH R73, R73 ;  /* 0x0000004900497308 */ /* 0x000ee20000002400 */
[----:B----4-:R-:W-:Y:S01]  /*2fd0*/  FSEL R53, R88, -INF , P3 ;  /* 0xff80000058357808 */ /* 0x010fe20001800000 */
[----:B------:R-:W-:Y:S01]  /*2fe0*/  IMAD.U32 R88, RZ, RZ, UR4 ;  /* 0x00000004ff587e24 */ /* 0x000fe2000f8e00ff */
[----:B------:R-:W-:Y:S02]  /*2ff0*/  ISETP.GT.AND P3, PT, R8, 0x49, PT ;  /* 0x000000490800780c */ /* 0x000fe40003f64270 */
[----:B------:R-:W-:Y:S02]  /*3000*/  FMNMX.FTZ R76, R121, R76, !PT ;  /* 0x0000004c794c7209 */ /* 0x000fe40007810000 */
[----:B0-----:R-:W-:Y:S01]  /*3010*/  FSEL R123, R67, -INF , P3 ;  /* 0xff800000437b7808 */ /* 0x001fe20001800000 */
[----:B------:R0:W-:Y:S01]  /*3020*/  MUFU.TANH R12, R57 ;  /* 0x00000039000c7308 */ /* 0x0001e20000002400 */
[----:B-----5:R-:W-:-:S02]  /*3030*/  FSEL R61, R64, -INF , P2 ;  /* 0xff800000403d7808 */ /* 0x020fc40001000000 */
[----:B------:R-:W-:Y:S02]  /*3040*/  FMNMX.FTZ R76, R123, R76, !PT ;  /* 0x0000004c7b4c7209 */ /* 0x000fe40007810000 */
[----:B------:R-:W-:-:S03]  /*3050*/  ISETP.GT.AND P2, PT, R8, 0x59, PT ;  /* 0x000000590800780c */ /* 0x000fc60003f44270 */
[----:B------:R4:W-:Y:S01]  /*3060*/  MUFU.TANH R143, R55 ;  /* 0x00000037008f7308 */ /* 0x0009e20000002400 */
[----:B0-----:R-:W-:Y:S01]  /*3070*/  FSEL R57, R60, -INF , P5 ;  /* 0xff8000003c397808 */ /* 0x001fe20002800000 */
[----:B------:R-:W-:Y:S01]  /*3080*/  FMUL.FTZ R60, R0, R29 ;  /* 0x0000001d003c7220 */ /* 0x000fe20000410000 */
[----:B------:R-:W-:Y:S02]  /*3090*/  FSEL R29, R65, -INF , P3 ;  /* 0xff800000411d7808 */ /* 0x000fe40001800000 */
[----:B------:R-:W-:Y:S02]  /*30a0*/  FSEL R65, R72, -INF , P4 ;  /* 0xff80000048417808 */ /* 0x000fe40002000000 */
[C---:B------:R-:W-:Y:S01]  /*30b0*/  ISETP.GT.AND P4, PT, R8.reuse, 0x69, PT ;  /* 0x000000690800780c */ /* 0x040fe20003f84270 */
[----:B------:R-:W0:Y:S01]  /*30c0*/  MUFU.TANH R69, R69 ;  /* 0x0000004500457308 */ /* 0x000e220000002400 */
[----:B----4-:R-:W-:Y:S02]  /*30d0*/  FSEL R55, R89, -INF , P6 ;  /* 0xff80000059377808 */ /* 0x010fe40003000000 */
[----:B------:R-:W-:-:S02]  /*30e0*/  ISETP.GT.AND P6, PT, R8, 0x50, PT ;  /* 0x000000500800780c */ /* 0x000fc40003fc4270 */
[----:B------:R-:W-:Y:S01]  /*30f0*/  FSEL R79, R18, -INF , P4 ;  /* 0xff800000124f7808 */ /* 0x000fe20002000000 */
[----:B------:R-:W-:Y:S01]  /*3100*/  FMUL.FTZ R18, R0, R39 ;  /* 0x0000002700127220 */ /* 0x000fe20000410000 */
[----:B------:R-:W-:Y:S01]  /*3110*/  ISETP.GT.AND P5, PT, R8, 0x51, PT ;  /* 0x000000510800780c */ /* 0x000fe20003fa4270 */
[----:B------:R-:W4:Y:S01]  /*3120*/  MUFU.TANH R46, R46 ;  /* 0x0000002e002e7308 */ /* 0x000f220000002400 */
[----:B-1----:R-:W-:Y:S02]  /*3130*/  FSEL R125, R70, -INF , P6 ;  /* 0xff800000467d7808 */ /* 0x002fe40003000000 */
[----:B--2---:R-:W-:Y:S02]  /*3140*/  FSEL R63, R68, -INF , P6 ;  /* 0xff800000443f7808 */ /* 0x004fe40003000000 */
[----:B------:R-:W-:Y:S02]  /*3150*/  ISETP.GT.AND P6, PT, R8, 0x61, PT ;  /* 0x000000610800780c */ /* 0x000fe40003fc4270 */
[----:B------:R-:W-:Y:S01]  /*3160*/  FSEL R127, R127, -INF , P5 ;  /* 0xff8000007f7f7808 */ /* 0x000fe20002800000 */
[----:B------:R-:W1:Y:S01]  /*3170*/  MUFU.TANH R44, R44 ;  /* 0x0000002c002c7308 */ /* 0x000e620000002400 */
[----:B------:R-:W-:-:S02]  /*3180*/  FMNMX.FTZ R76, R125, R76, !PT ;  /* 0x0000004c7d4c7209 */ /* 0x000fc40007810000 */
[----:B---3--:R-:W-:Y:S02]  /*3190*/  FSEL R67, R73, -INF , P2 ;  /* 0xff80000049437808 */ /* 0x008fe40001000000 */
[----:B------:R-:W-:Y:S01]  /*31a0*/  FSEL R73, R22, -INF , P6 ;  /* 0xff80000016497808 */ /* 0x000fe20003000000 */
[----:B------:R-:W-:Y:S01]  /*31b0*/  FMUL.FTZ R22, R0, R35 ;  /* 0x0000002300167220 */ /* 0x000fe20000410000 */
[----:B------:R-:W-:Y:S01]  /*31c0*/  FMNMX.FTZ R76, R127, R76, !PT ;  /* 0x0000004c7f4c7209 */ /* 0x000fe20007810000 */
[----:B------:R-:W2:Y:S01]  /*31d0*/  MUFU.TANH R28, R28 ;  /* 0x0000001c001c7308 */ /* 0x000ea20000002400 */
[----:B------:R-:W-:Y:S02]  /*31e0*/  ISETP.GT.AND P3, PT, R8, 0x60, PT ;  /* 0x000000600800780c */ /* 0x000fe40003f64270 */
[----:B------:R-:W-:Y:S02]  /*31f0*/  FSEL R131, R131, -INF , P2 ;  /* 0xff80000083837808 */ /* 0x000fe40001000000 */
[----:B------:R-:W-:-:S02]  /*3200*/  FMNMX.FTZ R76, R129, R76, !PT ;  /* 0x0000004c814c7209 */ /* 0x000fc40007810000 */
[----:B------:R-:W-:Y:S01]  /*3210*/  FSEL R139, R139, -INF , P4 ;  /* 0xff8000008b8b7808 */ /* 0x000fe20002000000 */
[----:B------:R-:W3:Y:S01]  /*3220*/  MUFU.TANH R30, R30 ;  /* 0x0000001e001e7308 */ /* 0x000ee20000002400 */
[----:B------:R-:W-:Y:S02]  /*3230*/  ISETP.GT.AND P4, PT, R8, 0x80, PT ;  /* 0x000000800800780c */ /* 0x000fe40003f84270 */
[----:B0-----:R-:W-:Y:S02]  /*3240*/  FSEL R31, R69, -INF , P5 ;  /* 0xff800000451f7808 */ /* 0x001fe40002800000 */
[----:B----4-:R-:W-:Y:S02]  /*3250*/  FSEL R135, R46, -INF , P3 ;  /* 0xff8000002e877808 */ /* 0x010fe40001800000 */
[----:B------:R-:W-:Y:S01]  /*3260*/  FMNMX.FTZ R76, R131, R76, !PT ;  /* 0x0000004c834c7209 */ /* 0x000fe20007810000 */
[----:B------:R-:W0:Y:S01]  /*3270*/  MUFU.TANH R18, R18 ;  /* 0x0000001200127308 */ /* 0x000e220000002400 */
[----:B-1----:R-:W-:-:S02]  /*3280*/  FSEL R69, R44, -INF , P3 ;  /* 0xff8000002c457808 */ /* 0x002fc40001800000 */
[----:B--2---:R-:W-:Y:S02]  /*3290*/  FSEL R107, R28, -INF , P4 ;  /* 0xff8000001c6b7808 */ /* 0x004fe40002000000 */
[C---:B------:R-:W-:Y:S02]  /*32a0*/  ISETP.GT.AND P3, PT, R8.reuse, 0x71, PT ;  /* 0x000000710800780c */ /* 0x040fe40003f64270 */
[----:B------:R-:W-:Y:S01]  /*32b0*/  ISETP.GT.AND P5, PT, R8, 0x68, PT ;  /* 0x000000680800780c */ /* 0x000fe20003fa4270 */
[----:B------:R-:W1:Y:S01]  /*32c0*/  MUFU.TANH R50, R50 ;  /* 0x0000003200327308 */ /* 0x000e620000002400 */
[----:B---3--:R-:W-:Y:S02]  /*32d0*/  FSEL R149, R30, -INF , P4 ;  /* 0xff8000001e957808 */ /* 0x008fe40002000000 */
[----:B------:R-:W-:Y:S02]  /*32e0*/  ISETP.GT.AND P4, PT, R8, 0x91, PT ;  /* 0x000000910800780c */ /* 0x000fe40003f84270 */
[----:B------:R-:W-:-:S02]  /*32f0*/  FSEL R133, R133, -INF , P6 ;  /* 0xff80000085857808 */ /* 0x000fc40003000000 */
[----:B------:R-:W-:Y:S01]  /*3300*/  FMNMX.FTZ R76, R135, R76, !PT ;  /* 0x0000004c874c7209 */ /* 0x000fe20007810000 */
[----:B------:R-:W2:Y:S01]  /*3310*/  MUFU.TANH R56, R56 ;  /* 0x0000003800387308 */ /* 0x000ea20000002400 */
[----:B------:R-:W-:Y:S02]  /*3320*/  ISETP.GT.AND P6, PT, R8, 0x78, PT ;  /* 0x000000780800780c */ /* 0x000fe40003fc4270 */
[----:B------:R-:W-:Y:S01]  /*3330*/  FSEL R87, R24, -INF , P3 ;  /* 0xff80000018577808 */ /* 0x000fe20001800000 */
[----:B------:R-:W-:Y:S01]  /*3340*/  FMUL.FTZ R24, R0, R43 ;  /* 0x0000002b00187220 */ /* 0x000fe20000410000 */
[----:B0-----:R-:W-:Y:S02]  /*3350*/  FSEL R159, R18, -INF , P4 ;  /* 0xff800000129f7808 */ /* 0x001fe40002000000 */
[----:B------:R-:W-:Y:S01]  /*3360*/  FMNMX.FTZ R18, R3, R6, !PT ;  /* 0x0000000603127209 */ /* 0x000fe20007810000 */
[----:B------:R-:W0:Y:S01]  /*3370*/  MUFU.TANH R58, R58 ;  /* 0x0000003a003a7308 */ /* 0x000e220000002400 */
[----:B-1----:R-:W-:-:S02]  /*3380*/  FSEL R137, R50, -INF , P5 ;  /* 0xff80000032897808 */ /* 0x002fc40002800000 */
[----:B------:R-:W-:Y:S02]  /*3390*/  FMNMX.FTZ R76, R133, R76, !PT ;  /* 0x0000004c854c7209 */ /* 0x000fe40007810000 */
[----:B------:R-:W-:Y:S02]  /*33a0*/  FMNMX.FTZ R18, R7, R18, !PT ;  /* 0x0000001207127209 */ /* 0x000fe40007810000 */
[----:B------:R-:W-:Y:S01]  /*33b0*/  ISETP.GT.AND P2, PT, R8, 0x70, PT ;  /* 0x000000700800780c */ /* 0x000fe20003f44270 */
[----:B------:R-:W1:Y:S01]  /*33c0*/  MUFU.TANH R22, R22 ;  /* 0x0000001600167308 */ /* 0x000e620000002400 */
[----:B--2---:R-:W-:Y:S02]  /*33d0*/  FSEL R39, R56, -INF , P6 ;  /* 0xff80000038277808 */ /* 0x004fe40003000000 */
[----:B------:R-:W-:Y:S02]  /*33e0*/  FMNMX.FTZ R76, R137, R76, !PT ;  /* 0x0000004c894c7209 */ /* 0x000fe40007810000 */
[----:B------:R-:W-:-:S02]  /*33f0*/  FSEL R143, R143, -INF , P3 ;  /* 0xff8000008f8f7808 */ /* 0x000fc40001800000 */
[----:B------:R-:W-:Y:S01]  /*3400*/  FMNMX.FTZ R76, R139, R76, !PT ;  /* 0x0000004c8b4c7209 */ /* 0x000fe20007810000 */
[----:B------:R-:W2:Y:S01]  /*3410*/  MUFU.TANH R54, R54 ;  /* 0x0000003600367308 */ /* 0x000ea20000002400 */
[----:B0-----:R-:W-:Y:S02]  /*3420*/  FSEL R145, R58, -INF , P6 ;  /* 0xff8000003a917808 */ /* 0x001fe40003000000 */
[C---:B------:R-:W-:Y:S02]  /*3430*/  ISETP.GT.AND P6, PT, R8.reuse, 0x89, PT ;  /* 0x000000890800780c */ /* 0x040fe40003fc4270 */
[----:B------:R-:W-:-:S03]  /*3440*/  ISETP.GT.AND P3, PT, R8, 0x81, PT ;  /* 0x000000810800780c */ /* 0x000fc60003f64270 */
[----:B------:R-:W0:Y:S01]  /*3450*/  MUFU.TANH R52, R52 ;  /* 0x0000003400347308 */ /* 0x000e220000002400 */
[----:B-1----:R-:W-:Y:S02]  /*3460*/  FSEL R155, R22, -INF , P6 ;  /* 0xff800000169b7808 */ /* 0x002fe40003000000 */
[----:B------:R-:W-:-:S04]  /*3470*/  FMNMX.FTZ R22, R9, R18, !PT ;  /* 0x0000001209167209 */ /* 0x000fc80007810000 */
[----:B------:R-:W-:Y:S01]  /*3480*/  FMNMX.FTZ R22, R11, R22, !PT ;  /* 0x000000160b167209 */ /* 0x000fe20007810000 */
[----:B------:R-:W1:Y:S01]  /*3490*/  MUFU.TANH R48, R48 ;  /* 0x0000003000307308 */ /* 0x000e620000002400 */
[----:B--2---:R-:W-:Y:S02]  /*34a0*/  FSEL R141, R54, -INF , P2 ;  /* 0xff800000368d7808 */ /* 0x004fe40001000000 */
[----:B------:R-:W-:Y:S02]  /*34b0*/  FMNMX.FTZ R22, R13, R22, !PT ;  /* 0x000000160d167209 */ /* 0x000fe40007810000 */
[----:B------:R-:W-:Y:S02]  /*34c0*/  FMNMX.FTZ R76, R141, R76, !PT ;  /* 0x0000004c8d4c7209 */ /* 0x000fe40007810000 */
[----:B------:R-:W-:Y:S01]  /*34d0*/  FMNMX.FTZ R22, R15, R22, !PT ;  /* 0x000000160f167209 */ /* 0x000fe20007810000 */
[----:B------:R-:W2:Y:S01]  /*34e0*/  MUFU.TANH R32, R32 ;  /* 0x0000002000207308 */ /* 0x000ea20000002400 */
[----:B0-----:R-:W-:-:S02]  /*34f0*/  FSEL R85, R52, -INF , P2 ;  /* 0xff80000034557808 */ /* 0x001fc40001000000 */
[----:B------:R-:W-:Y:S02]  /*3500*/  ISETP.GT.AND P2, PT, R8, 0x88, PT ;  /* 0x000000880800780c */ /* 0x000fe40003f44270 */
[----:B------:R-:W-:-:S03]  /*3510*/  FMNMX.FTZ R76, R143, R76, !PT ;  /* 0x0000004c8f4c7209 */ /* 0x000fc60007810000 */
[----:B------:R-:W0:Y:S01]  /*3520*/  MUFU.TANH R34, R34 ;  /* 0x0000002200227308 */ /* 0x000e220000002400 */
[----:B-1----:R-:W-:Y:S02]  /*3530*/  FSEL R35, R48, -INF , P5 ;  /* 0xff80000030237808 */ /* 0x002fe40002800000 */
[----:B------:R-:W-:Y:S02]  /*3540*/  ISETP.GT.AND P5, PT, R8, 0x79, PT ;  /* 0x000000790800780c */ /* 0x000fe40003fa4270 */
[----:B------:R-:W-:Y:S02]  /*3550*/  FMNMX.FTZ R76, R145, R76, !PT ;  /* 0x0000004c914c7209 */ /* 0x000fe40007810000 */
[----:B------:R-:W-:Y:S01]  /*3560*/  FSEL R43, R12, -INF , P5 ;  /* 0xff8000000c2b7808 */ /* 0x000fe20002800000 */
[----:B------:R-:W1:Y:S01]  /*3570*/  MUFU.TANH R26, R26 ;  /* 0x0000001a001a7308 */ /* 0x000e620000002400 */
[----:B--2---:R-:W-:-:S07]  /*3580*/  FSEL R111, R32, -INF , P2 ;  /* 0xff800000206f7808 */ /* 0x004fce0001000000 */
[----:B------:R-:W2:Y:S01]  /*3590*/  MUFU.TANH R24, R24 ;  /* 0x0000001800187308 */ /* 0x000ea20000002400 */
[----:B0-----:R-:W-:Y:S02]  /*35a0*/  FSEL R153, R34, -INF , P2 ;  /* 0xff80000022997808 */ /* 0x001fe40001000000 */
[----:B------:R-:W-:-:S05]  /*35b0*/  ISETP.GT.AND P2, PT, R8, 0x99, PT ;  /* 0x000000990800780c */ /* 0x000fca0003f44270 */
[----:B------:R-:W0:Y:S01]  /*35c0*/  MUFU.TANH R62, R62 ;  /* 0x0000003e003e7308 */ /* 0x000e220000002400 */
[----:B-1----:R-:W-:Y:S02]  /*35d0*/  FSEL R147, R26, -INF , P5 ;  /* 0xff8000001a937808 */ /* 0x002fe40002800000 */
[----:B------:R-:W-:Y:S02]  /*35e0*/  ISETP.GT.AND P5, PT, R8, 0x90, PT ;  /* 0x000000900800780c */ /* 0x000fe40003fa4270 */
[----:B------:R-:W-:-:S03]  /*35f0*/  FMNMX.FTZ R76, R147, R76, !PT ;  /* 0x0000004c934c7209 */ /* 0x000fc60007810000 */
[----:B------:R-:W1:Y:S01]  /*3600*/  MUFU.TANH R38, R38 ;  /* 0x0000002600267308 */ /* 0x000e620000002400 */
[----:B--2---:R-:W-:Y:S02]  /*3610*/  FSEL R163, R24, -INF , P2 ;  /* 0xff80000018a37808 */ /* 0x004fe40001000000 */
[----:B------:R-:W-:Y:S02]  /*3620*/  FMNMX.FTZ R24, R21, R22, !PT ;  /* 0x0000001615187209 */ /* 0x000fe40007810000 */
[----:B------:R-:W-:Y:S02]  /*3630*/  FMNMX.FTZ R76, R149, R76, !PT ;  /* 0x0000004c954c7209 */ /* 0x000fe40007810000 */
[----:B------:R-:W-:Y:S01]  /*3640*/  FMNMX.FTZ R24, R23, R24, !PT ;  /* 0x0000001817187209 */ /* 0x000fe20007810000 */
[----:B------:R-:W2:Y:S01]  /*3650*/  MUFU.TANH R60, R60 ;  /* 0x0000003c003c7308 */ /* 0x000ea20000002400 */
[----:B0-----:R-:W-:Y:S02]  /*3660*/  FSEL R151, R62, -INF , P3 ;  /* 0xff8000003e977808 */ /* 0x001fe40001800000 */
[----:B------:R-:W-:-:S02]  /*3670*/  FMNMX.FTZ R24, R27, R24, !PT ;  /* 0x000000181b187209 */ /* 0x000fc40007810000 */
[----:B------:R-:W-:Y:S02]  /*3680*/  FMNMX.FTZ R76, R151, R76, !PT ;  /* 0x0000004c974c7209 */ /* 0x000fe40007810000 */
[----:B------:R-:W-:Y:S01]  /*3690*/  FMNMX.FTZ R24, R45, R24, !PT ;  /* 0x000000182d187209 */ /* 0x000fe20007810000 */
[----:B------:R-:W0:Y:S01]  /*36a0*/  MUFU.TANH R42, R42 ;  /* 0x0000002a002a7308 */ /* 0x000e220000002400 */
[----:B------:R-:W-:Y:S02]  /*36b0*/  FMNMX.FTZ R76, R153, R76, !PT ;  /* 0x0000004c994c7209 */ /* 0x000fe40007810000 */
[----:B------:R-:W-:Y:S02]  /*36c0*/  FMNMX.FTZ R26, R47, R24, !PT ;  /* 0x000000182f1a7209 */ /* 0x000fe40007810000 */
[----:B-1----:R-:W-:Y:S02]  /*36d0*/  FSEL R157, R38, -INF , P5 ;  /* 0xff800000269d7808 */ /* 0x002fe40002800000 */
[----:B------:R-:W-:Y:S01]  /*36e0*/  FMNMX.FTZ R76, R155, R76, !PT ;  /* 0x0000004c9b4c7209 */ /* 0x000fe20007810000 */
[----:B------:R-:W1:Y:S01]  /*36f0*/  MUFU.TANH R38, R33 ;  /* 0x0000002100267308 */ /* 0x000e620000002400 */
[----:B--2---:R-:W-:-:S02]  /*3700*/  FSEL R109, R60, -INF , P3 ;  /* 0xff8000003c6d7808 */ /* 0x004fc40001800000 */
[----:B------:R-:W-:Y:S02]  /*3710*/  FMNMX.FTZ R26, R49, R26, !PT ;  /* 0x0000001a311a7209 */ /* 0x000fe40007810000 */
[----:B------:R-:W-:Y:S02]  /*3720*/  ISETP.GT.AND P3, PT, R8, 0x98, PT ;  /* 0x000000980800780c */ /* 0x000fe40003f64270 */
[----:B------:R-:W-:Y:S01]  /*3730*/  FMNMX.FTZ R76, R157, R76, !PT ;  /* 0x0000004c9d4c7209 */ /* 0x000fe20007810000 */
[----:B------:R-:W-:Y:S01]  /*3740*/  MUFU.TANH R36, R36 ;  /* 0x0000002400247308 */ /* 0x000fe20000002400 */
[----:B------:R-:W-:Y:S02]  /*3750*/  FMNMX.FTZ R26, R51, R26, !PT ;  /* 0x0000001a331a7209 */ /* 0x000fe40007810000 */
[----:B0-----:R-:W-:Y:S02]  /*3760*/  FSEL R161, R42, -INF , P3 ;  /* 0xff8000002aa17808 */ /* 0x001fe40001800000 */
[----:B------:R-:W-:-:S02]  /*3770*/  FMNMX.FTZ R76, R159, R76, !PT ;  /* 0x0000004c9f4c7209 */ /* 0x000fc40007810000 */
[----:B------:R-:W-:Y:S01]  /*3780*/  FMNMX.FTZ R26, R53, R26, !PT ;  /* 0x0000001a351a7209 */ /* 0x000fe20007810000 */
[----:B------:R0:W2:Y:S01]  /*3790*/  MUFU.TANH R42, R37 ;  /* 0x00000025002a7308 */ /* 0x0000a20000002400 */
[----:B------:R-:W-:Y:S02]  /*37a0*/  FMNMX.FTZ R76, R161, R76, !PT ;  /* 0x0000004ca14c7209 */ /* 0x000fe40007810000 */
[----:B------:R-:W-:Y:S02]  /*37b0*/  FMNMX.FTZ R28, R55, R26, !PT ;  /* 0x0000001a371c7209 */ /* 0x000fe40007810000 */
[----:B------:R-:W-:Y:S02]  /*37c0*/  FMNMX.FTZ R76, R163, R76, !PT ;  /* 0x0000004ca34c7209 */ /* 0x000fe40007810000 */
[----:B------:R-:W-:Y:S01]  /*37d0*/  FMNMX.FTZ R28, R57, R28, !PT ;  /* 0x0000001c391c7209 */ /* 0x000fe20007810000 */
[----:B------:R-:W-:Y:S02]  /*37e0*/  MUFU.TANH R40, R40 ;  /* 0x0000002800287308 */ /* 0x000fe40000002400 */
[----:B------:R-:W3:Y:S01]  /*37f0*/  SHFL.BFLY PT, R89, R76, 0x2, 0x1f ;  /* 0x0c401f004c597f89 */ /* 0x000ee200000e0000 */
[----:B------:R-:W-:-:S04]  /*3800*/  FMNMX.FTZ R28, R59, R28, !PT ;  /* 0x0000001c3b1c7209 */ /* 0x000fc80007810000 */
[----:B------:R-:W-:Y:S01]  /*3810*/  FMNMX.FTZ R28, R61, R28, !PT ;  /* 0x0000001c3d1c7209 */ /* 0x000fe20007810000 */
[----:B------:R-:W4:Y:S03]  /*3820*/  MUFU.TANH R44, R41 ;  /* 0x00000029002c7308 */ /* 0x000f260000002400 */
[----:B------:R-:W-:-:S04]  /*3830*/  FMNMX.FTZ R30, R29, R28, !PT ;  /* 0x0000001c1d1e7209 */ /* 0x000fc80007810000 */
[----:B------:R-:W-:-:S04]  /*3840*/  FMNMX.FTZ R30, R63, R30, !PT ;  /* 0x0000001e3f1e7209 */ /* 0x000fc80007810000 */
[----:B------:R-:W-:-:S04]  /*3850*/  FMNMX.FTZ R30, R31, R30, !PT ;  /* 0x0000001e1f1e7209 */ /* 0x000fc80007810000 */
[----:B------:R-:W-:Y:S02]  /*3860*/  FMNMX.FTZ R30, R65, R30, !PT ;  /* 0x0000001e411e7209 */ /* 0x000fe40007810000 */
[----:B---3--:R-:W-:Y:S02]  /*3870*/  FMNMX.FTZ R8, R76, R89, !PT ;  /* 0x000000594c087209 */ /* 0x008fe40007810000 */
[----:B------:R-:W-:-:S03]  /*3880*/  FMNMX.FTZ R32, R67, R30, !PT ;  /* 0x0000001e43207209 */ /* 0x000fc60007810000 */
[----:B------:R-:W3:Y:S01]  /*3890*/  SHFL.BFLY PT, R89, R8, 0x1, 0x1f ;  /* 0x0c201f0008597f89 */ /* 0x000ee200000e0000 */
[----:B------:R-:W-:-:S04]  /*38a0*/  FMNMX.FTZ R32, R69, R32, !PT ;  /* 0x0000002045207209 */ /* 0x000fc80007810000 */
[----:B------:R-:W-:-:S04]  /*38b0*/  FMNMX.FTZ R32, R73, R32, !PT ;  /* 0x0000002049207209 */ /* 0x000fc80007810000 */
[----:B------:R-:W-:-:S04]  /*38c0*/  FMNMX.FTZ R32, R35, R32, !PT ;  /* 0x0000002023207209 */ /* 0x000fc80007810000 */
[----:B------:R-:W-:-:S04]  /*38d0*/  FMNMX.FTZ R34, R79, R32, !PT ;  /* 0x000000204f227209 */ /* 0x000fc80007810000 */
[----:B------:R-:W-:-:S04]  /*38e0*/  FMNMX.FTZ R34, R85, R34, !PT ;  /* 0x0000002255227209 */ /* 0x000fc80007810000 */
[----:B------:R-:W-:Y:S02]  /*38f0*/  FMNMX.FTZ R34, R87, R34, !PT ;  /* 0x0000002257227209 */ /* 0x000fe40007810000 */
[----:B---3--:R-:W-:Y:S02]  /*3900*/  FMNMX.FTZ R89, R8, R89, !PT ;  /* 0x0000005908597209 */ /* 0x008fe40007810000 */
[----:B------:R-:W-:Y:S02]  /*3910*/  FMNMX.FTZ R34, R39, R34, !PT ;  /* 0x0000002227227209 */ /* 0x000fe40007810000 */
[C---:B------:R-:W-:Y:S01]  /*3920*/  FSETP.NEU.FTZ.AND P0, PT, R89.reuse, -INF , PT ;  /* 0xff8000005900780b */ /* 0x040fe20003f1d000 */
[----:B------:R-:W-:Y:S01]  /*3930*/  FFMA.FTZ R12, R89, R88, -8 ;  /* 0xc1000000590c7423 */ /* 0x000fe20000010058 */
[----:B------:R-:W-:-:S04]  /*3940*/  FMNMX.FTZ R46, R43, R34, !PT ;  /* 0x000000222b2e7209 */ /* 0x000fc80007810000 */
[----:B------:R-:W-:Y:S02]  /*3950*/  FMNMX.FTZ R46, R107, R46, !PT ;  /* 0x0000002e6b2e7209 */ /* 0x000fe40007810000 */
[----:B------:R-:W-:Y:S02]  /*3960*/  FSEL R54, R12, RZ, P0 ;  /* 0x000000ff0c367208 */ /* 0x000fe40000000000 */
[----:B------:R-:W-:Y:S02]  /*3970*/  FMNMX.FTZ R46, R109, R46, !PT ;  /* 0x0000002e6d2e7209 */ /* 0x000fe40007810000 */
[----:B------:R-:W-:Y:S01]  /*3980*/  ISETP.NE.AND P0, PT, R14, RZ, PT ;  /* 0x000000ff0e00720c */ /* 0x000fe20003f05270 */
[-CC-:B------:R-:W-:Y:S01]  /*3990*/  FFMA.FTZ R14, R95, R88.reuse, -R54.reuse ;  /* 0x000000585f0e7223 */ /* 0x180fe20000010836 */
[-CC-:B------:R-:W-:Y:S01]  /*39a0*/  FFMA.FTZ R95, R123, R88.reuse, -R54.reuse ;  /* 0x000000587b5f7223 */ /* 0x180fe20000010836 */
[-CC-:B------:R-:W-:Y:S01]  /*39b0*/  FFMA.FTZ R125, R125, R88.reuse, -R54.reuse ;  /* 0x000000587d7d7223 */ /* 0x180fe20000010836 */
[----:B-1----:R-:W-:Y:S01]  /*39c0*/  FSEL R123, R38, -INF , P6 ;  /* 0xff800000267b7808 */ /* 0x002fe20003000000 */
[--C-:B0-----:R-:W-:Y:S01]  /*39d0*/  FFMA.FTZ R37, R77, R88, -R54.reuse ;  /* 0x000000584d257223 */ /* 0x101fe20000010836 */
[----:B------:R-:W-:Y:S01]  /*39e0*/  FMNMX.FTZ R46, R111, R46, !PT ;  /* 0x0000002e6f2e7209 */ /* 0x000fe20007810000 */
[----:B------:R0:W-:Y:S01]  /*39f0*/  MUFU.EX2 R32, R125 ;  /* 0x0000007d00207308 */ /* 0x0001e20000000800 */
[-CC-:B------:R-:W-:Y:S01]  /*3a00*/  FFMA.FTZ R77, R97, R88.reuse, -R54.reuse ;  /* 0x00000058614d7223 */ /* 0x180fe20000010836 */
[--C-:B------:R-:W-:Y:S01]  /*3a10*/  FFMA.FTZ R97, R127, R88, -R54.reuse ;  /* 0x000000587f617223 */ /* 0x100fe20000010836 */
[----:B------:R-:W-:Y:S01]  /*3a20*/  FMNMX.FTZ R46, R123, R46, !PT ;  /* 0x0000002e7b2e7209 */ /* 0x000fe20007810000 */
[-CC-:B------:R-:W-:Y:S01]  /*3a30*/  FFMA.FTZ R129, R129, R88.reuse, -R54.reuse ;  /* 0x0000005881817223 */ /* 0x180fe20000010836 */
[----:B--2---:R-:W-:Y:S01]  /*3a40*/  FSEL R127, R42, -INF , P4 ;  /* 0xff8000002a7f7808 */ /* 0x004fe20002000000 */
[-CC-:B------:R-:W-:Y:S01]  /*3a50*/  FFMA.FTZ R8, R71, R88.reuse, -R54.reuse ;  /* 0x0000005847087223 */ /* 0x180fe20000010836 */
[-CC-:B------:R-:W-:Y:S01]  /*3a60*/  FFMA.FTZ R71, R99, R88.reuse, -R54.reuse ;  /* 0x0000005863477223 */ /* 0x180fe20000010836 */
[----:B------:R1:W-:Y:S01]  /*3a70*/  MUFU.EX2 R34, R129 ;  /* 0x0000008100227308 */ /* 0x0003e20000000800 */
[----:B0-----:R-:W-:Y:S01]  /*3a80*/  FSEL R125, R36, -INF , P5 ;  /* 0xff800000247d7808 */ /* 0x001fe20002800000 */
[-CC-:B------:R-:W-:Y:S01]  /*3a90*/  FFMA.FTZ R99, R131, R88.reuse, -R54.reuse ;  /* 0x0000005883637223 */ /* 0x180fe20000010836 */
[----:B----4-:R-:W-:Y:S01]  /*3aa0*/  FSEL R131, R44, -INF , P2 ;  /* 0xff8000002c837808 */ /* 0x010fe20001000000 */
[--C-:B------:R-:W-:Y:S01]  /*3ab0*/  FFMA.FTZ R33, R10, R88, -R54.reuse ;  /* 0x000000580a217223 */ /* 0x100fe20000010836 */
[----:B------:R-:W-:Y:S01]  /*3ac0*/  FMNMX.FTZ R46, R125, R46, !PT ;  /* 0x0000002e7d2e7209 */ /* 0x000fe20007810000 */
[-CC-:B------:R-:W-:Y:S01]  /*3ad0*/  FFMA.FTZ R10, R75, R88.reuse, -R54.reuse ;  /* 0x000000584b0a7223 */ /* 0x180fe20000010836 */
[-CC-:B------:R-:W-:Y:S01]  /*3ae0*/  FFMA.FTZ R75, R91, R88.reuse, -R54.reuse ;  /* 0x000000585b4b7223 */ /* 0x180fe20000010836 */
[-CC-:B------:R-:W-:Y:S01]  /*3af0*/  FFMA.FTZ R93, R93, R88.reuse, -R54.reuse ;  /* 0x000000585d5d7223 */ /* 0x180fe20000010836 */
[----:B-1----:R-:W-:Y:S01]  /*3b00*/  FSEL R129, R40, -INF , P3 ;  /* 0xff80000028817808 */ /* 0x002fe20001800000 */
[--C-:B------:R-:W-:Y:S01]  /*3b10*/  FFMA.FTZ R101, R101, R88, -R54.reuse ;  /* 0x0000005865657223 */ /* 0x100fe20000010836 */
[----:B------:R-:W-:Y:S01]  /*3b20*/  FMNMX.FTZ R46, R127, R46, !PT ;  /* 0x0000002e7f2e7209 */ /* 0x000fe20007810000 */
[-CC-:B------:R-:W-:Y:S01]  /*3b30*/  FFMA.FTZ R105, R105, R88.reuse, -R54.reuse ;  /* 0x0000005869697223 */ /* 0x180fe20000010836 */
[-CC-:B------:R-:W-:Y:S01]  /*3b40*/  FFMA.FTZ R113, R113, R88.reuse, -R54.reuse ;  /* 0x0000005871717223 */ /* 0x180fe20000010836 */
[--C-:B------:R-:W-:Y:S01]  /*3b50*/  FFMA.FTZ R115, R115, R88, -R54.reuse ;  /* 0x0000005873737223 */ /* 0x100fe20000010836 */
[----:B------:R-:W-:Y:S01]  /*3b60*/  FMNMX.FTZ R46, R129, R46, !PT ;  /* 0x0000002e812e7209 */ /* 0x000fe20007810000 */
[-CC-:B------:R-:W-:Y:S01]  /*3b70*/  FFMA.FTZ R121, R121, R88.reuse, -R54.reuse ;  /* 0x0000005879797223 */ /* 0x180fe20000010836 */
[-CC-:B------:R-:W-:Y:S01]  /*3b80*/  FFMA.FTZ R12, R81, R88.reuse, -R54.reuse ;  /* 0x00000058510c7223 */ /* 0x180fe20000010836 */
[--C-:B------:R-:W-:Y:S01]  /*3b90*/  FFMA.FTZ R41, R83, R88, -R54.reuse ;  /* 0x0000005853297223 */ /* 0x100fe20000010836 */
[----:B------:R-:W-:Y:S01]  /*3ba0*/  FMNMX.FTZ R46, R131, R46, !PT ;  /* 0x0000002e832e7209 */ /* 0x000fe20007810000 */
[----:B------:R0:W-:Y:S01]  /*3bb0*/  MUFU.EX2 R18, R93 ;  /* 0x0000005d00127308 */ /* 0x0001e20000000800 */
[-CC-:B------:R-:W-:Y:S01]  /*3bc0*/  FFMA.FTZ R81, R103, R88.reuse, -R54.reuse ;  /* 0x0000005867517223 */ /* 0x180fe20000010836 */
[-CC-:B------:R-:W-:Y:S01]  /*3bd0*/  FFMA.FTZ R83, R117, R88.reuse, -R54.reuse ;  /* 0x0000005875537223 */ /* 0x180fe20000010836 */
[-CC-:B------:R-:W-:Y:S01]  /*3be0*/  FFMA.FTZ R36, R135, R88.reuse, -R54.reuse ;  /* 0x0000005887247223 */ /* 0x180fe20000010836 */
[----:B------:R-:W1:Y:S01]  /*3bf0*/  SHFL.BFLY PT, R91, R46, 0x2, 0x1f ;  /* 0x0c401f002e5b7f89 */ /* 0x000e6200000e0000 */
[-CC-:B------:R-:W-:Y:S01]  /*3c00*/  FFMA.FTZ R38, R137, R88.reuse, -R54.reuse ;  /* 0x0000005889267223 */ /* 0x180fe20000010836 */
[-CC-:B------:R-:W-:Y:S01]  /*3c10*/  FFMA.FTZ R103, R139, R88.reuse, -R54.reuse ;  /* 0x000000588b677223 */ /* 0x180fe20000010836 */
[-CC-:B------:R-:W-:Y:S01]  /*3c20*/  FFMA.FTZ R40, R141, R88.reuse, -R54.reuse ;  /* 0x000000588d287223 */ /* 0x180fe20000010836 */
[----:B------:R2:W-:Y:S01]  /*3c30*/  MUFU.EX2 R22, R101 ;  /* 0x0000006500167308 */ /* 0x0005e20000000800 */
[-CC-:B0-----:R-:W-:Y:S01]  /*3c40*/  FFMA.FTZ R93, R119, R88.reuse, -R54.reuse ;  /* 0x00000058775d7223 */ /* 0x181fe20000010836 */
[-CC-:B------:R-:W-:Y:S01]  /*3c50*/  FFMA.FTZ R42, R145, R88.reuse, -R54.reuse ;  /* 0x00000058912a7223 */ /* 0x180fe20000010836 */
[-CC-:B------:R-:W-:Y:S01]  /*3c60*/  FFMA.FTZ R44, R149, R88.reuse, -R54.reuse ;  /* 0x00000058952c7223 */ /* 0x180fe20000010836 */
[-CC-:B------:R-:W-:Y:S01]  /*3c70*/  FFMA.FTZ R117, R155, R88.reuse, -R54.reuse ;  /* 0x000000589b757223 */ /* 0x180fe20000010836 */
[-CC-:B------:R-:W-:Y:S01]  /*3c80*/  FFMA.FTZ R48, R157, R88.reuse, -R54.reuse ;  /* 0x000000589d307223 */ /* 0x180fe20000010836 */
[----:B------:R-:W-:-:S02]  /*3c90*/  FFMA.FTZ R119, R159, R88, -R54 ;  /* 0x000000589f777223 */ /* 0x000fc40000010836 */
[----:B------:R0:W-:Y:S01]  /*3ca0*/  MUFU.EX2 R24, R105 ;  /* 0x0000006900187308 */ /* 0x0001e20000000800 */
[----:B--2---:R-:W-:-:S07]  /*3cb0*/  FFMA.FTZ R101, R133, R88, -R54 ;  /* 0x0000005885657223 */ /* 0x004fce0000010836 */
[----:B------:R2:W-:Y:S01]  /*3cc0*/  MUFU.EX2 R26, R113 ;  /* 0x00000071001a7308 */ /* 0x0005e20000000800 */
[-CC-:B0-----:R-:W-:Y:S01]  /*3cd0*/  FFMA.FTZ R105, R143, R88.reuse, -R54.reuse ;  /* 0x000000588f697223 */ /* 0x181fe20000010836 */
[----:B-1----:R-:W-:Y:S01]  /*3ce0*/  FMNMX.FTZ R50, R46, R91, !PT ;  /* 0x0000005b2e327209 */ /* 0x002fe20007810000 */
[----:B------:R-:W-:-:S05]  /*3cf0*/  FFMA.FTZ R46, R153, R88, -R54 ;  /* 0x00000058992e7223 */ /* 0x000fca0000010836 */
[----:B------:R0:W-:Y:S01]  /*3d00*/  MUFU.EX2 R28, R115 ;  /* 0x00000073001c7308 */ /* 0x0001e20000000800 */
[----:B------:R-:W1:Y:S01]  /*3d10*/  SHFL.BFLY PT, R91, R50, 0x1, 0x1f ;  /* 0x0c201f00325b7f89 */ /* 0x000e6200000e0000 */
[----:B--2---:R-:W-:-:S06]  /*3d20*/  FFMA.FTZ R113, R147, R88, -R54 ;  /* 0x0000005893717223 */ /* 0x004fcc0000010836 */
[----:B------:R2:W-:Y:S01]  /*3d30*/  MUFU.EX2 R30, R121 ;  /* 0x00000079001e7308 */ /* 0x0005e20000000800 */
[----:B0-----:R-:W-:-:S07]  /*3d40*/  FFMA.FTZ R115, R151, R88, -R54 ;  /* 0x0000005897737223 */ /* 0x001fce0000010836 */
[----:B------:R-:W-:Y:S01]  /*3d50*/  MUFU.EX2 R8, R8 ;  /* 0x0000000800087308 */ /* 0x000fe20000000800 */
[----:B--2---:R-:W-:-:S07]  /*3d60*/  FFMA.FTZ R121, R163, R88, -R54 ;  /* 0x00000058a3797223 */ /* 0x004fce0000010836 */
[----:B------:R-:W0:Y:S01]  /*3d70*/  MUFU.EX2 R33, R33 ;  /* 0x0000002100217308 */ /* 0x000e220000000800 */
[----:B-1----:R-:W-:Y:S01]  /*3d80*/  FMNMX.FTZ R91, R50, R91, !PT ;  /* 0x0000005b325b7209 */ /* 0x002fe20007810000 */
[----:B------:R-:W-:-:S03]  /*3d90*/  FFMA.FTZ R50, R161, R88, -R54 ;  /* 0x00000058a1327223 */ /* 0x000fc60000010836 */
[C---:B------:R-:W-:Y:S01]  /*3da0*/  FSETP.NEU.FTZ.AND P2, PT, R91.reuse, -INF , PT ;  /* 0xff8000005b00780b */ /* 0x040fe20003f5d000 */
[----:B------:R-:W-:Y:S02]  /*3db0*/  FFMA.FTZ R52, R91, R88, -8 ;  /* 0xc10000005b347423 */ /* 0x000fe40000010058 */
[----:B------:R-:W1:Y:S03]  /*3dc0*/  MUFU.EX2 R10, R10 ;  /* 0x0000000a000a7308 */ /* 0x000e660000000800 */
[----:B------:R-:W-:-:S05]  /*3dd0*/  FSEL R60, R52, RZ, P2 ;  /* 0x000000ff343c7208 */ /* 0x000fca0001000000 */
[-CC-:B------:R-:W-:Y:S01]  /*3de0*/  FFMA.FTZ R3, R3, R88.reuse, -R60.reuse ;  /* 0x0000005803037223 */ /* 0x180fe2000001083c */
[-CC-:B------:R-:W-:Y:S01]  /*3df0*/  FFMA.FTZ R6, R6, R88.reuse, -R60.reuse ;  /* 0x0000005806067223 */ /* 0x180fe2000001083c */
[-CC-:B------:R-:W-:Y:S01]  /*3e00*/  FFMA.FTZ R54, R7, R88.reuse, -R60.reuse ;  /* 0x0000005807367223 */ /* 0x180fe2000001083c */
[-CC-:B------:R-:W-:Y:S01]  /*3e10*/  FFMA.FTZ R56, R9, R88.reuse, -R60.reuse ;  /* 0x0000005809387223 */ /* 0x180fe2000001083c */
[-CC-:B------:R-:W-:Y:S01]  /*3e20*/  FFMA.FTZ R7, R11, R88.reuse, -R60.reuse ;  /* 0x000000580b077223 */ /* 0x180fe2000001083c */
[----:B------:R-:W2:Y:S01]  /*3e30*/  MUFU.EX2 R37, R37 ;  /* 0x0000002500257308 */ /* 0x000ea20000000800 */
[-CC-:B------:R-:W-:Y:S01]  /*3e40*/  FFMA.FTZ R52, R13, R88.reuse, -R60.reuse ;  /* 0x000000580d347223 */ /* 0x180fe2000001083c */
[-CC-:B------:R-:W-:Y:S01]  /*3e50*/  FFMA.FTZ R15, R15, R88.reuse, -R60.reuse ;  /* 0x000000580f0f7223 */ /* 0x180fe2000001083c */
[-CC-:B------:R-:W-:Y:S01]  /*3e60*/  FFMA.FTZ R9, R23, R88.reuse, -R60.reuse ;  /* 0x0000005817097223 */ /* 0x180fe2000001083c */
[----:B0-----:R-:W-:Y:S01]  /*3e70*/  FADD.FTZ R23, R8, R33 ;  /* 0x0000002108177221 */ /* 0x001fe20000010000 */
[-CC-:B------:R-:W-:Y:S01]  /*3e80*/  FFMA.FTZ R21, R21, R88.reuse, -R60.reuse ;  /* 0x0000005815157223 */ /* 0x180fe2000001083c */
[-CC-:B------:R-:W-:Y:S01]  /*3e90*/  FFMA.FTZ R45, R45, R88.reuse, -R60.reuse ;  /* 0x000000582d2d7223 */ /* 0x180fe2000001083c */
[-CC-:B------:R-:W-:Y:S01]  /*3ea0*/  FFMA.FTZ R47, R47, R88.reuse, -R60.reuse ;  /* 0x000000582f2f7223 */ /* 0x180fe2000001083c */
[----:B------:R-:W-:Y:S01]  /*3eb0*/  MUFU.EX2 R3, R3 ;  /* 0x0000000300037308 */ /* 0x000fe20000000800 */
[----:B-1----:R-:W-:Y:S01]  /*3ec0*/  FADD.FTZ R78, R10, R23 ;  /* 0x000000170a4e7221 */ /* 0x002fe20000010000 */
[-CC-:B------:R-:W-:Y:S01]  /*3ed0*/  FFMA.FTZ R11, R49, R88.reuse, -R60.reuse ;  /* 0x00000058310b7223 */ /* 0x180fe2000001083c */
[-CC-:B------:R-:W-:Y:S01]  /*3ee0*/  FFMA.FTZ R53, R53, R88.reuse, -R60.reuse ;  /* 0x0000005835357223 */ /* 0x180fe2000001083c */
[-CC-:B------:R-:W-:Y:S01]  /*3ef0*/  FFMA.FTZ R55, R55, R88.reuse, -R60.reuse ;  /* 0x0000005837377223 */ /* 0x180fe2000001083c */
[-CC-:B------:R-:W-:Y:S01]  /*3f00*/  FFMA.FTZ R13, R57, R88.reuse, -R60.reuse ;  /* 0x00000058390d7223 */ /* 0x180fe2000001083c */
[-CC-:B------:R-:W-:Y:S01]  /*3f10*/  FFMA.FTZ R58, R59, R88.reuse, -R60.reuse ;  /* 0x000000583b3a7223 */ /* 0x180fe2000001083c */
[-C--:B------:R-:W-:Y:S01]  /*3f20*/  FFMA.FTZ R61, R61, R88.reuse, -R60 ;  /* 0x000000583d3d7223 */ /* 0x080fe2000001083c */
[----:B------:R-:W-:Y:S01]  /*3f30*/  MUFU.EX2 R6, R6 ;  /* 0x0000000600067308 */ /* 0x000fe20000000800 */
[----:B--2---:R-:W-:Y:S01]  /*3f40*/  FADD.FTZ R23, R37, R78 ;  /* 0x0000004e25177221 */ /* 0x004fe20000010000 */
[-CC-:B------:R-:W-:Y:S01]  /*3f50*/  FFMA.FTZ R29, R29, R88.reuse, -R60.reuse ;  /* 0x000000581d1d7223 */ /* 0x180fe2000001083c */
[--C-:B------:R-:W-:Y:S01]  /*3f60*/  FFMA.FTZ R63, R63, R88, -R60.reuse ;  /* 0x000000583f3f7223 */ /* 0x100fe2000001083c */
[----:B------:R-:W-:Y:S01]  /*3f70*/  F2FP.SATFINITE.E4M3.F32.PACK_AB_MERGE_C R37, R37, R10, RZ ;  /* 0x0000000a2525723e */ /* 0x000fe200048070ff */
[-CC-:B------:R-:W-:Y:S01]  /*3f80*/  FFMA.FTZ R31, R31, R88.reuse, -R60.reuse ;  /* 0x000000581f1f7223 */ /* 0x180fe2000001083c */
[-CC-:B------:R-:W-:Y:S01]  /*3f90*/  FFMA.FTZ R65, R65, R88.reuse, -R60.reuse ;  /* 0x0000005841417223 */ /* 0x180fe2000001083c */
[-CC-:B------:R-:W-:Y:S01]  /*3fa0*/  FFMA.FTZ R67, R67, R88.reuse, -R60.reuse ;  /* 0x0000005843437223 */ /* 0x180fe2000001083c */
[----:B------:R0:W-:Y:S01]  /*3fb0*/  MUFU.EX2 R62, R54 ;  /* 0x00000036003e7308 */ /* 0x0001e20000000800 */
[-CC-:B------:R-:W-:Y:S01]  /*3fc0*/  FFMA.FTZ R69, R69, R88.reuse, -R60.reuse ;  /* 0x0000005845457223 */ /* 0x180fe2000001083c */
[-CC-:B------:R-:W-:Y:S01]  /*3fd0*/  FFMA.FTZ R73, R73, R88.reuse, -R60.reuse ;  /* 0x0000005849497223 */ /* 0x180fe2000001083c */
[-CC-:B------:R-:W-:Y:S01]  /*3fe0*/  FFMA.FTZ R35, R35, R88.reuse, -R60.reuse ;  /* 0x0000005823237223 */ /* 0x180fe2000001083c */
[-CC-:B------:R-:W-:Y:S01]  /*3ff0*/  FFMA.FTZ R79, R79, R88.reuse, -R60.reuse ;  /* 0x000000584f4f7223 */ /* 0x180fe2000001083c */
[--C-:B------:R-:W-:Y:S01]  /*4000*/  FFMA.FTZ R85, R85, R88, -R60.reuse ;  /* 0x0000005855557223 */ /* 0x100fe2000001083c */
[----:B------:R-:W-:Y:S01]  /*4010*/  F2FP.SATFINITE.E4M3.F32.PACK_AB_MERGE_C R185, R33, R8, R37 ;  /* 0x0000000821b9723e */ /* 0x000fe20004807025 */
[-CC-:B------:R-:W-:Y:S01]  /*4020*/  FFMA.FTZ R87, R87, R88.reuse, -R60.reuse ;  /* 0x0000005857577223 */ /* 0x180fe2000001083c */
[----:B------:R1:W-:Y:S01]  /*4030*/  MUFU.EX2 R133, R56 ;  /* 0x0000003800857308 */ /* 0x0003e20000000800 */
[----:B0-----:R-:W-:Y:S01]  /*4040*/  FFMA.FTZ R54, R27, R88, -R60 ;  /* 0x000000581b367223 */ /* 0x001fe2000001083c */
[----:B------:R-:W-:-:S02]  /*4050*/  IMAD.U32 R27, RZ, RZ, UR40 ;  /* 0x00000028ff1b7e24 */ /* 0x000fc4000f8e00ff */
[-CC-:B------:R-:W-:Y:S01]  /*4060*/  FFMA.FTZ R39, R39, R88.reuse, -R60.reuse ;  /* 0x0000005827277223 */ /* 0x180fe2000001083c */
[-CC-:B------:R-:W-:Y:S01]  /*4070*/  FFMA.FTZ R43, R43, R88.reuse, -R60.reuse ;  /* 0x000000582b2b7223 */ /* 0x180fe2000001083c */
[-CC-:B------:R-:W-:Y:S01]  /*4080*/  FFMA.FTZ R107, R107, R88.reuse, -R60.reuse ;  /* 0x000000586b6b7223 */ /* 0x180fe2000001083c */
[-CC-:B------:R-:W-:Y:S01]  /*4090*/  FFMA.FTZ R109, R109, R88.reuse, -R60.reuse ;  /* 0x000000586d6d7223 */ /* 0x180fe2000001083c */
[-CC-:B------:R-:W-:Y:S01]  /*40a0*/  FFMA.FTZ R111, R111, R88.reuse, -R60.reuse ;  /* 0x000000586f6f7223 */ /* 0x180fe2000001083c */
[----:B------:R-:W0:Y:S01]  /*40b0*/  MUFU.EX2 R12, R12 ;  /* 0x0000000c000c7308 */ /* 0x000e220000000800 */
[-CC-:B-1----:R-:W-:Y:S01]  /*40c0*/  FFMA.FTZ R56, R51, R88.reuse, -R60.reuse ;  /* 0x0000005833387223 */ /* 0x182fe2000001083c */
[-CC-:B------:R-:W-:Y:S01]  /*40d0*/  FFMA.FTZ R123, R123, R88.reuse, -R60.reuse ;  /* 0x000000587b7b7223 */ /* 0x180fe2000001083c */
[-CC-:B------:R-:W-:Y:S01]  /*40e0*/  FFMA.FTZ R125, R125, R88.reuse, -R60.reuse ;  /* 0x000000587d7d7223 */ /* 0x180fe2000001083c */
[-CC-:B------:R-:W-:Y:S01]  /*40f0*/  FFMA.FTZ R127, R127, R88.reuse, -R60.reuse ;  /* 0x000000587f7f7223 */ /* 0x180fe2000001083c */
[-CC-:B------:R-:W-:Y:S01]  /*4100*/  FFMA.FTZ R129, R129, R88.reuse, -R60.reuse ;  /* 0x0000005881817223 */ /* 0x180fe2000001083c */
[----:B------:R-:W-:Y:S01]  /*4110*/  FFMA.FTZ R60, R131, R88, -R60 ;  /* 0x00000058833c7223 */ /* 0x000fe2000001083c */
[--C-:B------:R-:W-:Y:S01]  /*4120*/  IMAD.MOV.U32 R33, RZ, RZ, R25.reuse ;  /* 0x000000ffff217224 */ /* 0x100fe200078e0019 */
[----:B------:R-:W-:Y:S01]  /*4130*/  MUFU.EX2 R7, R7 ;  /* 0x0000000700077308 */ /* 0x000fe20000000800 */
[----:B------:R-:W-:-:S02]  /*4140*/  IMAD.MOV.U32 R37, RZ, RZ, R25 ;  /* 0x000000ffff257224 */ /* 0x000fc400078e0019 */
[--C-:B------:R-:W-:Y:S02]  /*4150*/  IMAD.MOV.U32 R49, RZ, RZ, R25.reuse ;  /* 0x000000ffff317224 */ /* 0x100fe400078e0019 */
[--C-:B------:R-:W-:Y:S02]  /*4160*/  IMAD.MOV.U32 R51, RZ, RZ, R25.reuse ;  /* 0x000000ffff337224 */ /* 0x100fe400078e0019 */
[----:B------:R-:W-:Y:S01]  /*4170*/  IMAD.MOV.U32 R57, RZ, RZ, R25 ;  /* 0x000000ffff397224 */ /* 0x000fe200078e0019 */
[----:B------:R-:W1:Y:S01]  /*4180*/  MUFU.EX2 R41, R41 ;  /* 0x0000002900297308 */ /* 0x000e620000000800 */
[----:B0-----:R-:W-:Y:S01]  /*4190*/  FADD.FTZ R78, R12, R23 ;  /* 0x000000170c4e7221 */ /* 0x001fe20000010000 */
[----:B------:R-:W-:-:S06]  /*41a0*/  IMAD.MOV.U32 R59, RZ, RZ, R25 ;  /* 0x000000ffff3b7224 */ /* 0x000fcc00078e0019 */
[----:B------:R-:W0:Y:S08]  /*41b0*/  MUFU.EX2 R52, R52 ;  /* 0x0000003400347308 */ /* 0x000e300000000800 */
[----:B------:R2:W-:Y:S08]  /*41c0*/  MUFU.EX2 R64, R15 ;  /* 0x0000000f00407308 */ /* 0x0005f00000000800 */
[----:B------:R-:W3:Y:S01]  /*41d0*/  MUFU.EX2 R14, R14 ;  /* 0x0000000e000e7308 */ /* 0x000ee20000000800 */
[----:B--2---:R-:W-:-:S04]  /*41e0*/  FADD.FTZ R15, R3, R6 ;  /* 0x00000006030f7221 */ /* 0x004fc80000010000 */
[----:B------:R-:W-:Y:S01]  /*41f0*/  FADD.FTZ R76, R62, R15 ;  /* 0x0000000f3e4c7221 */ /* 0x000fe20000010000 */
[----:B------:R-:W-:Y:S02]  /*4200*/  @!P1 VIADD R15, R27, 0x29840 ;  /* 0x000298401b0f9836 */ /* 0x000fe40000000000 */
[----:B-1----:R-:W-:Y:S01]  /*4210*/  FADD.FTZ R27, R41, R78 ;  /* 0x0000004e291b7221 */ /* 0x002fe20000010000 */
[----:B------:R-:W1:Y:S01]  /*4220*/  MUFU.EX2 R71, R71 ;  /* 0x0000004700477308 */ /* 0x000e620000000800 */
[C---:B------:R-:W-:Y:S01]  /*4230*/  FADD.FTZ R76, R133.reuse, R76 ;  /* 0x0000004c854c7221 */ /* 0x040fe20000010000 */
[----:B------:R-:W-:Y:S02]  /*4240*/  F2FP.SATFINITE.E4M3.F32.PACK_AB_MERGE_C R62, R133, R62, RZ ;  /* 0x0000003e853e723e */ /* 0x000fe400048070ff */
[----:B------:R-:W-:Y:S01]  /*4250*/  @!P1 PRMT R15, RZ, 0x654, R15 ;  /* 0x00000654ff0f9816 */ /* 0x000fe2000000000f */
[----:B------:R-:W-:Y:S01]  /*4260*/  FADD.FTZ R23, R7, R76 ;  /* 0x0000004c07177221 */ /* 0x000fe20000010000 */
[----:B------:R-:W-:Y:S01]  /*4270*/  F2FP.SATFINITE.E4M3.F32.PACK_AB_MERGE_C R184, R6, R3, R62 ;  /* 0x0000000306b8723e */ /* 0x000fe2000480703e */
[----:B------:R-:W-:Y:S01]  /*4280*/  IMAD.MOV.U32 R62, RZ, RZ, R25 ;  /* 0x000000ffff3e7224 */ /* 0x000fe200078e0019 */
[----:B------:R-:W2:Y:S01]  /*4290*/  MUFU.EX2 R21, R21 ;  /* 0x0000001500157308 */ /* 0x000ea20000000800 */
[----:B0-----:R-:W-:Y:S01]  /*42a0*/  FADD.FTZ R23, R52, R23 ;  /* 0x0000001734177221 */ /* 0x001fe20000010000 */
[----:B---3--:R-:W-:Y:S01]  /*42b0*/  FADD.FTZ R80, R14, R27 ;  /* 0x0000001b0e507221 */ /* 0x008fe20000010000 */
[----:B------:R1:W-:Y:S01]  /*42c0*/  @!P1 SYNCS.ARRIVE.TRANS64.RED.A1T0 RZ, [R15+URZ], RZ ;  /* 0x000000ff0fff99a7 */ /* 0x0003e2000810043f */
[----:B------:R-:W-:-:S02]  /*42d0*/  IMAD.MOV.U32 R27, RZ, RZ, R25 ;  /* 0x000000ffff1b7224 */ /* 0x000fc400078e0019 */
[----:B------:R-:W-:Y:S02]  /*42e0*/  FADD.FTZ R78, R64, R23 ;  /* 0x00000017404e7221 */ /* 0x000fe40000010000 */
[----:B------:R-:W0:Y:S01]  /*42f0*/  MUFU.EX2 R9, R9 ;  /* 0x0000000900097308 */ /* 0x000e220000000800 */
[C---:B-1----:R-:W-:Y:S01]  /*4300*/  FADD.FTZ R15, R71.reuse, R80 ;  /* 0x00000050470f7221 */ /* 0x042fe20000010000 */
[----:B------:R-:W-:-:S03]  /*4310*/  F2FP.SATFINITE.E4M3.F32.PACK_AB_MERGE_C R71, R71, R14, RZ ;  /* 0x0000000e4747723e */ /* 0x000fc600048070ff */
[----:B------:R-:W-:-:S03]  /*4320*/  FADD.FTZ R80, R18, R15 ;  /* 0x0000000f12507221 */ /* 0x000fc60000010000 */
[----:B------:R-:W1:Y:S01]  /*4330*/  MUFU.EX2 R75, R75 ;  /* 0x0000004b004b7308 */ /* 0x000e620000000800 */
[C---:B--2---:R-:W-:Y:S01]  /*4340*/  FADD.FTZ R78, R21.reuse, R78 ;  /* 0x0000004e154e7221 */ /* 0x044fe20000010000 */
[----:B------:R-:W-:Y:S02]  /*4350*/  F2FP.SATFINITE.E4M3.F32.PACK_AB_MERGE_C R64, R21, R64, RZ ;  /* 0x000000401540723e */ /* 0x000fe400048070ff */
[----:B------:R-:W-:Y:S01]  /*4360*/  F2FP.SATFINITE.E4M3.F32.PACK_AB_MERGE_C R187, R41, R12, R71 ;  /* 0x0000000c29bb723e */ /* 0x000fe20004807047 */
[--C-:B------:R-:W-:Y:S01]  /*4370*/  IMAD.MOV.U32 R41, RZ, RZ, R25.reuse ;  /* 0x000000ffff297224 */ /* 0x100fe200078e0019 */
[----:B------:R-:W-:Y:S01]  /*4380*/  F2FP.SATFINITE.E4M3.F32.PACK_AB_MERGE_C R186, R52, R7, R64 ;  /* 0x0000000734ba723e */ /* 0x000fe20004807040 */
[--C-:B------:R-:W-:Y:S01]  /*4390*/  IMAD.MOV.U32 R52, RZ, RZ, R25.reuse ;  /* 0x000000ffff347224 */ /* 0x100fe200078e0019 */
[----:B------:R-:W2:Y:S01]  /*43a0*/  MUFU.EX2 R54, R54 ;  /* 0x0000003600367308 */ /* 0x000ea20000000800 */
[----:B0-----:R-:W-:Y:S01]  /*43b0*/  FADD.FTZ R15, R9, R78 ;  /* 0x0000004e090f7221 */ /* 0x001fe20000010000 */
[----:B------:R-:W-:-:S02]  /*43c0*/  IMAD.MOV.U32 R64, RZ, RZ, R25 ;  /* 0x000000ffff407224 */ /* 0x000fc400078e0019 */
[----:B------:R-:W-:-:S04]  /*43d0*/  IMAD.MOV.U32 R71, RZ, RZ, R25 ;  /* 0x000000ffff477224 */ /* 0x000fc800078e0019 */
[----:B------:R-:W0:Y:S01]  /*43e0*/  MUFU.EX2 R45, R45 ;  /* 0x0000002d002d7308 */ /* 0x000e220000000800 */
[----:B-1----:R-:W-:-:S04]  /*43f0*/  FADD.FTZ R23, R75, R80 ;  /* 0x000000504b177221 */ /* 0x002fc80000010000 */
[----:B------:R-:W-:-:S03]  /*4400*/  FADD.FTZ R82, R22, R23 ;  /* 0x0000001716527221 */ /* 0x000fc60000010000 */
[----:B------:R-:W1:Y:S01]  /*4410*/  MUFU.EX2 R77, R77 ;  /* 0x0000004d004d7308 */ /* 0x000e620000000800 */
[----:B--2---:R-:W-:-:S07]  /*4420*/  FADD.FTZ R80, R54, R15 ;  /* 0x0000000f36507221 */ /* 0x004fce0000010000 */
[----:B------:R2:W3:Y:S01]  /*4430*/  MUFU.EX2 R66, R47 ;  /* 0x0000002f00427308 */ /* 0x0004e20000000800 */
[----:B0-----:R-:W-:-:S07]  /*4440*/  FADD.FTZ R15, R45, R80 ;  /* 0x000000502d0f7221 */ /* 0x001fce0000010000 */
[----:B------:R-:W0:Y:S01]  /*4450*/  MUFU.EX2 R11, R11 ;  /* 0x0000000b000b7308 */ /* 0x000e220000000800 */
[C---:B-1----:R-:W-:Y:S01]  /*4460*/  FADD.FTZ R23, R77.reuse, R82 ;  /* 0x000000524d177221 */ /* 0x042fe20000010000 */
[----:B------:R-:W-:Y:S01]  /*4470*/  F2FP.SATFINITE.E4M3.F32.PACK_AB_MERGE_C R77, R77, R22, RZ ;  /* 0x000000164d4d723e */ /* 0x000fe200048070ff */
[----:B--2---:R-:W-:Y:S02]  /*4480*/  IMAD.MOV.U32 R47, RZ, RZ, R25 ;  /* 0x000000ffff2f7224 */ /* 0x004fe400078e0019 */
[----:B------:R-:W-:Y:S01]  /*4490*/  FADD.FTZ R82, R24, R23 ;  /* 0x0000001718527221 */ /* 0x000fe20000010000 */
[----:B------:R-:W-:Y:S01]  /*44a0*/  F2FP.SATFINITE.E4M3.F32.PACK_AB_MERGE_C R181, R75, R18, R77 ;  /* 0x000000124bb5723e */ /* 0x000fe2000480704d */
[----:B------:R-:W-:Y:S01]  /*44b0*/  IMAD.MOV.U32 R75, RZ, RZ, R25 ;  /* 0x000000ffff4b7224 */ /* 0x000fe200078e0019 */
[----:B------:R-:W1:Y:S01]  /*44c0*/  MUFU.EX2 R81, R81 ;  /* 0x0000005100517308 */ /* 0x000e620000000800 */
[C---:B---3--:R-:W-:Y:S01]  /*44d0*/  FADD.FTZ R80, R66.reuse, R15 ;  /* 0x0000000f42507221 */ /* 0x048fe20000010000 */
[----:B------:R-:W-:Y:S01]  /*44e0*/  F2FP.SATFINITE.E4M3.F32.PACK_AB_MERGE_C R45, R66, R45, RZ ;  /* 0x0000002d422d723e */ /* 0x000fe200048070ff */
[----:B------:R-:W-:-:S02]  /*44f0*/  IMAD.MOV.U32 R66, RZ, RZ, R25 ;  /* 0x000000ffff427224 */ /* 0x000fc400078e0019 */
[----:B------:R-:W-:Y:S01]  /*4500*/  IMAD.MOV.U32 R77, RZ, RZ, R25 ;  /* 0x000000ffff4d7224 */ /* 0x000fe200078e0019 */
[----:B------:R-:W-:Y:S01]  /*4510*/  F2FP.SATFINITE.E4M3.F32.PACK_AB_MERGE_C R180, R54, R9, R45 ;  /* 0x0000000936b4723e */ /* 0x000fe2000480702d */
[--C-:B------:R-:W-:Y:S01]  /*4520*/  IMAD.MOV.U32 R45, RZ, RZ, R25.reuse ;  /* 0x000000ffff2d7224 */ /* 0x100fe200078e0019 */
[----:B------:R-:W2:Y:S01]  /*4530*/  MUFU.EX2 R56, R56 ;  /* 0x0000003800387308 */ /* 0x000ea20000000800 */
[----:B0-----:R-:W-:Y:S01]  /*4540*/  FADD.FTZ R15, R11, R80 ;  /* 0x000000500b0f7221 */ /* 0x001fe20000010000 */
[----:B------:R-:W-:Y:S01]  /*4550*/  IADD3 R9, R19, -0x2, RZ ;  /* 0xfffffffe13097810 */ /* 0x000fe20007ffe0ff */
[----:B------:R-:W-:-:S03]  /*4560*/  IMAD.MOV.U32 R54, RZ, RZ, R25 ;  /* 0x000000ffff367224 */ /* 0x000fc600078e0019 */
[----:B------:R-:W-:Y:S02]  /*4570*/  ISETP.GE.AND P2, PT, R9, R16, PT ;  /* 0x000000100900720c */ /* 0x000fe40003f46270 */
        /* <DEDUP_REMOVED lines=17> */
[--C-:B------:R-:W-:Y:S01]  /*4690*/  IMAD.MOV.U32 R68, RZ, RZ, R25.reuse ;  /* 0x000000ffff447224 */ /* 0x100fe200078e0019 */
[----:B------:R-:W-:Y:S01]  /*46a0*/  MOV R81, R25 ;  /* 0x0000001900517202 */ /* 0x000fe20000000f00 */
[----:B------:R-:W-:Y:S01]  /*46b0*/  IMAD.MOV.U32 R83, RZ, RZ, R25 ;  /* 0x000000ffff537224 */ /* 0x000fe200078e0019 */
[----:B------:R-:W-:Y:S01]  /*46c0*/  F2FP.SATFINITE.E4M3.F32.PACK_AB_MERGE_C R182, R56, R11, R53 ;  /* 0x0000000b38b6723e */ /* 0x000fe20004807035 */
[--C-:B------:R-:W-:Y:S01]  /*46d0*/  IMAD.MOV.U32 R53, RZ, RZ, R25.reuse ;  /* 0x000000ffff357224 */ /* 0x100fe200078e0019 */
[----:B------:R-:W2:Y:S01]  /*46e0*/  MUFU.EX2 R58, R58 ;  /* 0x0000003a003a7308 */ /* 0x000ea20000000800 */
[----:B0-----:R-:W-:Y:S01]  /*46f0*/  FADD.FTZ R15, R13, R10 ;  /* 0x0000000a0d0f7221 */ /* 0x001fe20000010000 */
[----:B------:R-:W-:-:S02]  /*4700*/  IMAD.MOV.U32 R56, RZ, RZ, R25 ;  /* 0x000000ffff387224 */ /* 0x000fc400078e0019 */
[----:B------:R-:W-:-:S04]  /*4710*/  IMAD.MOV.U32 R84, RZ, RZ, R25 ;  /* 0x000000ffff547224 */ /* 0x000fc800078e0019 */
[----:B------:R-:W0:Y:S01]  /*4720*/  MUFU.EX2 R61, R61 ;  /* 0x0000003d003d7308 */ /* 0x000e220000000800 */
[----:B-1----:R-:W-:Y:S01]  /*4730*/  FADD.FTZ R23, R93, R82 ;  /* 0x000000525d177221 */ /* 0x002fe20000010000 */
[----:B------:R-:W-:-:S03]  /*4740*/  IMAD.MOV.U32 R82, RZ, RZ, R25 ;  /* 0x000000ffff527224 */ /* 0x000fc600078e0019 */
[----:B------:R-:W-:-:S03]  /*4750*/  FADD.FTZ R22, R30, R23 ;  /* 0x000000171e167221 */ /* 0x000fc60000010000 */
[----:B------:R-:W1:Y:S01]  /*4760*/  MUFU.EX2 R95, R95 ;  /* 0x0000005f005f7308 */ /* 0x000e620000000800 */
[----:B--2---:R-:W-:-:S07]  /*4770*/  FADD.FTZ R14, R58, R15 ;  /* 0x0000000f3a0e7221 */ /* 0x004fce0000010000 */
[----:B------:R2:W3:Y:S01]  /*4780*/  MUFU.EX2 R70, R29 ;  /* 0x0000001d00467308 */ /* 0x0004e20000000800 */
[----:B0-----:R-:W-:-:S07]  /*4790*/  FADD.FTZ R15, R61, R14 ;  /* 0x0000000e3d0f7221 */ /* 0x001fce0000010000 */
[----:B------:R-:W0:Y:S01]  /*47a0*/  MUFU.EX2 R63, R63 ;  /* 0x0000003f003f7308 */ /* 0x000e220000000800 */
[C---:B-1----:R-:W-:Y:S01]  /*47b0*/  F2FP.SATFINITE.E4M3.F32.PACK_AB_MERGE_C R30, R95.reuse, R30, RZ ;  /* 0x0000001e5f1e723e */ /* 0x042fe200048070ff */
[----:B------:R-:W-:Y:S01]  /*47c0*/  FADD.FTZ R95, R95, R22 ;  /* 0x000000165f5f7221 */ /* 0x000fe20000010000 */
[----:B--2---:R-:W-:Y:S02]  /*47d0*/  IMAD.MOV.U32 R29, RZ, RZ, R25 ;  /* 0x000000ffff1d7224 */ /* 0x004fe400078e0019 */
[----:B------:R-:W-:Y:S01]  /*47e0*/  F2FP.SATFINITE.E4M3.F32.PACK_AB_MERGE_C R177, R93, R28, R30 ;  /* 0x0000001c5db1723e */ /* 0x000fe2000480701e */
[----:B------:R-:W-:Y:S01]  /*47f0*/  FADD.FTZ R22, R32, R95 ;  /* 0x0000005f20167221 */ /* 0x000fe20000010000 */
        /* <DEDUP_REMOVED lines=8> */
[----:B------:R2:W3:Y:S01]  /*4880*/  MUFU.EX2 R72, R31 ;  /* 0x0000001f00487308 */ /* 0x0004e20000000800 */
[----:B0-----:R-:W-:Y:S01]  /*4890*/  FADD.FTZ R15, R63, R14 ;  /* 0x0000000e3f0f7221 */ /* 0x001fe20000010000 */
[----:B------:R-:W-:-:S06]  /*48a0*/  IMAD.MOV.U32 R61, RZ, RZ, R25 ;  /* 0x000000ffff3d7224 */ /* 0x000fcc00078e0019 */
[----:B------:R-:W0:Y:S01]  /*48b0*/  MUFU.EX2 R65, R65 ;  /* 0x0000004100417308 */ /* 0x000e220000000800 */
[----:B-1----:R-:W-:Y:S01]  /*48c0*/  FADD.FTZ R21, R97, R22 ;  /* 0x0000001661157221 */ /* 0x002fe20000010000 */
[----:B--2---:R-:W-:-:S03]  /*48d0*/  IMAD.MOV.U32 R31, RZ, RZ, R25 ;  /* 0x000000ffff1f7224 */ /* 0x004fc600078e0019 */
[----:B------:R-:W-:-:S03]  /*48e0*/  FADD.FTZ R26, R34, R21 ;  /* 0x00000015221a7221 */ /* 0x000fc60000010000 */
[----:B------:R-:W1:Y:S01]  /*48f0*/  MUFU.EX2 R99, R99 ;  /* 0x0000006300637308 */ /* 0x000e620000000800 */
[----:B---3--:R-:W-:-:S07]  /*4900*/  FADD.FTZ R22, R72, R15 ;  /* 0x0000000f48167221 */ /* 0x008fce0000010000 */
[----:B------:R-:W2:Y:S01]  /*4910*/  MUFU.EX2 R74, R67 ;  /* 0x00000043004a7308 */ /* 0x000ea20000000800 */
[----:B0-----:R-:W-:-:S07]  /*4920*/  FADD.FTZ R15, R65, R22 ;  /* 0x00000016410f7221 */ /* 0x001fce0000010000 */
[----:B------:R-:W0:Y:S01]  /*4930*/  MUFU.EX2 R36, R36 ;  /* 0x0000002400247308 */ /* 0x000e220000000800 */
[C---:B-1----:R-:W-:Y:S01]  /*4940*/  F2FP.SATFINITE.E4M3.F32.PACK_AB_MERGE_C R34, R99.reuse, R34, RZ ;  /* 0x000000226322723e */ /* 0x042fe200048070ff */
[----:B------:R-:W-:Y:S01]  /*4950*/  FADD.FTZ R99, R99, R26 ;  /* 0x0000001a63637221 */ /* 0x000fe20000010000 */
[--C-:B------:R-:W-:Y:S02]  /*4960*/  IMAD.MOV.U32 R26, RZ, RZ, R25.reuse ;  /* 0x000000ffff1a7224 */ /* 0x100fe400078e0019 */
[----:B------:R-:W-:Y:S01]  /*4970*/  F2FP.SATFINITE.E4M3.F32.PACK_AB_MERGE_C R179, R97, R32, R34 ;  /* 0x0000002061b3723e */ /* 0x000fe20004807022 */
[----:B------:R-:W-:Y:S02]  /*4980*/  IMAD.MOV.U32 R32, RZ, RZ, R25 ;  /* 0x000000ffff207224 */ /* 0x000fe400078e0019 */
[----:B------:R-:W1:Y:S01]  /*4990*/  MUFU.EX2 R69, R69 ;  /* 0x0000004500457308 */ /* 0x000e620000000800 */
[C---:B--2---:R-:W-:Y:S01]  /*49a0*/  F2FP.SATFINITE.E4M3.F32.PACK_AB_MERGE_C R65, R74.reuse, R65, RZ ;  /* 0x000000414a41723e */ /* 0x044fe200048070ff */
[----:B------:R-:W-:Y:S01]  /*49b0*/  FADD.FTZ R74, R74, R15 ;  /* 0x0000000f4a4a7221 */ /* 0x000fe20000010000 */
[----:B------:R-:W-:-:S02]  /*49c0*/  IMAD.MOV.U32 R34, RZ, RZ, R25 ;  /* 0x000000ffff227224 */ /* 0x000fc400078e0019 */
[----:B------:R-:W-:Y:S01]  /*49d0*/  F2FP.SATFINITE.E4M3.F32.PACK_AB_MERGE_C R178, R72, R63, R65 ;  /* 0x0000003f48b2723e */ /* 0x000fe20004807041 */
[----:B------:R-:W-:Y:S02]  /*49e0*/  IMAD.MOV.U32 R63, RZ, RZ, R25 ;  /* 0x000000ffff3f7224 */ /* 0x000fe400078e0019 */
[----:B------:R-:W2:Y:S01]  /*49f0*/  MUFU.EX2 R101, R101 ;  /* 0x0000006500657308 */ /* 0x000ea20000000800 */
[----:B0-----:R-:W-:Y:S01]  /*4a00*/  FADD.FTZ R8, R36, R99 ;  /* 0x0000006324087221 */ /* 0x001fe20000010000 */
[--C-:B------:R-:W-:Y:S02]  /*4a10*/  IMAD.MOV.U32 R65, RZ, RZ, R25.reuse ;  /* 0x000000ffff417224 */ /* 0x100fe400078e0019 */
[--C-:B------:R-:W-:Y:S02]  /*4a20*/  IMAD.MOV.U32 R67, RZ, RZ, R25.reuse ;  /* 0x000000ffff437224 */ /* 0x100fe400078e0019 */
[--C-:B------:R-:W-:Y:S02]  /*4a30*/  IMAD.MOV.U32 R72, RZ, RZ, R25.reuse ;  /* 0x000000ffff487224 */ /* 0x100fe400078e0019 */
[----:B------:R0:W3:Y:S01]  /*4a40*/  MUFU.EX2 R76, R73 ;  /* 0x00000049004c7308 */ /* 0x0000e20000000800 */
[----:B-1----:R-:W-:Y:S01]  /*4a50*/  FADD.FTZ R15, R69, R74 ;  /* 0x0000004a450f7221 */ /* 0x002fe20000010000 */
[----:B------:R-:W-:-:S06]  /*4a60*/  IMAD.MOV.U32 R74, RZ, RZ, R25 ;  /* 0x000000ffff4a7224 */ /* 0x000fcc00078e0019 */
[----:B------:R-:W1:Y:S01]  /*4a70*/  MUFU.EX2 R38, R38 ;  /* 0x0000002600267308 */ /* 0x000e620000000800 */
[----:B--2---:R-:W-:Y:S01]  /*4a80*/  FADD.FTZ R21, R101, R8 ;  /* 0x0000000865157221 */ /* 0x004fe20000010000 */
[----:B0-----:R-:W-:-:S06]  /*4a90*/  IMAD.MOV.U32 R73, RZ, RZ, R25 ;  /* 0x000000ffff497224 */ /* 0x001fcc00078e0019 */
[----:B------:R-:W0:Y:S01]  /*4aa0*/  MUFU.EX2 R35, R35 ;  /* 0x0000002300237308 */ /* 0x000e220000000800 */
[----:B---3--:R-:W-:-:S07]  /*4ab0*/  FADD.FTZ R12, R76, R15 ;  /* 0x0000000f4c0c7221 */ /* 0x008fce0000010000 */
[----:B------:R-:W2:Y:S01]  /*4ac0*/  MUFU.EX2 R103, R103 ;  /* 0x0000006700677308 */ /* 0x000ea20000000800 */
[----:B-1----:R-:W-:-:S07]  /*4ad0*/  FADD.FTZ R18, R38, R21 ;  /* 0x0000001526127221 */ /* 0x002fce0000010000 */
[----:B------:R1:W3:Y:S01]  /*4ae0*/  MUFU.EX2 R78, R79 ;  /* 0x0000004f004e7308 */ /* 0x0002e20000000800 */
[----:B0-----:R-:W-:-:S07]  /*4af0*/  FADD.FTZ R15, R35, R12 ;  /* 0x0000000c230f7221 */ /* 0x001fce0000010000 */
[----:B------:R-:W0:Y:S01]  /*4b00*/  MUFU.EX2 R40, R40 ;  /* 0x0000002800287308 */ /* 0x000e220000000800 */
[C---:B--2---:R-:W-:Y:S01]  /*4b10*/  F2FP.SATFINITE.E4M3.F32.PACK_AB_MERGE_C R38, R103.reuse, R38, RZ ;  /* 0x000000266726723e */ /* 0x044fe200048070ff */
[----:B------:R-:W-:Y:S01]  /*4b20*/  FADD.FTZ R103, R103, R18 ;  /* 0x0000001267677221 */ /* 0x000fe20000010000 */
[--C-:B-1----:R-:W-:Y:S02]  /*4b30*/  IMAD.MOV.U32 R79, RZ, RZ, R25.reuse ;  /* 0x000000ffff4f7224 */ /* 0x102fe400078e0019 */
[----:B------:R-:W-:Y:S01]  /*4b40*/  F2FP.SATFINITE.E4M3.F32.PACK_AB_MERGE_C R173, R101, R36, R38 ;  /* 0x0000002465ad723e */ /* 0x000fe20004807026 */
[----:B------:R-:W-:Y:S02]  /*4b50*/  IMAD.MOV.U32 R36, RZ, RZ, R25 ;  /* 0x000000ffff247224 */ /* 0x000fe400078e0019 */
[----:B------:R-:W1:Y:S01]  /*4b60*/  MUFU.EX2 R85, R85 ;  /* 0x0000005500557308 */ /* 0x000e620000000800 */
[C---:B---3--:R-:W-:Y:S01]  /*4b70*/  F2FP.SATFINITE.E4M3.F32.PACK_AB_MERGE_C R35, R78.reuse, R35, RZ ;  /* 0x000000234e23723e */ /* 0x048fe200048070ff */
[----:B------:R-:W-:Y:S01]  /*4b80*/  FADD.FTZ R78, R78, R15 ;  /* 0x0000000f4e4e7221 */ /* 0x000fe20000010000 */
[----:B------:R-:W-:-:S02]  /*4b90*/  IMAD.MOV.U32 R38, RZ, RZ, R25 ;  /* 0x000000ffff267224 */ /* 0x000fc400078e0019 */
[----:B------:R-:W-:Y:S01]  /*4ba0*/  F2FP.SATFINITE.E4M3.F32.PACK_AB_MERGE_C R172, R76, R69, R35 ;  /* 0x000000454cac723e */ /* 0x000fe20004807023 */
[----:B------:R-:W-:Y:S02]  /*4bb0*/  IMAD.MOV.U32 R35, RZ, RZ, R25 ;  /* 0x000000ffff237224 */ /* 0x000fe400078e0019 */
[----:B------:R-:W2:Y:S01]  /*4bc0*/  MUFU.EX2 R105, R105 ;  /* 0x0000006900697308 */ /* 0x000ea20000000800 */
[----:B0-----:R-:W-:Y:S01]  /*4bd0*/  FADD.FTZ R12, R40, R103 ;  /* 0x00000067280c7221 */ /* 0x001fe20000010000 */
[--C-:B------:R-:W-:Y:S02]  /*4be0*/  IMAD.MOV.U32 R69, RZ, RZ, R25.reuse ;  /* 0x000000ffff457224 */ /* 0x100fe400078e0019 */
[----:B------:R-:W-:-:S04]  /*4bf0*/  IMAD.MOV.U32 R76, RZ, RZ, R25 ;  /* 0x000000ffff4c7224 */ /* 0x000fc800078e0019 */
[----:B------:R0:W3:Y:S01]  /*4c00*/  MUFU.EX2 R80, R87 ;  /* 0x0000005700507308 */ /* 0x0000e20000000800 */
[----:B-1----:R-:W-:Y:S01]  /*4c10*/  FADD.FTZ R15, R85, R78 ;  /* 0x0000004e550f7221 */ /* 0x002fe20000010000 */
[----:B------:R-:W-:-:S06]  /*4c20*/  IMAD.MOV.U32 R78, RZ, RZ, R25 ;  /* 0x000000ffff4e7224 */ /* 0x000fcc00078e0019 */
[----:B------:R-:W-:Y:S01]  /*4c30*/  MUFU.EX2 R42, R42 ;  /* 0x0000002a002a7308 */ /* 0x000fe20000000800 */
[----:B--2---:R-:W-:Y:S01]  /*4c40*/  FADD.FTZ R21, R105, R12 ;  /* 0x0000000c69157221 */ /* 0x004fe20000010000 */
[----:B0-----:R-:W-:-:S06]  /*4c50*/  IMAD.MOV.U32 R87, RZ, RZ, R25 ;  /* 0x000000ffff577224 */ /* 0x001fcc00078e0019 */
[----:B------:R-:W0:Y:S01]  /*4c60*/  MUFU.EX2 R113, R113 ;  /* 0x0000007100717308 */ /* 0x000e220000000800 */
[----:B---3--:R-:W-:-:S07]  /*4c70*/  FADD.FTZ R18, R80, R15 ;  /* 0x0000000f50127221 */ /* 0x008fce0000010000 */
[----:B------:R-:W1:Y:S08]  /*4c80*/  MUFU.EX2 R39, R39 ;  /* 0x0000002700277308 */ /* 0x000e700000000800 */
[----:B------:R2:W3:Y:S01]  /*4c90*/  MUFU.EX2 R10, R43 ;  /* 0x0000002b000a7308 */ /* 0x0004e20000000800 */
[----:B0-----:R-:W-:Y:S01]  /*4ca0*/  F2FP.SATFINITE.E4M3.F32.PACK_AB_MERGE_C R22, R113, R42, RZ ;  /* 0x0000002a7116723e */ /* 0x001fe200048070ff */
[----:B------:R-:W-:-:S03]  /*4cb0*/  FADD.FTZ R42, R42, R21 ;  /* 0x000000152a2a7221 */ /* 0x000fc60000010000 */
[----:B------:R-:W-:Y:S01]  /*4cc0*/  F2FP.SATFINITE.E4M3.F32.PACK_AB_MERGE_C R175, R105, R40, R22 ;  /* 0x0000002869af723e */ /* 0x000fe20004807016 */
[----:B------:R-:W-:Y:S01]  /*4cd0*/  FADD.FTZ R113, R113, R42 ;  /* 0x0000002a71717221 */ /* 0x000fe20000010000 */
[--C-:B------:R-:W-:Y:S01]  /*4ce0*/  IMAD.MOV.U32 R40, RZ, RZ, R25.reuse ;  /* 0x000000ffff287224 */ /* 0x100fe200078e0019 */
[----:B------:R-:W-:Y:S01]  /*4cf0*/  MUFU.EX2 R46, R46 ;  /* 0x0000002e002e7308 */ /* 0x000fe20000000800 */
[----:B-1----:R-:W-:Y:S01]  /*4d00*/  FADD.FTZ R15, R39, R18 ;  /* 0x00000012270f7221 */ /* 0x002fe20000010000 */
[----:B--2---:R-:W-:Y:S01]  /*4d10*/  MOV R43, R25 ;  /* 0x00000019002b7202 */ /* 0x004fe20000000f00 */
[----:B------:R-:W-:-:S05]  /*4d20*/  IMAD.MOV.U32 R42, RZ, RZ, R25 ;  /* 0x000000ffff2a7224 */ /* 0x000fca00078e0019 */
[----:B------:R-:W0:Y:S01]  /*4d30*/  MUFU.EX2 R117, R117 ;  /* 0x0000007500757308 */ /* 0x000e220000000800 */
[C---:B---3--:R-:W-:Y:S01]  /*4d40*/  F2FP.SATFINITE.E4M3.F32.PACK_AB_MERGE_C R39, R10.reuse, R39, RZ ;  /* 0x000000270a27723e */ /* 0x048fe200048070ff */
[----:B------:R-:W-:-:S03]  /*4d50*/  FADD.FTZ R10, R10, R15 ;  /* 0x0000000f0a0a7221 */ /* 0x000fc60000010000 */
[----:B------:R-:W-:Y:S01]  /*4d60*/  F2FP.SATFINITE.E4M3.F32.PACK_AB_MERGE_C R174, R80, R85, R39 ;  /* 0x0000005550ae723e */ /* 0x000fe20004807027 */
[--C-:B------:R-:W-:Y:S02]  /*4d70*/  IMAD.MOV.U32 R39, RZ, RZ, R25.reuse ;  /* 0x000000ffff277224 */ /* 0x100fe400078e0019 */
[----:B------:R-:W1:Y:S01]  /*4d80*/  MUFU.EX2 R44, R44 ;  /* 0x0000002c002c7308 */ /* 0x000e620000000800 */
[--C-:B------:R-:W-:Y:S02]  /*4d90*/  IMAD.MOV.U32 R80, RZ, RZ, R25.reuse ;  /* 0x000000ffff507224 */ /* 0x100fe400078e0019 */
[----:B------:R-:W-:-:S05]  /*4da0*/  IMAD.MOV.U32 R85, RZ, RZ, R25 ;  /* 0x000000ffff557224 */ /* 0x000fca00078e0019 */
[----:B------:R-:W2:Y:S01]  /*4db0*/  MUFU.EX2 R107, R107 ;  /* 0x0000006b006b7308 */ /* 0x000ea20000000800 */
[----:B0-----:R-:W-:-:S07]  /*4dc0*/  F2FP.SATFINITE.E4M3.F32.PACK_AB_MERGE_C R15, R117, R46, RZ ;  /* 0x0000002e750f723e */ /* 0x001fce00048070ff */
[----:B------:R-:W0:Y:S01]  /*4dd0*/  MUFU.EX2 R115, R115 ;  /* 0x0000007300737308 */ /* 0x000e220000000800 */
[----:B-1----:R-:W-:-:S07]  /*4de0*/  FADD.FTZ R6, R44, R113 ;  /* 0x000000712c067221 */ /* 0x002fce0000010000 */
[----:B------:R-:W1:Y:S01]  /*4df0*/  MUFU.EX2 R14, R109 ;  /* 0x0000006d000e7308 */ /* 0x000e620000000800 */
[----:B--2---:R-:W-:-:S07]  /*4e00*/  FADD.FTZ R3, R107, R10 ;  /* 0x0000000a6b037221 */ /* 0x004fce0000010000 */
[----:B------:R-:W2:Y:S01]  /*4e10*/  MUFU.EX2 R111, R111 ;  /* 0x0000006f006f7308 */ /* 0x000ea20000000800 */
[C---:B0-----:R-:W-:Y:S01]  /*4e20*/  F2FP.SATFINITE.E4M3.F32.PACK_AB_MERGE_C R169, R115.reuse, R44, R15 ;  /* 0x0000002c73a9723e */ /* 0x041fe2000480700f */
[----:B------:R-:W-:Y:S01]  /*4e30*/  FADD.FTZ R115, R115, R6 ;  /* 0x0000000673737221 */ /* 0x000fe20000010000 */
[----:B------:R-:W-:-:S03]  /*4e40*/  IMAD.MOV.U32 R44, RZ, RZ, R25 ;  /* 0x000000ffff2c7224 */ /* 0x000fc600078e0019 */
[----:B------:R-:W-:Y:S02]  /*4e50*/  FADD.FTZ R46, R46, R115 ;  /* 0x000000732e2e7221 */ /* 0x000fe40000010000 */
[----:B------:R-:W0:Y:S01]  /*4e60*/  MUFU.EX2 R8, R123 ;  /* 0x0000007b00087308 */ /* 0x000e220000000800 */
[----:B-1----:R-:W-:Y:S01]  /*4e70*/  FADD.FTZ R6, R14, R3 ;  /* 0x000000030e067221 */ /* 0x002fe20000010000 */
[----:B------:R-:W-:Y:S01]  /*4e80*/  FADD.FTZ R117, R117, R46 ;  /* 0x0000002e75757221 */ /* 0x000fe20000010000 */
[----:B------:R-:W-:-:S05]  /*4e90*/  IMAD.MOV.U32 R46, RZ, RZ, R25 ;  /* 0x000000ffff2e7224 */ /* 0x000fca00078e0019 */
[----:B------:R-:W-:Y:S01]  /*4ea0*/  MUFU.EX2 R50, R50 ;  /* 0x0000003200327308 */ /* 0x000fe20000000800 */
[----:B--2---:R-:W-:-:S07]  /*4eb0*/  FADD.FTZ R3, R111, R6 ;  /* 0x000000066f037221 */ /* 0x004fce0000010000 */
[----:B------:R-:W1:Y:S01]  /*4ec0*/  MUFU.EX2 R121, R121 ;  /* 0x0000007900797308 */ /* 0x000e620000000800 */
[C---:B0-----:R-:W-:Y:S01]  /*4ed0*/  F2FP.SATFINITE.E4M3.F32.PACK_AB_MERGE_C R111, R8.reuse, R111, RZ ;  /* 0x0000006f086f723e */ /* 0x041fe200048070ff */
[----:B------:R-:W-:-:S03]  /*4ee0*/  FADD.FTZ R8, R8, R3 ;  /* 0x0000000308087221 */ /* 0x000fc60000010000 */
[----:B------:R-:W-:-:S03]  /*4ef0*/  F2FP.SATFINITE.E4M3.F32.PACK_AB_MERGE_C R168, R14, R107, R111 ;  /* 0x0000006b0ea8723e */ /* 0x000fc6000480706f */
[----:B------:R-:W0:Y:S08]  /*4f00*/  MUFU.EX2 R48, R48 ;  /* 0x0000003000307308 */ /* 0x000e300000000800 */
[----:B------:R-:W2:Y:S01]  /*4f10*/  MUFU.EX2 R125, R125 ;  /* 0x0000007d007d7308 */ /* 0x000ea20000000800 */
[----:B-1----:R-:W-:-:S07]  /*4f20*/  F2FP.SATFINITE.E4M3.F32.PACK_AB_MERGE_C R7, R121, R50, RZ ;  /* 0x000000327907723e */ /* 0x002fce00048070ff */
[----:B------:R-:W1:Y:S01]  /*4f30*/  MUFU.EX2 R119, R119 ;  /* 0x0000007700777308 */ /* 0x000e620000000800 */
[----:B0-----:R-:W-:-:S07]  /*4f40*/  FADD.FTZ R6, R48, R117 ;  /* 0x0000007530067221 */ /* 0x001fce0000010000 */
[----:B------:R-:W0:Y:S01]  /*4f50*/  MUFU.EX2 R12, R127 ;  /* 0x0000007f000c7308 */ /* 0x000e220000000800 */
[----:B--2---:R-:W-:Y:S01]  /*4f60*/  FADD.FTZ R3, R125, R8 ;  /* 0x000000087d037221 */ /* 0x004fe20000010000 */
[----:B------:R-:W-:-:S06]  /*4f70*/  IMAD.MOV.U32 R8, RZ, RZ, RZ ;  /* 0x000000ffff087224 */ /* 0x000fcc00078e00ff */
[----:B------:R-:W2:Y:S01]  /*4f80*/  MUFU.EX2 R129, R129 ;  /* 0x0000008100817308 */ /* 0x000ea20000000800 */
[C---:B-1----:R-:W-:Y:S01]  /*4f90*/  F2FP.SATFINITE.E4M3.F32.PACK_AB_MERGE_C R171, R119.reuse, R48, R7 ;  /* 0x0000003077ab723e */ /* 0x042fe20004807007 */
[----:B------:R-:W-:Y:S01]  /*4fa0*/  FADD.FTZ R119, R119, R6 ;  /* 0x0000000677777221 */ /* 0x000fe20000010000 */
[----:B------:R-:W-:-:S03]  /*4fb0*/  IMAD.MOV.U32 R48, RZ, RZ, R25 ;  /* 0x000000ffff307224 */ /* 0x000fc600078e0019 */
[----:B------:R-:W-:Y:S02]  /*4fc0*/  FADD.FTZ R50, R50, R119 ;  /* 0x0000007732327221 */ /* 0x000fe40000010000 */
[----:B------:R-:W1:Y:S01]  /*4fd0*/  MUFU.EX2 R60, R60 ;  /* 0x0000003c003c7308 */ /* 0x000e620000000800 */
[----:B0-----:R-:W-:-:S04]  /*4fe0*/  FADD.FTZ R6, R12, R3 ;  /* 0x000000030c067221 */ /* 0x001fc80000010000 */
[----:B--2---:R-:W-:Y:S01]  /*4ff0*/  FADD.FTZ R3, R129, R6 ;  /* 0x0000000681037221 */ /* 0x004fe20000010000 */
[----:B------:R-:W-:Y:S01]  /*5000*/  FADD.FTZ R6, R121, R50 ;  /* 0x0000003279067221 */ /* 0x000fe20000010000 */
[----:B------:R-:W-:Y:S01]  /*5010*/  IMAD.MOV.U32 R50, RZ, RZ, R25 ;  /* 0x000000ffff327224 */ /* 0x000fe200078e0019 */
[C---:B-1----:R-:W-:Y:S01]  /*5020*/  F2FP.SATFINITE.E4M3.F32.PACK_AB_MERGE_C R7, R60.reuse, R129, RZ ;  /* 0x000000813c07723e */ /* 0x042fe200048070ff */
[----:B------:R-:W-:Y:S01]  /*5030*/  FADD.FTZ R3, R60, R3 ;  /* 0x000000033c037221 */ /* 0x000fe20000010000 */
[----:B------:R-:W-:Y:S02]  /*5040*/  MOV R60, R25 ;  /* 0x00000019003c7202 */ /* 0x000fe40000000f00 */
[----:B------:R-:W-:Y:S01]  /*5050*/  F2FP.SATFINITE.E4M3.F32.PACK_AB_MERGE_C R170, R12, R125, R7 ;  /* 0x0000007d0caa723e */ /* 0x000fe20004807007 */
[----:B------:R-:W-:Y:S06]  /*5060*/  @!P2 BRA `(.L_x_19) ;  /* 0x000000380050a947 */ /* 0x000fec0003800000 */
[----:B------:R-:W-:Y:S01]  /*5070*/  IMAD.MOV.U32 R10, RZ, RZ, R89 ;  /* 0x000000ffff0a7224 */ /* 0x000fe200078e0059 */
[----:B------:R-:W-:Y:S01]  /*5080*/  CS2R R86, SRZ ;  /* 0x0000000000567805 */ /* 0x000fe2000001ff00 */
[----:B------:R-:W-:Y:S01]  /*5090*/  IMAD.MOV.U32 R7, RZ, RZ, R91 ;  /* 0x000000ffff077224 */ /* 0x000fe200078e005b */
[----:B------:R-:W-:Y:S01]  /*50a0*/  CS2R R84, SRZ ;  /* 0x0000000000547805 */ /* 0x000fe2000001ff00 */
[----:B------:R-:W-:Y:S01]  /*50b0*/  IMAD.MOV.U32 R11, RZ, RZ, RZ ;  /* 0x000000ffff0b7224 */ /* 0x000fe200078e00ff */
        /* <DEDUP_REMOVED lines=29> */
[----:B------:R-:W-:Y:S01]  /*5290*/  CS2R R24, SRZ ;  /* 0x0000000000187805 */ /* 0x000fe2000001ff00 */
[----:B------:R-:W-:-:S06]  /*52a0*/  UMOV UR53, URZ ;  /* 0x0000003f00357c82 */ /* 0x000fcc0008000000 */
.L_x_29:
[----:B------:R-:W-:Y:S01]  /*52b0*/  ISETP.NE.AND P3, PT, RZ, UR41, PT ;  /* 0x00000029ff007c0c */ /* 0x000fe2000bf65270 */
[----:B------:R-:W-:-:S04]  /*52c0*/  UISETP.NE.AND UP0, UPT, UR53, 0x1, UPT ;  /* 0x000000013500788c */ /* 0x000fc8000bf05270 */
[----:B------:R-:W-:-:S06]  /*52d0*/  USEL UR4, URZ, 0x1, UP0 ;  /* 0x000000013f047887 */ /* 0x000fcc0008000000 */
[----:B------:R-:W-:Y:S02]  /*52e0*/  LOP3.LUT R8, R11, UR4, RZ, 0x3c, !PT ;  /* 0x000000040b087c12 */ /* 0x000fe4000f8e3cff */
[----:B------:R-:W-:Y:S05]  /*52f0*/  @P3 BRA `(.L_x_20) ;  /* 0x0000000000343947 */ /* 0x000fea0003800000 */
[----:B------:R-:W-:Y:S05]  /*5300*/  @!P0 BRA `(.L_x_21) ;  /* 0x0000000000048947 */ /* 0x000fea0003800000 */
[----:B------:R-:W-:Y:S01]  /*5310*/  BPT.TRAP 0x1 ;  /* 0x000000040000795c */ /* 0x000fe20000300000 */
.L_x_21:
[----:B------:R-:W-:Y:S01]  /*5320*/  UIADD3 UR4, UR53, 0x1, URZ ;  /* 0x0000000135047890 */ /* 0x000fe2000fffe03f */
[----:B------:R-:W-:-:S03]  /*5330*/  SHF.L.U32 R12, R8, 0x1f, RZ ;  /* 0x0000001f080c7819 */ /* 0x000fc600000006ff */
[----:B------:R-:W-:-:S04]  /*5340*/  UISETP.NE.AND UP0, UPT, UR4, 0x2, UPT ;  /* 0x000000020400788c */ /* 0x000fc8000bf05270 */
[----:B------:R-:W-:-:S04]  /*5350*/  USEL UR4, UR4, URZ, UP0 ;  /* 0x0000003f04047287 */ /* 0x000fc80008000000 */
[----:B------:R-:W-:-:S09]  /*5360*/  ULEA UR4, UR4, UR40, 0x3 ;  /* 0x0000002804047291 */ /* 0x000fd2000f8e183f */
[----:B------:R0:W1:Y:S01]  /*5370*/  SYNCS.PHASECHK.TRANS64.TRYWAIT P2, [UR4+0x29830], R12 ;  /* 0x0298300cff0075a7 */ /* 0x0000620008040144 */
[----:B------:R-:W-:Y:S05]  /*5380*/  @!P0 BRA `(.L_x_22) ;  /* 0x0000000000048947 */ /* 0x000fea0003800000 */
[----:B------:R-:W-:Y:S01]  /*5390*/  BPT.TRAP 0x1 ;  /* 0x000000040000795c */ /* 0x000fe20000300000 */
.L_x_22:
[----:B-1----:R-:W-:Y:S05]  /*53a0*/  @P2 BRA `(.L_x_20) ;  /* 0x0000000000082947 */ /* 0x002fea0003800000 */
[----:B------:R-:W1:Y:S02]  /*53b0*/  SYNCS.PHASECHK.TRANS64.TRYWAIT P2, [UR4+0x29830], R12 ;  /* 0x0298300cff0075a7 */ /* 0x000e640008040144 */
[----:B-1----:R-:W-:Y:S05]  /*53c0*/  @!P2 BRA `(.L_x_23) ;  /* 0x0000009c0008a947 */ /* 0x002fea0003800000 */
.L_x_20:
[----:B01----:R-:W-:Y:S01]  /*53d0*/  VIADD R12, R17, 0x8 ;  /* 0x00000008110c7836 */ /* 0x003fe20000000000 */
[----:B------:R-:W-:Y:S01]  /*53e0*/  UIADD3 UR52, UR53, 0x1, URZ ;  /* 0x0000000135347890 */ /* 0x000fe2000fffe03f */
[C---:B------:R-:W-:Y:S01]  /*53f0*/  R2UR UR4, R4.reuse ;  /* 0x00000000040472ca */ /* 0x040fe200000e0000 */
[----:B------:R-:W-:Y:S01]  /*5400*/  UMOV UR7, 0x80000020 ;  /* 0x8000002000077882 */ /* 0x000fe20000000000 */
[C---:B------:R-:W-:Y:S01]  /*5410*/  R2UR UR5, R5.reuse ;  /* 0x00000000050572ca */ /* 0x040fe200000e0000 */
[----:B------:R0:W-:Y:S01]  /*5420*/  BAR.SYNC.DEFER_BLOCKING R12, 0x100 ;  /* 0x0004000c0000751d */ /* 0x0001e20000010000 */
[----:B------:R-:W-:Y:S01]  /*5430*/  UISETP.NE.AND UP0, UPT, UR52, 0x2, UPT ;  /* 0x000000023400788c */ /* 0x000fe2000bf05270 */
[C---:B------:R-:W-:Y:S02]  /*5440*/  R2UR UR8, R4.reuse ;  /* 0x00000000040872ca */ /* 0x040fe400000e0000 */
[C---:B------:R-:W-:Y:S01]  /*5450*/  R2UR UR9, R5.reuse ;  /* 0x00000000050972ca */ /* 0x040fe200000e0000 */
[----:B------:R-:W-:Y:S01]  /*5460*/  USEL UR52, UR52, URZ, UP0 ;  /* 0x0000003f34347287 */ /* 0x000fe20008000000 */
[C---:B------:R-:W-:Y:S01]  /*5470*/  R2UR UR12, R4.reuse ;  /* 0x00000000040c72ca */ /* 0x040fe200000e0000 */
[----:B------:R-:W-:Y:S01]  /*5480*/  UMOV UR11, 0x80000020 ;  /* 0x80000020000b7882 */ /* 0x000fe20000000000 */
[C---:B------:R-:W-:Y:S01]  /*5490*/  R2UR UR13, R5.reuse ;  /* 0x00000000050d72ca */ /* 0x040fe200000e0000 */
[----:B------:R-:W-:Y:S01]  /*54a0*/  UIMAD UR54, UR52, 0x780, UR42 ;  /* 0x00000780343678a4 */ /* 0x000fe2000f8e022a */
[C---:B------:R-:W-:Y:S01]  /*54b0*/  R2UR UR16, R4.reuse ;  /* 0x00000000041072ca */ /* 0x040fe200000e0000 */
[----:B------:R-:W-:Y:S01]  /*54c0*/  UMOV UR15, 0x80000020 ;  /* 0x80000020000f7882 */ /* 0x000fe20000000000 */
[C---:B------:R-:W-:Y:S01]  /*54d0*/  R2UR UR17, R5.reuse ;  /* 0x00000000051172ca */ /* 0x040fe200000e0000 */
[----:B------:R-:W-:Y:S01]  /*54e0*/  UIADD3 UR10, UR54, 0x80, URZ ;  /* 0x00000080360a7890 */ /* 0x000fe2000fffe03f */
[----:B------:R-:W-:Y:S01]  /*54f0*/  R2UR UR20, R4 ;  /* 0x00000000041472ca */ /* 0x000fe200000e0000 */
[----:B------:R-:W-:Y:S01]  /*5500*/  UIADD3 UR14, UR54, 0x100, URZ ;  /* 0x00000100360e7890 */ /* 0x000fe2000fffe03f */
[----:B------:R-:W-:Y:S01]  /*5510*/  R2UR UR21, R5 ;  /* 0x00000000051572ca */ /* 0x000fe200000e0000 */
[----:B------:R-:W-:Y:S01]  /*5520*/  UMOV UR6, UR54 ;  /* 0x0000003600067c82 */ /* 0x000fe20008000000 */
[----:B------:R-:W-:Y:S01]  /*5530*/  UIADD3 UR18, UR54, 0x180, URZ ;  /* 0x0000018036127890 */ /* 0x000fe2000fffe03f */
[----:B------:R-:W-:Y:S01]  /*5540*/  UMOV UR19, 0x80000020 ;  /* 0x8000002000137882 */ /* 0x000fe20000000000 */
[----:B------:R-:W-:Y:S01]  /*5550*/  UIADD3 UR22, UR54, 0x200, URZ ;  /* 0x0000020036167890 */ /* 0x000fe2000fffe03f */
[----:B------:R-:W-:Y:S01]  /*5560*/  UMOV UR23, 0x80000020 ;  /* 0x8000002000177882 */ /* 0x000fe20000000000 */
[----:B------:R-:W-:Y:S01]  /*5570*/  WARPGROUP.ARRIVE ;  /* 0x00000000000079c5 */ /* 0x000fe20000000000 */
[----:B------:R-:W-:Y:S01]  /*5580*/  UIADD3 UR26, UR54, 0x2, URZ ;  /* 0x00000002361a7890 */ /* 0x000fe2000fffe03f */
[----:B------:R-:W-:Y:S01]  /*5590*/  UMOV UR27, 0x80000020 ;  /* 0x80000020001b7882 */ /* 0x000fe20000000000 */
[----:B------:R-:W-:-:S03]  /*55a0*/  UIADD3 UR30, UR54, 0x280, URZ ;  /* 0x00000280361e7890 */ /* 0x000fc6000fffe03f */
[----:B------:R-:W-:Y:S01]  /*55b0*/  QGMMA.64x32x32.F32.E4M3.E4M3 R152, gdesc[UR4], RZ, !UPT, gsb0 ;  /* 0x00600000049879f3 */ /* 0x000fe2000c0008ff */
[----:B------:R-:W-:Y:S01]  /*55c0*/  UIADD3 UR6, UR54, 0x82, URZ ;  /* 0x0000008236067890 */ /* 0x000fe2000fffe03f */
[----:B------:R-:W-:Y:S01]  /*55d0*/  UMOV UR4, UR24 ;  /* 0x0000001800047c82 */ /* 0x000fe20008000000 */
[----:B------:R-:W-:Y:S01]  /*55e0*/  UMOV UR5, UR25 ;  /* 0x0000001900057c82 */ /* 0x000fe20008000000 */
[----:B------:R-:W-:Y:S01]  /*55f0*/  UMOV UR7, 0x80000020 ;  /* 0x8000002000077882 */ /* 0x000fe20000000000 */
[----:B------:R-:W-:Y:S01]  /*5600*/  UMOV UR31, 0x80000020 ;  /* 0x80000020001f7882 */ /* 0x000fe20000000000 */
[----:B------:R-:W-:Y:S01]  /*5610*/  UIADD3 UR34, UR54, 0x282, URZ ;  /* 0x0000028236227890 */ /* 0x000fe2000fffe03f */
[----:B------:R-:W-:Y:S01]  /*5620*/  UMOV UR35, 0x80000020 ;  /* 0x8000002000237882 */ /* 0x000fe20000000000 */
[----:B------:R-:W-:Y:S01]  /*5630*/  UIADD3 UR46, UR54, 0x500, URZ ;  /* 0x00000500362e7890 */ /* 0x000fe2000fffe03f */
[----:B------:R-:W-:Y:S01]  /*5640*/  UMOV UR47, 0x80000020 ;  /* 0x80000020002f7882 */ /* 0x000fe20000000000 */
[----:B------:R-:W-:Y:S01]  /*5650*/  UIADD3 UR50, UR54, 0x502, URZ ;  /* 0x0000050236327890 */ /* 0x000fe2000fffe03f */
[----:B------:R-:W-:Y:S01]  /*5660*/  UMOV UR51, 0x80000020 ;  /* 0x8000002000337882 */ /* 0x000fe20000000000 */
[----:B------:R-:W-:-:S02]  /*5670*/  WARPGROUP.DEPBAR.LE gsb0, 0x0 ;  /* 0x00008000000079c5 */ /* 0x000fc40000010000 */
[----:B------:R-:W-:-:S06]  /*5680*/  WARPGROUP.ARRIVE ;  /* 0x00000000000079c5 */ /* 0x000fcc0000000000 */
[----:B------:R-:W-:Y:S01]  /*5690*/  QGMMA.64x32x32.F32.E4M3.E4M3 R136, gdesc[UR8], RZ, !UPT, gsb0 ;  /* 0x00600000088879f3 */ /* 0x000fe2000c0008ff */
[----:B------:R-:W-:Y:S02]  /*56a0*/  UIADD3 UR8, UR54, 0x102, URZ ;  /* 0x0000010236087890 */ /* 0x000fe4000fffe03f */
[----:B------:R-:W-:Y:S02]  /*56b0*/  UIADD3 UR9, UR54, 0x182, URZ ;  /* 0x0000018236097890 */ /* 0x000fe4000fffe03f */
        /* <DEDUP_REMOVED lines=13> */
[----:B------:R-:W-:Y:S01]  /*5790*/  UMOV UR26, UR6 ;  /* 0x00000006001a7c82 */ /* 0x000fe20008000000 */
[----:B------:R-:W-:Y:S01]  /*57a0*/  UMOV UR27, 0x80000020 ;  /* 0x80000020001b7882 */ /* 0x000fe20000000000 */
[----:B------:R-:W-:Y:S01]  /*57b0*/  UMOV UR6, UR8 ;  /* 0x0000000800067c82 */ /* 0x000fe20008000000 */
        /* <DEDUP_REMOVED lines=10> */
[----:B------:R-:W-:Y:S01]  /*5860*/  UIADD3 UR6, UR54, 0x300, URZ ;  /* 0x0000030036067890 */ /* 0x000fe2000fffe03f */
[----:B------:R-:W-:Y:S01]  /*5870*/  UMOV UR4, UR28 ;  /* 0x0000001c00047c82 */ /* 0x000fe20008000000 */
        /* <DEDUP_REMOVED lines=121> */
[----:B0-----:R-:W-:Y:S05]  /*6010*/  @P3 BRA `(.L_x_24) ;  /* 0x0000000000283947 */ /* 0x001fea0003800000 */
[----:B------:R-:W-:Y:S05]  /*6020*/  @!P0 BRA `(.L_x_25) ;  /* 0x0000000000048947 */ /* 0x000fea0003800000 */
[----:B------:R-:W-:Y:S01]  /*6030*/  BPT.TRAP 0x1 ;  /* 0x000000040000795c */ /* 0x000fe20000300000 */
.L_x_25:
[----:B------:R-:W-:Y:S01]  /*6040*/  ULEA UR4, UR53, UR40, 0x3 ;  /* 0x0000002835047291 */ /* 0x000fe2000f8e183f */
[----:B------:R-:W-:-:S08]  /*6050*/  SHF.L.U32 R11, R11, 0x1f, RZ ;  /* 0x0000001f0b0b7819 */ /* 0x000fd000000006ff */
[----:B------:R0:W1:Y:S01]  /*6060*/  SYNCS.PHASECHK.TRANS64.TRYWAIT P2, [UR4+0x29850], R11 ;  /* 0x0298500bff0075a7 */ /* 0x0000620008040144 */
[----:B------:R-:W-:Y:S05]  /*6070*/  @!P0 BRA `(.L_x_26) ;  /* 0x0000000000048947 */ /* 0x000fea0003800000 */
[----:B------:R-:W-:Y:S01]  /*6080*/  BPT.TRAP 0x1 ;  /* 0x000000040000795c */ /* 0x000fe20000300000 */
.L_x_26:
[----:B-1----:R-:W-:Y:S05]  /*6090*/  @P2 BRA `(.L_x_24) ;  /* 0x0000000000082947 */ /* 0x002fea0003800000 */
[----:B------:R-:W1:Y:S02]  /*60a0*/  SYNCS.PHASECHK.TRANS64.TRYWAIT P2, [UR4+0x29850], R11 ;  /* 0x0298500bff0075a7 */ /* 0x000e640008040144 */
[----:B-1----:R-:W-:Y:S05]  /*60b0*/  @!P2 BRA `(.L_x_27) ;  /* 0x0000008c00e4a947 */ /* 0x002fea0003800000 */
.L_x_24:
[----:B------:R-:W-:Y:S01]  /*60c0*/  UIADD3 UR4, UR40, 0x400, URZ ;  /* 0x0000040028047890 */ /* 0x000fe2000fffe03f */
[----:B------:R-:W-:Y:S01]  /*60d0*/  WARPGROUP.ARRIVE ;  /* 0x00000000000079c5 */ /* 0x000fe20000000000 */
[----:B------:R-:W-:Y:S01]  /*60e0*/  UMOV UR7, 0xc0000010 ;  /* 0xc000001000077882 */ /* 0x000fe20000000000 */
[C---:B-1----:R-:W-:Y:S01]  /*60f0*/  FMUL.FTZ R12, R0.reuse, R152 ;  /* 0x00000098000c7220 */ /* 0x042fe20000410000 */
[----:B------:R-:W-:Y:S01]  /*6100*/  USHF.R.U32.HI UR4, URZ, 0x4, UR4 ;  /* 0x000000043f047899 */ /* 0x000fe20008011604 */
[C---:B------:R-:W-:Y:S01]  /*6110*/  FMUL.FTZ R13, R0.reuse, R154 ;  /* 0x0000009a000d7220 */ /* 0x040fe20000410000 */
[C---:B0-----:R-:W-:Y:S01]  /*6120*/  FMUL.FTZ R11, R0.reuse, R153 ;  /* 0x00000099000b7220 */ /* 0x041fe20000410000 */
[C---:B------:R-:W-:Y:S01]  /*6130*/  FMUL.FTZ R14, R0.reuse, R155 ;  /* 0x0000009b000e7220 */ /* 0x040fe20000410000 */
[----:B------:R-:W-:Y:S01]  /*6140*/  ULOP3.LUT UR4, UR4, 0x3fff, URZ, 0xc0, !UPT ;  /* 0x00003fff04047892 */ /* 0x000fe2000f8ec03f */
[----:B------:R-:W0:Y:S01]  /*6150*/  MUFU.TANH R12, R12 ;  /* 0x0000000c000c7308 */ /* 0x000e220000002400 */
[C---:B------:R-:W-:Y:S01]  /*6160*/  FMUL.FTZ R15, R0.reuse, R156 ;  /* 0x0000009c000f7220 */ /* 0x040fe20000410000 */
[C---:B------:R-:W-:Y:S01]  /*6170*/  FMUL.FTZ R18, R0.reuse, R157 ;  /* 0x0000009d00127220 */ /* 0x040fe20000410000 */
[----:B------:R-:W-:Y:S01]  /*6180*/  ULOP3.LUT UR4, UR4, 0x10000, URZ, 0xfc, !UPT ;  /* 0x0001000004047892 */ /* 0x000fe2000f8efc3f */
[C---:B------:R-:W-:Y:S01]  /*6190*/  FMUL.FTZ R19, R0.reuse, R158 ;  /* 0x0000009e00137220 */ /* 0x040fe20000410000 */
[C---:B------:R-:W-:Y:S01]  /*61a0*/  FMUL.FTZ R20, R0.reuse, R159 ;  /* 0x0000009f00147220 */ /* 0x040fe20000410000 */
[C---:B------:R-:W-:Y:S01]  /*61b0*/  FMUL.FTZ R21, R0.reuse, R160 ;  /* 0x000000a000157220 */ /* 0x040fe20000410000 */
[----:B------:R-:W-:Y:S01]  /*61c0*/  UIMAD UR4, UR53, 0x500, UR4 ;  /* 0x00000500350478a4 */ /* 0x000fe2000f8e0204 */
[----:B------:R-:W1:Y:S01]  /*61d0*/  MUFU.TANH R13, R13 ;  /* 0x0000000d000d7308 */ /* 0x000e620000002400 */
[C---:B------:R-:W-:Y:S01]  /*61e0*/  FMUL.FTZ R22, R0.reuse, R161 ;  /* 0x000000a100167220 */ /* 0x040fe20000410000 */
[C---:B------:R-:W-:Y:S01]  /*61f0*/  FMUL.FTZ R23, R0.reuse, R162 ;  /* 0x000000a200177220 */ /* 0x040fe20000410000 */
[C---:B------:R-:W-:Y:S01]  /*6200*/  FMUL.FTZ R211, R0.reuse, R104 ;  /* 0x0000006800d37220 */ /* 0x040fe20000410000 */
[C---:B------:R-:W-:Y:S01]  /*6210*/  FMUL.FTZ R152, R0.reuse, R163 ;  /* 0x000000a300987220 */ /* 0x040fe20000410000 */
[C---:B------:R-:W-:Y:S01]  /*6220*/  FMUL.FTZ R153, R0.reuse, R164 ;  /* 0x000000a400997220 */ /* 0x040fe20000410000 */
[----:B------:R-:W-:Y:S01]  /*6230*/  UMOV UR6, UR4 ;  /* 0x0000000400067c82 */ /* 0x000fe20008000000 */
[----:B------:R-:W-:Y:S01]  /*6240*/  FMUL.FTZ R154, R0, R165 ;  /* 0x000000a5009a7220 */ /* 0x000fe20000410000 */
[----:B------:R-:W-:Y:S01]  /*6250*/  QGMMA.64x128x32.F32.E4M3.E4M3 R24, R184, gdesc[UR4], R24, gsb0 ;  /* 0x01e00004b8187df3 */ /* 0x000fe20008000818 */
[----:B------:R-:W-:Y:S01]  /*6260*/  UIADD3 UR6, UR4, 0x100, URZ ;  /* 0x0000010004067890 */ /* 0x000fe2000fffe03f */
[----:B------:R-:W2:Y:S01]  /*6270*/  MUFU.TANH R11, R11 ;  /* 0x0000000b000b7308 */ /* 0x000ea20000002400 */
[----:B------:R-:W-:Y:S01]  /*6280*/  UMOV UR7, 0xc0000010 ;  /* 0xc000001000077882 */ /* 0x000fe20000000000 */
[----:B0-----:R-:W-:Y:S01]  /*6290*/  FMNMX.FTZ R104, R12, R7, !PT ;  /* 0x000000070c687209 */ /* 0x001fe20007810000 */
[C---:B------:R-:W-:Y:S01]  /*62a0*/  FMUL.FTZ R155, R0.reuse, R166 ;  /* 0x000000a6009b7220 */ /* 0x040fe20000410000 */
[C---:B------:R-:W-:Y:S01]  /*62b0*/  FMUL.FTZ R213, R0.reuse, R105 ;  /* 0x0000006900d57220 */ /* 0x040fe20000410000 */
[C---:B------:R-:W-:Y:S01]  /*62c0*/  FMUL.FTZ R105, R0.reuse, R106 ;  /* 0x0000006a00697220 */ /* 0x040fe20000410000 */
[C---:B------:R-:W-:Y:S01]  /*62d0*/  FMUL.FTZ R156, R0.reuse, R167 ;  /* 0x000000a7009c7220 */ /* 0x040fe20000410000 */
[----:B-1----:R-:W-:Y:S01]  /*62e0*/  FMNMX.FTZ R207, R13, R10, !PT ;  /* 0x0000000a0dcf7209 */ /* 0x002fe20007810000 */
[----:B------:R-:W0:Y:S01]  /*62f0*/  MUFU.TANH R14, R14 ;  /* 0x0000000e000e7308 */ /* 0x000e220000002400 */
[C---:B------:R-:W-:Y:S01]  /*6300*/  FMUL.FTZ R157, R0.reuse, R136 ;  /* 0x00000088009d7220 */ /* 0x040fe20000410000 */
[C---:B------:R-:W-:Y:S01]  /*6310*/  FMUL.FTZ R159, R0.reuse, R137 ;  /* 0x00000089009f7220 */ /* 0x040fe20000410000 */
[C---:B------:R-:W-:Y:S01]  /*6320*/  FMUL.FTZ R136, R0.reuse, R138 ;  /* 0x0000008a00887220 */ /* 0x040fe20000410000 */
[C---:B------:R-:W-:Y:S01]  /*6330*/  FMUL.FTZ R137, R0.reuse, R139 ;  /* 0x0000008b00897220 */ /* 0x040fe20000410000 */
[C---:B------:R-:W-:Y:S01]  /*6340*/  FMUL.FTZ R161, R0.reuse, R140 ;  /* 0x0000008c00a17220 */ /* 0x040fe20000410000 */
[C---:B------:R-:W-:Y:S01]  /*6350*/  FMUL.FTZ R227, R0.reuse, R88 ;  /* 0x0000005800e37220 */ /* 0x040fe20000410000 */
[C---:B------:R-:W-:Y:S01]  /*6360*/  FMUL.FTZ R163, R0.reuse, R141 ;  /* 0x0000008d00a37220 */ /* 0x040fe20000410000 */
[----:B------:R-:W1:Y:S01]  /*6370*/  MUFU.TANH R15, R15 ;  /* 0x0000000f000f7308 */ /* 0x000e620000002400 */
[----:B--2---:R-:W-:Y:S01]  /*6380*/  FMNMX.FTZ R104, R11, R104, !PT ;  /* 0x000000680b687209 */ /* 0x004fe20007810000 */
[C---:B------:R-:W-:Y:S01]  /*6390*/  FMUL.FTZ R139, R0.reuse, R142 ;  /* 0x0000008e008b7220 */ /* 0x040fe20000410000 */
[C---:B------:R-:W-:Y:S01]  /*63a0*/  FMUL.FTZ R141, R0.reuse, R143 ;  /* 0x0000008f008d7220 */ /* 0x040fe20000410000 */
[C---:B------:R-:W-:Y:S01]  /*63b0*/  FMUL.FTZ R165, R0.reuse, R144 ;  /* 0x0000009000a57220 */ /* 0x040fe20000410000 */
[C---:B------:R-:W-:Y:S01]  /*63c0*/  FMUL.FTZ R229, R0.reuse, R89 ;  /* 0x0000005900e57220 */ /* 0x040fe20000410000 */
[C---:B------:R-:W-:Y:S01]  /*63d0*/  FMUL.FTZ R167, R0.reuse, R145 ;  /* 0x0000009100a77220 */ /* 0x040fe20000410000 */
[----:B------:R-:W-:Y:S01]  /*63e0*/  FMUL.FTZ R143, R0, R146 ;  /* 0x00000092008f7220 */ /* 0x000fe20000410000 */
[----:B------:R-:W2:Y:S01]  /*63f0*/  MUFU.TANH R18, R18 ;  /* 0x0000001200127308 */ /* 0x000ea20000002400 */
[----:B0-----:R-:W-:Y:S01]  /*6400*/  FMNMX.FTZ R106, R14, R207, !PT ;  /* 0x000000cf0e6a7209 */ /* 0x001fe20007810000 */
[C---:B------:R-:W-:Y:S01]  /*6410*/  FMUL.FTZ R145, R0.reuse, R147 ;  /* 0x0000009300917220 */ /* 0x040fe20000410000 */
[C---:B------:R-:W-:Y:S01]  /*6420*/  FMUL.FTZ R189, R0.reuse, R148 ;  /* 0x0000009400bd7220 */ /* 0x040fe20000410000 */
[C---:B------:R-:W-:Y:S01]  /*6430*/  FMUL.FTZ R149, R0.reuse, R149 ;  /* 0x0000009500957220 */ /* 0x040fe20000410000 */
[C---:B------:R-:W-:Y:S01]  /*6440*/  FMUL.FTZ R147, R0.reuse, R150 ;  /* 0x0000009600937220 */ /* 0x040fe20000410000 */
[C---:B------:R-:W-:Y:S01]  /*6450*/  FMUL.FTZ R151, R0.reuse, R151 ;  /* 0x0000009700977220 */ /* 0x040fe20000410000 */
[C---:B------:R-:W-:Y:S01]  /*6460*/  FMUL.FTZ R191, R0.reuse, R120 ;  /* 0x0000007800bf7220 */ /* 0x040fe20000410000 */
[----:B------:R-:W0:Y:S01]  /*6470*/  MUFU.TANH R19, R19 ;  /* 0x0000001300137308 */ /* 0x000e220000002400 */
[----:B-1----:R-:W-:Y:S01]  /*6480*/  FMNMX.FTZ R207, R15, R104, !PT ;  /* 0x000000680fcf7209 */ /* 0x002fe20007810000 */
[C---:B------:R-:W-:Y:S01]  /*6490*/  FMUL.FTZ R121, R0.reuse, R121 ;  /* 0x0000007900797220 */ /* 0x040fe20000410000 */
[C---:B------:R-:W-:Y:S01]  /*64a0*/  FMUL.FTZ R193, R0.reuse, R122 ;  /* 0x0000007a00c17220 */ /* 0x040fe20000410000 */
[C---:B------:R-:W-:Y:S01]  /*64b0*/  FMUL.FTZ R123, R0.reuse, R123 ;  /* 0x0000007b007b7220 */ /* 0x040fe20000410000 */
[C---:B------:R-:W-:Y:S01]  /*64c0*/  FMUL.FTZ R195, R0.reuse, R124 ;  /* 0x0000007c00c37220 */ /* 0x040fe20000410000 */
[C---:B------:R-:W-:Y:S01]  /*64d0*/  FMUL.FTZ R125, R0.reuse, R125 ;  /* 0x0000007d007d7220 */ /* 0x040fe20000410000 */
[----:B------:R-:W-:Y:S01]  /*64e0*/  FMUL.FTZ R197, R0, R126 ;  /* 0x0000007e00c57220 */ /* 0x000fe20000410000 */
[----:B------:R-:W1:Y:S01]  /*64f0*/  MUFU.TANH R20, R20 ;  /* 0x0000001400147308 */ /* 0x000e620000002400 */
[----:B--2---:R-:W-:Y:S01]  /*6500*/  FMNMX.FTZ R104, R18, R207, !PT ;  /* 0x000000cf12687209 */ /* 0x004fe20007810000 */
[C---:B------:R-:W-:Y:S01]  /*6510*/  FMUL.FTZ R127, R0.reuse, R127 ;  /* 0x0000007f007f7220 */ /* 0x040fe20000410000 */
[C---:B------:R-:W-:Y:S01]  /*6520*/  FMUL.FTZ R199, R0.reuse, R128 ;  /* 0x0000008000c77220 */ /* 0x040fe20000410000 */
[C---:B------:R-:W-:Y:S01]  /*6530*/  FMUL.FTZ R129, R0.reuse, R129 ;  /* 0x0000008100817220 */ /* 0x040fe20000410000 */
[C---:B------:R-:W-:Y:S01]  /*6540*/  FMUL.FTZ R201, R0.reuse, R130 ;  /* 0x0000008200c97220 */ /* 0x040fe20000410000 */
[C---:B------:R-:W-:Y:S01]  /*6550*/  FMUL.FTZ R131, R0.reuse, R131 ;  /* 0x0000008300837220 */ /* 0x040fe20000410000 */
[C---:B------:R-:W-:Y:S01]  /*6560*/  FMUL.FTZ R203, R0.reuse, R132 ;  /* 0x0000008400cb7220 */ /* 0x040fe20000410000 */
[----:B------:R-:W2:Y:S01]  /*6570*/  MUFU.TANH R21, R21 ;  /* 0x0000001500157308 */ /* 0x000ea20000002400 */
[----:B0-----:R-:W-:Y:S01]  /*6580*/  FMNMX.FTZ R209, R19, R106, !PT ;  /* 0x0000006a13d17209 */ /* 0x001fe20007810000 */
[C---:B------:R-:W-:Y:S01]  /*6590*/  FMUL.FTZ R133, R0.reuse, R133 ;  /* 0x0000008500857220 */ /* 0x040fe20000410000 */
[C---:B------:R-:W-:Y:S01]  /*65a0*/  FMUL.FTZ R205, R0.reuse, R134 ;  /* 0x0000008600cd7220 */ /* 0x040fe20000410000 */
[C---:B------:R-:W-:Y:S01]  /*65b0*/  FMUL.FTZ R135, R0.reuse, R135 ;  /* 0x0000008700877220 */ /* 0x040fe20000410000 */
[C---:B------:R-:W-:Y:S01]  /*65c0*/  FMUL.FTZ R107, R0.reuse, R107 ;  /* 0x0000006b006b7220 */ /* 0x040fe20000410000 */
[C---:B------:R-:W-:Y:S01]  /*65d0*/  FMUL.FTZ R215, R0.reuse, R108 ;  /* 0x0000006c00d77220 */ /* 0x040fe20000410000 */
[----:B------:R-:W-:Y:S01]  /*65e0*/  FMUL.FTZ R217, R0, R109 ;  /* 0x0000006d00d97220 */ /* 0x000fe20000410000 */
[----:B------:R-:W0:Y:S01]  /*65f0*/  MUFU.TANH R22, R22 ;  /* 0x0000001600167308 */ /* 0x000e220000002400 */
[----:B-1----:R-:W-:Y:S01]  /*6600*/  FMNMX.FTZ R106, R20, R209, !PT ;  /* 0x000000d1146a7209 */ /* 0x002fe20007810000 */
        /* <DEDUP_REMOVED lines=25> */
[----:B------:R-:W-:-:S05]  /*67a0*/  FMUL.FTZ R103, R0, R103 ;  /* 0x0000006700677220 */ /* 0x000fca0000410000 */
[----:B------:R-:W1:Y:S01]  /*67b0*/  MUFU.TANH R154, R154 ;  /* 0x0000009a009a7308 */ /* 0x000e620000002400 */
[----:B--2---:R-:W-:Y:S01]  /*67c0*/  FMNMX.FTZ R104, R152, R209, !PT ;  /* 0x000000d198687209 */ /* 0x004fe20007810000 */
[----:B------:R-:W-:-:S06]  /*67d0*/  FMUL.FTZ R209, R0, R91 ;  /* 0x0000005b00d17220 */ /* 0x000fcc0000410000 */
[----:B------:R-:W2:Y:S01]  /*67e0*/  MUFU.TANH R155, R155 ;  /* 0x0000009b009b7308 */ /* 0x000ea20000002400 */
[----:B0-----:R-:W-:-:S07]  /*67f0*/  FMNMX.FTZ R207, R153, R88, !PT ;  /* 0x0000005899cf7209 */ /* 0x001fce0007810000 */
[----:B------:R-:W0:Y:S01]  /*6800*/  MUFU.TANH R156, R156 ;  /* 0x0000009c009c7308 */ /* 0x000e220000002400 */
[----:B-1----:R-:W-:Y:S01]  /*6810*/  FMNMX.FTZ R88, R154, R207, !PT ;  /* 0x000000cf9a587209 */ /* 0x002fe20007810000 */
[----:B------:R-:W-:-:S06]  /*6820*/  FMUL.FTZ R207, R0, R90 ;  /* 0x0000005a00cf7220 */ /* 0x000fcc0000410000 */
[----:B------:R-:W1:Y:S01]  /*6830*/  MUFU.TANH R157, R157 ;  /* 0x0000009d009d7308 */ /* 0x000e620000002400 */
[----:B--2---:R-:W-:Y:S01]  /*6840*/  FMNMX.FTZ R89, R155, R104, !PT ;  /* 0x000000689b597209 */ /* 0x004fe20007810000 */
[C---:B------:R-:W-:Y:S01]  /*6850*/  FMUL.FTZ R104, R0.reuse, R101 ;  /* 0x0000006500687220 */ /* 0x040fe20000410000 */
[----:B------:R-:W-:-:S05]  /*6860*/  FMUL.FTZ R101, R0, R102 ;  /* 0x0000006600657220 */ /* 0x000fca0000410000 */
[----:B------:R-:W2:Y:S01]  /*6870*/  MUFU.TANH R159, R159 ;  /* 0x0000009f009f7308 */ /* 0x000ea20000002400 */
[----:B0-----:R-:W-:-:S07]  /*6880*/  FMNMX.FTZ R89, R156, R89, !PT ;  /* 0x000000599c597209 */ /* 0x001fce0007810000 */
[----:B------:R-:W0:Y:S01]  /*6890*/  MUFU.TANH R136, R136 ;  /* 0x0000008800887308 */ /* 0x000e220000002400 */
[----:B-1----:R-:W-:-:S07]  /*68a0*/  FMNMX.FTZ R88, R157, R88, !PT ;  /* 0x000000589d587209 */ /* 0x002fce0007810000 */
[----:B------:R-:W1:Y:S01]  /*68b0*/  MUFU.TANH R137, R137 ;  /* 0x0000008900897308 */ /* 0x000e620000002400 */
[----:B--2---:R-:W-:Y:S01]  /*68c0*/  FMNMX.FTZ R88, R159, R88, !PT ;  /* 0x000000589f587209 */ /* 0x004fe20007810000 */
[----:B------:R-:W-:Y:S02]  /*68d0*/  WARPGROUP.DEPBAR.LE gsb0, 0x0 ;  /* 0x00008000000079c5 */ /* 0x000fe40000010000 */
[----:B------:R-:W-:-:S04]  /*68e0*/  WARPGROUP.ARRIVE ;  /* 0x00000000000079c5 */ /* 0x000fc80000000000 */
[----:B------:R-:W2:Y:S01]  /*68f0*/  MUFU.TANH R161, R161 ;  /* 0x000000a100a17308 */ /* 0x000ea20000002400 */
[----:B0-----:R-:W-:Y:S01]  /*6900*/  FMNMX.FTZ R90, R136, R89, !PT ;  /* 0x00000059885a7209 */ /* 0x001fe20007810000 */
[----:B------:R-:W-:Y:S01]  /*6910*/  QGMMA.64x128x32.F32.E4M3.E4M3 R24, R180, gdesc[UR4], R24, gsb0 ;  /* 0x01e00004b4187df3 */ /* 0x000fe20008000818 */
[----:B------:R-:W-:Y:S01]  /*6920*/  UIADD3 UR6, UR4, 0x200, URZ ;  /* 0x0000020004067890 */ /* 0x000fe2000fffe03f */
[----:B------:R-:W-:-:S04]  /*6930*/  UMOV UR7, 0xc0000010 ;  /* 0xc000001000077882 */ /* 0x000fc80000000000 */
[----:B------:R-:W0:Y:S01]  /*6940*/  MUFU.TANH R163, R163 ;  /* 0x000000a300a37308 */ /* 0x000e220000002400 */
[----:B-1----:R-:W-:-:S07]  /*6950*/  FMNMX.FTZ R90, R137, R90, !PT ;  /* 0x0000005a895a7209 */ /* 0x002fce0007810000 */
[----:B------:R-:W1:Y:S01]  /*6960*/  MUFU.TANH R139, R139 ;  /* 0x0000008b008b7308 */ /* 0x000e620000002400 */
[----:B--2---:R-:W-:-:S07]  /*6970*/  FMNMX.FTZ R88, R161, R88, !PT ;  /* 0x00000058a1587209 */ /* 0x004fce0007810000 */
[----:B------:R-:W2:Y:S01]  /*6980*/  MUFU.TANH R141, R141 ;  /* 0x0000008d008d7308 */ /* 0x000ea20000002400 */
[----:B0-----:R-:W-:-:S07]  /*6990*/  FMNMX.FTZ R88, R163, R88, !PT ;  /* 0x00000058a3587209 */ /* 0x001fce0007810000 */
        /* <DEDUP_REMOVED lines=29> */
[----:B0-----:R-:W-:Y:S01]  /*6b70*/  FMNMX.FTZ R88, R195, R88, !PT ;  /* 0x00000058c3587209 */ /* 0x001fe20007810000 */
[----:B------:R-:W-:Y:S02]  /*6b80*/  WARPGROUP.DEPBAR.LE gsb0, 0x0 ;  /* 0x00008000000079c5 */ /* 0x000fe40000010000 */
[----:B------:R-:W-:-:S04]  /*6b90*/  WARPGROUP.ARRIVE ;  /* 0x00000000000079c5 */ /* 0x000fc80000000000 */
[----:B------:R-:W0:Y:S01]  /*6ba0*/  MUFU.TANH R127, R127 ;  /* 0x0000007f007f7308 */ /* 0x000e220000002400 */
[----:B-1----:R-:W-:Y:S01]  /*6bb0*/  FMNMX.FTZ R88, R125, R88, !PT ;  /* 0x000000587d587209 */ /* 0x002fe20007810000 */
[----:B------:R-:W-:Y:S01]  /*6bc0*/  QGMMA.64x128x32.F32.E4M3.E4M3 R24, R176, gdesc[UR4], R24, gsb0 ;  /* 0x01e00004b0187df3 */ /* 0x000fe20008000818 */
[----:B------:R-:W-:Y:S01]  /*6bd0*/  UIADD3 UR6, UR4, 0x300, URZ ;  /* 0x0000030004067890 */ /* 0x000fe2000fffe03f */
[----:B------:R-:W-:Y:S01]  /*6be0*/  UMOV UR7, 0xc0000010 ;  /* 0xc000001000077882 */ /* 0x000fe20000000000 */
[----:B------:R-:W-:-:S03]  /*6bf0*/  UIADD3 UR4, UR4, 0x400, URZ ;  /* 0x0000040004047890 */ /* 0x000fc6000fffe03f */
        /* <DEDUP_REMOVED lines=35> */
[----:B-1----:R-:W-:Y:S01]  /*6e30*/  FMNMX.FTZ R90, R111, R90, !PT ;  /* 0x0000005a6f5a7209 */ /* 0x002fe20007810000 */
[----:B------:R-:W-:Y:S02]  /*6e40*/  WARPGROUP.DEPBAR.LE gsb0, 0x0 ;  /* 0x00008000000079c5 */ /* 0x000fe40000010000 */
[----:B------:R-:W-:-:S04]  /*6e50*/  WARPGROUP.ARRIVE ;  /* 0x00000000000079c5 */ /* 0x000fc80000000000 */
[----:B------:R-:W1:Y:S01]  /*6e60*/  MUFU.TANH R113, R113 ;  /* 0x0000007100717308 */ /* 0x000e620000002400 */
[----:B--2---:R-:W-:Y:S01]  /*6e70*/  FMNMX.FTZ R88, R219, R88, !PT ;  /* 0x00000058db587209 */ /* 0x004fe20007810000 */
[----:B------:R-:W-:Y:S01]  /*6e80*/  QGMMA.64x128x32.F32.E4M3.E4M3 R24, R172, gdesc[UR4], R24, gsb0 ;  /* 0x01e00004ac187df3 */ /* 0x000fe20008000818 */
[----:B------:R-:W-:Y:S01]  /*6e90*/  UMOV UR6, UR4 ;  /* 0x0000000400067c82 */ /* 0x000fe20008000000 */
[----:B------:R-:W-:-:S04]  /*6ea0*/  UMOV UR7, 0xc0000010 ;  /* 0xc000001000077882 */ /* 0x000fc80000000000 */
        /* <DEDUP_REMOVED lines=33> */
[----:B-1----:R-:W-:Y:S02]  /*70c0*/  FMNMX.FTZ R89, R237, R88, !PT ;  /* 0x00000058ed597209 */ /* 0x002fe40007810000 */
[----:B------:R-:W1:Y:S05]  /*70d0*/  LDC R88, c[0x0][0x988] ;  /* 0x00026200ff587b82 */ /* 0x000e6a0000000800 */
[----:B------:R-:W3:Y:S01]  /*70e0*/  MUFU.TANH R100, R100 ;  /* 0x0000006400647308 */ /* 0x000ee20000002400 */
[----:B--2---:R-:W-:Y:S01]  /*70f0*/  FMNMX.FTZ R90, R97, R90, !PT ;  /* 0x0000005a615a7209 */ /* 0x004fe20007810000 */
[----:B------:R-:W-:-:S02]  /*7100*/  WARPGROUP.DEPBAR.LE gsb0, 0x0 ;  /* 0x00008000000079c5 */ /* 0x000fc40000010000 */
[----:B------:R-:W-:-:S04]  /*7110*/  WARPGROUP.ARRIVE ;  /* 0x00000000000079c5 */ /* 0x000fc80000000000 */
[----:B------:R-:W2:Y:S01]  /*7120*/  MUFU.TANH R104, R104 ;  /* 0x0000006800687308 */ /* 0x000ea20000002400 */
[----:B0-----:R-:W-:Y:S01]  /*7130*/  FMNMX.FTZ R90, R99, R90, !PT ;  /* 0x0000005a635a7209 */ /* 0x001fe20007810000 */
[----:B------:R-:W-:Y:S06]  /*7140*/  QGMMA.64x128x32.F32.E4M3.E4M3 R24, R168, gdesc[UR4], R24, gsb0 ;  /* 0x01e00004a8187df3 */ /* 0x000fec0008000818 */
[----:B------:R-:W0:Y:S01]  /*7150*/  MUFU.TANH R101, R101 ;  /* 0x0000006500657308 */ /* 0x000e220000002400 */
[----:B---3--:R-:W-:-:S07]  /*7160*/  FMNMX.FTZ R89, R100, R89, !PT ;  /* 0x0000005964597209 */ /* 0x008fce0007810000 */
[----:B------:R-:W3:Y:S01]  /*7170*/  MUFU.TANH R103, R103 ;  /* 0x0000006700677308 */ /* 0x000ee20000002400 */
[----:B--2---:R-:W-:-:S05]  /*7180*/  FMNMX.FTZ R92, R104, R89, !PT ;  /* 0x00000059685c7209 */ /* 0x004fca0007810000 */
[----:B------:R-:W2:Y:S01]  /*7190*/  SHFL.BFLY PT, R89, R92, 0x2, 0x1f ;  /* 0x0c401f005c597f89 */ /* 0x000ea200000e0000 */
[----:B0-----:R-:W-:-:S04]  /*71a0*/  FMNMX.FTZ R90, R101, R90, !PT ;  /* 0x0000005a655a7209 */ /* 0x001fc80007810000 */
[----:B---3--:R-:W-:-:S05]  /*71b0*/  FMNMX.FTZ R90, R103, R90, !PT ;  /* 0x0000005a675a7209 */ /* 0x008fca0007810000 */
[----:B------:R-:W0:Y:S01]  /*71c0*/  SHFL.BFLY PT, R91, R90, 0x2, 0x1f ;  /* 0x0c401f005a5b7f89 */ /* 0x000e2200000e0000 */
[----:B--2---:R-:W-:Y:S02]  /*71d0*/  FMNMX.FTZ R94, R92, R89, !PT ;  /* 0x000000595c5e7209 */ /* 0x004fe40007810000 */
[----:B0-----:R-:W-:-:S03]  /*71e0*/  FMNMX.FTZ R96, R90, R91, !PT ;  /* 0x0000005b5a607209 */ /* 0x001fc60007810000 */
[----:B------:R-:W0:Y:S04]  /*71f0*/  SHFL.BFLY PT, R91, R94, 0x1, 0x1f ;  /* 0x0c201f005e5b7f89 */ /* 0x000e2800000e0000 */
[----:B------:R-:W2:Y:S01]  /*7200*/  SHFL.BFLY PT, R89, R96, 0x1, 0x1f ;  /* 0x0c201f0060597f89 */ /* 0x000ea200000e0000 */
[----:B0-----:R-:W-:Y:S02]  /*7210*/  FMNMX.FTZ R91, R94, R91, !PT ;  /* 0x0000005b5e5b7209 */ /* 0x001fe40007810000 */
[----:B--2---:R-:W-:-:S03]  /*7220*/  FMNMX.FTZ R89, R96, R89, !PT ;  /* 0x0000005960597209 */ /* 0x004fc60007810000 */
[C---:B-1----:R-:W-:Y:S01]  /*7230*/  FFMA.FTZ R102, R91.reuse, R88, -8 ;  /* 0xc10000005b667423 */ /* 0x042fe20000010058 */
[----:B------:R-:W-:-:S03]  /*7240*/  FADD.FTZ R7, -R91, R7 ;  /* 0x000000075b077221 */ /* 0x000fc60000010100 */
[-CC-:B------:R-:W-:Y:S01]  /*7250*/  FFMA.FTZ R185, R12, R88.reuse, -R102.reuse ;  /* 0x000000580cb97223 */ /* 0x180fe20000010866 */
[----:B------:R-:W-:-:S01]  /*7260*/  FFMA.FTZ R12, R11, R88, -R102 ;  /* 0x000000580b0c7223 */ /* 0x000fc20000010866 */
[-C--:B------:R-:W-:Y:S01]  /*7270*/  FMUL.FTZ R90, R7, R88.reuse ;  /* 0x00000058075a7220 */ /* 0x080fe20000410000 */
[----:B------:R-:W-:-:S01]  /*7280*/  FFMA.FTZ R11, R15, R88, -R102 ;  /* 0x000000580f0b7223 */ /* 0x000fc20000010866 */
[-CC-:B------:R-:W-:Y:S01]  /*7290*/  FFMA.FTZ R15, R21, R88.reuse, -R102.reuse ;  /* 0x00000058150f7223 */ /* 0x180fe20000010866 */
[----:B------:R-:W-:-:S01]  /*72a0*/  FFMA.FTZ R21, R153, R88, -R102 ;  /* 0x0000005899157223 */ /* 0x000fc20000010866 */
[----:B------:R-:W-:Y:S01]  /*72b0*/  FADD.FTZ R7, -R89, R10 ;  /* 0x0000000a59077221 */ /* 0x000fe20000010100 */
[----:B------:R-:W-:-:S01]  /*72c0*/  FFMA.FTZ R92, R157, R88, -R102 ;  /* 0x000000589d5c7223 */ /* 0x000fc20000010866 */
[-CC-:B------:R-:W-:Y:S01]  /*72d0*/  FFMA.FTZ R153, R159, R88.reuse, -R102.reuse ;  /* 0x000000589f997223 */ /* 0x180fe20000010866 */
[----:B------:R0:W-:Y:S01]  /*72e0*/  MUFU.EX2 R10, R90 ;  /* 0x0000005a000a7308 */ /* 0x0001e20000000800 */
[----:B------:R-:W-:-:S01]  /*72f0*/  FFMA.FTZ R94, R161, R88, -R102 ;  /* 0x00000058a15e7223 */ /* 0x000fc20000010866 */
[-CC-:B------:R-:W-:Y:S01]  /*7300*/  FFMA.FTZ R157, R163, R88.reuse, -R102.reuse ;  /* 0x00000058a39d7223 */ /* 0x180fe20000010866 */
[----:B------:R-:W-:-:S01]  /*7310*/  FFMA.FTZ R96, R165, R88, -R102 ;  /* 0x00000058a5607223 */ /* 0x000fc20000010866 */
[-CC-:B------:R-:W-:Y:S01]  /*7320*/  FFMA.FTZ R159, R167, R88.reuse, -R102.reuse ;  /* 0x00000058a79f7223 */ /* 0x180fe20000010866 */
[----:B------:R-:W-:-:S01]  /*7330*/  FFMA.FTZ R18, R18, R88, -R102 ;  /* 0x0000005812127223 */ /* 0x000fc20000010866 */
[-CC-:B------:R-:W-:Y:S01]  /*7340*/  FFMA.FTZ R22, R22, R88.reuse, -R102.reuse ;  /* 0x0000005816167223 */ /* 0x180fe20000010866 */
[----:B------:R-:W-:-:S01]  /*7350*/  FFMA.FTZ R98, R189, R88, -R102 ;  /* 0x00000058bd627223 */ /* 0x000fc20000010866 */
[-CC-:B------:R-:W-:Y:S01]  /*7360*/  FFMA.FTZ R149, R149, R88.reuse, -R102.reuse ;  /* 0x0000005895957223 */ /* 0x180fe20000010866 */
[----:B0-----:R-:W-:-:S01]  /*7370*/  FFMA.FTZ R90, R154, R88, -R102 ;  /* 0x000000589a5a7223 */ /* 0x001fc20000010866 */
[-CC-:B------:R-:W-:Y:S01]  /*7380*/  FFMA.FTZ R106, R191, R88.reuse, -R102.reuse ;  /* 0x00000058bf6a7223 */ /* 0x180fe20000010866 */
        /* <DEDUP_REMOVED lines=23> */
[-C--:B------:R-:W-:Y:S01]  /*7500*/  FFMA.FTZ R102, R89, R88.reuse, -8 ;  /* 0xc100000059667423 */ /* 0x080fe20000010058 */
[-C--:B------:R-:W-:Y:S01]  /*7510*/  FMUL.FTZ R7, R7, R88.reuse ;  /* 0x0000005807077220 */ /* 0x080fe20000410000 */
[----:B------:R-:W0:Y:S02]  /*7520*/  MUFU.EX2 R185, R185 ;  /* 0x000000b900b97308 */ /* 0x000e240000000800 */
[----:B------:R-:W-:-:S01]  /*7530*/  FFMA.FTZ R104, R13, R88, -R102 ;  /* 0x000000580d687223 */ /* 0x000fc20000010866 */
[-CC-:B------:R-:W-:Y:S01]  /*7540*/  FFMA.FTZ R13, R14, R88.reuse, -R102.reuse ;  /* 0x000000580e0d7223 */ /* 0x180fe20000010866 */
[----:B------:R-:W-:-:S01]  /*7550*/  FFMA.FTZ R14, R19, R88, -R102 ;  /* 0x00000058130e7223 */ /* 0x000fc20000010866 */
[-CC-:B------:R-:W-:Y:S01]  /*7560*/  FFMA.FTZ R19, R20, R88.reuse, -R102.reuse ;  /* 0x0000005814137223 */ /* 0x180fe20000010866 */
[----:B------:R-:W-:-:S01]  /*7570*/  FFMA.FTZ R20, R23, R88, -R102 ;  /* 0x0000005817147223 */ /* 0x000fc20000010866 */
[-CC-:B------:R-:W-:Y:S01]  /*7580*/  FFMA.FTZ R23, R152, R88.reuse, -R102.reuse ;  /* 0x0000005898177223 */ /* 0x180fe20000010866 */
[----:B------:R-:W-:Y:S01]  /*7590*/  MUFU.EX2 R7, R7 ;  /* 0x0000000700077308 */ /* 0x000fe20000000800 */
[----:B------:R-:W-:-:S01]  /*75a0*/  FFMA.FTZ R128, R155, R88, -R102 ;  /* 0x000000589b807223 */ /* 0x000fc20000010866 */
[-CC-:B------:R-:W-:Y:S01]  /*75b0*/  FFMA.FTZ R132, R139, R88.reuse, -R102.reuse ;  /* 0x000000588b847223 */ /* 0x180fe20000010866 */
[----:B------:R-:W-:-:S01]  /*75c0*/  FFMA.FTZ R139, R141, R88, -R102 ;  /* 0x000000588d8b7223 */ /* 0x000fc20000010866 */
[-CC-:B------:R-:W-:Y:S01]  /*75d0*/  FFMA.FTZ R155, R156, R88.reuse, -R102.reuse ;  /* 0x000000589c9b7223 */ /* 0x180fe20000010866 */
[----:B------:R-:W-:-:S01]  /*75e0*/  FFMA.FTZ R141, R145, R88, -R102 ;  /* 0x00000058918d7223 */ /* 0x000fc20000010866 */
[-CC-:B------:R-:W-:Y:S01]  /*75f0*/  FFMA.FTZ R130, R136, R88.reuse, -R102.reuse ;  /* 0x0000005888827223 */ /* 0x180fe20000010866 */
[----:B------:R-:W-:-:S01]  /*7600*/  FFMA.FTZ R137, R137, R88, -R102 ;  /* 0x0000005889897223 */ /* 0x000fc20000010866 */
[----:B------:R-:W1:Y:S01]  /*7610*/  MUFU.EX2 R104, R104 ;  /* 0x0000006800687308 */ /* 0x000e620000000800 */
[----:B0-----:R-:W-:-:S01]  /*7620*/  FFMA.FTZ R3, R10, R3, R185 ;  /* 0x000000030a037223 */ /* 0x001fc200000100b9 */
[-CC-:B------:R-:W-:Y:S01]  /*7630*/  FFMA.FTZ R134, R143, R88.reuse, -R102.reuse ;  /* 0x000000588f867223 */ /* 0x180fe20000010866 */
[----:B------:R-:W-:-:S01]  /*7640*/  FFMA.FTZ R136, R147, R88, -R102 ;  /* 0x0000005893887223 */ /* 0x000fc20000010866 */
[-CC-:B------:R-:W-:Y:S01]  /*7650*/  FFMA.FTZ R143, R151, R88.reuse, -R102.reuse ;  /* 0x00000058978f7223 */ /* 0x180fe20000010866 */
[----:B------:R-:W-:-:S01]  /*7660*/  FFMA.FTZ R138, R193, R88, -R102 ;  /* 0x00000058c18a7223 */ /* 0x000fc20000010866 */
[-CC-:B------:R-:W-:Y:S01]  /*7670*/  FFMA.FTZ R123, R123, R88.reuse, -R102.reuse ;  /* 0x000000587b7b7223 */ /* 0x180fe20000010866 */
[----:B------:R-:W-:-:S01]  /*7680*/  FFMA.FTZ R140, R197, R88, -R102 ;  /* 0x00000058c58c7223 */ /* 0x000fc20000010866 */
[----:B------:R-:W0:Y:S01]  /*7690*/  MUFU.EX2 R12, R12 ;  /* 0x0000000c000c7308 */ /* 0x000e220000000800 */
[----:B------:R-:W-:-:S01]  /*76a0*/  FFMA.FTZ R127, R127, R88, -R102 ;  /* 0x000000587f7f7223 */ /* 0x000fc20000010866 */
[-CC-:B------:R-:W-:Y:S01]  /*76b0*/  FFMA.FTZ R142, R201, R88.reuse, -R102.reuse ;  /* 0x00000058c98e7223 */ /* 0x180fe20000010866 */
[----:B------:R-:W-:-:S01]  /*76c0*/  FFMA.FTZ R131, R131, R88, -R102 ;  /* 0x0000005883837223 */ /* 0x000fc20000010866 */
[-CC-:B------:R-:W-:Y:S01]  /*76d0*/  FFMA.FTZ R144, R205, R88.reuse, -R102.reuse ;  /* 0x00000058cd907223 */ /* 0x180fe20000010866 */
[----:B------:R-:W-:-:S01]  /*76e0*/  FFMA.FTZ R135, R135, R88, -R102 ;  /* 0x0000005887877223 */ /* 0x000fc20000010866 */
[-CC-:B------:R-:W-:Y:S01]  /*76f0*/  FFMA.FTZ R105, R105, R88.reuse, -R102.reuse ;  /* 0x0000005869697223 */ /* 0x180fe20000010866 */
[----:B------:R-:W-:-:S01]  /*7700*/  FFMA.FTZ R154, R119, R88, -R102 ;  /* 0x00000058779a7223 */ /* 0x000fc20000010866 */
[----:B------:R-:W2:Y:S01]  /*7710*/  MUFU.EX2 R13, R13 ;  /* 0x0000000d000d7308 */ /* 0x000ea20000000800 */
[----:B-1----:R-:W-:-:S01]  /*7720*/  FFMA.FTZ R6, R7, R6, R104 ;  /* 0x0000000607067223 */ /* 0x002fc20000010068 */
[-CC-:B------:R-:W-:Y:S01]  /*7730*/  FFMA.FTZ R93, R93, R88.reuse, -R102.reuse ;  /* 0x000000585d5d7223 */ /* 0x180fe20000010866 */
[----:B------:R-:W-:-:S01]  /*7740*/  FFMA.FTZ R95, R95, R88, -R102 ;  /* 0x000000585f5f7223 */ /* 0x000fc20000010866 */
[----:B------:R-:W-:Y:S01]  /*7750*/  FFMA.FTZ R97, R97, R88, -R102 ;  /* 0x0000005861617223 */ /* 0x000fe20000010866 */
[----:B------:R-:W-:-:S02]  /*7760*/  WARPGROUP.DEPBAR.LE gsb0, 0x0 ;  /* 0x00008000000079c5 */ /* 0x000fc40000010000 */
[----:B------:R-:W-:Y:S01]  /*7770*/  FFMA.FTZ R99, R99, R88, -R102 ;  /* 0x0000005863637223 */ /* 0x000fe20000010866 */
[----:B------:R-:W1:Y:S01]  /*7780*/  MUFU.EX2 R11, R11 ;  /* 0x0000000b000b7308 */ /* 0x000e620000000800 */
[----:B0-----:R-:W-:-:S01]  /*7790*/  FADD.FTZ R146, R12, R3 ;  /* 0x000000030c927221 */ /* 0x001fc20000010000 */
[----:B------:R-:W-:-:S06]  /*77a0*/  FFMA.FTZ R101, R101, R88, -R102 ;  /* 0x0000005865657223 */ /* 0x000fcc0000010866 */
[----:B------:R-:W0:Y:S01]  /*77b0*/  MUFU.EX2 R14, R14 ;  /* 0x0000000e000e7308 */ /* 0x000e220000000800 */
[----:B--2---:R-:W-:-:S07]  /*77c0*/  FADD.FTZ R3, R13, R6 ;  /* 0x000000060d037221 */ /* 0x004fce0000010000 */
[----:B------:R-:W2:Y:S01]  /*77d0*/  MUFU.EX2 R18, R18 ;  /* 0x0000001200127308 */ /* 0x000ea20000000800 */
[----:B-1----:R-:W-:-:S07]  /*77e0*/  FADD.FTZ R145, R11, R146 ;  /* 0x000000920b917221 */ /* 0x002fce0000010000 */
[----:B------:R-:W1:Y:S01]  /*77f0*/  MUFU.EX2 R19, R19 ;  /* 0x0000001300137308 */ /* 0x000e620000000800 */
[----:B0-----:R-:W-:-:S07]  /*7800*/  FADD.FTZ R6, R14, R3 ;  /* 0x000000030e067221 */ /* 0x001fce0000010000 */
[----:B------:R-:W0:Y:S01]  /*7810*/  MUFU.EX2 R15, R15 ;  /* 0x0000000f000f7308 */ /* 0x000e220000000800 */
[----:B--2---:R-:W-:-:S07]  /*7820*/  FADD.FTZ R146, R18, R145 ;  /* 0x0000009112927221 */ /* 0x004fce0000010000 */
[----:B------:R-:W2:Y:S01]  /*7830*/  MUFU.EX2 R20, R20 ;  /* 0x0000001400147308 */ /* 0x000ea20000000800 */
[----:B-1----:R-:W-:-:S07]  /*7840*/  FADD.FTZ R3, R19, R6 ;  /* 0x0000000613037221 */ /* 0x002fce0000010000 */
        /* <DEDUP_REMOVED lines=25> */
[----:B-1----:R-:W-:-:S01]  /*79e0*/  FADD.FTZ R109, R137, R148 ;  /* 0x00000094896d7221 */ /* 0x002fc20000010000 */
[----:B------:R-:W-:-:S06]  /*79f0*/  FFMA.FTZ R148, R111, R88, -R102 ;  /* 0x000000586f947223 */ /* 0x000fcc0000010866 */
[----:B------:R-:W1:Y:S01]  /*7a00*/  MUFU.EX2 R157, R157 ;  /* 0x0000009d009d7308 */ /* 0x000e620000000800 */
[----:B0-----:R-:W-:-:S07]  /*7a10*/  FADD.FTZ R6, R94, R3 ;  /* 0x000000035e067221 */ /* 0x001fce0000010000 */
[----:B------:R-:W0:Y:S01]  /*7a20*/  MUFU.EX2 R139, R139 ;  /* 0x0000008b008b7308 */ /* 0x000e220000000800 */
[----:B--2---:R-:W-:-:S01]  /*7a30*/  FADD.FTZ R150, R132, R109 ;  /* 0x0000006d84967221 */ /* 0x004fc20000010000 */
[----:B------:R-:W-:-:S06]  /*7a40*/  FFMA.FTZ R109, R113, R88, -R102 ;  /* 0x00000058716d7223 */ /* 0x000fcc0000010866 */
        /* <DEDUP_REMOVED lines=47> */
[-CC-:B------:R-:W-:Y:S01]  /*7d40*/  FFMA.FTZ R152, R209, R88.reuse, -R102.reuse ;  /* 0x00000058d1987223 */ /* 0x180fe20000010866 */
[----:B------:R-:W-:-:S05]  /*7d50*/  FFMA.FTZ R102, R103, R88, -R102 ;  /* 0x0000005867667223 */ /* 0x000fca0000010866 */
        /* <DEDUP_REMOVED lines=22> */
[----:B------:R-:W-:Y:S01]  /*7ec0*/  MUFU.EX2 R109, R109 ;  /* 0x0000006d006d7308 */ /* 0x000fe20000000800 */
[----:B-1----:R-:W-:-:S01]  /*7ed0*/  FADD.FTZ R6, R148, R3 ;  /* 0x0000000394067221 */ /* 0x002fc20000010000 */
[----:B------:R-:W-:-:S06]  /*7ee0*/  IADD3 R3, -R17, 0xb, RZ ;  /* 0x0000000b11037810 */ /* 0x000fcc0007ffe1ff */
[----:B------:R-:W1:Y:S01]  /*7ef0*/  MUFU.EX2 R165, R165 ;  /* 0x000000a500a57308 */ /* 0x000e620000000800 */
[----:B0-----:R-:W-:-:S07]  /*7f00*/  FADD.FTZ R156, R118, R115 ;  /* 0x00000073769c7221 */ /* 0x001fce0000010000 */
[----:B------:R-:W-:Y:S08]  /*7f10*/  MUFU.EX2 R150, R150 ;  /* 0x0000009600967308 */ /* 0x000ff00000000800 */
[----:B------:R-:W0:Y:S01]  /*7f20*/  MUFU.EX2 R120, R120 ;  /* 0x0000007800787308 */ /* 0x000e220000000800 */
[----:B-1----:R-:W-:-:S07]  /*7f30*/  FADD.FTZ R115, R165, R156 ;  /* 0x0000009ca5737221 */ /* 0x002fce0000010000 */
[----:B------:R-:W1:Y:S08]  /*7f40*/  MUFU.EX2 R111, R111 ;  /* 0x0000006f006f7308 */ /* 0x000e700000000800 */
[----:B------:R-:W-:Y:S01]  /*7f50*/  MUFU.EX2 R167, R167 ;  /* 0x000000a700a77308 */ /* 0x000fe20000000800 */
[----:B0-----:R-:W-:-:S01]  /*7f60*/  FADD.FTZ R156, R120, R115 ;  /* 0x00000073789c7221 */ /* 0x001fc20000010000 */
[----:B------:R-:W-:-:S06]  /*7f70*/  IMAD.U32 R115, RZ, RZ, UR52 ;  /* 0x00000034ff737e24 */ /* 0x000fcc000f8e00ff */
[----:B------:R-:W0:Y:S08]  /*7f80*/  MUFU.EX2 R154, R154 ;  /* 0x0000009a009a7308 */ /* 0x000e300000000800 */
[----:B------:R-:W-:Y:S08]  /*7f90*/  MUFU.EX2 R122, R122 ;  /* 0x0000007a007a7308 */ /* 0x000ff00000000800 */
[----:B------:R-:W2:Y:S08]  /*7fa0*/  MUFU.EX2 R113, R113 ;  /* 0x0000007100717308 */ /* 0x000eb00000000800 */
[----:B------:R3:W-:Y:S08]  /*7fb0*/  MUFU.EX2 R158, R93 ;  /* 0x0000005d009e7308 */ /* 0x0007f00000000800 */
[----:B------:R-:W-:Y:S01]  /*7fc0*/  MUFU.EX2 R181, R181 ;  /* 0x000000b500b57308 */ /* 0x000fe20000000800 */
[----:B---3--:R-:W-:-:S04]  /*7fd0*/  FADD.FTZ R93, R109, R6 ;  /* 0x000000066d5d7221 */ /* 0x008fc80000010000 */
[----:B------:R-:W-:-:S03]  /*7fe0*/  FADD.FTZ R6, R150, R93 ;  /* 0x0000005d96067221 */ /* 0x000fc60000010000 */
[----:B------:R-:W3:Y:S01]  /*7ff0*/  MUFU.EX2 R152, R152 ;  /* 0x0000009800987308 */ /* 0x000ee20000000800 */
[----:B-1----:R-:W-:-:S04]  /*8000*/  FADD.FTZ R93, R111, R6 ;  /* 0x000000066f5d7221 */ /* 0x002fc80000010000 */
[----:B0-----:R-:W-:-:S03]  /*8010*/  FADD.FTZ R6, R154, R93 ;  /* 0x0000005d9a067221 */ /* 0x001fc60000010000 */
[----:B------:R-:W-:Y:S01]  /*8020*/  MUFU.EX2 R124, R124 ;  /* 0x0000007c007c7308 */ /* 0x000fe20000000800 */
[----:B--2---:R-:W-:-:S07]  /*8030*/  FADD.FTZ R93, R113, R6 ;  /* 0x00000006715d7221 */ /* 0x004fce0000010000 */
[----:B------:R-:W-:Y:S01]  /*8040*/  MUFU.EX2 R183, R183 ;  /* 0x000000b700b77308 */ /* 0x000fe20000000800 */
[----:B---3--:R-:W-:-:S04]  /*8050*/  FADD.FTZ R93, R152, R93 ;  /* 0x0000005d985d7221 */ /* 0x008fc80000010000 */
[----:B------:R-:W-:-:S03]  /*8060*/  FADD.FTZ R93, R158, R93 ;  /* 0x0000005d9e5d7221 */ /* 0x000fc60000010000 */
[----:B------:R0:W1:Y:S08]  /*8070*/  MUFU.EX2 R117, R95 ;  /* 0x0000005f00757308 */ /* 0x0000700000000800 */
[----:B------:R2:W3:Y:S01]  /*8080*/  MUFU.EX2 R160, R97 ;  /* 0x0000006100a07308 */ /* 0x0004e20000000800 */
[----:B0-----:R-:W-:-:S04]  /*8090*/  FADD.FTZ R95, R167, R156 ;  /* 0x0000009ca75f7221 */ /* 0x001fc80000010000 */
[----:B------:R-:W-:-:S03]  /*80a0*/  FADD.FTZ R156, R122, R95 ;  /* 0x0000005f7a9c7221 */ /* 0x000fc60000010000 */
[----:B------:R-:W0:Y:S01]  /*80b0*/  MUFU.EX2 R126, R126 ;  /* 0x0000007e007e7308 */ /* 0x000e220000000800 */
[----:B--2---:R-:W-:Y:S01]  /*80c0*/  @!P1 LEA R97, R115, UR40, 0x3 ;  /* 0x0000002873619c11 */ /* 0x004fe2000f8e18ff */
[----:B------:R2:W-:Y:S06]  /*80d0*/  BAR.ARV R3, 0x100 ;  /* 0x000400030000751d */ /* 0x0005ec0000002000 */
[----:B------:R-:W-:Y:S01]  /*80e0*/  MUFU.EX2 R187, R187 ;  /* 0x000000bb00bb7308 */ /* 0x000fe20000000800 */
[----:B------:R-:W-:-:S01]  /*80f0*/  FADD.FTZ R95, R181, R156 ;  /* 0x0000009cb55f7221 */ /* 0x000fc20000010000 */
[----:B--2---:R-:W-:-:S02]  /*8100*/  @!P1 VIADD R3, R97, 0x29840 ;  /* 0x0002984061039836 */ /* 0x004fc40000000000 */
[----:B-1----:R-:W-:-:S01]  /*8110*/  FADD.FTZ R93, R117, R93 ;  /* 0x0000005d755d7221 */ /* 0x002fc20000010000 */
[----:B------:R-:W-:Y:S02]  /*8120*/  FADD.FTZ R6, R124, R95 ;  /* 0x0000005f7c067221 */ /* 0x000fe40000010000 */
[----:B------:R-:W-:Y:S01]  /*8130*/  @!P1 PRMT R3, RZ, 0x654, R3 ;  /* 0x00000654ff039816 */ /* 0x000fe20000000003 */
[----:B------:R-:W1:Y:S01]  /*8140*/  MUFU.EX2 R162, R99 ;  /* 0x0000006300a27308 */ /* 0x000e620000000800 */
[----:B---3--:R-:W-:-:S02]  /*8150*/  FADD.FTZ R93, R160, R93 ;  /* 0x0000005da05d7221 */ /* 0x008fc40000010000 */
[----:B------:R2:W-:Y:S05]  /*8160*/  @!P1 SYNCS.ARRIVE.TRANS64.RED.A1T0 RZ, [R3+URZ], RZ ;  /* 0x000000ff03ff99a7 */ /* 0x0005ea000810043f */
[----:B------:R-:W3:Y:S01]  /*8170*/  MUFU.EX2 R100, R100 ;  /* 0x0000006400647308 */ /* 0x000ee20000000800 */
[----:B--2---:R-:W-:-:S04]  /*8180*/  FADD.FTZ R3, R183, R6 ;  /* 0x00000006b7037221 */ /* 0x004fc80000010000 */
[----:B0-----:R-:W-:-:S03]  /*8190*/  FADD.FTZ R6, R126, R3 ;  /* 0x000000037e067221 */ /* 0x001fc60000010000 */
[----:B------:R-:W0:Y:S01]  /*81a0*/  MUFU.EX2 R164, R101 ;  /* 0x0000006500a47308 */ /* 0x000e220000000800 */
[----:B-1----:R-:W-:-:S01]  /*81b0*/  FADD.FTZ R93, R162, R93 ;  /* 0x0000005da25d7221 */ /* 0x002fc20000010000 */
[----:B------:R-:W-:-:S06]  /*81c0*/  FADD.FTZ R3, R187, R6 ;  /* 0x00000006bb037221 */ /* 0x000fcc0000010000 */
[----:B------:R-:W1:Y:S01]  /*81d0*/  MUFU.EX2 R177, R177 ;  /* 0x000000b100b17308 */ /* 0x000e620000000800 */
[----:B---3--:R-:W-:-:S07]  /*81e0*/  FADD.FTZ R6, R100, R3 ;  /* 0x0000000364067221 */ /* 0x008fce0000010000 */
[----:B------:R-:W2:Y:S01]  /*81f0*/  MUFU.EX2 R102, R102 ;  /* 0x0000006600667308 */ /* 0x000ea20000000800 */
[----:B0-----:R-:W-:-:S01]  /*8200*/  FADD.FTZ R93, R164, R93 ;  /* 0x0000005da45d7221 */ /* 0x001fc20000010000 */
[----:B-1----:R-:W-:-:S03]  /*8210*/  FADD.FTZ R3, R177, R6 ;  /* 0x00000006b1037221 */ /* 0x002fc60000010000 */
[----:B--2---:R-:W-:Y:S01]  /*8220*/  FADD.FTZ R6, R102, R93 ;  /* 0x0000005d66067221 */ /* 0x004fe20000010000 */
[----:B------:R-:W-:Y:S06]  /*8230*/  @!P0 BRA `(.L_x_28) ;  /* 0x0000000000048947 */ /* 0x000fec0003800000 */
[----:B------:R-:W-:Y:S01]  /*8240*/  BPT.TRAP 0x1 ;  /* 0x000000040000795c */ /* 0x000fe20000300000 */
.L_x_28:
[----:B------:R-:W-:Y:S01]  /*8250*/  ULEA UR4, UR53, UR40, 0x3 ;  /* 0x0000002835047291 */ /* 0x000fe2000f8e183f */
[----:B------:R-:W-:Y:S01]  /*8260*/  ISETP.GT.AND P2, PT, R9, R16, PT ;  /* 0x000000100900720c */ /* 0x000fe20003f44270 */
[----:B------:R-:W-:Y:S01]  /*8270*/  FMUL.FTZ R24, R24, R10 ;  /* 0x0000000a18187220 */ /* 0x000fe20000410000 */
[----:B------:R-:W-:Y:S01]  /*8280*/  F2FP.SATFINITE.E4M3.F32.PACK_AB_MERGE_C R128, R155, R128, RZ ;  /* 0x000000809b80723e */ /* 0x000fe200048070ff */
[----:B------:R-:W-:Y:S01]  /*8290*/  UIADD3 UR4, UR4, 0x29860, URZ ;  /* 0x0002986004047890 */ /* 0x000fe2000fffe03f */
[----:B------:R-:W-:Y:S01]  /*82a0*/  F2FP.SATFINITE.E4M3.F32.PACK_AB_MERGE_C R132, R139, R132, RZ ;  /* 0x000000848b84723e */ /* 0x000fe200048070ff */
[----:B------:R-:W-:Y:S01]  /*82b0*/  UMOV UR53, UR52 ;  /* 0x0000003400357c82 */ /* 0x000fe20008000000 */
[----:B------:R-:W-:Y:S01]  /*82c0*/  F2FP.SATFINITE.E4M3.F32.PACK_AB_MERGE_C R11, R18, R11, RZ ;  /* 0x0000000b120b723e */ /* 0x000fe200048070ff */
[----:B------:R-:W-:Y:S01]  /*82d0*/  UPRMT UR4, UR43, 0x654, UR4 ;  /* 0x000006542b047896 */ /* 0x000fe20008000004 */
[----:B------:R-:W-:Y:S01]  /*82e0*/  F2FP.SATFINITE.E4M3.F32.PACK_AB_MERGE_C R14, R19, R14, RZ ;  /* 0x0000000e130e723e */ /* 0x000fe200048070ff */
[----:B------:R-:W-:Y:S01]  /*82f0*/  FMUL.FTZ R25, R25, R10 ;  /* 0x0000000a19197220 */ /* 0x000fe20000410000 */
[----:B------:R-:W-:Y:S01]  /*8300*/  F2FP.SATFINITE.E4M3.F32.PACK_AB_MERGE_C R124, R183, R124, RZ ;  /* 0x0000007cb77c723e */ /* 0x000fe200048070ff */
[----:B------:R-:W-:Y:S01]  /*8310*/  FMUL.FTZ R28, R28, R10 ;  /* 0x0000000a1c1c7220 */ /* 0x000fe20000410000 */
[----:B------:R-:W-:Y:S01]  /*8320*/  F2FP.SATFINITE.E4M3.F32.PACK_AB_MERGE_C R100, R177, R100, RZ ;  /* 0x00000064b164723e */ /* 0x000fe200048070ff */
[----:B------:R-:W-:Y:S01]  /*8330*/  FMUL.FTZ R29, R29, R10 ;  /* 0x0000000a1d1d7220 */ /* 0x000fe20000410000 */
[----:B------:R-:W-:Y:S01]  /*8340*/  F2FP.SATFINITE.E4M3.F32.PACK_AB_MERGE_C R128, R23, R20, R128 ;  /* 0x000000141780723e */ /* 0x000fe20004807080 */
[----:B------:R-:W-:Y:S01]  /*8350*/  FMUL.FTZ R32, R32, R10 ;  /* 0x0000000a20207220 */ /* 0x000fe20000410000 */
[----:B------:R-:W-:Y:S01]  /*8360*/  F2FP.SATFINITE.E4M3.F32.PACK_AB_MERGE_C R21, R90, R21, RZ ;  /* 0x000000155a15723e */ /* 0x000fe200048070ff */
[----:B------:R-:W-:Y:S01]  /*8370*/  SYNCS.ARRIVE.TRANS64.RED.A1T0 RZ, [UR4], RZ ;  /* 0x000000ffffff79a7 */ /* 0x000fe20008100404 */
[----:B------:R-:W-:Y:S01]  /*8380*/  F2FP.SATFINITE.E4M3.F32.PACK_AB_MERGE_C R94, R157, R94, RZ ;  /* 0x0000005e9d5e723e */ /* 0x000fe200048070ff */
[----:B------:R-:W-:Y:S01]  /*8390*/  FMUL.FTZ R33, R33, R10 ;  /* 0x0000000a21217220 */ /* 0x000fe20000410000 */
        /* <DEDUP_REMOVED lines=13> */
[-C--:B------:R-:W-:Y:S01]  /*8470*/  FMUL.FTZ R48, R48, R10.reuse ;  /* 0x0000000a30307220 */ /* 0x080fe20000410000 */
[----:B------:R-:W-:Y:S01]  /*8480*/  F2FP.SATFINITE.E4M3.F32.PACK_AB_MERGE_C R107, R148, R107, RZ ;  /* 0x0000006b946b723e */ /* 0x000fe200048070ff */
[----:B------:R-:W-:Y:S01]  /*8490*/  FMUL.FTZ R49, R49, R10 ;  /* 0x0000000a31317220 */ /* 0x000fe20000410000 */
[----:B------:R-:W-:Y:S01]  /*84a0*/  F2FP.SATFINITE.E4M3.F32.PACK_AB_MERGE_C R120, R167, R120, RZ ;  /* 0x00000078a778723e */ /* 0x000fe200048070ff */
[-C--:B------:R-:W-:Y:S01]  /*84b0*/  FMUL.FTZ R52, R52, R10.reuse ;  /* 0x0000000a34347220 */ /* 0x080fe20000410000 */
[----:B------:R-:W-:Y:S01]  /*84c0*/  F2FP.SATFINITE.E4M3.F32.PACK_AB_MERGE_C R111, R154, R111, RZ ;  /* 0x0000006f9a6f723e */ /* 0x000fe200048070ff */
[----:B------:R-:W-:Y:S01]  /*84d0*/  FMUL.FTZ R53, R53, R10 ;  /* 0x0000000a35357220 */ /* 0x000fe20000410000 */
[----:B------:R-:W-:Y:S01]  /*84e0*/  F2FP.SATFINITE.E4M3.F32.PACK_AB_MERGE_C R18, R117, R158, RZ ;  /* 0x0000009e7512723e */ /* 0x000fe200048070ff */
[----:B------:R-:W-:Y:S01]  /*84f0*/  FMUL.FTZ R56, R56, R10 ;  /* 0x0000000a38387220 */ /* 0x000fe20000410000 */
[----:B------:R-:W-:Y:S01]  /*8500*/  F2FP.SATFINITE.E4M3.F32.PACK_AB_MERGE_C R19, R102, R164, RZ ;  /* 0x000000a46613723e */ /* 0x000fe200048070ff */
[----:B------:R-:W-:Y:S01]  /*8510*/  FMUL.FTZ R57, R57, R10 ;  /* 0x0000000a39397220 */ /* 0x000fe20000410000 */
[----:B------:R-:W-:Y:S01]  /*8520*/  F2FP.SATFINITE.E4M3.F32.PACK_AB_MERGE_C R132, R137, R130, R132 ;  /* 0x000000828984723e */ /* 0x000fe20004807084 */
[-C--:B------:R-:W-:Y:S01]  /*8530*/  FMUL.FTZ R60, R60, R10.reuse ;  /* 0x0000000a3c3c7220 */ /* 0x080fe20000410000 */
[----:B------:R-:W-:Y:S01]  /*8540*/  F2FP.SATFINITE.E4M3.F32.PACK_AB_MERGE_C R184, R12, R185, R11 ;  /* 0x000000b90cb8723e */ /* 0x000fe2000480700b */
[----:B------:R-:W-:Y:S01]  /*8550*/  FMUL.FTZ R61, R61, R10 ;  /* 0x0000000a3d3d7220 */ /* 0x000fe20000410000 */
[----:B------:R-:W-:Y:S01]  /*8560*/  F2FP.SATFINITE.E4M3.F32.PACK_AB_MERGE_C R168, R181, R122, R124 ;  /* 0x0000007ab5a8723e */ /* 0x000fe2000480707c */
[----:B------:R-:W-:Y:S01]  /*8570*/  FMUL.FTZ R64, R64, R10 ;  /* 0x0000000a40407220 */ /* 0x000fe20000410000 */
[----:B------:R-:W-:Y:S01]  /*8580*/  F2FP.SATFINITE.E4M3.F32.PACK_AB_MERGE_C R170, R187, R126, R100 ;  /* 0x0000007ebbaa723e */ /* 0x000fe20004807064 */
[-C--:B------:R-:W-:Y:S01]  /*8590*/  FMUL.FTZ R65, R65, R10.reuse ;  /* 0x0000000a41417220 */ /* 0x080fe20000410000 */
        /* <DEDUP_REMOVED lines=9> */
[----:B------:R-:W-:Y:S01]  /*8630*/  FMUL.FTZ R85, R85, R10 ;  /* 0x0000000a55557220 */ /* 0x000fe20000410000 */
        /* <DEDUP_REMOVED lines=32> */
[----:B------:R-:W-:Y:S01]  /*8840*/  F2FP.SATFINITE.E4M3.F32.PACK_AB_MERGE_C R185, R13, R104, R14 ;  /* 0x000000680db9723e */ /* 0x000fe2000480700e */
[----:B------:R-:W-:Y:S01]  /*8850*/  VIADD R9, R9, 0xffffffff ;  /* 0xffffffff09097836 */ /* 0x000fe20000000000 */
[----:B------:R-:W-:Y:S01]  /*8860*/  F2FP.SATFINITE.E4M3.F32.PACK_AB_MERGE_C R186, R22, R15, R21 ;  /* 0x0000000f16ba723e */ /* 0x000fe20004807015 */
[----:B------:R-:W-:Y:S01]  /*8870*/  IMAD.MOV.U32 R10, RZ, RZ, R89 ;  /* 0x000000ffff0a7224 */ /* 0x000fe200078e0059 */
[----:B------:R-:W-:Y:S01]  /*8880*/  F2FP.SATFINITE.E4M3.F32.PACK_AB_MERGE_C R180, R153, R92, R94 ;  /* 0x0000005c99b4723e */ /* 0x000fe2000480705e */
[----:B------:R-:W-:Y:S01]  /*8890*/  IMAD.MOV.U32 R7, RZ, RZ, R91 ;  /* 0x000000ffff077224 */ /* 0x000fe200078e005b */
[----:B------:R-:W-:Y:S01]  /*88a0*/  F2FP.SATFINITE.E4M3.F32.PACK_AB_MERGE_C R182, R159, R96, R98 ;  /* 0x000000609fb6723e */ /* 0x000fe20004807062 */
[----:B------:R-:W-:Y:S01]  /*88b0*/  IMAD.MOV.U32 R11, RZ, RZ, R8 ;  /* 0x000000ffff0b7224 */ /* 0x000fe200078e0008 */
[----:B------:R-:W-:Y:S01]  /*88c0*/  F2FP.SATFINITE.E4M3.F32.PACK_AB_MERGE_C R183, R141, R134, R136 ;  /* 0x000000868db7723e */ /* 0x000fe20004807088 */
[----:B------:R-:W-:Y:S01]  /*88d0*/  IMAD.MOV.U32 R187, RZ, RZ, R128 ;  /* 0x000000ffffbb7224 */ /* 0x000fe200078e0080 */
[----:B------:R-:W-:-:S02]  /*88e0*/  F2FP.SATFINITE.E4M3.F32.PACK_AB_MERGE_C R176, R121, R106, R108 ;  /* 0x0000006a79b0723e */ /* 0x000fc4000480706c */
[----:B------:R-:W-:Y:S02]  /*88f0*/  F2FP.SATFINITE.E4M3.F32.PACK_AB_MERGE_C R177, R123, R138, R127 ;  /* 0x0000008a7bb1723e */ /* 0x000fe4000480707f */
[----:B------:R-:W-:Y:S02]  /*8900*/  F2FP.SATFINITE.E4M3.F32.PACK_AB_MERGE_C R178, R129, R110, R112 ;  /* 0x0000006e81b2723e */ /* 0x000fe40004807070 */
[----:B------:R-:W-:Y:S02]  /*8910*/  F2FP.SATFINITE.E4M3.F32.PACK_AB_MERGE_C R179, R131, R142, R135 ;  /* 0x0000008e83b3723e */ /* 0x000fe40004807087 */
[----:B------:R-:W-:Y:S02]  /*8920*/  F2FP.SATFINITE.E4M3.F32.PACK_AB_MERGE_C R172, R161, R114, R116 ;  /* 0x00000072a1ac723e */ /* 0x000fe40004807074 */
[----:B------:R-:W-:Y:S02]  /*8930*/  F2FP.SATFINITE.E4M3.F32.PACK_AB_MERGE_C R173, R146, R105, R107 ;  /* 0x0000006992ad723e */ /* 0x000fe4000480706b */
[----:B------:R-:W-:-:S02]  /*8940*/  F2FP.SATFINITE.E4M3.F32.PACK_AB_MERGE_C R174, R165, R118, R120 ;  /* 0x00000076a5ae723e */ /* 0x000fc40004807078 */
[----:B------:R-:W-:Y:S02]  /*8950*/  F2FP.SATFINITE.E4M3.F32.PACK_AB_MERGE_C R175, R150, R109, R111 ;  /* 0x0000006d96af723e */ /* 0x000fe4000480706f */
[----:B------:R-:W-:Y:S02]  /*8960*/  F2FP.SATFINITE.E4M3.F32.PACK_AB_MERGE_C R169, R152, R113, R18 ;  /* 0x0000007198a9723e */ /* 0x000fe40004807012 */
[----:B------:R-:W-:Y:S02]  /*8970*/  F2FP.SATFINITE.E4M3.F32.PACK_AB_MERGE_C R171, R162, R160, R19 ;  /* 0x000000a0a2ab723e */ /* 0x000fe40004807013 */
[----:B------:R-:W-:Y:S01]  /*8980*/  MOV R181, R132 ;  /* 0x0000008400b57202 */ /* 0x000fe20000000f00 */
[----:B------:R-:W-:Y:S06]  /*8990*/  @P2 BRA `(.L_x_29) ;  /* 0xffffffc800442947 */ /* 0x000fec000383ffff */
[----:B------:R-:W-:-:S07]  /*89a0*/  IMAD.U32 R20, RZ, RZ, UR52 ;  /* 0x00000034ff147e24 */ /* 0x000fce000f8e00ff */
.L_x_19:
[----:B------:R-:W-:Y:S06]  /*89b0*/  BAR.ARV 0x8, 0x180 ;  /* 0x0206000000007b1d */ /* 0x000fec0000002000 */
[----:B------:R-:W-:Y:S05]  /*89c0*/  @!P0 BRA `(.L_x_30) ;  /* 0x0000000000048947 */ /* 0x000fea0003800000 */
[----:B------:R-:W-:Y:S01]  /*89d0*/  BPT.TRAP 0x1 ;  /* 0x000000040000795c */ /* 0x000fe20000300000 */
.L_x_30:
[----:B------:R-:W-:Y:S02]  /*89e0*/  R2UR UR5, R20 ;  /* 0x00000000140572ca */ /* 0x000fe400000e0000 */
[----:B------:R-:W-:-:S11]  /*89f0*/  SHF.L.U32 R8, R8, 0x1f, RZ ;  /* 0x0000001f08087819 */ /* 0x000fd600000006ff */
[----:B------:R-:W-:-:S09]  /*8a00*/  ULEA UR5, UR5, UR40, 0x3 ;  /* 0x0000002805057291 */ /* 0x000fd2000f8e183f */
[----:B------:R0:W1:Y:S01]  /*8a10*/  SYNCS.PHASECHK.TRANS64.TRYWAIT P1, [UR5+0x29850], R8 ;  /* 0x02985008ff0075a7 */ /* 0x0000620008020145 */
[----:B------:R-:W-:Y:S05]  /*8a20*/  @!P0 BRA `(.L_x_31) ;  /* 0x0000000000048947 */ /* 0x000fea0003800000 */
[----:B------:R-:W-:Y:S01]  /*8a30*/  BPT.TRAP 0x1 ;  /* 0x000000040000795c */ /* 0x000fe20000300000 */
.L_x_31:
[----:B-1----:R-:W-:Y:S05]  /*8a40*/  @P1 BRA `(.L_x_32) ;  /* 0x0000000000081947 */ /* 0x002fea0003800000 */
[----:B------:R-:W1:Y:S02]  /*8a50*/  SYNCS.PHASECHK.TRANS64.TRYWAIT P1, [UR5+0x29850], R8 ;  /* 0x02985008ff0075a7 */ /* 0x000e640008020145 */
[----:B-1----:R-:W-:Y:S05]  /*8a60*/  @!P1 BRA `(.L_x_33) ;  /* 0x0000006400909947 */ /* 0x002fea0003800000 */
.L_x_32:
[----:B------:R-:W-:Y:S01]  /*8a70*/  UIADD3 UR40, UR40, 0x400, URZ ;  /* 0x0000040028287890 */ /* 0x000fe2000fffe03f */
[----:B------:R-:W-:Y:S01]  /*8a80*/  R2UR UR6, R20 ;  /* 0x00000000140672ca */ /* 0x000fe200000e0000 */
[----:B------:R-:W-:Y:S01]  /*8a90*/  WARPGROUP.ARRIVE ;  /* 0x00000000000079c5 */ /* 0x000fe20000000000 */
[----:B------:R-:W-:Y:S01]  /*8aa0*/  UMOV UR7, 0xc0000010 ;  /* 0xc000001000077882 */ /* 0x000fe20000000000 */
[----:B------:R-:W-:Y:S01]  /*8ab0*/  USHF.R.U32.HI UR40, URZ, 0x4, UR40 ;  /* 0x000000043f287899 */ /* 0x000fe20008011628 */
[----:B01----:R-:W0:Y:S03]  /*8ac0*/  LDC.64 R8, c[0x0][0x9a0] ;  /* 0x00026800ff087b82 */ /* 0x003e260000000a00 */
[----:B------:R-:W-:-:S04]  /*8ad0*/  ULOP3.LUT UR40, UR40, 0x3fff, URZ, 0xc0, !UPT ;  /* 0x00003fff28287892 */ /* 0x000fc8000f8ec03f */
[----:B------:R-:W-:-:S04]  /*8ae0*/  ULOP3.LUT UR4, UR40, 0x10000, URZ, 0xfc, !UPT ;  /* 0x0001000028047892 */ /* 0x000fc8000f8efc3f */
[----:B------:R-:W-:-:S07]  /*8af0*/  UIMAD UR4, UR6, 0x500, UR4 ;  /* 0x00000500060478a4 */ /* 0x000fce000f8e0204 */
[----:B------:R-:W-:Y:S02]  /*8b00*/  UMOV UR6, UR4 ;  /* 0x0000000400067c82 */ /* 0x000fe40008000000 */
[----:B------:R-:W-:Y:S01]  /*8b10*/  QGMMA.64x128x32.F32.E4M3.E4M3 R24, R184, gdesc[UR4], R24, gsb0 ;  /* 0x01e00004b8187df3 */ /* 0x000fe20008000818 */
[----:B------:R-:W-:Y:S01]  /*8b20*/  UIADD3 UR6, UR4, 0x100, URZ ;  /* 0x0000010004067890 */ /* 0x000fe2000fffe03f */
[----:B------:R-:W-:Y:S01]  /*8b30*/  UMOV UR7, 0xc0000010 ;  /* 0xc000001000077882 */ /* 0x000fe20000000000 */
[----:B0-----:R-:W-:-:S04]  /*8b40*/  ISETP.NE.U32.AND P1, PT, R8, RZ, PT ;  /* 0x000000ff0800720c */ /* 0x001fc80003f25070 */
[----:B------:R-:W-:-:S13]  /*8b50*/  ISETP.NE.AND.EX P1, PT, R9, RZ, PT, P1 ;  /* 0x000000ff0900720c */ /* 0x000fda0003f25310 */
[----:B------:R-:W0:Y:S01]  /*8b60*/  @P1 LDC.64 R4, c[0x0][0x9c8] ;  /* 0x00027200ff041b82 */ /* 0x000e220000000a00 */
[----:B------:R-:W-:-:S07]  /*8b70*/  @P1 SHF.R.S32.HI R13, RZ, 0x1f, R2 ;  /* 0x0000001fff0d1819 */ /* 0x000fce0000011402 */
[----:B------:R-:W1:Y:S01]  /*8b80*/  @P1 LDC.64 R10, c[0x0][0x9d0] ;  /* 0x00027400ff0a1b82 */ /* 0x000e620000000a00 */
[----:B0-----:R-:W-:-:S04]  /*8b90*/  @P1 IMAD R0, R4, UR37, RZ ;  /* 0x0000002504001c24 */ /* 0x001fc8000f8e02ff */
[----:B------:R-:W-:Y:S02]  /*8ba0*/  @P1 IMAD R7, R5, UR36, R0 ;  /* 0x0000002405071c24 */ /* 0x000fe4000f8e0200 */
[----:B------:R-:W-:-:S04]  /*8bb0*/  @P1 IMAD.WIDE.U32 R4, R4, UR36, RZ ;  /* 0x0000002404041c25 */ /* 0x000fc8000f8e00ff */
[-C--:B-1----:R-:W-:Y:S02]  /*8bc0*/  @P1 IMAD R0, R13, R10.reuse, RZ ;  /* 0x0000000a0d001224 */ /* 0x082fe400078e02ff */
[----:B------:R-:W-:Y:S02]  /*8bd0*/  @P1 IMAD.IADD R5, R5, 0x1, R7 ;  /* 0x0000000105051824 */ /* 0x000fe400078e0207 */
[C---:B------:R-:W-:Y:S02]  /*8be0*/  @P1 IMAD R7, R2.reuse, R11, R0 ;  /* 0x0000000b02071224 */ /* 0x040fe400078e0200 */
[----:B------:R-:W-:-:S04]  /*8bf0*/  @P1 IMAD.WIDE.U32 R4, R2, R10, R4 ;  /* 0x0000000a02041225 */ /* 0x000fc800078e0004 */
[----:B------:R-:W-:Y:S01]  /*8c00*/  @P1 IMAD.IADD R0, R5, 0x1, R7 ;  /* 0x0000000105001824 */ /* 0x000fe200078e0207 */
[----:B------:R-:W-:-:S04]  /*8c10*/  @P1 LEA R8, P2, R4, R8, 0x2 ;  /* 0x0000000804081211 */ /* 0x000fc800078410ff */
[----:B------:R-:W-:Y:S01]  /*8c20*/  @P1 LEA.HI.X R9, R4, R9, R0, 0x2, P2 ;  /* 0x0000000904091211 */ /* 0x000fe200010f1400 */
[----:B------:R-:W-:-:S06]  /*8c30*/  IMAD.MOV.U32 R4, RZ, RZ, 0x3f800000 ;  /* 0x3f800000ff047424 */ /* 0x000fcc00078e00ff */
[----:B------:R0:W2:Y:S01]  /*8c40*/  @P1 LDG.E R4, desc[UR38][R8.64] ;  /* 0x0000002608041981 */ /* 0x0000a2000c1e1900 */
[----:B------:R-:W-:Y:S02]  /*8c50*/  WARPGROUP.DEPBAR.LE gsb0, 0x0 ;  /* 0x00008000000079c5 */ /* 0x000fe40000010000 */
[----:B------:R-:W-:-:S06]  /*8c60*/  WARPGROUP.ARRIVE ;  /* 0x00000000000079c5 */ /* 0x000fcc0000000000 */
[----:B------:R-:W-:Y:S01]  /*8c70*/  QGMMA.64x128x32.F32.E4M3.E4M3 R24, R180, gdesc[UR4], R24, gsb0 ;  /* 0x01e00004b4187df3 */ /* 0x000fe20008000818 */
[----:B------:R-:W-:Y:S01]  /*8c80*/  UIADD3 UR6, UR4, 0x200, URZ ;  /* 0x0000020004067890 */ /* 0x000fe2000fffe03f */
[----:B------:R-:W-:Y:S01]  /*8c90*/  UMOV UR7, 0xc0000010 ;  /* 0xc000001000077882 */ /* 0x000fe20000000000 */
[----:B------:R-:W-:Y:S02]  /*8ca0*/  WARPGROUP.DEPBAR.LE gsb0, 0x0 ;  /* 0x00008000000079c5 */ /* 0x000fe40000010000 */
[----:B------:R-:W-:-:S07]  /*8cb0*/  WARPGROUP.ARRIVE ;  /* 0x00000000000079c5 */ /* 0x000fce0000000000 */
[----:B------:R-:W-:Y:S01]  /*8cc0*/  QGMMA.64x128x32.F32.E4M3.E4M3 R24, R176, gdesc[UR4], R24, gsb0 ;  /* 0x01e00004b0187df3 */ /* 0x000fe20008000818 */
[----:B------:R-:W-:Y:S01]  /*8cd0*/  UIADD3 UR6, UR4, 0x300, URZ ;  /* 0x0000030004067890 */ /* 0x000fe2000fffe03f */
[----:B------:R-:W-:Y:S01]  /*8ce0*/  UMOV UR7, 0xc0000010 ;  /* 0xc000001000077882 */ /* 0x000fe20000000000 */
[----:B------:R-:W-:Y:S01]  /*8cf0*/  UIADD3 UR4, UR4, 0x400, URZ ;  /* 0x0000040004047890 */ /* 0x000fe2000fffe03f */
[----:B------:R-:W1:Y:S04]  /*8d00*/  SHFL.BFLY PT, R0, R3, 0x2, 0x1f ;  /* 0x0c401f0003007f89 */ /* 0x000e6800000e0000 */
[----:B------:R-:W3:Y:S01]  /*8d10*/  SHFL.BFLY PT, R7, R6, 0x2, 0x1f ;  /* 0x0c401f0006077f89 */ /* 0x000ee200000e0000 */
[----:B------:R-:W-:Y:S02]  /*8d20*/  WARPGROUP.DEPBAR.LE gsb0, 0x0 ;  /* 0x00008000000079c5 */ /* 0x000fe40000010000 */
[----:B------:R-:W-:-:S06]  /*8d30*/  WARPGROUP.ARRIVE ;  /* 0x00000000000079c5 */ /* 0x000fcc0000000000 */
[----:B------:R-:W-:Y:S01]  /*8d40*/  QGMMA.64x128x32.F32.E4M3.E4M3 R24, R172, gdesc[UR4], R24, gsb0 ;  /* 0x01e00004ac187df3 */ /* 0x000fe20008000818 */
[----:B------:R-:W-:Y:S01]  /*8d50*/  UMOV UR6, UR4 ;  /* 0x0000000400067c82 */ /* 0x000fe20008000000 */
[----:B------:R-:W-:Y:S01]  /*8d60*/  UMOV UR7, 0xc0000010 ;  /* 0xc000001000077882 */ /* 0x000fe20000000000 */
[----:B-1----:R-:W-:Y:S01]  /*8d70*/  FADD.FTZ R0, R0, R3 ;  /* 0x0000000300007221 */ /* 0x002fe20000010000 */
[----:B---3--:R-:W-:-:S04]  /*8d80*/  FADD.FTZ R7, R7, R6 ;  /* 0x0000000607077221 */ /* 0x008fc80000010000 */
[----:B------:R-:W1:Y:S04]  /*8d90*/  SHFL.BFLY PT, R5, R0, 0x1, 0x1f ;  /* 0x0c201f0000057f89 */ /* 0x000e6800000e0000 */
[----:B0-----:R-:W0:Y:S01]  /*8da0*/  SHFL.BFLY PT, R8, R7, 0x1, 0x1f ;  /* 0x0c201f0007087f89 */ /* 0x001e2200000e0000 */
[----:B-1----:R-:W-:Y:S01]  /*8db0*/  FADD.FTZ R11, R0, R5 ;  /* 0x00000005000b7221 */ /* 0x002fe20000010000 */
[----:B0-----:R-:W-:-:S04]  /*8dc0*/  FADD.FTZ R12, R7, R8 ;  /* 0x00000008070c7221 */ /* 0x001fc80000010000 */
[C---:B------:R-:W-:Y:S01]  /*8dd0*/  FSETP.NE.FTZ.AND P1, PT, R11.reuse, RZ, PT ;  /* 0x000000ff0b00720b */ /* 0x040fe20003f35000 */
[----:B------:R-:W-:Y:S01]  /*8de0*/  FMUL.FTZ R13, R11, 0.00390625 ;  /* 0x3b8000000b0d7820 */ /* 0x000fe20000410000 */
[----:B------:R-:W-:Y:S01]  /*8df0*/  FMUL.FTZ R14, R12, 0.00390625 ;  /* 0x3b8000000c0e7820 */ /* 0x000fe20000410000 */
[----:B------:R-:W-:-:S03]  /*8e00*/  IMAD.MOV.U32 R5, RZ, RZ, RZ ;  /* 0x000000ffff057224 */ /* 0x000fc600078e00ff */
[----:B------:R-:W-:Y:S02]  /*8e10*/  FSETP.NE.FTZ.AND P2, PT, R13, RZ, PT ;  /* 0x000000ff0d00720b */ /* 0x000fe40003f55000 */
[----:B------:R-:W-:-:S05]  /*8e20*/  FSETP.NE.FTZ.AND P3, PT, R14, RZ, PT ;  /* 0x000000ff0e00720b */ /* 0x000fca0003f75000 */
[----:B------:R-:W-:Y:S01]  /*8e30*/  @P1 MUFU.RCP R5, R11 ;  /* 0x0000000b00051308 */ /* 0x000fe20000001000 */
[----:B------:R-:W-:Y:S01]  /*8e40*/  FSETP.NE.FTZ.AND P1, PT, R12, RZ, PT ;  /* 0x000000ff0c00720b */ /* 0x000fe20003f35000 */
[----:B------:R-:W-:Y:S01]  /*8e50*/  IMAD.MOV.U32 R9, RZ, RZ, RZ ;  /* 0x000000ffff097224 */ /* 0x000fe200078e00ff */
[----:B------:R-:W-:Y:S02]  /*8e60*/  WARPGROUP.DEPBAR.LE gsb0, 0x0 ;  /* 0x00008000000079c5 */ /* 0x000fe40000010000 */
[----:B------:R-:W-:-:S06]  /*8e70*/  WARPGROUP.ARRIVE ;  /* 0x00000000000079c5 */ /* 0x000fcc0000000000 */
[----:B------:R-:W-:Y:S01]  /*8e80*/  QGMMA.64x128x32.F32.E4M3.E4M3 R24, R168, gdesc[UR4], R24, gsb0 ;  /* 0x01e00004a8187df3 */ /* 0x000fe20008000818 */
[----:B------:R-:W0:Y:S08]  /*8e90*/  @P2 MUFU.LG2 R8, R13 ;  /* 0x0000000d00082308 */ /* 0x000e300000000c00 */
[----:B------:R-:W1:Y:S08]  /*8ea0*/  @P3 MUFU.LG2 R10, R14 ;  /* 0x0000000e000a3308 */ /* 0x000e700000000c00 */
[----:B------:R-:W3:Y:S01]  /*8eb0*/  @P1 MUFU.RCP R9, R12 ;  /* 0x0000000c00091308 */ /* 0x000ee20000001000 */
[C---:B------:R-:W-:Y:S01]  /*8ec0*/  @P2 FMUL.FTZ R6, R88.reuse, 0.69314718246459960938 ;  /* 0x3f31721858062820 */ /* 0x040fe20000410000 */
[----:B------:R-:W-:Y:S01]  /*8ed0*/  @P3 FMUL.FTZ R15, R88, 0.69314718246459960938 ;  /* 0x3f317218580f3820 */ /* 0x000fe20000410000 */
[----:B0-----:R-:W-:Y:S01]  /*8ee0*/  @P2 FMUL.FTZ R7, R8, 0.69314718246459960938 ;  /* 0x3f31721808072820 */ /* 0x001fe20000410000 */
[----:B------:R-:W-:-:S02]  /*8ef0*/  IMAD.MOV.U32 R0, RZ, RZ, -0x800000 ;  /* 0xff800000ff007424 */ /* 0x000fc400078e00ff */
[----:B--2---:R-:W-:Y:S01]  /*8f00*/  FMUL.FTZ R5, R5, R4 ;  /* 0x0000000405057220 */ /* 0x004fe20000410000 */
[----:B------:R-:W-:Y:S02]  /*8f10*/  IMAD.MOV.U32 R3, RZ, RZ, -0x800000 ;  /* 0xff800000ff037424 */ /* 0x000fe400078e00ff */
[----:B-1----:R-:W-:Y:S01]  /*8f20*/  @P3 FMUL.FTZ R10, R10, 0.69314718246459960938 ;  /* 0x3f3172180a0a3820 */ /* 0x002fe20000410000 */
[----:B------:R-:W-:-:S03]  /*8f30*/  @P2 FFMA.FTZ R0, R6, R91, R7 ;  /* 0x0000005b06002223 */ /* 0x000fc60000010007 */
[----:B------:R-:W-:Y:S01]  /*8f40*/  @P3 FFMA.FTZ R3, R15, R89, R10 ;  /* 0x000000590f033223 */ /* 0x000fe2000001000a */
[----:B---3--:R-:W-:Y:S01]  /*8f50*/  FMUL.FTZ R4, R9, R4 ;  /* 0x0000000409047220 */ /* 0x008fe20000410000 */
[----:B------:R-:W-:Y:S02]  /*8f60*/  WARPGROUP.DEPBAR.LE gsb0, 0x0 ;  /* 0x00008000000079c5 */ /* 0x000fe40000010000 */
[----:B------:R-:W-:Y:S05]  /*8f70*/  @!P0 BRA `(.L_x_34) ;  /* 0x0000000000048947 */ /* 0x000fea0003800000 */
[----:B------:R-:W-:Y:S01]  /*8f80*/  BPT.TRAP 0x1 ;  /* 0x000000040000795c */ /* 0x000fe20000300000 */
.L_x_34:
[----:B------:R-:W-:Y:S01]  /*8f90*/  UIADD3 UR4, UR5, 0x29860, URZ ;  /* 0x0002986005047890 */ /* 0x000fe2000fffe03f */
[-C--:B------:R-:W-:Y:S01]  /*8fa0*/  FMUL.FTZ R7, R24, R5.reuse ;  /* 0x0000000518077220 */ /* 0x080fe20000410000 */
[-C--:B------:R-:W-:Y:S01]  /*8fb0*/  FMUL.FTZ R9, R29, R5.reuse ;  /* 0x000000051d097220 */ /* 0x080fe20000410000 */
[-C--:B------:R-:W-:Y:S01]  /*8fc0*/  FMUL.FTZ R10, R32, R5.reuse ;  /* 0x00000005200a7220 */ /* 0x080fe20000410000 */
[----:B------:R-:W-:Y:S01]  /*8fd0*/  UPRMT UR4, UR43, 0x654, UR4 ;  /* 0x000006542b047896 */ /* 0x000fe20008000004 */
        /* <DEDUP_REMOVED lines=8> */
[----:B------:R-:W-:Y:S01]  /*9060*/  SYNCS.ARRIVE.TRANS64.RED.A1T0 RZ, [UR4], RZ ;  /* 0x000000ffffff79a7 */ /* 0x000fe20008100404 */
        /* <DEDUP_REMOVED lines=47> */
[----:B------:R-:W-:Y:S01]  /*9360*/  PLOP3.LUT P0, PT, PT, PT, PT, 0x8, 0x0 ;  /* 0x000000000000781c */ /* 0x000fe20003f0e170 */
[-C--:B------:R-:W-:Y:S01]  /*9370*/  FMUL.FTZ R70, R70, R4.reuse ;  /* 0x0000000446467220 */ /* 0x080fe20000410000 */
[-C--:B------:R-:W-:Y:S01]  /*9380*/  FMUL.FTZ R67, R67, R4.reuse ;  /* 0x0000000443437220 */ /* 0x080fe20000410000 */
[-C--:B------:R-:W-:Y:S01]  /*9390*/  FMUL.FTZ R78, R78, R4.reuse ;  /* 0x000000044e4e7220 */ /* 0x080fe20000410000 */
[-C--:B------:R-:W-:Y:S01]  /*93a0*/  FMUL.FTZ R75, R75, R4.reuse ;  /* 0x000000044b4b7220 */ /* 0x080fe20000410000 */
[-C--:B------:R-:W-:Y:S01]  /*93b0*/  FMUL.FTZ R86, R86, R4.reuse ;  /* 0x0000000456567220 */ /* 0x080fe20000410000 */
[----:B------:R-:W-:-:S07]  /*93c0*/  FMUL.FTZ R83, R83, R4 ;  /* 0x0000000453537220 */ /* 0x000fce0000410000 */
.L_x_12:
[----:B------:R-:W-:Y:S05]  /*93d0*/  @P0 BRA `(.L_x_35) ;  /* 0x0000002000540947 */ /* 0x000fea0003800000 */
[----:B------:R-:W0:Y:S01]  /*93e0*/  S2R R18, SR_TID.X ;  /* 0x0000000000127919 */ /* 0x000e220000002100 */
[----:B------:R-:W-:Y:S01]  /*93f0*/  ULDC.64 UR4, c[0x4][0x40] ;  /* 0x0100100000047ab9 */ /* 0x000fe20000000a00 */
[----:B------:R-:W-:Y:S01]  /*9400*/  ULDC.64 UR6, c[0x0][0xb38] ;  /* 0x0002ce0000067ab9 */ /* 0x000fe20000000a00 */
[----:B------:R-:W-:Y:S01]  /*9410*/  ULDC.64 UR8, c[0x0][0xb28] ;  /* 0x0002ca0000087ab9 */ /* 0x000fe20000000a00 */
[----:B0-----:R-:W-:-:S05]  /*9420*/  IMAD.SHL.U32 R4, R18, 0x4, RZ ;  /* 0x0000000412047824 */ /* 0x001fca00078e00ff */
[----:B------:R-:W-:Y:S01]  /*9430*/  LOP3.LUT R4, R4, 0xc, RZ, 0xc0, !PT ;  /* 0x0000000c04047812 */ /* 0x000fe200078ec0ff */
[----:B------:R-:W-:Y:S03]  /*9440*/  BAR.SYNC.DEFER_BLOCKING 0x1, 0x100 ;  /* 0x0044000000007b1d */ /* 0x000fe60000010000 */
[----:B------:R-:W-:-:S05]  /*9450*/  IADD3 R4, P0, R4, UR4, RZ ;  /* 0x0000000404047c10 */ /* 0x000fca000ff1e0ff */
[----:B------:R-:W-:Y:S01]  /*9460*/  IMAD.X R5, RZ, RZ, UR5, P0 ;  /* 0x00000005ff057e24 */ /* 0x000fe200080e06ff */
[----:B------:R-:W-:-:S05]  /*9470*/  ULDC.64 UR4, c[0x0][0xbd0] ;  /* 0x0002f40000047ab9 */ /* 0x000fca0000000a00 */
[----:B------:R0:W2:Y:S01]  /*9480*/  LDG.E.CONSTANT R5, desc[UR38][R4.64] ;  /* 0x0000002604057981 */ /* 0x0000a2000c1e9900 */
[----:B------:R-:W-:Y:S01]  /*9490*/  LOP3.LUT P0, R16, R18, 0x3, RZ, 0xc0, !PT ;  /* 0x0000000312107812 */ /* 0x000fe2000780c0ff */
[----:B------:R-:W-:Y:S03]  /*94a0*/  BSSY B0, `(.L_x_36) ;  /* 0x000018e000007945 */ /* 0x000fe60003800000 */
[----:B------:R-:W-:-:S04]  /*94b0*/  ISETP.EQ.OR P0, PT, R16, 0x3, !P0 ;  /* 0x000000031000780c */ /* 0x000fc80004702670 */
[----:B------:R-:W-:Y:S02]  /*94c0*/  SEL R106, R6, R9, P0 ;  /* 0x00000009066a7207 */ /* 0x000fe40000000000 */
[----:B------:R-:W-:Y:S01]  /*94d0*/  SEL R119, R9, R6, P0 ;  /* 0x0000000609777207 */ /* 0x000fe20000000000 */
[----:B------:R-:W-:Y:S01]  /*94e0*/  VIADD R9, R18, 0xffffff80 ;  /* 0xffffff8012097836 */ /* 0x000fe20000000000 */
[----:B------:R-:W-:Y:S02]  /*94f0*/  SEL R104, R7, R8, P0 ;  /* 0x0000000807687207 */ /* 0x000fe40000000000 */
[----:B------:R-:W-:Y:S02]  /*9500*/  SEL R117, R8, R7, P0 ;  /* 0x0000000708757207 */ /* 0x000fe40000000000 */
[----:B------:R-:W-:Y:S02]  /*9510*/  SHF.R.S32.HI R8, RZ, 0x1f, R9 ;  /* 0x0000001fff087819 */ /* 0x000fe40000011409 */
[----:B------:R-:W-:-:S02]  /*9520*/  SEL R90, R68, R29, P0 ;  /* 0x0000001d445a7207 */ /* 0x000fc40000000000 */
[----:B0-----:R-:W-:Y:S02]  /*9530*/  LEA.HI R4, R8, R9, RZ, 0x7 ;  /* 0x0000000908047211 */ /* 0x001fe400078f38ff */
[----:B------:R-:W-:Y:S02]  /*9540*/  SEL R101, R29, R68, P0 ;  /* 0x000000441d657207 */ /* 0x000fe40000000000 */
[----:B------:R-:W-:Y:S02]  /*9550*/  LOP3.LUT R6, R4, 0xffffff80, RZ, 0xc0, !PT ;  /* 0xffffff8004067812 */ /* 0x000fe400078ec0ff */
[----:B------:R-:W-:Y:S02]  /*9560*/  SEL R100, R44, R13, P0 ;  /* 0x0000000d2c647207 */ /* 0x000fe40000000000 */
[----:B------:R-:W-:Y:S01]  /*9570*/  SEL R113, R13, R44, P0 ;  /* 0x0000002c0d717207 */ /* 0x000fe20000000000 */
[----:B------:R-:W-:Y:S01]  /*9580*/  IMAD.IADD R68, R9, 0x1, -R6 ;  /* 0x0000000109447824 */ /* 0x000fe200078e0a06 */
[----:B------:R-:W-:-:S02]  /*9590*/  SEL R98, R52, R15, P0 ;  /* 0x0000000f34627207 */ /* 0x000fc40000000000 */
[----:B------:R-:W-:Y:S02]  /*95a0*/  SEL R109, R15, R52, P0 ;  /* 0x000000340f6d7207 */ /* 0x000fe40000000000 */
[----:B------:R-:W-:Y:S02]  /*95b0*/  SHF.R.S32.HI R13, RZ, 0x1f, R68 ;  /* 0x0000001fff0d7819 */ /* 0x000fe40000011444 */
[----:B------:R-:W-:Y:S02]  /*95c0*/  LEA.HI R8, R8, R9, RZ, 0x2 ;  /* 0x0000000908087211 */ /* 0x000fe400078f10ff */
[----:B------:R-:W-:Y:S02]  /*95d0*/  LEA.HI R15, R13, R68, RZ, 0x2 ;  /* 0x000000440d0f7211 */ /* 0x000fe400078f10ff */
[----:B------:R-:W-:Y:S02]  /*95e0*/  SEL R92, R20, R57, P0 ;  /* 0x00000039145c7207 */ /* 0x000fe40000000000 */
[----:B------:R-:W-:-:S02]  /*95f0*/  SHF.R.S32.HI R6, RZ, 0x2, R15 ;  /* 0x00000002ff067819 */ /* 0x000fc4000001140f */
[----:B------:R-:W-:Y:S02]  /*9600*/  SHF.R.S32.HI R7, RZ, 0x1f, R15 ;  /* 0x0000001fff077819 */ /* 0x000fe4000001140f */
[----:B------:R-:W-:Y:S02]  /*9610*/  SEL R103, R57, R20, P0 ;  /* 0x0000001439677207 */ /* 0x000fe40000000000 */
[----:B------:R-:W-:Y:S02]  /*9620*/  SEL R44, R26, R27, P0 ;  /* 0x0000001b1a2c7207 */ /* 0x000fe40000000000 */
[----:B------:R-:W-:Y:S02]  /*9630*/  SEL R91, R27, R26, P0 ;  /* 0x0000001a1b5b7207 */ /* 0x000fe40000000000 */
[----:B------:R-:W-:Y:S02]  /*9640*/  SEL R20, R42, R43, P0 ;  /* 0x0000002b2a147207 */ /* 0x000fe40000000000 */
[----:B------:R-:W-:-:S02]  /*9650*/  SEL R85, R43, R42, P0 ;  /* 0x0000002a2b557207 */ /* 0x000fc40000000000 */
[----:B------:R-:W-:Y:S02]  /*9660*/  LOP3.LUT R8, R8, 0xfffffffc, RZ, 0xc0, !PT ;  /* 0xfffffffc08087812 */ /* 0x000fe400078ec0ff */
[----:B------:R-:W-:Y:S02]  /*9670*/  SEL R26, R74, R75, P0 ;  /* 0x0000004b4a1a7207 */ /* 0x000fe40000000000 */
[----:B------:R-:W-:Y:S01]  /*9680*/  SEL R43, R75, R74, P0 ;  /* 0x0000004a4b2b7207 */ /* 0x000fe20000000000 */
[----:B------:R-:W-:Y:S01]  /*9690*/  IMAD.IADD R8, R9, 0x1, -R8 ;  /* 0x0000000109087824 */ /* 0x000fe200078e0a08 */
[----:B------:R-:W0:Y:S01]  /*96a0*/  S2R R75, SR_CTAID.X ;  /* 0x00000000004b7919 */ /* 0x000e220000002500 */
[----:B------:R-:W-:Y:S02]  /*96b0*/  LEA.HI R7, R7, R6, RZ, 0x3 ;  /* 0x0000000607077211 */ /* 0x000fe400078f18ff */
[----:B------:R-:W-:Y:S02]  /*96c0*/  SEL R16, R10, R33, P0 ;  /* 0x000000210a107207 */ /* 0x000fe40000000000 */
[----:B------:R-:W-:-:S02]  /*96d0*/  SEL R17, R33, R10, P0 ;  /* 0x0000000a21117207 */ /* 0x000fc40000000000 */
[----:B------:R-:W-:Y:S02]  /*96e0*/  LOP3.LUT R9, R7, 0xfffffff8, RZ, 0xc0, !PT ;  /* 0xfffffff807097812 */ /* 0x000fe400078ec0ff */
[----:B------:R-:W-:Y:S02]  /*96f0*/  SHF.R.S32.HI R10, RZ, 0x1f, R2 ;  /* 0x0000001fff0a7819 */ /* 0x000fe40000011402 */
[----:B------:R-:W-:Y:S01]  /*9700*/  LEA.HI R7, R13, R68, RZ, 0x5 ;  /* 0x000000440d077211 */ /* 0x000fe200078f28ff */
[----:B------:R-:W-:Y:S01]  /*9710*/  IMAD.IADD R6, R6, 0x1, -R9 ;  /* 0x0000000106067824 */ /* 0x000fe200078e0a09 */
[----:B------:R-:W-:Y:S01]  /*9720*/  SEL R102, R36, R11, P0 ;  /* 0x0000000b24667207 */ /* 0x000fe20000000000 */
[----:B------:R-:W-:Y:S01]  /*9730*/  IMAD R9, R10, UR4, RZ ;  /* 0x000000040a097c24 */ /* 0x000fe2000f8e02ff */
[----:B------:R-:W-:Y:S02]  /*9740*/  SEL R115, R11, R36, P0 ;  /* 0x000000240b737207 */ /* 0x000fe40000000000 */
[----:B------:R-:W-:Y:S01]  /*9750*/  SHF.R.S32.HI R11, RZ, 0x7, R4 ;  /* 0x00000007ff0b7819 */ /* 0x000fe20000011404 */
[----:B------:R-:W-:Y:S01]  /*9760*/  IMAD R9, R2, UR5, R9 ;  /* 0x0000000502097c24 */ /* 0x000fe2000f8e0209 */
[----:B------:R-:W-:-:S02]  /*9770*/  SHF.R.S32.HI R7, RZ, 0x5, R7 ;  /* 0x00000005ff077819 */ /* 0x000fc40000011407 */
[----:B------:R-:W-:Y:S02]  /*9780*/  LEA.HI R4, R4, R11, RZ, 0x1 ;  /* 0x0000000b04047211 */ /* 0x000fe400078f08ff */
[----:B------:R-:W-:Y:S01]  /*9790*/  SEL R94, R60, R21, P0 ;  /* 0x000000153c5e7207 */ /* 0x000fe20000000000 */
[----:B------:R-:W-:Y:S01]  /*97a0*/  IMAD R7, R7, 0x10, R6 ;  /* 0x0000001007077824 */ /* 0x000fe200078e0206 */
[----:B------:R-:W-:Y:S02]  /*97b0*/  SEL R105, R21, R60, P0 ;  /* 0x0000003c15697207 */ /* 0x000fe40000000000 */
[----:B------:R-:W-:Y:S02]  /*97c0*/  SEL R60, R32, R73, P0 ;  /* 0x00000049203c7207 */ /* 0x000fe40000000000 */
[----:B------:R-:W-:Y:S01]  /*97d0*/  SEL R61, R73, R32, P0 ;  /* 0x00000020493d7207 */ /* 0x000fe20000000000 */
[----:B------:R-:W-:Y:S01]  /*97e0*/  IMAD.WIDE.U32 R32, R2, UR4, RZ ;  /* 0x0000000402207c25 */ /* 0x000fe2000f8e00ff */
[----:B------:R-:W-:Y:S01]  /*97f0*/  LOP3.LUT R4, R4, 0x3fffffe, RZ, 0xc0, !PT ;  /* 0x03fffffe04047812 */ /* 0x000fe200078ec0ff */
[----:B------:R-:W1:Y:S01]  /*9800*/  S2UR UR4, SR_CTAID.Y ;  /* 0x00000000000479c3 */ /* 0x000e620000002600 */
[----:B------:R-:W-:Y:S01]  /*9810*/  LEA.HI R6, R8, R8, RZ, 0x1 ;  /* 0x0000000808067211 */ /* 0x000fe200078f08ff */
[----:B------:R-:W-:Y:S01]  /*9820*/  IMAD.IADD R33, R33, 0x1, R9 ;  /* 0x0000000121217824 */ /* 0x000fe200078e0209 */
[----:B------:R-:W-:Y:S01]  /*9830*/  SEL R56, R38, R39, P0 ;  /* 0x0000002726387207 */ /* 0x000fe20000000000 */
[----:B------:R-:W-:Y:S01]  /*9840*/  IMAD.IADD R4, R11, 0x1, -R4 ;  /* 0x000000010b047824 */ /* 0x000fe200078e0a04 */
[----:B------:R-:W-:Y:S01]  /*9850*/  SEL R89, R39, R38, P0 ;  /* 0x0000002627597207 */ /* 0x000fe20000000000 */
[----:B------:R-:W-:Y:S01]  /*9860*/  IMAD R11, R10, UR6, RZ ;  /* 0x000000060a0b7c24 */ /* 0x000fe2000f8e02ff */
[----:B------:R-:W-:Y:S01]  /*9870*/  SEL R36, R82, R83, P0 ;  /* 0x0000005352247207 */ /* 0x000fe20000000000 */
[----:B------:R-:W-:Y:S01]  /*9880*/  IMAD R4, R4, 0x40, R7 ;  /* 0x0000004004047824 */ /* 0x000fe200078e0207 */
[----:B------:R-:W-:Y:S01]  /*9890*/  SEL R39, R83, R82, P0 ;  /* 0x0000005253277207 */ /* 0x000fe20000000000 */
[----:B------:R-:W-:Y:S01]  /*98a0*/  IMAD R11, R2, UR7, R11 ;  /* 0x00000007020b7c24 */ /* 0x000fe2000f8e020b */
[----:B------:R-:W-:Y:S01]  /*98b0*/  SEL R96, R14, R49, P0 ;  /* 0x000000310e607207 */ /* 0x000fe20000000000 */
[----:B------:R-:W3:Y:S01]  /*98c0*/  LDC R82, c[0x0][0xbe8] ;  /* 0x0002fa00ff527b82 */ /* 0x000ee20000000800 */
[----:B------:R-:W-:-:S02]  /*98d0*/  SEL R107, R49, R14, P0 ;  /* 0x0000000e316b7207 */ /* 0x000fc40000000000 */
[----:B------:R-:W-:Y:S02]  /*98e0*/  SEL R14, R34, R35, P0 ;  /* 0x00000023220e7207 */ /* 0x000fe40000000000 */
[----:B------:R-:W-:Y:S02]  /*98f0*/  LOP3.LUT R9, R6, 0x1ffffffe, RZ, 0xc0, !PT ;  /* 0x1ffffffe06097812 */ /* 0x000fe400078ec0ff */
[----:B------:R-:W-:Y:S02]  /*9900*/  SEL R22, R12, R41, P0 ;  /* 0x000000290c167207 */ /* 0x000fe40000000000 */
[----:B------:R-:W-:Y:S02]  /*9910*/  SEL R111, R41, R12, P0 ;  /* 0x0000000c296f7207 */ /* 0x000fe40000000000 */
[----:B------:R-:W-:Y:S02]  /*9920*/  SEL R80, R76, R37, P0 ;  /* 0x000000254c507207 */ /* 0x000fe40000000000 */
[----:B------:R-:W-:-:S02]  /*9930*/  SEL R97, R37, R76, P0 ;  /* 0x0000004c25617207 */ /* 0x000fc40000000000 */
[----:B------:R-:W-:Y:S02]  /*9940*/  SEL R12, R50, R51, P0 ;  /* 0x00000033320c7207 */ /* 0x000fe40000000000 */
[----:B------:R-:W-:Y:S02]  /*9950*/  SEL R29, R51, R50, P0 ;  /* 0x00000032331d7207 */ /* 0x000fe40000000000 */
[----:B------:R-:W-:Y:S02]  /*9960*/  IADD3 R9, R8, -R9, RZ ;  /* 0x8000000908097210 */ /* 0x000fe40007ffe0ff */
[----:B------:R-:W-:Y:S02]  /*9970*/  SEL R76, R40, R81, P0 ;  /* 0x00000051284c7207 */ /* 0x000fe40000000000 */
[----:B------:R-:W-:Y:S01]  /*9980*/  SEL R95, R81, R40, P0 ;  /* 0x00000028515f7207 */ /* 0x000fe20000000000 */
[----:B------:R-:W-:Y:S01]  /*9990*/  IMAD.WIDE.U32 R40, R2, UR6, RZ ;  /* 0x0000000602287c25 */ /* 0x000fe2000f8e00ff */
[----:B------:R-:W-:Y:S01]  /*99a0*/  SEL R81, R35, R34, P0 ;  /* 0x0000002223517207 */ /* 0x000fe20000000000 */
[----:B------:R-:W-:Y:S01]  /*99b0*/  ULDC.64 UR6, c[0x0][0xb48] ;  /* 0x0002d20000067ab9 */ /* 0x000fe20000000a00 */
[----:B------:R-:W-:Y:S01]  /*99c0*/  SEL R10, R86, R87, P0 ;  /* 0x00000057560a7207 */ /* 0x000fe20000000000 */
[----:B------:R-:W-:Y:S01]  /*99d0*/  IMAD R9, R9, 0x8, R4 ;  /* 0x0000000809097824 */ /* 0x000fe200078e0204 */
[----:B------:R-:W-:Y:S01]  /*99e0*/  SEL R13, R87, R86, P0 ;  /* 0x00000056570d7207 */ /* 0x000fe20000000000 */
[----:B------:R-:W-:Y:S01]  /*99f0*/  IMAD.IADD R41, R41, 0x1, R11 ;  /* 0x0000000129297824 */ /* 0x000fe200078e020b */
[----:B------:R-:W-:Y:S01]  /*9a00*/  SEL R34, R46, R47, P0 ;  /* 0x0000002f2e227207 */ /* 0x000fe20000000000 */
[----:B------:R-:W4:Y:S01]  /*9a10*/  LDC.64 R86, c[0x0][0xb40] ;  /* 0x0002d000ff567b82 */ /* 0x000f220000000a00 */
[----:B------:R-:W-:-:S02]  /*9a20*/  SEL R64, R30, R31, P0 ;  /* 0x0000001f1e407207 */ /* 0x000fc40000000000 */
[----:B------:R-:W-:Y:S02]  /*9a30*/  SEL R93, R31, R30, P0 ;  /* 0x0000001e1f5d7207 */ /* 0x000fe40000000000 */
[----:B------:R-:W-:Y:S02]  /*9a40*/  SEL R18, R54, R55, P0 ;  /* 0x0000003736127207 */ /* 0x000fe40000000000 */
[----:B------:R-:W-:Y:S02]  /*9a50*/  SEL R77, R55, R54, P0 ;  /* 0x00000036374d7207 */ /* 0x000fe40000000000 */
[----:B------:R-:W-:Y:S02]  /*9a60*/  SEL R48, R62, R63, P0 ;  /* 0x0000003f3e307207 */ /* 0x000fe40000000000 */
[----:B------:R-:W-:Y:S02]  /*9a70*/  SEL R55, R63, R62, P0 ;  /* 0x0000003e3f377207 */ /* 0x000fe40000000000 */
[----:B------:R-:W-:-:S02]  /*9a80*/  SEL R52, R58, R59, P0 ;  /* 0x0000003b3a347207 */ /* 0x000fc40000000000 */
[----:B------:R-:W-:Y:S02]  /*9a90*/  SEL R38, R70, R71, P0 ;  /* 0x0000004746267207 */ /* 0x000fe40000000000 */
[----:B------:R-:W-:Y:S01]  /*9aa0*/  SEL R49, R71, R70, P0 ;  /* 0x0000004647317207 */ /* 0x000fe20000000000 */
[C---:B0-----:R-:W-:Y:S01]  /*9ab0*/  IMAD R70, R75.reuse, 0x80, R4 ;  /* 0x000000804b467824 */ /* 0x041fe200078e0204 */
[----:B------:R-:W-:Y:S01]  /*9ac0*/  SEL R72, R84, R45, P0 ;  /* 0x0000002d54487207 */ /* 0x000fe20000000000 */
[----:B------:R-:W-:Y:S01]  /*9ad0*/  IMAD R75, R75, 0x80, R9 ;  /* 0x000000804b4b7824 */ /* 0x000fe200078e0209 */
[----:B------:R-:W-:Y:S02]  /*9ae0*/  SEL R73, R45, R84, P0 ;  /* 0x000000542d497207 */ /* 0x000fe40000000000 */
[----:B------:R-:W-:Y:S01]  /*9af0*/  SEL R59, R59, R58, P0 ;  /* 0x0000003a3b3b7207 */ /* 0x000fe20000000000 */
[----:B----4-:R-:W-:Y:S01]  /*9b00*/  IMAD.WIDE.U32 R40, R86, UR36, R40 ;  /* 0x0000002456287c25 */ /* 0x010fe2000f8e0028 */
[----:B------:R-:W-:-:S02]  /*9b10*/  LOP3.LUT R15, R15, 0x7ffffffc, RZ, 0xc0, !PT ;  /* 0x7ffffffc0f0f7812 */ /* 0x000fc400078ec0ff */
[----:B------:R-:W-:Y:S02]  /*9b20*/  SEL R88, R23, R24, P0 ;  /* 0x0000001817587207 */ /* 0x000fe40000000000 */
[----:B------:R-:W-:Y:S02]  /*9b30*/  SEL R99, R24, R23, P0 ;  /* 0x0000001718637207 */ /* 0x000fe40000000000 */
[C---:B------:R-:W-:Y:S01]  /*9b40*/  LOP3.LUT P1, RZ, R68.reuse, 0x3, RZ, 0xc0, !PT ;  /* 0x0000000344ff7812 */ /* 0x040fe2000782c0ff */
[----:B------:R-:W-:Y:S01]  /*9b50*/  IMAD.IADD R68, R68, 0x1, -R15 ;  /* 0x0000000144447824 */ /* 0x000fe200078e0a0f */
[----:B------:R-:W-:Y:S02]  /*9b60*/  SEL R42, R66, R67, P0 ;  /* 0x00000043422a7207 */ /* 0x000fe40000000000 */
[----:B------:R-:W-:Y:S02]  /*9b70*/  SEL R53, R67, R66, P0 ;  /* 0x0000004243357207 */ /* 0x000fe40000000000 */
[----:B---3--:R-:W-:-:S02]  /*9b80*/  ISETP.NE.AND P2, PT, R82, 0x1, PT ;  /* 0x000000015200780c */ /* 0x008fc40003f45270 */
[----:B------:R-:W-:Y:S02]  /*9b90*/  SEL R69, R47, R46, P0 ;  /* 0x0000002e2f457207 */ /* 0x000fe40000000000 */
[----:B------:R-:W-:Y:S02]  /*9ba0*/  SEL R28, R78, R79, P0 ;  /* 0x0000004f4e1c7207 */ /* 0x000fe40000000000 */
[----:B------:R-:W-:-:S07]  /*9bb0*/  SEL R37, R79, R78, P0 ;  /* 0x0000004e4f257207 */ /* 0x000fce0000000000 */
[----:B------:R-:W0:Y:S01]  /*9bc0*/  @P2 LDC R83, c[0x0][0xbf0] ;  /* 0x0002fc00ff532b82 */ /* 0x000e220000000800 */
[----:B--2---:R2:W-:Y:S04]  /*9bd0*/  SHFL.IDX PT, R50, R14, R5, 0x1c1f ;  /* 0x001c1f050e327589 */ /* 0x0045e800000e0000 */
[----:B------:R-:W-:Y:S04]  /*9be0*/  SHFL.IDX PT, R30, R92, R5, 0x1c1f ;  /* 0x001c1f055c1e7589 */ /* 0x000fe800000e0000 */
[----:B------:R-:W-:Y:S01]  /*9bf0*/  SHFL.IDX PT, R62, R34, R5, 0x1c1f ;  /* 0x001c1f05223e7589 */ /* 0x000fe200000e0000 */
[----:B--2---:R-:W-:-:S03]  /*9c00*/  LOP3.LUT R14, R5, 0x2, RZ, 0x3c, !PT ;  /* 0x00000002050e7812 */ /* 0x004fc600078e3cff */
[----:B------:R-:W-:Y:S04]  /*9c10*/  SHFL.IDX PT, R10, R10, R5, 0x1c1f ;  /* 0x001c1f050a0a7589 */ /* 0x000fe800000e0000 */
[----:B------:R-:W-:Y:S04]  /*9c20*/  SHFL.IDX PT, R31, R103, R14, 0x1c1f ;  /* 0x001c1f0e671f7589 */ /* 0x000fe800000e0000 */
[----:B------:R-:W2:Y:S04]  /*9c30*/  SHFL.IDX PT, R13, R13, R14, 0x1c1f ;  /* 0x001c1f0e0d0d7589 */ /* 0x000ea800000e0000 */
[----:B------:R-:W-:Y:S04]  /*9c40*/  SHFL.IDX PT, R8, R104, R5, 0x1c1f ;  /* 0x001c1f0568087589 */ /* 0x000fe800000e0000 */
[----:B------:R-:W-:Y:S04]  /*9c50*/  SHFL.IDX PT, R27, R94, R5, 0x1c1f ;  /* 0x001c1f055e1b7589 */ /* 0x000fe800000e0000 */
[----:B------:R-:W-:Y:S04]  /*9c60*/  SHFL.IDX PT, R11, R117, R14, 0x1c1f ;  /* 0x001c1f0e750b7589 */ /* 0x000fe800000e0000 */
[----:B------:R-:W3:Y:S04]  /*9c70*/  SHFL.IDX PT, R34, R105, R14, 0x1c1f ;  /* 0x001c1f0e69227589 */ /* 0x000ee800000e0000 */
[----:B------:R4:W-:Y:S04]  /*9c80*/  SHFL.IDX PT, R71, R85, R14, 0x1c1f ;  /* 0x001c1f0e55477589 */ /* 0x0009e800000e0000 */
[----:B------:R-:W-:Y:S01]  /*9c90*/  SHFL.IDX PT, R58, R12, R5, 0x1c1f ;  /* 0x001c1f050c3a7589 */ /* 0x000fe200000e0000 */
[----:B--2---:R-:W-:-:S03]  /*9ca0*/  SEL R7, R10, R13, P0 ;  /* 0x0000000d0a077207 */ /* 0x004fc60000000000 */
[----:B------:R-:W-:Y:S01]  /*9cb0*/  SHFL.IDX PT, R9, R106, R5, 0x1c1f ;  /* 0x001c1f056a097589 */ /* 0x000fe200000e0000 */
[----:B----4-:R-:W2:Y:S03]  /*9cc0*/  LDC.64 R84, c[0x0][0xbd8] ;  /* 0x0002f600ff547b82 */ /* 0x010ea60000000a00 */
[----:B------:R-:W4:Y:S04]  /*9cd0*/  SHFL.IDX PT, R12, R119, R14, 0x1c1f ;  /* 0x001c1f0e770c7589 */ /* 0x000f2800000e0000 */
[----:B------:R-:W-:Y:S04]  /*9ce0*/  SHFL.IDX PT, R16, R16, R5, 0x1c1f ;  /* 0x001c1f0510107589 */ /* 0x000fe800000e0000 */
[----:B------:R-:W5:Y:S04]  /*9cf0*/  SHFL.IDX PT, R17, R17, R14, 0x1c1f ;  /* 0x001c1f0e11117589 */ /* 0x000f6800000e0000 */
[----:B------:R-:W-:Y:S04]  /*9d00*/  SHFL.IDX PT, R22, R22, R5, 0x1c1f ;  /* 0x001c1f0516167589 */ /* 0x000fe800000e0000 */
[----:B------:R-:W-:Y:S04]  /*9d10*/  SHFL.IDX PT, R54, R18, R5, 0x1c1f ;  /* 0x001c1f0512367589 */ /* 0x000fe800000e0000 */
[----:B------:R-:W-:Y:S04]  /*9d20*/  SHFL.IDX PT, R23, R111, R14, 0x1c1f ;  /* 0x001c1f0e6f177589 */ /* 0x000fe800000e0000 */
[----:B------:R-:W-:Y:S04]  /*9d30*/  SHFL.IDX PT, R15, R102, R5, 0x1c1f ;  /* 0x001c1f05660f7589 */ /* 0x000fe800000e0000 */
[----:B------:R-:W-:Y:S04]  /*9d40*/  SHFL.IDX PT, R66, R20, R5, 0x1c1f ;  /* 0x001c1f0514427589 */ /* 0x000fe800000e0000 */
[----:B------:R-:W1:Y:S04]  /*9d50*/  SHFL.IDX PT, R18, R115, R14, 0x1c1f ;  /* 0x001c1f0e73127589 */ /* 0x000e6800000e0000 */
[----:B------:R-:W-:Y:S04]  /*9d60*/  SHFL.IDX PT, R19, R100, R5, 0x1c1f ;  /* 0x001c1f0564137589 */ /* 0x000fe800000e0000 */
[----:B------:R-:W0:Y:S04]  /*9d70*/  SHFL.IDX PT, R20, R113, R14, 0x1c1f ;  /* 0x001c1f0e71147589 */ /* 0x000e2800000e0000 */
[----:B------:R-:W-:Y:S04]  /*9d80*/  SHFL.IDX PT, R24, R96, R5, 0x1c1f ;  /* 0x001c1f0560187589 */ /* 0x000fe800000e0000 */
[----:B------:R-:W-:Y:S04]  /*9d90*/  SHFL.IDX PT, R21, R107, R14, 0x1c1f ;  /* 0x001c1f0e6b157589 */ /* 0x000fe800000e0000 */
[----:B------:R-:W-:Y:S04]  /*9da0*/  SHFL.IDX PT, R6, R26, R5, 0x1c1f ;  /* 0x001c1f051a067589 */ /* 0x000fe800000e0000 */
[----:B------:R-:W-:Y:S04]  /*9db0*/  SHFL.IDX PT, R25, R98, R5, 0x1c1f ;  /* 0x001c1f0562197589 */ /* 0x000fe800000e0000 */
[----:B------:R-:W-:Y:S04]  /*9dc0*/  SHFL.IDX PT, R26, R109, R14, 0x1c1f ;  /* 0x001c1f0e6d1a7589 */ /* 0x000fe800000e0000 */
[----:B------:R3:W-:Y:S04]  /*9dd0*/  SHFL.IDX PT, R46, R88, R5, 0x1c1f ;  /* 0x001c1f05582e7589 */ /* 0x0007e800000e0000 */
[----:B------:R-:W0:Y:S04]  /*9de0*/  SHFL.IDX PT, R47, R99, R14, 0x1c1f ;  /* 0x001c1f0e632f7589 */ /* 0x000e2800000e0000 */
[----:B------:R-:W-:Y:S01]  /*9df0*/  SHFL.IDX PT, R60, R60, R5, 0x1c1f ;  /* 0x001c1f053c3c7589 */ /* 0x000fe200000e0000 */
[----:B---3--:R-:W3:Y:S03]  /*9e00*/  @P2 LDC R88, c[0x0][0xbec] ;  /* 0x0002fb00ff582b82 */ /* 0x008ee60000000800 */
[----:B------:R-:W-:Y:S04]  /*9e10*/  SHFL.IDX PT, R61, R61, R14, 0x1c1f ;  /* 0x001c1f0e3d3d7589 */ /* 0x000fe800000e0000 */
[----:B------:R-:W-:Y:S04]  /*9e20*/  SHFL.IDX PT, R57, R80, R5, 0x1c1f ;  /* 0x001c1f0550397589 */ /* 0x000fe800000e0000 */
[----:B------:R-:W-:Y:S04]  /*9e30*/  SHFL.IDX PT, R51, R56, R5, 0x1c1f ;  /* 0x001c1f0538337589 */ /* 0x000fe800000e0000 */
[----:B------:R4:W-:Y:S04]  /*9e40*/  SHFL.IDX PT, R80, R89, R14, 0x1c1f ;  /* 0x001c1f0e59507589 */ /* 0x0009e800000e0000 */
[----:B------:R-:W-:Y:S04]  /*9e50*/  SHFL.IDX PT, R35, R90, R5, 0x1c1f ;  /* 0x001c1f055a237589 */ /* 0x000fe800000e0000 */
[----:B------:R-:W0:Y:S01]  /*9e60*/  SHFL.IDX PT, R56, R101, R14, 0x1c1f ;  /* 0x001c1f0e65387589 */ /* 0x000e2200000e0000 */
[----:B----4-:R-:W4:Y:S01]  /*9e70*/  LDC R89, c[0x0][0xc50] ;  /* 0x00031400ff597b82 */ /* 0x010f220000000800 */
[----:B---3--:R-:W-:-:S02]  /*9e80*/  @P2 IMAD.HI.U32 R88, R75, R88, RZ ;  /* 0x000000584b582227 */ /* 0x008fc400078e00ff */
[----:B------:R3:W-:Y:S04]  /*9e90*/  SHFL.IDX PT, R4, R28, R5, 0x1c1f ;  /* 0x001c1f051c047589 */ /* 0x0007e800000e0000 */
[----:B------:R5:W-:Y:S04]  /*9ea0*/  SHFL.IDX PT, R65, R76, R5, 0x1c1f ;  /* 0x001c1f054c417589 */ /* 0x000be800000e0000 */
[----:B------:R-:W-:Y:S01]  /*9eb0*/  SHFL.IDX PT, R72, R72, R5, 0x1c1f ;  /* 0x001c1f0548487589 */ /* 0x000fe200000e0000 */
[----:B---3--:R-:W-:-:S03]  /*9ec0*/  SEL R28, R30, R31, P0 ;  /* 0x0000001f1e1c7207 */ /* 0x008fc60000000000 */
[----:B------:R-:W-:Y:S01]  /*9ed0*/  SHFL.IDX PT, R44, R44, R5, 0x1c1f ;  /* 0x001c1f052c2c7589 */ /* 0x000fe200000e0000 */
[----:B------:R-:W-:Y:S01]  /*9ee0*/  SEL R30, R31, R30, P0 ;  /* 0x0000001e1f1e7207 */ /* 0x000fe20000000000 */
[----:B-----5:R-:W3:Y:S01]  /*9ef0*/  @P2 LDC R76, c[0x0][0xbec] ;  /* 0x0002fb00ff4c2b82 */ /* 0x020ee20000000800 */
[----:B------:R-:W-:Y:S01]  /*9f00*/  SEL R31, R34, R27, P0 ;  /* 0x0000001b221f7207 */ /* 0x000fe20000000000 */
[----:B------:R-:W-:Y:S04]  /*9f10*/  SHFL.IDX PT, R45, R64, R5, 0x1c1f ;  /* 0x001c1f05402d7589 */ /* 0x000fe800000e0000 */
[----:B------:R-:W-:Y:S04]  /*9f20*/  SHFL.IDX PT, R52, R52, R5, 0x1c1f ;  /* 0x001c1f0534347589 */ /* 0x000fe800000e0000 */
[----:B------:R-:W-:Y:S04]  /*9f30*/  SHFL.IDX PT, R48, R48, R5, 0x1c1f ;  /* 0x001c1f0530307589 */ /* 0x000fe800000e0000 */
[----:B------:R-:W-:Y:S04]  /*9f40*/  SHFL.IDX PT, R42, R42, R5, 0x1c1f ;  /* 0x001c1f052a2a7589 */ /* 0x000fe800000e0000 */
[----:B------:R-:W-:Y:S04]  /*9f50*/  SHFL.IDX PT, R38, R38, R5, 0x1c1f ;  /* 0x001c1f0526267589 */ /* 0x000fe800000e0000 */
[----:B------:R5:W-:Y:S04]  /*9f60*/  SHFL.IDX PT, R36, R36, R5, 0x1c1f ;  /* 0x001c1f0524247589 */ /* 0x000be800000e0000 */
[----:B------:R-:W4:Y:S04]  /*9f70*/  SHFL.IDX PT, R64, R97, R14, 0x1c1f ;  /* 0x001c1f0e61407589 */ /* 0x000f2800000e0000 */
[----:B------:R2:W-:Y:S01]  /*9f80*/  SHFL.IDX PT, R67, R29, R14, 0x1c1f ;  /* 0x001c1f0e1d437589 */ /* 0x0005e200000e0000 */
[----:B-----5:R-:W-:-:S02]  /*9f90*/  SEL R5, R13, R10, P0 ;  /* 0x0000000a0d057207 */ /* 0x020fc40000000000 */
[----:B------:R-:W-:Y:S01]  /*9fa0*/  SEL R10, R8, R11, P0 ;  /* 0x0000000b080a7207 */ /* 0x000fe20000000000 */
[----:B------:R-:W-:Y:S01]  /*9fb0*/  SHFL.IDX PT, R73, R73, R14, 0x1c1f ;  /* 0x001c1f0e49497589 */ /* 0x000fe200000e0000 */
[----:B------:R-:W-:Y:S02]  /*9fc0*/  SEL R8, R11, R8, P0 ;  /* 0x000000080b087207 */ /* 0x000fe40000000000 */
[----:B------:R-:W-:Y:S01]  /*9fd0*/  SEL R11, R9, R12, P0 ;  /* 0x0000000c090b7207 */ /* 0x000fe20000000000 */
[----:B------:R-:W5:Y:S01]  /*9fe0*/  SHFL.IDX PT, R74, R95, R14, 0x1c1f ;  /* 0x001c1f0e5f4a7589 */ /* 0x000f6200000e0000 */
[----:B--2---:R-:W-:Y:S01]  /*9ff0*/  SEL R29, R27, R34, P0 ;  /* 0x000000221b1d7207 */ /* 0x004fe20000000000 */
[----:B------:R-:W-:Y:S01]  /*a000*/  IMAD R34, R84, UR37, RZ ;  /* 0x0000002554227c24 */ /* 0x000fe2000f8e02ff */
[----:B------:R-:W-:Y:S01]  /*a010*/  SEL R9, R12, R9, P0 ;  /* 0x000000090c097207 */ /* 0x000fe20000000000 */
[----:B------:R-:W-:Y:S01]  /*a020*/  SHFL.IDX PT, R78, R93, R14, 0x1c1f ;  /* 0x001c1f0e5d4e7589 */ /* 0x000fe200000e0000 */
[----:B------:R-:W-:-:S02]  /*a030*/  SEL R12, R16, R17, P0 ;  /* 0x00000011100c7207 */ /* 0x000fc40000000000 */
[----:B------:R-:W-:Y:S01]  /*a040*/  SEL R16, R17, R16, P0 ;  /* 0x0000001011107207 */ /* 0x000fe20000000000 */
[----:B------:R-:W2:Y:S01]  /*a050*/  SHFL.IDX PT, R79, R91, R14, 0x1c1f ;  /* 0x001c1f0e5b4f7589 */ /* 0x000ea200000e0000 */
[----:B-1----:R-:W-:Y:S02]  /*a060*/  SEL R13, R15, R18, P0 ;  /* 0x000000120f0d7207 */ /* 0x002fe40000000000 */
[----:B------:R-:W-:Y:S01]  /*a070*/  SEL R17, R18, R15, P0 ;  /* 0x0000000f12117207 */ /* 0x000fe20000000000 */
[----:B------:R-:W1:Y:S01]  /*a080*/  SHFL.IDX PT, R81, R81, R14, 0x1c1f ;  /* 0x001c1f0e51517589 */ /* 0x000e6200000e0000 */
[----:B0-----:R-:W-:Y:S02]  /*a090*/  SEL R15, R19, R20, P0 ;  /* 0x00000014130f7207 */ /* 0x001fe40000000000 */
[----:B------:R-:W-:Y:S01]  /*a0a0*/  SEL R18, R46, R47, P0 ;  /* 0x0000002f2e127207 */ /* 0x000fe20000000000 */
[----:B------:R-:W-:Y:S01]  /*a0b0*/  SHFL.IDX PT, R69, R69, R14, 0x1c1f ;  /* 0x001c1f0e45457589 */ /* 0x000fe200000e0000 */
[----:B------:R-:W-:-:S03]  /*a0c0*/  SEL R27, R56, R35, P0 ;  /* 0x00000023381b7207 */ /* 0x000fc60000000000 */
[----:B------:R0:W-:Y:S04]  /*a0d0*/  SHFL.IDX PT, R63, R77, R14, 0x1c1f ;  /* 0x001c1f0e4d3f7589 */ /* 0x0001e800000e0000 */
[----:B------:R-:W-:Y:S04]  /*a0e0*/  SHFL.IDX PT, R55, R55, R14, 0x1c1f ;  /* 0x001c1f0e37377589 */ /* 0x000fe800000e0000 */
[----:B------:R-:W-:Y:S01]  /*a0f0*/  SHFL.IDX PT, R59, R59, R14, 0x1c1f ;  /* 0x001c1f0e3b3b7589 */ /* 0x000fe200000e0000 */
[----:B0-----:R-:W-:Y:S01]  /*a100*/  IMAD R77, R85, UR36, R34 ;  /* 0x00000024554d7c24 */ /* 0x001fe2000f8e0222 */
[----:B------:R-:W-:-:S02]  /*a110*/  SEL R34, R61, R60, P0 ;  /* 0x0000003c3d227207 */ /* 0x000fc40000000000 */
[----:B------:R-:W-:Y:S01]  /*a120*/  SHFL.IDX PT, R49, R49, R14, 0x1c1f ;  /* 0x001c1f0e31317589 */ /* 0x000fe200000e0000 */
[----:B------:R-:W0:Y:S03]  /*a130*/  @P2 LDC R85, c[0x0][0xbf0] ;  /* 0x0002fc00ff552b82 */ /* 0x000e260000000800 */
[----:B------:R-:W-:Y:S04]  /*a140*/  SHFL.IDX PT, R53, R53, R14, 0x1c1f ;  /* 0x001c1f0e35357589 */ /* 0x000fe800000e0000 */
[----:B------:R-:W-:Y:S04]  /*a150*/  SHFL.IDX PT, R37, R37, R14, 0x1c1f ;  /* 0x001c1f0e25257589 */ /* 0x000fe800000e0000 */
[----:B------:R-:W-:Y:S04]  /*a160*/  SHFL.IDX PT, R43, R43, R14, 0x1c1f ;  /* 0x001c1f0e2b2b7589 */ /* 0x000fe800000e0000 */
[----:B------:R3:W-:Y:S02]  /*a170*/  SHFL.IDX PT, R39, R39, R14, 0x1c1f ;  /* 0x001c1f0e27277589 */ /* 0x0007e400000e0000 */
[----:B---3--:R-:W-:-:S02]  /*a180*/  SEL R14, R22, R23, P0 ;  /* 0x00000017160e7207 */ /* 0x008fc40000000000 */
[----:B------:R-:W-:Y:S02]  /*a190*/  SEL R22, R23, R22, P0 ;  /* 0x0000001617167207 */ /* 0x000fe40000000000 */
[----:B------:R-:W-:Y:S02]  /*a1a0*/  SEL R23, R20, R19, P0 ;  /* 0x0000001314177207 */ /* 0x000fe40000000000 */
[----:B------:R-:W-:Y:S02]  /*a1b0*/  SEL R20, R24, R21, P0 ;  /* 0x0000001518147207 */ /* 0x000fe40000000000 */
[----:B------:R-:W-:Y:S02]  /*a1c0*/  SEL R24, R21, R24, P0 ;  /* 0x0000001815187207 */ /* 0x000fe40000000000 */
[----:B------:R-:W-:Y:S02]  /*a1d0*/  SEL R21, R25, R26, P0 ;  /* 0x0000001a19157207 */ /* 0x000fe40000000000 */
[----:B------:R-:W-:-:S02]  /*a1e0*/  SEL R25, R26, R25, P0 ;  /* 0x000000191a197207 */ /* 0x000fc40000000000 */
[----:B------:R-:W-:Y:S01]  /*a1f0*/  SEL R26, R47, R46, P0 ;  /* 0x0000002e2f1a7207 */ /* 0x000fe20000000000 */
[----:B------:R-:W-:Y:S01]  /*a200*/  IMAD.WIDE.U32 R46, R84, UR36, R32 ;  /* 0x00000024542e7c25 */ /* 0x000fe2000f8e0020 */
[----:B------:R-:W-:Y:S02]  /*a210*/  SEL R32, R60, R61, P0 ;  /* 0x0000003d3c207207 */ /* 0x000fe40000000000 */
[----:B------:R-:W-:Y:S01]  /*a220*/  SEL R19, R35, R56, P0 ;  /* 0x0000003823137207 */ /* 0x000fe20000000000 */
[----:B------:R-:W-:Y:S01]  /*a230*/  IMAD.MOV R60, RZ, RZ, -R2 ;  /* 0x000000ffff3c7224 */ /* 0x000fe200078e0a02 */
[----:B----4-:R-:W-:Y:S01]  /*a240*/  SEL R33, R57, R64, P0 ;  /* 0x0000004039217207 */ /* 0x010fe20000000000 */
[----:B------:R-:W-:Y:S01]  /*a250*/  IMAD R56, R86, UR37, RZ ;  /* 0x0000002556387c24 */ /* 0x000fe2000f8e02ff */
[----:B------:R-:W-:Y:S01]  /*a260*/  SEL R35, R64, R57, P0 ;  /* 0x0000003940237207 */ /* 0x000fe20000000000 */
[----:B------:R-:W-:Y:S01]  /*a270*/  IMAD R89, R89, R60, UR4 ;  /* 0x0000000459597e24 */ /* 0x000fe2000f8e023c */
[----:B------:R-:W-:Y:S01]  /*a280*/  ULDC.64 UR4, c[0x0][0xbe0] ;  /* 0x0002f80000047ab9 */ /* 0x000fe20000000a00 */
[----:B------:R-:W-:-:S03]  /*a290*/  @P2 IMAD.HI.U32 R2, R75, R76, RZ ;  /* 0x0000004c4b022227 */ /* 0x000fc600078e00ff */
[----:B------:R-:W-:Y:S01]  /*a2a0*/  SHF.R.S32.HI R64, RZ, 0x1f, R89 ;  /* 0x0000001fff407819 */ /* 0x000fe20000011459 */
[----:B------:R-:W-:Y:S02]  /*a2b0*/  IMAD R57, R87, UR36, R56 ;  /* 0x0000002457397c24 */ /* 0x000fe4000f8e0238 */
[----:B------:R-:W-:Y:S02]  /*a2c0*/  IMAD.IADD R47, R47, 0x1, R77 ;  /* 0x000000012f2f7824 */ /* 0x000fe400078e024d */
[----:B------:R-:W-:Y:S01]  /*a2d0*/  IMAD.MOV.U32 R61, RZ, RZ, R75 ;  /* 0x000000ffff3d7224 */ /* 0x000fe200078e004b */
[----:B------:R-:W-:Y:S01]  /*a2e0*/  @P2 SHF.R.U32.HI R61, RZ, R83, R2 ;  /* 0x00000053ff3d2219 */ /* 0x000fe20000011602 */
[----:B------:R-:W-:Y:S02]  /*a2f0*/  IMAD.IADD R57, R41, 0x1, R57 ;  /* 0x0000000129397824 */ /* 0x000fe400078e0239 */
[----:B------:R-:W-:Y:S02]  /*a300*/  IMAD.MOV.U32 R56, RZ, RZ, R40 ;  /* 0x000000ffff387224 */ /* 0x000fe400078e0028 */
[----:B------:R-:W-:Y:S01]  /*a310*/  IMAD.MOV.U32 R77, RZ, RZ, R75 ;  /* 0x000000ffff4d7224 */ /* 0x000fe200078e004b */
[----:B0-----:R-:W-:Y:S01]  /*a320*/  @P2 SHF.R.U32.HI R77, RZ, R85, R88 ;  /* 0x00000055ff4d2219 */ /* 0x001fe20000011658 */
[----:B------:R-:W-:-:S02]  /*a330*/  IMAD R2, R64, UR4, RZ ;  /* 0x0000000440027c24 */ /* 0x000fc4000f8e02ff */
[----:B------:R-:W-:-:S04]  /*a340*/  IMAD.WIDE.U32 R40, R89, UR4, R46 ;  /* 0x0000000459287c25 */ /* 0x000fc8000f8e002e */
[----:B------:R-:W-:Y:S01]  /*a350*/  IMAD R60, R89, UR5, R2 ;  /* 0x00000005593c7c24 */ /* 0x000fe2000f8e0202 */
[----:B------:R-:W-:Y:S01]  /*a360*/  IADD3 R40, P2, R61, R40, RZ ;  /* 0x000000283d287210 */ /* 0x000fe20007f5e0ff */
[----:B------:R-:W-:Y:S01]  /*a370*/  IMAD.WIDE.U32 R46, R89, UR6, R56 ;  /* 0x00000006592e7c25 */ /* 0x000fe2000f8e0038 */
[----:B------:R-:W-:Y:S01]  /*a380*/  SHF.R.S32.HI R57, RZ, 0x1f, R61 ;  /* 0x0000001fff397819 */ /* 0x000fe2000001143d */
[----:B------:R-:W-:Y:S01]  /*a390*/  ULDC.64 UR4, c[0x0][0xb30] ;  /* 0x0002cc0000047ab9 */ /* 0x000fe20000000a00 */
[----:B------:R-:W-:Y:S01]  /*a3a0*/  SHF.R.S32.HI R2, RZ, 0x1f, R77 ;  /* 0x0000001fff027819 */ /* 0x000fe2000001144d */
[----:B------:R-:W-:Y:S01]  /*a3b0*/  IMAD.MOV R56, RZ, RZ, -R61 ;  /* 0x000000ffff387224 */ /* 0x000fe200078e0a3d */
[----:B------:R-:W-:Y:S01]  /*a3c0*/  IADD3.X R41, R57, R41, R60, P2, !PT ;  /* 0x0000002939297210 */ /* 0x000fe200017fe43c */
[----:B------:R-:W-:Y:S01]  /*a3d0*/  IMAD R64, R64, UR6, RZ ;  /* 0x0000000640407c24 */ /* 0x000fe2000f8e02ff */
[----:B-----5:R-:W-:Y:S01]  /*a3e0*/  SEL R60, R74, R65, P0 ;  /* 0x000000414a3c7207 */ /* 0x020fe20000000000 */
[----:B------:R-:W-:-:S02]  /*a3f0*/  IMAD.MOV R61, RZ, RZ, -R77 ;  /* 0x000000ffff3d7224 */ /* 0x000fc400078e0a4d */
[----:B------:R-:W-:Y:S02]  /*a400*/  IMAD R2, R2, UR4, RZ ;  /* 0x0000000402027c24 */ /* 0x000fe4000f8e02ff */
[C-C-:B------:R-:W-:Y:S02]  /*a410*/  IMAD R57, R82.reuse, R56, R75.reuse ;  /* 0x0000003852397224 */ /* 0x140fe400078e024b */
[----:B------:R-:W-:Y:S01]  /*a420*/  IMAD R83, R89, UR7, R64 ;  /* 0x0000000759537c24 */ /* 0x000fe2000f8e0240 */
[----:B------:R-:W-:Y:S01]  /*a430*/  ULDC.64 UR6, c[0x0][0xbc8] ;  /* 0x0002f20000067ab9 */ /* 0x000fe20000000a00 */
[----:B------:R-:W-:Y:S02]  /*a440*/  IMAD R61, R82, R61, R75 ;  /* 0x0000003d523d7224 */ /* 0x000fe400078e024b */
[----:B------:R-:W-:Y:S01]  /*a450*/  IMAD R75, R77, UR5, R2 ;  /* 0x000000054d4b7c24 */ /* 0x000fe2000f8e0202 */
[----:B------:R-:W-:Y:S01]  /*a460*/  SHF.R.S32.HI R2, RZ, 0x1f, R57 ;  /* 0x0000001fff027819 */ /* 0x000fe20000011439 */
[----:B------:R-:W-:Y:S01]  /*a470*/  IMAD.IADD R47, R47, 0x1, R83 ;  /* 0x000000012f2f7824 */ /* 0x000fe200078e0253 */
[----:B------:R-:W-:Y:S01]  /*a480*/  SHF.R.S32.HI R56, RZ, 0x1f, R61 ;  /* 0x0000001fff387819 */ /* 0x000fe2000001143d */
[----:B------:R-:W0:Y:S01]  /*a490*/  S2UR UR5, SR_CgaCtaId ;  /* 0x00000000000579c3 */ /* 0x000e220000008800 */
[----:B------:R-:W-:-:S04]  /*a4a0*/  IMAD.WIDE.U32 R40, R57, UR6, R40 ;  /* 0x0000000639287c25 */ /* 0x000fc8000f8e0028 */
[----:B------:R-:W-:Y:S01]  /*a4b0*/  IMAD.WIDE.U32 R46, R77, UR4, R46 ;  /* 0x000000044d2e7c25 */ /* 0x000fe2000f8e002e */
[----:B------:R-:W-:-:S03]  /*a4c0*/  UMOV UR4, 0x400 ;  /* 0x0000040000047882 */ /* 0x000fc60000000000 */
[----:B------:R-:W-:Y:S02]  /*a4d0*/  IMAD R2, R2, UR6, RZ ;  /* 0x0000000602027c24 */ /* 0x000fe4000f8e02ff */
[----:B------:R-:W-:Y:S02]  /*a4e0*/  IMAD.IADD R47, R47, 0x1, R75 ;  /* 0x000000012f2f7824 */ /* 0x000fe400078e024b */
[----:B------:R-:W-:Y:S02]  /*a4f0*/  IMAD R56, R56, UR8, RZ ;  /* 0x0000000838387c24 */ /* 0x000fe4000f8e02ff */
[----:B------:R-:W-:Y:S01]  /*a500*/  IMAD R75, R57, UR7, R2 ;  /* 0x00000007394b7c24 */ /* 0x000fe2000f8e0202 */
[----:B------:R-:W-:Y:S01]  /*a510*/  ULDC.64 UR6, c[0x0][0xba8] ;  /* 0x0002ea0000067ab9 */ /* 0x000fe20000000a00 */
[C---:B------:R-:W-:Y:S01]  /*a520*/  IMAD R77, R61.reuse, UR9, R56 ;  /* 0x000000093d4d7c24 */ /* 0x040fe2000f8e0238 */
[----:B------:R-:W-:Y:S01]  /*a530*/  LEA R2, P2, R40, UR6, 0x2 ;  /* 0x0000000628027c11 */ /* 0x000fe2000f8410ff */
[----:B------:R-:W-:Y:S01]  /*a540*/  IMAD.WIDE.U32 R46, R61, UR8, R46 ;  /* 0x000000083d2e7c25 */ /* 0x000fe2000f8e002e */
[----:B------:R-:W-:Y:S01]  /*a550*/  SEL R56, R65, R74, P0 ;  /* 0x0000004a41387207 */ /* 0x000fe20000000000 */
[----:B------:R-:W-:Y:S01]  /*a560*/  ULDC UR6, c[0x0][0xa88] ;  /* 0x0002a20000067ab9 */ /* 0x000fe20000000800 */
[----:B------:R-:W-:Y:S01]  /*a570*/  SEL R61, R73, R72, P0 ;  /* 0x00000048493d7207 */ /* 0x000fe20000000000 */
[----:B------:R-:W-:Y:S01]  /*a580*/  IMAD.IADD R57, R41, 0x1, R75 ;  /* 0x0000000129397824 */ /* 0x000fe200078e024b */
[----:B------:R-:W-:Y:S01]  /*a590*/  SHFL.IDX PT, R74, R2, RZ, 0x1c1f ;  /* 0x001c1fff024a7589 */ /* 0x000fe200000e0000 */
[----:B------:R-:W-:Y:S01]  /*a5a0*/  IMAD.IADD R41, R47, 0x1, R77 ;  /* 0x000000012f297824 */ /* 0x000fe200078e024d */
[----:B0-----:R-:W-:Y:S01]  /*a5b0*/  ULEA UR4, UR5, UR4, 0x18 ;  /* 0x0000000405047291 */ /* 0x001fe2000f8ec03f */
[----:B------:R-:W-:Y:S01]  /*a5c0*/  IMAD R83, R82, UR6, RZ ;  /* 0x0000000652537c24 */ /* 0x000fe2000f8e02ff */
[----:B------:R-:W-:Y:S01]  /*a5d0*/  LEA.HI.X R47, R40, UR7, R57, 0x2, P2 ;  /* 0x00000007282f7c11 */ /* 0x000fe200090f1439 */
[----:B------:R-:W-:Y:S01]  /*a5e0*/  SHFL.IDX PT, R76, R2, 0x1, 0x1c1f ;  /* 0x003c1f00024c7f89 */ /* 0x000fe200000e0000 */
[----:B------:R-:W-:Y:S01]  /*a5f0*/  SEL R57, R72, R73, P0 ;  /* 0x0000004948397207 */ /* 0x000fe20000000000 */
[C---:B------:R-:W-:Y:S01]  /*a600*/  VIADD R72, R70.reuse, 0x8 ;  /* 0x0000000846487836 */ /* 0x040fe20000000000 */
[----:B------:R-:W-:Y:S01]  /*a610*/  UIADD3 UR4, UR4, 0x29820, URZ ;  /* 0x0002982004047890 */ /* 0x000fe2000fffe03f */
[----:B------:R-:W0:Y:S01]  /*a620*/  SHFL.IDX PT, R75, R47, RZ, 0x1c1f ;  /* 0x001c1fff2f4b7589 */ /* 0x000e2200000e0000 */
[-C--:B------:R-:W-:Y:S01]  /*a630*/  ISETP.GE.OR P2, PT, R70, R83.reuse, P1 ;  /* 0x000000534600720c */ /* 0x080fe20000f46670 */
[----:B------:R-:W-:Y:S01]  /*a640*/  ULDC.64 UR8, c[0x0][0xb00] ;  /* 0x0002c00000087ab9 */ /* 0x000fe20000000a00 */
[----:B------:R-:W-:Y:S01]  /*a650*/  ISETP.GE.OR P1, PT, R72, R83, P1 ;  /* 0x000000534800720c */ /* 0x000fe20000f26670 */
[----:B------:R3:W4:Y:S01]  /*a660*/  SHFL.IDX PT, R77, R47, 0x1, 0x1c1f ;  /* 0x003c1f002f4d7f89 */ /* 0x00072200000e0000 */
[----:B------:R-:W-:Y:S01]  /*a670*/  UPRMT UR4, URZ, 0x654, UR4 ;  /* 0x000006543f047896 */ /* 0x000fe20008000004 */
[----:B------:R-:W-:-:S02]  /*a680*/  LEA R84, P3, R46, UR8, 0x2 ;  /* 0x000000082e547c11 */ /* 0x000fc4000f8610ff */
[----:B--2---:R-:W-:Y:S02]  /*a690*/  SEL R40, R44, R79, P0 ;  /* 0x0000004f2c287207 */ /* 0x004fe40000000000 */
[----:B------:R-:W-:Y:S01]  /*a6a0*/  LEA.HI.X R85, R46, UR9, R41, 0x2, P3 ;  /* 0x000000092e557c11 */ /* 0x000fe200098f1429 */
[----:B------:R2:W2:Y:S01]  /*a6b0*/  SHFL.IDX PT, R64, R84, RZ, 0x1c1f ;  /* 0x001c1fff54407589 */ /* 0x0004a200000e0000 */
[----:B------:R-:W-:Y:S02]  /*a6c0*/  ISETP.GE.AND P3, PT, R70, R83, PT ;  /* 0x000000534600720c */ /* 0x000fe40003f66270 */
[----:B------:R-:W-:Y:S01]  /*a6d0*/  SYNCS.ARRIVE.TRANS64.RED.A1T0 RZ, [UR4], RZ ;  /* 0x000000ffffff79a7 */ /* 0x000fe20008100404 */
[----:B------:R0:W2:Y:S01]  /*a6e0*/  SHFL.IDX PT, R65, R85, RZ, 0x1c1f ;  /* 0x001c1fff55417589 */ /* 0x0000a200000e0000 */
[----:B------:R-:W-:Y:S02]  /*a6f0*/  SEL R41, R45, R78, P0 ;  /* 0x0000004e2d297207 */ /* 0x000fe40000000000 */
[----:B-1----:R-:W-:-:S02]  /*a700*/  SEL R46, R50, R81, P0 ;  /* 0x00000051322e7207 */ /* 0x002fc40000000000 */
[----:B---3--:R-:W-:Y:S02]  /*a710*/  SEL R47, R51, R80, P0 ;  /* 0x00000050332f7207 */ /* 0x008fe40000000000 */
[----:B------:R-:W-:Y:S01]  /*a720*/  SEL R44, R79, R44, P0 ;  /* 0x0000002c4f2c7207 */ /* 0x000fe20000000000 */
[----:B0-----:R0:W-:Y:S01]  /*a730*/  @!P2 ST.E desc[UR38][R74.64], R0 ;  /* 0x000000004a00a985 */ /* 0x0011e2000c101926 */
[----:B------:R-:W-:Y:S02]  /*a740*/  SEL R45, R78, R45, P0 ;  /* 0x0000002d4e2d7207 */ /* 0x000fe40000000000 */
[----:B------:R-:W-:Y:S01]  /*a750*/  SEL R50, R81, R50, P0 ;  /* 0x0000003251327207 */ /* 0x000fe20000000000 */
[----:B----4-:R0:W-:Y:S01]  /*a760*/  @!P1 ST.E desc[UR38][R76.64], R3 ;  /* 0x000000034c009985 */ /* 0x0101e2000c101926 */
[----:B------:R-:W-:Y:S02]  /*a770*/  SEL R51, R80, R51, P0 ;  /* 0x0000003350337207 */ /* 0x000fe40000000000 */
[----:B------:R-:W-:Y:S01]  /*a780*/  SHF.L.U32 R73, R68, 0x1, RZ ;  /* 0x0000000144497819 */ /* 0x000fe200000006ff */
[----:B------:R-:W-:Y:S06]  /*a790*/  @P3 BRA `(.L_x_37) ;  /* 0x0000000400783947 */ /* 0x000fec0003800000 */
[C---:B0-----:R-:W-:Y:S01]  /*a7a0*/  VIADD R0, R73.reuse, 0x8 ;  /* 0x0000000849007836 */ /* 0x041fe20000000000 */
[----:B------:R-:W-:Y:S01]  /*a7b0*/  ULDC UR4, c[0x0][0xac8] ;  /* 0x0002b20000047ab9 */ /* 0x000fe20000000800 */
[C---:B------:R-:W-:Y:S01]  /*a7c0*/  VIADD R2, R73.reuse, 0x10 ;  /* 0x0000001049027836 */ /* 0x040fe20000000000 */
[C---:B------:R-:W-:Y:S01]  /*a7d0*/  ISETP.GE.AND P2, PT, R73.reuse, UR4, PT ;  /* 0x0000000449007c0c */ /* 0x040fe2000bf46270 */
[C---:B------:R-:W-:Y:S01]  /*a7e0*/  VIADD R70, R73.reuse, 0x18 ;  /* 0x0000001849467836 */ /* 0x040fe20000000000 */
[----:B------:R-:W-:Y:S01]  /*a7f0*/  ISETP.GE.AND P3, PT, R0, UR4, PT ;  /* 0x0000000400007c0c */ /* 0x000fe2000bf66270 */
[C---:B------:R-:W-:Y:S01]  /*a800*/  VIADD R78, R73.reuse, 0x20 ;  /* 0x00000020494e7836 */ /* 0x040fe20000000000 */
[----:B------:R-:W-:Y:S01]  /*a810*/  ISETP.GE.AND P4, PT, R2, UR4, PT ;  /* 0x0000000402007c0c */ /* 0x000fe2000bf86270 */
[C---:B------:R-:W-:Y:S01]  /*a820*/  VIADD R79, R73.reuse, 0x38 ;  /* 0x00000038494f7836 */ /* 0x040fe20000000000 */
[----:B------:R-:W-:Y:S01]  /*a830*/  ISETP.GE.AND P1, PT, R70, UR4, PT ;  /* 0x0000000446007c0c */ /* 0x000fe2000bf26270 */
[----:B------:R-:W-:-:S03]  /*a840*/  VIADD R80, R73, 0x40 ;  /* 0x0000004049507836 */ /* 0x000fc60000000000 */
[----:B------:R-:W-:-:S05]  /*a850*/  ISETP.GE.AND P5, PT, R79, UR4, PT ;  /* 0x000000044f007c0c */ /* 0x000fca000bfa6270 */
[----:B------:R-:W-:Y:S02]  /*a860*/  @!P3 LEA.HI R0, R0, R0, RZ, 0x1 ;  /* 0x000000000000b211 */ /* 0x000fe400078f08ff */
[----:B------:R-:W-:Y:S01]  /*a870*/  @!P4 LEA.HI R68, R2, R2, RZ, 0x1 ;  /* 0x000000020244c211 */ /* 0x000fe200078f08ff */
[C-C-:B--2---:R-:W-:Y:S01]  /*a880*/  @!P2 IMAD.WIDE R2, R73.reuse, 0x4, R64.reuse ;  /* 0x000000044902a825 */ /* 0x144fe200078e0240 */
[----:B------:R-:W-:Y:S02]  /*a890*/  @!P3 LOP3.LUT R75, R0, 0xfffffffe, RZ, 0xc0, !PT ;  /* 0xfffffffe004bb812 */ /* 0x000fe400078ec0ff */
[----:B------:R-:W-:Y:S01]  /*a8a0*/  @!P1 LEA.HI R70, R70, R70, RZ, 0x1 ;  /* 0x0000004646469211 */ /* 0x000fe200078f08ff */
[----:B------:R-:W-:Y:S01]  /*a8b0*/  VIADD R0, R73, 0x28 ;  /* 0x0000002849007836 */ /* 0x000fe20000000000 */
[----:B------:R-:W-:Y:S01]  /*a8c0*/  @!P4 LOP3.LUT R77, R68, 0xfffffffe, RZ, 0xc0, !PT ;  /* 0xfffffffe444dc812 */ /* 0x000fe200078ec0ff */
[----:B------:R0:W-:Y:S01]  /*a8d0*/  @!P2 ST.E.64 desc[UR38][R2.64], R10 ;  /* 0x0000000a0200a985 */ /* 0x0001e2000c101b26 */
[----:B------:R-:W-:Y:S01]  /*a8e0*/  @!P3 IMAD.WIDE R74, R75, 0x4, R64 ;  /* 0x000000044b4ab825 */ /* 0x000fe200078e0240 */
[----:B------:R-:W-:-:S02]  /*a8f0*/  ISETP.GE.AND P2, PT, R78, UR4, PT ;  /* 0x000000044e007c0c */ /* 0x000fc4000bf46270 */
[----:B------:R-:W-:Y:S01]  /*a900*/  @!P5 LEA.HI R79, R79, R79, RZ, 0x1 ;  /* 0x0000004f4f4fd211 */ /* 0x000fe200078f08ff */
[----:B------:R-:W-:Y:S01]  /*a910*/  VIADD R68, R73, 0x30 ;  /* 0x0000003049447836 */ /* 0x000fe20000000000 */
[----:B------:R1:W-:Y:S01]  /*a920*/  @!P3 ST.E.64 desc[UR38][R74.64], R8 ;  /* 0x000000084a00b985 */ /* 0x0003e2000c101b26 */
[----:B------:R-:W-:Y:S01]  /*a930*/  @!P4 IMAD.WIDE R76, R77, 0x4, R64 ;  /* 0x000000044d4cc825 */ /* 0x000fe200078e0240 */
[----:B------:R-:W-:Y:S02]  /*a940*/  ISETP.GE.AND P3, PT, R0, UR4, PT ;  /* 0x0000000400007c0c */ /* 0x000fe4000bf66270 */
[----:B------:R-:W-:Y:S02]  /*a950*/  ISETP.GE.AND P6, PT, R68, UR4, PT ;  /* 0x0000000444007c0c */ /* 0x000fe4000bfc6270 */
[----:B------:R2:W-:Y:S01]  /*a960*/  @!P4 ST.E.64 desc[UR38][R76.64], R12 ;  /* 0x0000000c4c00c985 */ /* 0x0005e2000c101b26 */
[----:B------:R-:W-:Y:S02]  /*a970*/  ISETP.GE.AND P4, PT, R80, UR4, PT ;  /* 0x0000000450007c0c */ /* 0x000fe4000bf86270 */
[----:B0-----:R-:W-:Y:S01]  /*a980*/  @!P1 LOP3.LUT R3, R70, 0xfffffffe, RZ, 0xc0, !PT ;  /* 0xfffffffe46039812 */ /* 0x001fe200078ec0ff */
[----:B------:R-:W-:Y:S01]  /*a990*/  VIADD R70, R73, 0x48 ;  /* 0x0000004849467836 */ /* 0x000fe20000000000 */
[----:B------:R-:W-:-:S02]  /*a9a0*/  @!P2 LEA.HI R78, R78, R78, RZ, 0x1 ;  /* 0x0000004e4e4ea211 */ /* 0x000fc400078f08ff */
[----:B------:R-:W-:Y:S01]  /*a9b0*/  @!P5 LOP3.LUT R79, R79, 0xfffffffe, RZ, 0xc0, !PT ;  /* 0xfffffffe4f4fd812 */ /* 0x000fe200078ec0ff */
[--C-:B------:R-:W-:Y:S01]  /*a9c0*/  @!P1 IMAD.WIDE R2, R3, 0x4, R64.reuse ;  /* 0x0000000403029825 */ /* 0x100fe200078e0240 */
[----:B-1----:R-:W-:Y:S02]  /*a9d0*/  @!P2 LOP3.LUT R9, R78, 0xfffffffe, RZ, 0xc0, !PT ;  /* 0xfffffffe4e09a812 */ /* 0x002fe400078ec0ff */
[----:B------:R-:W-:Y:S02]  /*a9e0*/  @!P3 LEA.HI R0, R0, R0, RZ, 0x1 ;  /* 0x000000000000b211 */ /* 0x000fe400078f08ff */
[----:B------:R0:W-:Y:S01]  /*a9f0*/  @!P1 ST.E.64 desc[UR38][R2.64], R16 ;  /* 0x0000001002009985 */ /* 0x0001e2000c101b26 */
[----:B------:R-:W-:Y:S01]  /*aa00*/  ISETP.GE.AND P1, PT, R70, UR4, PT ;  /* 0x0000000446007c0c */ /* 0x000fe2000bf26270 */
[--C-:B------:R-:W-:Y:S01]  /*aa10*/  @!P2 IMAD.WIDE R8, R9, 0x4, R64.reuse ;  /* 0x000000040908a825 */ /* 0x100fe200078e0240 */
[----:B------:R-:W-:Y:S02]  /*aa20*/  @!P6 LEA.HI R68, R68, R68, RZ, 0x1 ;  /* 0x000000444444e211 */ /* 0x000fe400078f08ff */
[----:B------:R-:W-:Y:S01]  /*aa30*/  @!P3 LOP3.LUT R11, R0, 0xfffffffe, RZ, 0xc0, !PT ;  /* 0xfffffffe000bb812 */ /* 0x000fe200078ec0ff */
[----:B------:R-:W-:Y:S01]  /*aa40*/  VIADD R0, R73, 0x50 ;  /* 0x0000005049007836 */ /* 0x000fe20000000000 */
[----:B------:R-:W-:Y:S01]  /*aa50*/  @!P4 LEA.HI R80, R80, R80, RZ, 0x1 ;  /* 0x000000505050c211 */ /* 0x000fe200078f08ff */
[----:B------:R1:W-:Y:S01]  /*aa60*/  @!P2 ST.E.64 desc[UR38][R8.64], R14 ;  /* 0x0000000e0800a985 */ /* 0x0003e2000c101b26 */
[----:B--2---:R-:W-:Y:S01]  /*aa70*/  @!P6 LOP3.LUT R13, R68, 0xfffffffe, RZ, 0xc0, !PT ;  /* 0xfffffffe440de812 */ /* 0x004fe200078ec0ff */
[----:B------:R-:W-:-:S04]  /*aa80*/  @!P3 IMAD.WIDE R10, R11, 0x4, R64 ;  /* 0x000000040b0ab825 */ /* 0x000fc800078e0240 */
[----:B------:R-:W-:Y:S01]  /*aa90*/  @!P1 LEA.HI R70, R70, R70, RZ, 0x1 ;  /* 0x0000004646469211 */ /* 0x000fe200078f08ff */
[--C-:B0-----:R-:W-:Y:S01]  /*aaa0*/  @!P6 IMAD.WIDE R2, R13, 0x4, R64.reuse ;  /* 0x000000040d02e825 */ /* 0x101fe200078e0240 */
[----:B------:R-:W-:Y:S01]  /*aab0*/  @!P4 LOP3.LUT R17, R80, 0xfffffffe, RZ, 0xc0, !PT ;  /* 0xfffffffe5011c812 */ /* 0x000fe200078ec0ff */
[----:B------:R0:W-:Y:S02]  /*aac0*/  @!P3 ST.E.64 desc[UR38][R10.64], R22 ;  /* 0x000000160a00b985 */ /* 0x0001e4000c101b26 */
[--C-:B------:R-:W-:Y:S02]  /*aad0*/  @!P5 IMAD.WIDE R12, R79, 0x4, R64.reuse ;  /* 0x000000044f0cd825 */ /* 0x100fe400078e0240 */
[----:B------:R2:W-:Y:S01]  /*aae0*/  @!P6 ST.E.64 desc[UR38][R2.64], R20 ;  /* 0x000000140200e985 */ /* 0x0005e2000c101b26 */
[----:B-1----:R-:W-:Y:S01]  /*aaf0*/  @!P1 LOP3.LUT R15, R70, 0xfffffffe, RZ, 0xc0, !PT ;  /* 0xfffffffe460f9812 */ /* 0x002fe200078ec0ff */
[----:B------:R-:W-:Y:S02]  /*ab00*/  @!P4 IMAD.WIDE R8, R17, 0x4, R64 ;  /* 0x000000041108c825 */ /* 0x000fe400078e0240 */
[----:B------:R-:W-:Y:S02]  /*ab10*/  @!P5 ST.E.64 desc[UR38][R12.64], R24 ;  /* 0x000000180c00d985 */ /* 0x000fe4000c101b26 */
[----:B------:R-:W-:-:S02]  /*ab20*/  VIADD R14, R73, 0x58 ;  /* 0x00000058490e7836 */ /* 0x000fc40000000000 */
[----:B------:R1:W-:Y:S01]  /*ab30*/  @!P4 ST.E.64 desc[UR38][R8.64], R28 ;  /* 0x0000001c0800c985 */ /* 0x0003e2000c101b26 */
[----:B------:R-:W-:Y:S02]  /*ab40*/  VIADD R16, R73, 0x68 ;  /* 0x0000006849107836 */ /* 0x000fe40000000000 */
[----:B0-----:R-:W-:Y:S01]  /*ab50*/  @!P1 IMAD.WIDE R10, R15, 0x4, R64 ;  /* 0x000000040f0a9825 */ /* 0x001fe200078e0240 */
[----:B------:R-:W-:Y:S02]  /*ab60*/  ISETP.GE.AND P2, PT, R14, UR4, PT ;  /* 0x000000040e007c0c */ /* 0x000fe4000bf46270 */
[----:B------:R-:W-:Y:S01]  /*ab70*/  ISETP.GE.AND P4, PT, R16, UR4, PT ;  /* 0x0000000410007c0c */ /* 0x000fe2000bf86270 */
[C---:B------:R-:W-:Y:S01]  /*ab80*/  VIADD R15, R73.reuse, 0x60 ;  /* 0x00000060490f7836 */ /* 0x040fe20000000000 */
[----:B------:R0:W-:Y:S01]  /*ab90*/  @!P1 ST.E.64 desc[UR38][R10.64], R30 ;  /* 0x0000001e0a009985 */ /* 0x0001e2000c101b26 */
[C---:B--2---:R-:W-:Y:S01]  /*aba0*/  VIADD R3, R73.reuse, 0x78 ;  /* 0x0000007849037836 */ /* 0x044fe20000000000 */
[----:B------:R-:W-:Y:S01]  /*abb0*/  ISETP.GE.AND P1, PT, R0, UR4, PT ;  /* 0x0000000400007c0c */ /* 0x000fe2000bf26270 */
[----:B------:R-:W-:Y:S01]  /*abc0*/  VIADD R2, R73, 0x70 ;  /* 0x0000007049027836 */ /* 0x000fe20000000000 */
[----:B------:R-:W-:-:S02]  /*abd0*/  ISETP.GE.AND P3, PT, R15, UR4, PT ;  /* 0x000000040f007c0c */ /* 0x000fc4000bf66270 */
[----:B------:R-:W-:Y:S02]  /*abe0*/  ISETP.GE.AND P6, PT, R3, UR4, PT ;  /* 0x0000000403007c0c */ /* 0x000fe4000bfc6270 */
[----:B------:R-:W-:Y:S02]  /*abf0*/  ISETP.GE.AND P5, PT, R2, UR4, PT ;  /* 0x0000000402007c0c */ /* 0x000fe4000bfa6270 */
[----:B------:R-:W-:Y:S02]  /*ac00*/  @!P2 LEA.HI R14, R14, R14, RZ, 0x1 ;  /* 0x0000000e0e0ea211 */ /* 0x000fe400078f08ff */
[----:B------:R-:W-:Y:S02]  /*ac10*/  @!P4 LEA.HI R16, R16, R16, RZ, 0x1 ;  /* 0x000000101010c211 */ /* 0x000fe400078f08ff */
[----:B-1----:R-:W-:Y:S02]  /*ac20*/  @!P2 LOP3.LUT R9, R14, 0xfffffffe, RZ, 0xc0, !PT ;  /* 0xfffffffe0e09a812 */ /* 0x002fe400078ec0ff */
[----:B------:R-:W-:-:S02]  /*ac30*/  @!P1 LEA.HI R0, R0, R0, RZ, 0x1 ;  /* 0x0000000000009211 */ /* 0x000fc400078f08ff */
[----:B------:R-:W-:Y:S02]  /*ac40*/  @!P3 LEA.HI R15, R15, R15, RZ, 0x1 ;  /* 0x0000000f0f0fb211 */ /* 0x000fe400078f08ff */
[----:B------:R-:W-:Y:S02]  /*ac50*/  @!P6 LEA.HI R8, R3, R3, RZ, 0x1 ;  /* 0x000000030308e211 */ /* 0x000fe400078f08ff */
[----:B------:R-:W-:Y:S02]  /*ac60*/  @!P5 LEA.HI R2, R2, R2, RZ, 0x1 ;  /* 0x000000020202d211 */ /* 0x000fe400078f08ff */
[----:B------:R-:W-:Y:S02]  /*ac70*/  @!P1 LOP3.LUT R3, R0, 0xfffffffe, RZ, 0xc0, !PT ;  /* 0xfffffffe00039812 */ /* 0x000fe400078ec0ff */
[----:B0-----:R-:W-:Y:S02]  /*ac80*/  @!P3 LOP3.LUT R11, R15, 0xfffffffe, RZ, 0xc0, !PT ;  /* 0xfffffffe0f0bb812 */ /* 0x001fe400078ec0ff */
[----:B------:R-:W-:-:S02]  /*ac90*/  @!P4 LOP3.LUT R13, R16, 0xfffffffe, RZ, 0xc0, !PT ;  /* 0xfffffffe100dc812 */ /* 0x000fc400078ec0ff */
[----:B------:R-:W-:Y:S01]  /*aca0*/  @!P5 LOP3.LUT R15, R2, 0xfffffffe, RZ, 0xc0, !PT ;  /* 0xfffffffe020fd812 */ /* 0x000fe200078ec0ff */
[----:B------:R-:W-:Y:S01]  /*acb0*/  @!P1 IMAD.WIDE R2, R3, 0x4, R64 ;  /* 0x0000000403029825 */ /* 0x000fe200078e0240 */
[----:B------:R-:W-:-:S03]  /*acc0*/  @!P6 LOP3.LUT R17, R8, 0xfffffffe, RZ, 0xc0, !PT ;  /* 0xfffffffe0811e812 */ /* 0x000fc600078ec0ff */
[--C-:B------:R-:W-:Y:S01]  /*acd0*/  @!P2 IMAD.WIDE R8, R9, 0x4, R64.reuse ;  /* 0x000000040908a825 */ /* 0x100fe200078e0240 */
[----:B------:R1:W-:Y:S03]  /*ace0*/  @!P1 ST.E.64 desc[UR38][R2.64], R18 ;  /* 0x0000001202009985 */ /* 0x0003e6000c101b26 */
[--C-:B------:R-:W-:Y:S01]  /*acf0*/  @!P3 IMAD.WIDE R10, R11, 0x4, R64.reuse ;  /* 0x000000040b0ab825 */ /* 0x100fe200078e0240 */
[----:B------:R1:W-:Y:S03]  /*ad00*/  @!P2 ST.E.64 desc[UR38][R8.64], R26 ;  /* 0x0000001a0800a985 */ /* 0x0003e6000c101b26 */
[--C-:B------:R-:W-:Y:S01]  /*ad10*/  @!P4 IMAD.WIDE R12, R13, 0x4, R64.reuse ;  /* 0x000000040d0cc825 */ /* 0x100fe200078e0240 */
[----:B------:R1:W-:Y:S03]  /*ad20*/  @!P3 ST.E.64 desc[UR38][R10.64], R32 ;  /* 0x000000200a00b985 */ /* 0x0003e6000c101b26 */
[--C-:B------:R-:W-:Y:S01]  /*ad30*/  @!P5 IMAD.WIDE R14, R15, 0x4, R64.reuse ;  /* 0x000000040f0ed825 */ /* 0x100fe200078e0240 */
[----:B------:R1:W-:Y:S03]  /*ad40*/  @!P4 ST.E.64 desc[UR38][R12.64], R34 ;  /* 0x000000220c00c985 */ /* 0x0003e6000c101b26 */
[----:B------:R-:W-:Y:S01]  /*ad50*/  @!P6 IMAD.WIDE R64, R17, 0x4, R64 ;  /* 0x000000041140e825 */ /* 0x000fe200078e0240 */
[----:B------:R1:W-:Y:S04]  /*ad60*/  @!P5 ST.E.64 desc[UR38][R14.64], R56 ;  /* 0x000000380e00d985 */ /* 0x0003e8000c101b26 */
[----:B------:R1:W-:Y:S02]  /*ad70*/  @!P6 ST.E.64 desc[UR38][R64.64], R60 ;  /* 0x0000003c4000e985 */ /* 0x0003e4000c101b26 */
.L_x_37:
[----:B------:R-:W-:Y:S05]  /*ad80*/  BSYNC B0 ;  /* 0x0000000000007941 */ /* 0x000fea0003800000 */
.L_x_36:
[----:B------:R-:W-:Y:S01]  /*ad90*/  ISETP.GE.AND P1, PT, R72, R83, PT ;  /* 0x000000534800720c */ /* 0x000fe20003f26270 */
[----:B-1----:R1:W3:Y:S01]  /*ada0*/  SHFL.IDX PT, R35, R85, 0x1, 0x1c1f ;  /* 0x003c1f0055237f89 */ /* 0x0022e200000e0000 */
[----:B------:R-:W-:Y:S02]  /*adb0*/  SEL R30, R6, R43, P0 ;  /* 0x0000002b061e7207 */ /* 0x000fe40000000000 */
[----:B------:R-:W-:Y:S01]  /*adc0*/  SEL R32, R43, R6, P0 ;  /* 0x000000062b207207 */ /* 0x000fe20000000000 */
[----:B------:R1:W4:Y:S01]  /*add0*/  SHFL.IDX PT, R34, R84, 0x1, 0x1c1f ;  /* 0x003c1f0054227f89 */ /* 0x00032200000e0000 */
[----:B------:R-:W-:Y:S02]  /*ade0*/  SEL R31, R4, R37, P0 ;  /* 0x00000025041f7207 */ /* 0x000fe40000000000 */
[----:B------:R-:W-:Y:S02]  /*adf0*/  SEL R33, R37, R4, P0 ;  /* 0x0000000425217207 */ /* 0x000fe40000000000 */
        /* <DEDUP_REMOVED lines=17> */
[----:B------:R-:W-:Y:S01]  /*af10*/  SEL R4, R39, R36, P0 ;  /* 0x0000002427047207 */ /* 0x000fe20000000000 */
[----:B-1-34-:R-:W-:Y:S06]  /*af20*/  @P1 BRA `(.L_x_10) ;  /* 0x0000003c00f81947 */ /* 0x01afec0003800000 */
        /* <DEDUP_REMOVED lines=8> */
[----:B------:R-:W-:Y:S01]  /*afb0*/  VIADD R37, R73, 0x30 ;  /* 0x0000003049257836 */ /* 0x000fe20000000000 */
[----:B------:R-:W-:Y:S01]  /*afc0*/  ISETP.GE.AND P2, PT, R11, UR4, PT ;  /* 0x000000040b007c0c */ /* 0x000fe2000bf46270 */
[C---:B------:R-:W-:Y:S01]  /*afd0*/  VIADD R38, R73.reuse, 0x38 ;  /* 0x0000003849267836 */ /* 0x040fe20000000000 */
[----:B------:R-:W-:-:S02]  /*afe0*/  IADD3 R12, R73, 0x20, RZ ;  /* 0x00000020490c7810 */ /* 0x000fc40007ffe0ff */
[----:B------:R-:W-:Y:S02]  /*aff0*/  ISETP.GE.AND P5, PT, R36, UR4, PT ;  /* 0x0000000424007c0c */ /* 0x000fe4000bfa6270 */
[----:B------:R-:W-:Y:S01]  /*b000*/  ISETP.GE.AND P3, PT, R12, UR4, PT ;  /* 0x000000040c007c0c */ /* 0x000fe2000bf66270 */
[----:B------:R-:W-:Y:S02]  /*b010*/  @!P0 IMAD.WIDE R2, R73, 0x4, R34 ;  /* 0x0000000449028825 */ /* 0x000fe400078e0222 */
[----:B------:R-:W-:Y:S02]  /*b020*/  @!P4 LEA.HI R0, R0, R0, RZ, 0x1 ;  /* 0x000000000000c211 */ /* 0x000fe400078f08ff */
[----:B------:R-:W-:Y:S01]  /*b030*/  @!P1 LEA.HI R10, R10, R10, RZ, 0x1 ;  /* 0x0000000a0a0a9211 */ /* 0x000fe200078f08ff */
[----:B------:R0:W-:Y:S01]  /*b040*/  @!P0 ST.E.64 desc[UR38][R2.64], R40 ;  /* 0x0000002802008985 */ /* 0x0001e2000c101b26 */
[----:B------:R-:W-:Y:S02]  /*b050*/  @!P4 LOP3.LUT R9, R0, 0xfffffffe, RZ, 0xc0, !PT ;  /* 0xfffffffe0009c812 */ /* 0x000fe400078ec0ff */
[----:B------:R-:W-:-:S02]  /*b060*/  ISETP.GE.AND P0, PT, R38, UR4, PT ;  /* 0x0000000426007c0c */ /* 0x000fc4000bf06270 */
[----:B------:R-:W-:Y:S01]  /*b070*/  @!P2 LEA.HI R0, R11, R11, RZ, 0x1 ;  /* 0x0000000b0b00a211 */ /* 0x000fe200078f08ff */
[--C-:B------:R-:W-:Y:S01]  /*b080*/  @!P4 IMAD.WIDE R8, R9, 0x4, R34.reuse ;  /* 0x000000040908c825 */ /* 0x100fe200078e0222 */
[----:B------:R-:W-:Y:S02]  /*b090*/  @!P1 LOP3.LUT R11, R10, 0xfffffffe, RZ, 0xc0, !PT ;  /* 0xfffffffe0a0b9812 */ /* 0x000fe400078ec0ff */
[----:B------:R-:W-:Y:S01]  /*b0a0*/  @!P2 LOP3.LUT R13, R0, 0xfffffffe, RZ, 0xc0, !PT ;  /* 0xfffffffe000da812 */ /* 0x000fe200078ec0ff */
[----:B------:R-:W-:Y:S01]  /*b0b0*/  VIADD R0, R73, 0x40 ;  /* 0x0000004049007836 */ /* 0x000fe20000000000 */
[----:B------:R1:W-:Y:S01]  /*b0c0*/  @!P4 ST.E.64 desc[UR38][R8.64], R44 ;  /* 0x0000002c0800c985 */ /* 0x0003e2000c101b26 */
[----:B------:R-:W-:Y:S02]  /*b0d0*/  ISETP.GE.AND P4, PT, R37, UR4, PT ;  /* 0x0000000425007c0c */ /* 0x000fe4000bf86270 */
[----:B------:R-:W-:Y:S01]  /*b0e0*/  @!P3 LEA.HI R12, R12, R12, RZ, 0x1 ;  /* 0x0000000c0c0cb211 */ /* 0x000fe200078f08ff */
[----:B0-----:R-:W-:Y:S01]  /*b0f0*/  @!P1 IMAD.WIDE R2, R11, 0x4, R34 ;  /* 0x000000040b029825 */ /* 0x001fe200078e0222 */
[----:B------:R-:W-:-:S02]  /*b100*/  @!P5 LEA.HI R36, R36, R36, RZ, 0x1 ;  /* 0x000000242424d211 */ /* 0x000fc400078f08ff */
[----:B------:R-:W-:Y:S02]  /*b110*/  @!P3 LOP3.LUT R11, R12, 0xfffffffe, RZ, 0xc0, !PT ;  /* 0xfffffffe0c0bb812 */ /* 0x000fe400078ec0ff */
[----:B------:R-:W-:Y:S01]  /*b120*/  @!P0 LEA.HI R38, R38, R38, RZ, 0x1 ;  /* 0x0000002626268211 */ /* 0x000fe200078f08ff */
[----:B------:R0:W-:Y:S01]  /*b130*/  @!P1 ST.E.64 desc[UR38][R2.64], R46 ;  /* 0x0000002e02009985 */ /* 0x0001e2000c101b26 */
[----:B------:R-:W-:Y:S01]  /*b140*/  ISETP.GE.AND P1, PT, R0, UR4, PT ;  /* 0x0000000400007c0c */ /* 0x000fe2000bf26270 */
[--C-:B------:R-:W-:Y:S01]  /*b150*/  @!P3 IMAD.WIDE R10, R11, 0x4, R34.reuse ;  /* 0x000000040b0ab825 */ /* 0x100fe200078e0222 */
[----:B------:R-:W-:Y:S02]  /*b160*/  @!P0 LOP3.LUT R39, R38, 0xfffffffe, RZ, 0xc0, !PT ;  /* 0xfffffffe26278812 */ /* 0x000fe400078ec0ff */
[----:B------:R-:W-:Y:S01]  /*b170*/  @!P4 LEA.HI R37, R37, R37, RZ, 0x1 ;  /* 0x000000252525c211 */ /* 0x000fe200078f08ff */
[----:B-1----:R-:W-:Y:S01]  /*b180*/  @!P2 IMAD.WIDE R8, R13, 0x4, R34 ;  /* 0x000000040d08a825 */ /* 0x002fe200078e0222 */
[----:B------:R-:W-:-:S02]  /*b190*/  @!P5 LOP3.LUT R13, R36, 0xfffffffe, RZ, 0xc0, !PT ;  /* 0xfffffffe240dd812 */ /* 0x000fc400078ec0ff */
[----:B------:R-:W-:Y:S01]  /*b1a0*/  @!P4 LOP3.LUT R37, R37, 0xfffffffe, RZ, 0xc0, !PT ;  /* 0xfffffffe2525c812 */ /* 0x000fe200078ec0ff */
[----:B------:R-:W-:Y:S01]  /*b1b0*/  VIADD R36, R73, 0x48 ;  /* 0x0000004849247836 */ /* 0x000fe20000000000 */
[----:B------:R1:W-:Y:S01]  /*b1c0*/  @!P2 ST.E.64 desc[UR38][R8.64], R50 ;  /* 0x000000320800a985 */ /* 0x0003e2000c101b26 */
[--C-:B------:R-:W-:Y:S02]  /*b1d0*/  @!P5 IMAD.WIDE R12, R13, 0x4, R34.reuse ;  /* 0x000000040d0cd825 */ /* 0x100fe400078e0222 */
[----:B------:R-:W-:Y:S01]  /*b1e0*/  @!P1 LEA.HI R0, R0, R0, RZ, 0x1 ;  /* 0x0000000000009211 */ /* 0x000fe200078f08ff */
[----:B------:R3:W-:Y:S01]  /*b1f0*/  @!P3 ST.E.64 desc[UR38][R10.64], R14 ;  /* 0x0000000e0a00b985 */ /* 0x0007e2000c101b26 */
[--C-:B0-----:R-:W-:Y:S01]  /*b200*/  @!P4 IMAD.WIDE R2, R37, 0x4, R34.reuse ;  /* 0x000000042502c825 */ /* 0x101fe200078e0222 */
[----:B------:R-:W-:Y:S02]  /*b210*/  ISETP.GE.AND P2, PT, R36, UR4, PT ;  /* 0x0000000424007c0c */ /* 0x000fe4000bf46270 */
[----:B------:R0:W-:Y:S04]  /*b220*/  @!P5 ST.E.64 desc[UR38][R12.64], R16 ;  /* 0x000000100c00d985 */ /* 0x0001e8000c101b26 */
[----:B------:R-:W-:Y:S01]  /*b230*/  @!P4 ST.E.64 desc[UR38][R2.64], R18 ;  /* 0x000000120200c985 */ /* 0x000fe2000c101b26 */
[----:B-1----:R-:W-:-:S04]  /*b240*/  @!P0 IMAD.WIDE R8, R39, 0x4, R34 ;  /* 0x0000000427088825 */ /* 0x002fc800078e0222 */
[C---:B---3--:R-:W-:Y:S01]  /*b250*/  VIADD R10, R73.reuse, 0x50 ;  /* 0x00000050490a7836 */ /* 0x048fe20000000000 */
[----:B------:R1:W-:Y:S01]  /*b260*/  @!P0 ST.E.64 desc[UR38][R8.64], R20 ;  /* 0x0000001408008985 */ /* 0x0003e2000c101b26 */
[C---:B------:R-:W-:Y:S01]  /*b270*/  VIADD R14, R73.reuse, 0x68 ;  /* 0x00000068490e7836 */ /* 0x040fe20000000000 */
[----:B------:R-:W-:Y:S01]  /*b280*/  @!P2 LEA.HI R36, R36, R36, RZ, 0x1 ;  /* 0x000000242424a211 */ /* 0x000fe200078f08ff */
[C---:B0-----:R-:W-:Y:S01]  /*b290*/  VIADD R12, R73.reuse, 0x58 ;  /* 0x00000058490c7836 */ /* 0x041fe20000000000 */
[----:B------:R-:W-:Y:S01]  /*b2a0*/  ISETP.GE.AND P3, PT, R10, UR4, PT ;  /* 0x000000040a007c0c */ /* 0x000fe2000bf66270 */
[C---:B------:R-:W-:Y:S01]  /*b2b0*/  VIADD R13, R73.reuse, 0x60 ;  /* 0x00000060490d7836 */ /* 0x040fe20000000000 */
[----:B------:R-:W-:Y:S01]  /*b2c0*/  ISETP.GE.AND P5, PT, R14, UR4, PT ;  /* 0x000000040e007c0c */ /* 0x000fe2000bfa6270 */
[C---:B------:R-:W-:Y:S01]  /*b2d0*/  VIADD R15, R73.reuse, 0x70 ;  /* 0x00000070490f7836 */ /* 0x040fe20000000000 */
[----:B------:R-:W-:Y:S01]  /*b2e0*/  ISETP.GE.AND P0, PT, R12, UR4, PT ;  /* 0x000000040c007c0c */ /* 0x000fe2000bf06270 */
[----:B------:R-:W-:Y:S01]  /*b2f0*/  VIADD R73, R73, 0x78 ;  /* 0x0000007849497836 */ /* 0x000fe20000000000 */
[----:B------:R-:W-:-:S02]  /*b300*/  ISETP.GE.AND P4, PT, R13, UR4, PT ;  /* 0x000000040d007c0c */ /* 0x000fc4000bf86270 */
[----:B------:R-:W-:Y:S02]  /*b310*/  ISETP.GE.AND P6, PT, R15, UR4, PT ;  /* 0x000000040f007c0c */ /* 0x000fe4000bfc6270 */
[----:B------:R-:W-:Y:S02]  /*b320*/  @!P1 LOP3.LUT R11, R0, 0xfffffffe, RZ, 0xc0, !PT ;  /* 0xfffffffe000b9812 */ /* 0x000fe400078ec0ff */
[----:B-1----:R-:W-:Y:S02]  /*b330*/  @!P2 LOP3.LUT R9, R36, 0xfffffffe, RZ, 0xc0, !PT ;  /* 0xfffffffe2409a812 */ /* 0x002fe400078ec0ff */
[----:B------:R-:W-:Y:S01]  /*b340*/  @!P3 LEA.HI R10, R10, R10, RZ, 0x1 ;  /* 0x0000000a0a0ab211 */ /* 0x000fe200078f08ff */
[--C-:B------:R-:W-:Y:S01]  /*b350*/  @!P1 IMAD.WIDE R2, R11, 0x4, R34.reuse ;  /* 0x000000040b029825 */ /* 0x100fe200078e0222 */
[----:B------:R-:W-:Y:S02]  /*b360*/  @!P5 LEA.HI R14, R14, R14, RZ, 0x1 ;  /* 0x0000000e0e0ed211 */ /* 0x000fe400078f08ff */
[----:B------:R-:W-:Y:S01]  /*b370*/  @!P0 LEA.HI R12, R12, R12, RZ, 0x1 ;  /* 0x0000000c0c0c8211 */ /* 0x000fe200078f08ff */
[----:B------:R-:W-:Y:S01]  /*b380*/  @!P2 IMAD.WIDE R8, R9, 0x4, R34 ;  /* 0x000000040908a825 */ /* 0x000fe200078e0222 */
[----:B------:R-:W-:Y:S01]  /*b390*/  @!P4 LEA.HI R0, R13, R13, RZ, 0x1 ;  /* 0x0000000d0d00c211 */ /* 0x000fe200078f08ff */
[----:B------:R0:W-:Y:S01]  /*b3a0*/  @!P1 ST.E.64 desc[UR38][R2.64], R22 ;  /* 0x0000001602009985 */ /* 0x0001e2000c101b26 */
[----:B------:R-:W-:-:S02]  /*b3b0*/  @!P3 LOP3.LUT R11, R10, 0xfffffffe, RZ, 0xc0, !PT ;  /* 0xfffffffe0a0bb812 */ /* 0x000fc400078ec0ff */
[----:B------:R-:W-:Y:S01]  /*b3c0*/  @!P6 LEA.HI R16, R15, R15, RZ, 0x1 ;  /* 0x0000000f0f10e211 */ /* 0x000fe200078f08ff */
[----:B------:R1:W-:Y:S01]  /*b3d0*/  @!P2 ST.E.64 desc[UR38][R8.64], R24 ;  /* 0x000000180800a985 */ /* 0x0003e2000c101b26 */
[----:B------:R-:W-:Y:S01]  /*b3e0*/  @!P0 LOP3.LUT R13, R12, 0xfffffffe, RZ, 0xc0, !PT ;  /* 0xfffffffe0c0d8812 */ /* 0x000fe200078ec0ff */
[--C-:B------:R-:W-:Y:S01]  /*b3f0*/  @!P3 IMAD.WIDE R10, R11, 0x4, R34.reuse ;  /* 0x000000040b0ab825 */ /* 0x100fe200078e0222 */
[----:B------:R-:W-:Y:S02]  /*b400*/  @!P4 LOP3.LUT R15, R0, 0xfffffffe, RZ, 0xc0, !PT ;  /* 0xfffffffe000fc812 */ /* 0x000fe400078ec0ff */
[----:B------:R-:W-:Y:S01]  /*b410*/  @!P5 LOP3.LUT R17, R14, 0xfffffffe, RZ, 0xc0, !PT ;  /* 0xfffffffe0e11d812 */ /* 0x000fe200078ec0ff */
[--C-:B------:R-:W-:Y:S01]  /*b420*/  @!P0 IMAD.WIDE R12, R13, 0x4, R34.reuse ;  /* 0x000000040d0c8825 */ /* 0x100fe200078e0222 */
[----:B------:R-:W-:Y:S01]  /*b430*/  @!P6 LOP3.LUT R19, R16, 0xfffffffe, RZ, 0xc0, !PT ;  /* 0xfffffffe1013e812 */ /* 0x000fe200078ec0ff */
[----:B------:R3:W-:Y:S02]  /*b440*/  @!P3 ST.E.64 desc[UR38][R10.64], R26 ;  /* 0x0000001a0a00b985 */ /* 0x0007e4000c101b26 */
[----:B0-----:R-:W-:-:S02]  /*b450*/  @!P4 IMAD.WIDE R2, R15, 0x4, R34 ;  /* 0x000000040f02c825 */ /* 0x001fc400078e0222 */
[----:B------:R3:W-:Y:S01]  /*b460*/  @!P0 ST.E.64 desc[UR38][R12.64], R28 ;  /* 0x0000001c0c008985 */ /* 0x0007e2000c101b26 */
[----:B------:R-:W-:Y:S01]  /*b470*/  ISETP.GE.AND P0, PT, R73, UR4, PT ;  /* 0x0000000449007c0c */ /* 0x000fe2000bf06270 */
[--C-:B-1----:R-:W-:Y:S02]  /*b480*/  @!P5 IMAD.WIDE R8, R17, 0x4, R34.reuse ;  /* 0x000000041108d825 */ /* 0x102fe400078e0222 */
[----:B------:R3:W-:Y:S02]  /*b490*/  @!P4 ST.E.64 desc[UR38][R2.64], R30 ;  /* 0x0000001e0200c985 */ /* 0x0007e4000c101b26 */
[----:B------:R-:W-:Y:S02]  /*b4a0*/  @!P6 IMAD.WIDE R14, R19, 0x4, R34 ;  /* 0x00000004130ee825 */ /* 0x000fe400078e0222 */
[----:B------:R3:W-:Y:S04]  /*b4b0*/  @!P5 ST.E.64 desc[UR38][R8.64], R32 ;  /* 0x000000200800d985 */ /* 0x0007e8000c101b26 */
[----:B------:R3:W-:Y:S02]  /*b4c0*/  @!P6 ST.E.64 desc[UR38][R14.64], R6 ;  /* 0x000000060e00e985 */ /* 0x0007e4000c101b26 */
[----:B------:R-:W-:Y:S05]  /*b4d0*/  @P0 BRA `(.L_x_10) ;  /* 0x00000038008c0947 */ /* 0x000fea0003800000 */
[----:B------:R-:W-:-:S04]  /*b4e0*/  LEA.HI R73, R73, R73, RZ, 0x1 ;  /* 0x0000004949497211 */ /* 0x000fc800078f08ff */
[----:B---3--:R-:W-:-:S05]  /*b4f0*/  LOP3.LUT R3, R73, 0xfffffffe, RZ, 0xc0, !PT ;  /* 0xfffffffe49037812 */ /* 0x008fca00078ec0ff */
[----:B------:R-:W-:-:S05]  /*b500*/  IMAD.WIDE R2, R3, 0x4, R34 ;  /* 0x0000000403027825 */ /* 0x000fca00078e0222 */
[----:B------:R1:W-:Y:S01]  /*b510*/  ST.E.64 desc[UR38][R2.64], R4 ;  /* 0x0000000402007985 */ /* 0x0003e2000c101b26 */
[----:B------:R-:W-:Y:S05]  /*b520*/  BRA `(.L_x_10) ;  /* 0x0000003800787947 */ /* 0x000fea0003800000 */
.L_x_35:
[----:B------:R-:W0:Y:S02]  /*b530*/  S2R R0, SR_TID.X ;  /* 0x0000000000007919 */ /* 0x000e240000002100 */
[----:B0-----:R-:W-:-:S05]  /*b540*/  VIADD R3, R0, 0xffffff80 ;  /* 0xffffff8000037836 */ /* 0x001fca0000000000 */
[----:B------:R-:W-:-:S13]  /*b550*/  ISETP.GT.AND P0, PT, R3, 0x7f, PT ;  /* 0x0000007f0300780c */ /* 0x000fda0003f04270 */
[----:B------:R-:W-:Y:S05]  /*b560*/  @P0 BRA `(.L_x_10) ;  /* 0x0000003800680947 */ /* 0x000fea0003800000 */
[----:B------:R-:W0:Y:S01]  /*b570*/  S2R R3, SR_CTAID.X ;  /* 0x0000000000037919 */ /* 0x000e220000002500 */
[----:B------:R-:W1:Y:S01]  /*b580*/  LDC R8, c[0x0][0xbe8] ;  /* 0x0002fa00ff087b82 */ /* 0x000e620000000800 */
[----:B------:R-:W-:Y:S01]  /*b590*/  ULDC UR4, c[0x0][0xa88] ;  /* 0x0002a20000047ab9 */ /* 0x000fe20000000800 */
[----:B0-----:R-:W-:Y:S02]  /*b5a0*/  IMAD R0, R3, 0x80, R0 ;  /* 0x0000008003007824 */ /* 0x001fe400078e0200 */
[----:B-1----:R-:W-:Y:S02]  /*b5b0*/  IMAD R3, R8, UR4, RZ ;  /* 0x0000000408037c24 */ /* 0x002fe4000f8e02ff */
[----:B------:R-:W-:-:S05]  /*b5c0*/  VIADD R0, R0, 0xffffff80 ;  /* 0xffffff8000007836 */ /* 0x000fca0000000000 */
[----:B------:R-:W-:-:S13]  /*b5d0*/  ISETP.GE.AND P0, PT, R0, R3, PT ;  /* 0x000000030000720c */ /* 0x000fda0003f06270 */
[----:B------:R-:W-:Y:S05]  /*b5e0*/  @P0 BRA `(.L_x_10) ;  /* 0x0000003800480947 */ /* 0x000fea0003800000 */
[----:B------:R-:W-:Y:S01]  /*b5f0*/  ISETP.NE.AND P0, PT, R8, 0x1, PT ;  /* 0x000000010800780c */ /* 0x000fe20003f05270 */
[----:B------:R-:W0:Y:S01]  /*b600*/  LDC.64 R12, c[0x0][0xbd8] ;  /* 0x0002f600ff0c7b82 */ /* 0x000e220000000a00 */
[--C-:B------:R-:W-:Y:S01]  /*b610*/  SHF.R.S32.HI R3, RZ, 0x1f, R2.reuse ;  /* 0x0000001fff037819 */ /* 0x100fe20000011402 */
[----:B------:R-:W-:Y:S01]  /*b620*/  ULDC.64 UR4, c[0x0][0xbd0] ;  /* 0x0002f40000047ab9 */ /* 0x000fe20000000a00 */
[----:B------:R-:W-:Y:S02]  /*b630*/  IMAD.MOV R7, RZ, RZ, -R2 ;  /* 0x000000ffff077224 */ /* 0x000fe400078e0a02 */
[----:B------:R-:W-:-:S03]  /*b640*/  IMAD.WIDE.U32 R4, R2, UR4, RZ ;  /* 0x0000000402047c25 */ /* 0x000fc6000f8e00ff */
[----:B------:R-:W1:Y:S01]  /*b650*/  S2UR UR6, SR_CTAID.Y ;  /* 0x00000000000679c3 */ /* 0x000e620000002600 */
[----:B------:R-:W-:-:S04]  /*b660*/  IMAD R3, R3, UR4, RZ ;  /* 0x0000000403037c24 */ /* 0x000fc8000f8e02ff */
[----:B------:R-:W-:Y:S01]  /*b670*/  IMAD R3, R2, UR5, R3 ;  /* 0x0000000502037c24 */ /* 0x000fe2000f8e0203 */
[----:B------:R-:W-:Y:S01]  /*b680*/  ULDC.64 UR4, c[0x0][0xbe0] ;  /* 0x0002f80000047ab9 */ /* 0x000fe20000000a00 */
[----:B------:R-:W-:Y:S01]  /*b690*/  IMAD.MOV.U32 R2, RZ, RZ, R4 ;  /* 0x000000ffff027224 */ /* 0x000fe200078e0004 */
[----:B------:R-:W2:Y:S01]  /*b6a0*/  @P0 LDC R9, c[0x0][0xbec] ;  /* 0x0002fb00ff090b82 */ /* 0x000ea20000000800 */
[----:B------:R-:W-:Y:S02]  /*b6b0*/  IMAD.IADD R3, R5, 0x1, R3 ;  /* 0x0000000105037824 */ /* 0x000fe400078e0203 */
[----:B------:R-:W-:-:S05]  /*b6c0*/  IMAD.MOV.U32 R5, RZ, RZ, R0 ;  /* 0x000000ffff057224 */ /* 0x000fca00078e0000 */
[----:B------:R-:W1:Y:S01]  /*b6d0*/  LDC R10, c[0x0][0xc50] ;  /* 0x00031400ff0a7b82 */ /* 0x000e620000000800 */
[C---:B0-----:R-:W-:Y:S02]  /*b6e0*/  IMAD R14, R12.reuse, UR37, RZ ;  /* 0x000000250c0e7c24 */ /* 0x041fe4000f8e02ff */
[----:B------:R-:W-:-:S04]  /*b6f0*/  IMAD.WIDE.U32 R2, R12, UR36, R2 ;  /* 0x000000240c027c25 */ /* 0x000fc8000f8e0002 */
[----:B------:R-:W-:Y:S01]  /*b700*/  IMAD R13, R13, UR36, R14 ;  /* 0x000000240d0d7c24 */ /* 0x000fe2000f8e020e */
[----:B------:R-:W0:Y:S03]  /*b710*/  @P0 LDC R11, c[0x0][0xbf0] ;  /* 0x0002fc00ff0b0b82 */ /* 0x000e260000000800 */
[----:B------:R-:W-:Y:S02]  /*b720*/  IMAD.IADD R3, R13, 0x1, R3 ;  /* 0x000000010d037824 */ /* 0x000fe400078e0203 */
[----:B--2---:R-:W-:-:S04]  /*b730*/  @P0 IMAD.HI.U32 R6, R0, R9, RZ ;  /* 0x0000000900060227 */ /* 0x004fc800078e00ff */
[----:B-1----:R-:W-:-:S04]  /*b740*/  IMAD R9, R10, R7, UR6 ;  /* 0x000000060a097e24 */ /* 0x002fc8000f8e0207 */
[----:B------:R-:W-:Y:S01]  /*b750*/  IMAD.WIDE.U32 R2, R9, UR4, R2 ;  /* 0x0000000409027c25 */ /* 0x000fe2000f8e0002 */
[----:B------:R-:W-:Y:S02]  /*b760*/  SHF.R.S32.HI R4, RZ, 0x1f, R9 ;  /* 0x0000001fff047819 */ /* 0x000fe40000011409 */
[----:B0-----:R-:W-:-:S03]  /*b770*/  @P0 SHF.R.U32.HI R5, RZ, R11, R6 ;  /* 0x0000000bff050219 */ /* 0x001fc60000011606 */
[----:B------:R-:W-:Y:S01]  /*b780*/  IMAD R4, R4, UR4, RZ ;  /* 0x0000000404047c24 */ /* 0x000fe2000f8e02ff */
[----:B------:R-:W-:-:S03]  /*b790*/  IADD3 R7, -R5, RZ, RZ ;  /* 0x000000ff05077210 */ /* 0x000fc60007ffe1ff */
[----:B------:R-:W-:Y:S01]  /*b7a0*/  IMAD R4, R9, UR5, R4 ;  /* 0x0000000509047c24 */ /* 0x000fe2000f8e0204 */
[----:B------:R-:W-:Y:S01]  /*b7b0*/  SHF.R.S32.HI R9, RZ, 0x1f, R5 ;  /* 0x0000001fff097819 */ /* 0x000fe20000011405 */
[----:B------:R-:W-:Y:S01]  /*b7c0*/  ULDC.64 UR4, c[0x0][0xbc8] ;  /* 0x0002f20000047ab9 */ /* 0x000fe20000000a00 */
[----:B------:R-:W-:Y:S01]  /*b7d0*/  IMAD R7, R8, R7, R0 ;  /* 0x0000000708077224 */ /* 0x000fe200078e0200 */
[----:B------:R-:W-:-:S04]  /*b7e0*/  IADD3 R2, P0, R5, R2, RZ ;  /* 0x0000000205027210 */ /* 0x000fc80007f1e0ff */
[----:B------:R-:W-:Y:S02]  /*b7f0*/  SHF.R.S32.HI R0, RZ, 0x1f, R7 ;  /* 0x0000001fff007819 */ /* 0x000fe40000011407 */
[----:B------:R-:W-:-:S03]  /*b800*/  IADD3.X R3, R9, R3, R4, P0, !PT ;  /* 0x0000000309037210 */ /* 0x000fc600007fe404 */
[----:B------:R-:W-:Y:S02]  /*b810*/  IMAD R0, R0, UR4, RZ ;  /* 0x0000000400007c24 */ /* 0x000fe4000f8e02ff */
[----:B------:R-:W-:-:S04]  /*b820*/  IMAD.WIDE.U32 R2, R7, UR4, R2 ;  /* 0x0000000407027c25 */ /* 0x000fc8000f8e0002 */
[----:B------:R-:W-:Y:S01]  /*b830*/  IMAD R5, R7, UR5, R0 ;  /* 0x0000000507057c24 */ /* 0x000fe2000f8e0200 */
[----:B------:R-:W-:Y:S02]  /*b840*/  ULDC.64 UR4, c[0x0][0xba8] ;  /* 0x0002ea0000047ab9 */ /* 0x000fe40000000a00 */
[----:B------:R-:W-:Y:S01]  /*b850*/  LEA R4, P0, R2, UR4, 0x2 ;  /* 0x0000000402047c11 */ /* 0x000fe2000f8010ff */
[----:B------:R-:W-:-:S05]  /*b860*/  IMAD.IADD R3, R3, 0x1, R5 ;  /* 0x0000000103037824 */ /* 0x000fca00078e0205 */
[----:B------:R-:W-:Y:S01]  /*b870*/  LEA.HI.X R5, R2, UR5, R3, 0x2, P0 ;  /* 0x0000000502057c11 */ /* 0x000fe200080f1403 */
[----:B------:R-:W-:-:S05]  /*b880*/  IMAD.MOV.U32 R3, RZ, RZ, -0x800000 ;  /* 0xff800000ff037424 */ /* 0x000fca00078e00ff */
[----:B------:R0:W-:Y:S01]  /*b890*/  STG.E desc[UR38][R4.64], R3 ;  /* 0x0000000304007986 */ /* 0x0001e2000c101926 */
[----:B------:R-:W-:Y:S05]  /*b8a0*/  BRA `(.L_x_10) ;  /* 0x0000003400987947 */ /* 0x000fea0003800000 */
.L_x_8:
[----:B------:R-:W-:-:S08]  /*b8b0*/  NOP ;  /* 0x0000000000007918 */ /* 0x000fd00000000000 */
[----:B--2---:R-:W0:-:S00]  /*b8c0*/  USETMAXREG.DEALLOC.CTAPOOL 0x18 ;  /* 0x00000018000079c8 */ /* 0x004e0000080e0500 */
[----:B0-----:R-:W-:Y:S01]  /*b8d0*/  LOP3.LUT R0, R0, 0x3, RZ, 0xc0, !PT ;  /* 0x0000000300007812 */ /* 0x001fe200078ec0ff */
[----:B------:R-:W0:Y:S05]  /*b8e0*/  S2R R18, SR_CTAID.Z ;  /* 0x0000000000127919 */ /* 0x000e2a0000002700 */
[----:B------:R-:W1:Y:S01]  /*b8f0*/  S2UR UR6, SR_CTAID.Y ;  /* 0x00000000000679c3 */ /* 0x000e620000002600 */
[----:B------:R-:W2:Y:S02]  /*b900*/  SHFL.IDX PT, R0, R0, RZ, 0x1f ;  /* 0x00001fff00007589 */ /* 0x000ea400000e0000 */
[----:B--2---:R-:W-:-:S13]  /*b910*/  ISETP.NE.AND P0, PT, R0, RZ, PT ;  /* 0x000000ff0000720c */ /* 0x004fda0003f05270 */
[----:B01----:R-:W-:Y:S05]  /*b920*/  @!P0 BRA `(.L_x_38) ;  /* 0x0000000000288947 */ /* 0x003fea0003800000 */
[----:B------:R-:W-:Y:S01]  /*b930*/  ULDC UR7, c[0x0][0xc50] ;  /* 0x0003140000077ab9 */ /* 0x000fe20000000800 */
[----:B------:R-:W-:Y:S01]  /*b940*/  UMOV UR36, UR6 ;  /* 0x0000000600247c82 */ /* 0x000fe20008000000 */
[----:B------:R-:W-:-:S06]  /*b950*/  UISETP.NE.AND UP0, UPT, UR7, 0x1, UPT ;  /* 0x000000010700788c */ /* 0x000fcc000bf05270 */
[----:B------:R-:W-:-:S13]  /*b960*/  PLOP3.LUT P0, PT, PT, PT, UP0, 0x80, 0x0 ;  /* 0x000000000000781c */ /* 0x000fda0003f0f008 */
[----:B------:R-:W-:Y:S05]  /*b970*/  @!P0 BRA `(.L_x_39) ;  /* 0x0000000000308947 */ /* 0x000fea0003800000 */
[----:B------:R-:W-:Y:S01]  /*b980*/  ULDC UR4, c[0x0][0xc54] ;  /* 0x0003150000047ab9 */ /* 0x000fe20000000800 */
[----:B------:R-:W-:Y:S01]  /*b990*/  ULDC UR36, c[0x0][0xc58] ;  /* 0x0003160000247ab9 */ /* 0x000fe20000000800 */
[----:B------:R-:W-:-:S04]  /*b9a0*/  UIMAD.WIDE.U32 UR4, UR6, UR4, URZ ;  /* 0x00000004060472a5 */ /* 0x000fc8000f8e003f */
[----:B------:R-:W-:Y:S01]  /*b9b0*/  USHF.R.U32.HI UR36, URZ, UR36, UR5 ;  /* 0x000000243f247299 */ /* 0x000fe20008011605 */
[----:B------:R-:W-:Y:S11]  /*b9c0*/  BRA `(.L_x_39) ;  /* 0x00000000001c7947 */ /* 0x000ff60003800000 */
.L_x_38:
[----:B------:R-:W-:Y:S01]  /*b9d0*/  ULDC UR7, c[0x0][0xc50] ;  /* 0x0003140000077ab9 */ /* 0x000fe20000000800 */
[----:B------:R-:W-:Y:S01]  /*b9e0*/  UMOV UR36, UR6 ;  /* 0x0000000600247c82 */ /* 0x000fe20008000000 */
[----:B------:R-:W-:-:S11]  /*b9f0*/  UISETP.NE.AND UP0, UPT, UR7, 0x1, UPT ;  /* 0x000000010700788c */ /* 0x000fd6000bf05270 */
[----:B------:R-:W-:Y:S01]  /*ba00*/  @UP0 ULDC UR4, c[0x0][0xc54] ;  /* 0x0003150000040ab9 */ /* 0x000fe20000000800 */
[----:B------:R-:W-:Y:S01]  /*ba10*/  @UP0 ULDC UR8, c[0x0][0xc58] ;  /* 0x0003160000080ab9 */ /* 0x000fe20000000800 */
[----:B------:R-:W-:-:S04]  /*ba20*/  UIMAD.WIDE.U32 UR4, UR6, UR4, URZ ;  /* 0x00000004060472a5 */ /* 0x000fc8000f8e003f */
[----:B------:R-:W-:-:S12]  /*ba30*/  @UP0 USHF.R.U32.HI UR36, URZ, UR8, UR5 ;  /* 0x000000083f240299 */ /* 0x000fd80008011605 */
.L_x_39:
[----:B------:R-:W-:Y:S01]  /*ba40*/  ISETP.GE.AND P0, PT, R18, RZ, PT ;  /* 0x000000ff1200720c */ /* 0x000fe20003f06270 */
[----:B------:R-:W-:Y:S01]  /*ba50*/  UIADD3 UR4, -UR36, URZ, URZ ;  /* 0x0000003f24047290 */ /* 0x000fe2000fffe13f */
[----:B------:R-:W-:Y:S02]  /*ba60*/  IMAD.MOV.U32 R20, RZ, RZ, 0x1 ;  /* 0x00000001ff147424 */ /* 0x000fe400078e00ff */
[----:B------:R-:W-:Y:S01]  /*ba70*/  IMAD.MOV.U32 R0, RZ, RZ, RZ ;  /* 0x000000ffff007224 */ /* 0x000fe200078e00ff */
[----:B------:R-:W-:Y:S01]  /*ba80*/  UIMAD UR6, UR7, UR4, UR6 ;  /* 0x00000004070672a4 */ /* 0x000fe2000f8e0206 */
[----:B------:R-:W-:-:S07]  /*ba90*/  IMAD.MOV.U32 R2, RZ, RZ, 0x1 ;  /* 0x00000001ff027424 */ /* 0x000fce00078e00ff */
[----:B------:R-:W-:Y:S05]  /*baa0*/  @!P0 BRA `(.L_x_40) ;  /* 0x00000030004c8947 */ /* 0x000fea0003800000 */
[----:B------:R-:W-:Y:S01]  /*bab0*/  ULDC.64 UR4, c[0x0][0x418] ;  /* 0x0001060000047ab9 */ /* 0x000fe20000000a00 */
[----:B------:R-:W-:Y:S01]  /*bac0*/  ULOP3.LUT UR8, UR6, 0xffff, URZ, 0xc0, !UPT ;  /* 0x0000ffff06087892 */ /* 0x000fe2000f8ec03f */
[----:B------:R-:W-:Y:S01]  /*bad0*/  IMAD.MOV.U32 R17, RZ, RZ, RZ ;  /* 0x000000ffff117224 */ /* 0x000fe200078e00ff */
[----:B------:R-:W-:-:S03]  /*bae0*/  UISETP.NE.U32.AND UP0, UPT, UR4, URZ, UPT ;  /* 0x0000003f0400728c */ /* 0x000fc6000bf05070 */
[----:B------:R-:W-:Y:S01]  /*baf0*/  ULDC UR4, c[0x0][0x424] ;  /* 0x0001090000047ab9 */ /* 0x000fe20000000800 */
[----:B------:R-:W-:-:S03]  /*bb00*/  UISETP.NE.AND.EX UP0, UPT, UR5, URZ, UPT, UP0 ;  /* 0x0000003f0500728c */ /* 0x000fc6000bf05300 */
[----:B------:R-:W-:Y:S01]  /*bb10*/  ULDC UR5, c[0x0][0x2f0] ;  /* 0x0000bc0000057ab9 */ /* 0x000fe20000000800 */
[----:B------:R-:W-:-:S04]  /*bb20*/  USEL UR4, UR4, 0x1, UP0 ;  /* 0x0000000104047887 */ /* 0x000fc80008000000 */
[----:B------:R-:W-:-:S04]  /*bb30*/  UIMAD UR4, UR4, UR5, URZ ;  /* 0x00000005040472a4 */ /* 0x000fc8000f8e023f */
[----:B------:R-:W-:Y:S02]  /*bb40*/  UISETP.GE.AND UP0, UPT, UR4, 0x1, UPT ;  /* 0x000000010400788c */ /* 0x000fe4000bf06270 */
[----:B------:R-:W-:-:S04]  /*bb50*/  UIADD3 UR5, UR4, 0x9f, URZ ;  /* 0x0000009f04057890 */ /* 0x000fc8000fffe03f */
[----:B------:R-:W-:Y:S01]  /*bb60*/  PLOP3.LUT P0, PT, PT, PT, UP0, 0x80, 0x0 ;  /* 0x000000000000781c */ /* 0x000fe20003f0f008 */
[----:B------:R-:W-:-:S04]  /*bb70*/  UIMAD.WIDE UR4, UR5, 0x66666667, URZ ;  /* 0x66666667050478a5 */ /* 0x000fc8000f8e023f */
[----:B------:R-:W-:-:S04]  /*bb80*/  USHF.R.U32.HI UR4, URZ, 0x1f, UR5 ;  /* 0x0000001f3f047899 */ /* 0x000fc80008011605 */
[----:B------:R-:W-:-:S04]  /*bb90*/  ULEA.HI.SX32 UR7, UR5, UR4, 0x1a ;  /* 0x0000000405077291 */ /* 0x000fc8000f8fd23f */
[----:B------:R-:W-:Y:S08]  /*bba0*/  @!P0 BRA `(.L_x_41) ;  /* 0x00000000007c8947 */ /* 0x000ff00003800000 */
[----:B------:R-:W-:-:S04]  /*bbb0*/  USHF.R.U32.HI UR4, URZ, 0x10, UR6 ;  /* 0x000000103f047899 */ /* 0x000fc80008011606 */
[----:B------:R-:W-:-:S11]  /*bbc0*/  UISETP.NE.AND UP0, UPT, UR4, URZ, UPT ;  /* 0x0000003f0400728c */ /* 0x000fd6000bf05270 */
[----:B------:R-:W-:Y:S02]  /*bbd0*/  @!UP0 ULDC UR4, c[0x0][0x9f0] ;  /* 0x00027c0000048ab9 */ /* 0x000fe40000000800 */
[----:B------:R-:W-:Y:S01]  /*bbe0*/  IMAD.U32 R6, RZ, RZ, UR4 ;  /* 0x00000004ff067e24 */ /* 0x000fe2000f8e00ff */
[----:B------:R-:W-:-:S04]  /*bbf0*/  UIADD3 UR5, UR7, -0x1, UR4 ;  /* 0xffffffff07057890 */ /* 0x000fc8000fffe004 */
[-C--:B------:R-:W-:Y:S02]  /*bc00*/  IABS R0, R6.reuse ;  /* 0x0000000600007213 */ /* 0x080fe40000000000 */
[----:B------:R-:W-:Y:S02]  /*bc10*/  IABS R6, R6 ;  /* 0x0000000600067213 */ /* 0x000fe40000000000 */
[----:B------:R-:W0:Y:S08]  /*bc20*/  I2F.RP R4, R0 ;  /* 0x0000000000047306 */ /* 0x000e300000209400 */
[----:B0-----:R-:W0:Y:S02]  /*bc30*/  MUFU.RCP R4, R4 ;  /* 0x0000000400047308 */ /* 0x001e240000001000 */
[----:B0-----:R-:W-:-:S06]  /*bc40*/  VIADD R2, R4, 0xffffffe ;  /* 0x0ffffffe04027836 */ /* 0x001fcc0000000000 */
[----:B------:R0:W1:Y:S02]  /*bc50*/  F2I.FTZ.U32.TRUNC.NTZ R3, R2 ;  /* 0x0000000200037305 */ /* 0x000064000021f000 */
[----:B0-----:R-:W-:Y:S02]  /*bc60*/  IMAD.MOV.U32 R2, RZ, RZ, RZ ;  /* 0x000000ffff027224 */ /* 0x001fe400078e00ff */
[----:B-1----:R-:W-:-:S04]  /*bc70*/  IMAD.MOV R5, RZ, RZ, -R3 ;  /* 0x000000ffff057224 */ /* 0x002fc800078e0a03 */
[----:B------:R-:W-:-:S04]  /*bc80*/  IMAD R5, R5, R0, RZ ;  /* 0x0000000005057224 */ /* 0x000fc800078e02ff */
[----:B------:R-:W-:-:S04]  /*bc90*/  IMAD.HI.U32 R3, R3, R5, R2 ;  /* 0x0000000503037227 */ /* 0x000fc800078e0002 */
[----:B------:R-:W-:Y:S01]  /*bca0*/  IMAD.U32 R5, RZ, RZ, UR5 ;  /* 0x00000005ff057e24 */ /* 0x000fe2000f8e00ff */
[----:B------:R-:W-:-:S04]  /*bcb0*/  ULOP3.LUT UR5, UR5, UR4, URZ, 0x3c, !UPT ;  /* 0x0000000405057292 */ /* 0x000fc8000f8e3c3f */
[----:B------:R-:W-:Y:S01]  /*bcc0*/  IABS R2, R5 ;  /* 0x0000000500027213 */ /* 0x000fe20000000000 */
[----:B------:R-:W-:Y:S01]  /*bcd0*/  IMAD.MOV R5, RZ, RZ, -R6 ;  /* 0x000000ffff057224 */ /* 0x000fe200078e0a06 */
[----:B------:R-:W-:-:S03]  /*bce0*/  ISETP.LE.AND P2, PT, RZ, UR5, PT ;  /* 0x00000005ff007c0c */ /* 0x000fc6000bf43270 */
[----:B------:R-:W-:-:S04]  /*bcf0*/  IMAD.HI.U32 R3, R3, R2, RZ ;  /* 0x0000000203037227 */ /* 0x000fc800078e00ff */
[----:B------:R-:W-:-:S05]  /*bd00*/  IMAD R5, R3, R5, R2 ;  /* 0x0000000503057224 */ /* 0x000fca00078e0202 */
[----:B------:R-:W-:-:S13]  /*bd10*/  ISETP.GT.U32.AND P1, PT, R0, R5, PT ;  /* 0x000000050000720c */ /* 0x000fda0003f24070 */
[----:B------:R-:W-:Y:S02]  /*bd20*/  @!P1 IMAD.IADD R5, R5, 0x1, -R0 ;  /* 0x0000000105059824 */ /* 0x000fe400078e0a00 */
[----:B------:R-:W-:Y:S01]  /*bd30*/  @!P1 VIADD R3, R3, 0x1 ;  /* 0x0000000103039836 */ /* 0x000fe20000000000 */
[----:B------:R-:W-:Y:S02]  /*bd40*/  ISETP.NE.AND P1, PT, RZ, UR4, PT ;  /* 0x00000004ff007c0c */ /* 0x000fe4000bf25270 */
[----:B------:R-:W-:-:S13]  /*bd50*/  ISETP.GE.U32.AND P0, PT, R5, R0, PT ;  /* 0x000000000500720c */ /* 0x000fda0003f06070 */
[----:B------:R-:W-:-:S04]  /*bd60*/  @P0 VIADD R3, R3, 0x1 ;  /* 0x0000000103030836 */ /* 0x000fc80000000000 */
[----:B------:R-:W-:Y:S01]  /*bd70*/  @!P2 IMAD.MOV R3, RZ, RZ, -R3 ;  /* 0x000000ffff03a224 */ /* 0x000fe200078e0a03 */
[----:B------:R-:W-:-:S05]  /*bd80*/  @!P1 LOP3.LUT R3, RZ, UR4, RZ, 0x33, !PT ;  /* 0x00000004ff039c12 */ /* 0x000fca000f8e33ff */
[----:B------:R-:W-:-:S07]  /*bd90*/  IMAD.MOV.U32 R17, RZ, RZ, R3 ;  /* 0x000000ffff117224 */ /* 0x000fce00078e0003 */
.L_x_41:
[----:B------:R-:W-:Y:S02]  /*bda0*/  IMAD R0, R17, UR8, RZ ;  /* 0x0000000811007c24 */ /* 0x000fe4000f8e02ff */
[----:B------:R-:W-:-:S03]  /*bdb0*/  IMAD.MOV.U32 R2, RZ, RZ, 0x1 ;  /* 0x00000001ff027424 */ /* 0x000fc600078e00ff */
[----:B------:R-:W-:Y:S01]  /*bdc0*/  VIADDMNMX R17, R0, R17, UR7, PT ;  /* 0x0000000700117e46 */ /* 0x000fe2000b800111 */
[----:B------:R0:W-:Y:S03]  /*bdd0*/  STL [R1+0x8], R0 ;  /* 0x0000080001007387 */ /* 0x0001e60000100800 */
[----:B------:R-:W-:Y:S02]  /*bde0*/  ISETP.GT.AND P0, PT, R17, R0, PT ;  /* 0x000000001100720c */ /* 0x000fe40003f04270 */
[----:B0-----:R-:W-:-:S11]  /*bdf0*/  MOV R0, RZ ;  /* 0x000000ff00007202 */ /* 0x001fd60000000f00 */
[----:B------:R-:W-:Y:S05]  /*be00*/  @!P0 BRA `(.L_x_40) ;  /* 0x0000002c00748947 */ /* 0x000fea0003800000 */
[----:B------:R-:W0:Y:S01]  /*be10*/  S2UR UR4, SR_CgaCtaId ;  /* 0x00000000000479c3 */ /* 0x000e220000008800 */
[----:B------:R-:W-:Y:S02]  /*be20*/  UMOV UR40, 0x400 ;  /* 0x0000040000287882 */ /* 0x000fe40000000000 */
[----:B0-----:R-:W-:-:S04]  /*be30*/  ULEA UR40, UR4, UR40, 0x18 ;  /* 0x0000002804287291 */ /* 0x001fc8000f8ec03f */
[----:B------:R-:W-:-:S04]  /*be40*/  UIADD3 UR4, UR40, 0x1a400, URZ ;  /* 0x0001a40028047890 */ /* 0x000fc8000fffe03f */
[----:B------:R-:W-:-:S06]  /*be50*/  ULOP3.LUT UP0, URZ, UR4, 0x1bf, URZ, 0xc0, !UPT ;  /* 0x000001bf043f7892 */ /* 0x000fcc000f80c03f */
[----:B------:R-:W-:-:S13]  /*be60*/  PLOP3.LUT P0, PT, PT, PT, UP0, 0x80, 0x0 ;  /* 0x000000000000781c */ /* 0x000fda0003f0f008 */
[----:B------:R-:W-:Y:S05]  /*be70*/  @!P0 BRA `(.L_x_42) ;  /* 0x0000000000408947 */ /* 0x000fea0003800000 */
[----:B------:R-:W-:Y:S01]  /*be80*/  MOV R2, 0x0 ;  /* 0x0000000000027802 */ /* 0x000fe20000000f00 */
[----:B------:R-:W-:Y:S01]  /*be90*/  ULDC.64 UR6, c[0x4][0xc8] ;  /* 0x0100320000067ab9 */ /* 0x000fe20000000a00 */
[----:B------:R-:W-:Y:S01]  /*bea0*/  ULDC.64 UR8, c[0x4][0xd0] ;  /* 0x0100340000087ab9 */ /* 0x000fe20000000a00 */
[----:B------:R-:W-:Y:S01]  /*beb0*/  ULDC.64 UR4, c[0x4][0x8] ;  /* 0x0100020000047ab9 */ /* 0x000fe20000000a00 */
[----:B------:R-:W-:Y:S02]  /*bec0*/  IMAD.U32 R4, RZ, RZ, UR6 ;  /* 0x00000006ff047e24 */ /* 0x000fe4000f8e00ff */
[----:B------:R-:W0:Y:S01]  /*bed0*/  LDC.64 R2, c[0x4][R2] ;  /* 0x0100000002027b82 */ /* 0x000e220000000a00 */
[----:B------:R-:W-:Y:S02]  /*bee0*/  IMAD.U32 R5, RZ, RZ, UR7 ;  /* 0x00000007ff057e24 */ /* 0x000fe4000f8e00ff */
[----:B------:R-:W-:Y:S02]  /*bef0*/  IMAD.U32 R6, RZ, RZ, UR8 ;  /* 0x00000008ff067e24 */ /* 0x000fe4000f8e00ff */
[----:B------:R-:W-:-:S02]  /*bf00*/  IMAD.U32 R7, RZ, RZ, UR9 ;  /* 0x00000009ff077e24 */ /* 0x000fc4000f8e00ff */
[----:B------:R-:W-:Y:S02]  /*bf10*/  IMAD.U32 R10, RZ, RZ, UR4 ;  /* 0x00000004ff0a7e24 */ /* 0x000fe4000f8e00ff */
[----:B------:R-:W-:Y:S02]  /*bf20*/  IMAD.U32 R11, RZ, RZ, UR5 ;  /* 0x00000005ff0b7e24 */ /* 0x000fe4000f8e00ff */
[----:B------:R-:W-:Y:S02]  /*bf30*/  IMAD.MOV.U32 R8, RZ, RZ, 0x70 ;  /* 0x00000070ff087424 */ /* 0x000fe400078e00ff */
[----:B------:R-:W-:Y:S02]  /*bf40*/  IMAD.MOV.U32 R12, RZ, RZ, 0x1 ;  /* 0x00000001ff0c7424 */ /* 0x000fe400078e00ff */
[----:B------:R-:W-:-:S07]  /*bf50*/  IMAD.MOV.U32 R13, RZ, RZ, RZ ;  /* 0x000000ffff0d7224 */ /* 0x000fce00078e00ff */
[----:B------:R-:W-:-:S07]  /*bf60*/  LEPC R20, `(.L_x_42) ;  /* 0x000000001014794e */ /* 0x000fce0000000000 */
[----:B0-----:R-:W-:Y:S05]  /*bf70*/  CALL.ABS.NOINC R2 ;  /* 0x0000000002007343 */ /* 0x001fea0003c00000 */
.L_x_42:
[----:B------:R-:W-:-:S06]  /*bf80*/  UIADD3 UR4, UR40, 0xa400, URZ ;  /* 0x0000a40028047890 */ /* 0x000fcc000fffe03f */
[----:B------:R-:W-:-:S05]  /*bf90*/  IMAD.U32 R16, RZ, RZ, UR4 ;  /* 0x00000004ff107e24 */ /* 0x000fca000f8e00ff */
[----:B------:R-:W-:-:S13]  /*bfa0*/  LOP3.LUT P0, RZ, R16, 0x3ff, RZ, 0xc0, !PT ;  /* 0x000003ff10ff7812 */ /* 0x000fda000780c0ff */
[----:B------:R-:W-:Y:S05]  /*bfb0*/  @!P0 BRA `(.L_x_43) ;  /* 0x0000000000408947 */ /* 0x000fea0003800000 */
[----:B------:R-:W-:Y:S01]  /*bfc0*/  MOV R2, 0x0 ;  /* 0x0000000000027802 */ /* 0x000fe20000000f00 */
[----:B------:R-:W-:Y:S01]  /*bfd0*/  ULDC.64 UR6, c[0x4][0xc8] ;  /* 0x0100320000067ab9 */ /* 0x000fe20000000a00 */
[----:B------:R-:W-:Y:S01]  /*bfe0*/  ULDC.64 UR8, c[0x4][0xd0] ;  /* 0x0100340000087ab9 */ /* 0x000fe20000000a00 */
[----:B------:R-:W-:Y:S01]  /*bff0*/  ULDC.64 UR4, c[0x4][0x10] ;  /* 0x0100040000047ab9 */ /* 0x000fe20000000a00 */
[----:B------:R-:W-:Y:S01]  /*c000*/  IMAD.U32 R4, RZ, RZ, UR6 ;  /* 0x00000006ff047e24 */ /* 0x000fe2000f8e00ff */
[----:B------:R-:W-:Y:S01]  /*c010*/  MOV R12, 0x1 ;  /* 0x00000001000c7802 */ /* 0x000fe20000000f00 */
[----:B------:R-:W0:Y:S01]  /*c020*/  LDC.64 R2, c[0x4][R2] ;  /* 0x0100000002027b82 */ /* 0x000e220000000a00 */
[----:B------:R-:W-:Y:S02]  /*c030*/  IMAD.U32 R5, RZ, RZ, UR7 ;  /* 0x00000007ff057e24 */ /* 0x000fe4000f8e00ff */
[----:B------:R-:W-:Y:S02]  /*c040*/  IMAD.U32 R6, RZ, RZ, UR8 ;  /* 0x00000008ff067e24 */ /* 0x000fe4000f8e00ff */
[----:B------:R-:W-:-:S02]  /*c050*/  IMAD.U32 R7, RZ, RZ, UR9 ;  /* 0x00000009ff077e24 */ /* 0x000fc4000f8e00ff */
[----:B------:R-:W-:Y:S02]  /*c060*/  IMAD.U32 R10, RZ, RZ, UR4 ;  /* 0x00000004ff0a7e24 */ /* 0x000fe4000f8e00ff */
[----:B------:R-:W-:Y:S02]  /*c070*/  IMAD.U32 R11, RZ, RZ, UR5 ;  /* 0x00000005ff0b7e24 */ /* 0x000fe4000f8e00ff */
[----:B------:R-:W-:Y:S02]  /*c080*/  IMAD.MOV.U32 R8, RZ, RZ, 0x70 ;  /* 0x00000070ff087424 */ /* 0x000fe400078e00ff */
[----:B------:R-:W-:-:S07]  /*c090*/  IMAD.MOV.U32 R13, RZ, RZ, RZ ;  /* 0x000000ffff0d7224 */ /* 0x000fce00078e00ff */
[----:B------:R-:W-:-:S07]  /*c0a0*/  LEPC R20, `(.L_x_43) ;  /* 0x000000001014794e */ /* 0x000fce0000000000 */
[----:B0-----:R-:W-:Y:S05]  /*c0b0*/  CALL.ABS.NOINC R2 ;  /* 0x0000000002007343 */ /* 0x001fea0003c00000 */
.L_x_43:
        /* <DEDUP_REMOVED lines=20> */
.L_x_44:
[----:B------:R-:W-:-:S13]  /*c200*/  LOP3.LUT P6, RZ, R16, 0x3ff, RZ, 0xc0, !PT ;  /* 0x000003ff10ff7812 */ /* 0x000fda00078cc0ff */
[----:B------:R-:W-:Y:S05]  /*c210*/  @!P6 BRA `(.L_x_45) ;  /* 0x000000000040e947 */ /* 0x000fea0003800000 */
[----:B------:R-:W-:Y:S01]  /*c220*/  MOV R2, 0x0 ;  /* 0x0000000000027802 */ /* 0x000fe20000000f00 */
[----:B------:R-:W-:Y:S01]  /*c230*/  ULDC.64 UR6, c[0x4][0xc8] ;  /* 0x0100320000067ab9 */ /* 0x000fe20000000a00 */
[----:B------:R-:W-:Y:S01]  /*c240*/  ULDC.64 UR8, c[0x4][0xd0] ;  /* 0x0100340000087ab9 */ /* 0x000fe20000000a00 */
[----:B------:R-:W-:Y:S01]  /*c250*/  ULDC.64 UR4, c[0x4][0x20] ;  /* 0x0100080000047ab9 */ /* 0x000fe20000000a00 */
[----:B------:R-:W-:Y:S01]  /*c260*/  IMAD.U32 R4, RZ, RZ, UR6 ;  /* 0x00000006ff047e24 */ /* 0x000fe2000f8e00ff */
[----:B------:R-:W-:Y:S01]  /*c270*/  MOV R13, RZ ;  /* 0x000000ff000d7202 */ /* 0x000fe20000000f00 */
[----:B------:R-:W0:Y:S01]  /*c280*/  LDC.64 R2, c[0x4][R2] ;  /* 0x0100000002027b82 */ /* 0x000e220000000a00 */
[----:B------:R-:W-:Y:S02]  /*c290*/  IMAD.U32 R5, RZ, RZ, UR7 ;  /* 0x00000007ff057e24 */ /* 0x000fe4000f8e00ff */
[----:B------:R-:W-:Y:S02]  /*c2a0*/  IMAD.U32 R6, RZ, RZ, UR8 ;  /* 0x00000008ff067e24 */ /* 0x000fe4000f8e00ff */
[----:B------:R-:W-:-:S02]  /*c2b0*/  IMAD.U32 R7, RZ, RZ, UR9 ;  /* 0x00000009ff077e24 */ /* 0x000fc4000f8e00ff */
[----:B------:R-:W-:Y:S02]  /*c2c0*/  IMAD.U32 R10, RZ, RZ, UR4 ;  /* 0x00000004ff0a7e24 */ /* 0x000fe4000f8e00ff */
[----:B------:R-:W-:Y:S02]  /*c2d0*/  IMAD.U32 R11, RZ, RZ, UR5 ;  /* 0x00000005ff0b7e24 */ /* 0x000fe4000f8e00ff */
[----:B------:R-:W-:Y:S02]  /*c2e0*/  IMAD.MOV.U32 R8, RZ, RZ, 0x70 ;  /* 0x00000070ff087424 */ /* 0x000fe400078e00ff */
[----:B------:R-:W-:-:S07]  /*c2f0*/  IMAD.MOV.U32 R12, RZ, RZ, 0x1 ;  /* 0x00000001ff0c7424 */ /* 0x000fce00078e00ff */
[----:B------:R-:W-:-:S07]  /*c300*/  LEPC R20, `(.L_x_45) ;  /* 0x000000001014794e */ /* 0x000fce0000000000 */
[----:B0-----:R-:W-:Y:S05]  /*c310*/  CALL.ABS.NOINC R2 ;  /* 0x0000000002007343 */ /* 0x001fea0003c00000 */
.L_x_45:
[----:B------:R-:W0:Y:S01]  /*c320*/  LDC.64 R2, c[0x0][0x9f8] ;  /* 0x00027e00ff027b82 */ /* 0x000e220000000a00 */
[----:B------:R-:W-:Y:S01]  /*c330*/  IMAD.MOV.U32 R12, RZ, RZ, R18 ;  /* 0x000000ffff0c7224 */ /* 0x000fe200078e0012 */
[----:B------:R-:W-:Y:S02]  /*c340*/  LOP3.LUT R10, R19, 0x7f, RZ, 0xc0, !PT ;  /* 0x0000007f130a7812 */ /* 0x000fe400078ec0ff */
[----:B0-----:R-:W-:-:S04]  /*c350*/  ISETP.NE.U32.AND P0, PT, R2, RZ, PT ;  /* 0x000000ff0200720c */ /* 0x001fc80003f05070 */
[----:B------:R-:W-:-:S13]  /*c360*/  ISETP.NE.AND.EX P0, PT, R3, RZ, PT, P0 ;  /* 0x000000ff0300720c */ /* 0x000fda0003f05300 */
[----:B------:R-:W0:Y:S02]  /*c370*/  @P0 LDC.64 R2, c[0x0][0x9f8] ;  /* 0x00027e00ff020b82 */ /* 0x000e240000000a00 */
[----:B0-----:R-:W-:-:S05]  /*c380*/  @P0 IMAD.WIDE R2, R18, 0x4, R2 ;  /* 0x0000000412020825 */ /* 0x001fca00078e0202 */
[----:B------:R0:W2:Y:S01]  /*c390*/  @P0 LDG.E R12, desc[UR38][R2.64] ;  /* 0x00000026020c0981 */ /* 0x0000a2000c1e1900 */
[C---:B------:R-:W-:Y:S01]  /*c3a0*/  IMAD.SHL.U32 R0, R19.reuse, 0x80, RZ ;  /* 0x0000008013007824 */ /* 0x040fe200078e00ff */
[----:B------:R-:W-:Y:S01]  /*c3b0*/  SHF.R.U32.HI R7, RZ, 0x5, R10 ;  /* 0x00000005ff077819 */ /* 0x000fe2000001160a */
[C---:B------:R-:W-:Y:S02]  /*c3c0*/  IMAD.SHL.U32 R5, R19.reuse, 0x20, RZ ;  /* 0x0000002013057824 */ /* 0x040fe400078e00ff */
[----:B------:R-:W-:Y:S01]  /*c3d0*/  IMAD.SHL.U32 R11, R19, 0x10, RZ ;  /* 0x00000010130b7824 */ /* 0x000fe200078e00ff */
[----:B------:R-:W-:Y:S01]  /*c3e0*/  LOP3.LUT R4, R0, 0x380, RZ, 0xc0, !PT ;  /* 0x0000038000047812 */ /* 0x000fe200078ec0ff */
[----:B------:R-:W-:Y:S01]  /*c3f0*/  IMAD.SHL.U32 R18, R7, 0x200, RZ ;  /* 0x0000020007127824 */ /* 0x000fe200078e00ff */
[----:B------:R-:W-:Y:S01]  /*c400*/  LOP3.LUT R6, R5, 0x80, RZ, 0xc0, !PT ;  /* 0x0000008005067812 */ /* 0x000fe200078ec0ff */
[----:B0-----:R-:W0:Y:S02]  /*c410*/  LDC.64 R2, c[0x0][0x418] ;  /* 0x00010600ff027b82 */ /* 0x001e240000000a00 */
[----:B------:R-:W-:Y:S01]  /*c420*/  IMAD R4, R7, 0x10, R4 ;  /* 0x0000001007047824 */ /* 0x000fe200078e0204 */
[----:B------:R-:W-:Y:S01]  /*c430*/  LOP3.LUT R6, R6, 0x10, R19, 0xf8, !PT ;  /* 0x0000001006067812 */ /* 0x000fe200078ef813 */
[----:B------:R-:W-:Y:S01]  /*c440*/  IMAD.SHL.U32 R7, R19, 0x4, RZ ;  /* 0x0000000413077824 */ /* 0x000fe200078e00ff */
[----:B------:R-:W-:-:S04]  /*c450*/  LOP3.LUT R8, R18, 0x60, R5, 0xf8, !PT ;  /* 0x0000006012087812 */ /* 0x000fc800078ef805 */
[----:B------:R-:W-:Y:S02]  /*c460*/  LOP3.LUT R6, R6, 0x10, R7, 0x78, !PT ;  /* 0x0000001006067812 */ /* 0x000fe400078e7807 */
[----:B------:R-:W-:Y:S02]  /*c470*/  LOP3.LUT R7, R4, 0x70, R11, 0x78, !PT ;  /* 0x0000007004077812 */ /* 0x000fe400078e780b */
[----:B------:R-:W-:Y:S01]  /*c480*/  LOP3.LUT R9, R8, 0x100, R5, 0xf8, !PT ;  /* 0x0000010008097812 */ /* 0x000fe200078ef805 */
[----:B--2---:R-:W-:Y:S01]  /*c490*/  STL [R1+0x4], R12 ;  /* 0x0000040c01007387 */ /* 0x004fe20000100800 */
[----:B0-----:R-:W-:Y:S01]  /*c4a0*/  ISETP.NE.U32.AND P0, PT, R2, RZ, PT ;  /* 0x000000ff0200720c */ /* 0x001fe20003f05070 */
[----:B------:R-:W-:Y:S02]  /*c4b0*/  IMAD.MOV.U32 R8, RZ, RZ, R12 ;  /* 0x000000ffff087224 */ /* 0x000fe400078e000c */
[----:B------:R-:W2:Y:S01]  /*c4c0*/  LDL.LU R4, [R1] ;  /* 0x0000000001047983 */ /* 0x000ea20000300800 */
[----:B------:R-:W-:Y:S01]  /*c4d0*/  LOP3.LUT R5, R9, R6, RZ, 0xfc, !PT ;  /* 0x0000000609057212 */ /* 0x000fe200078efcff */
[----:B------:R-:W-:Y:S01]  /*c4e0*/  UMOV UR4, 0xffffffff ;  /* 0xffffffff00047882 */ /* 0x000fe20000000000 */
[----:B------:R-:W-:-:S02]  /*c4f0*/  ISETP.NE.AND.EX P2, PT, R3, RZ, PT, P0 ;  /* 0x000000ff0300720c */ /* 0x000fc40003f45300 */
[----:B------:R-:W-:Y:S01]  /*c500*/  LOP3.LUT R0, R7, 0xc00, R0, 0xf8, !PT ;  /* 0x00000c0007007812 */ /* 0x000fe200078ef800 */
[----:B------:R-:W-:Y:S01]  /*c510*/  STL [R1+0x18], R5 ;  /* 0x0000180501007387 */ /* 0x000fe20000100800 */
[----:B------:R-:W-:Y:S02]  /*c520*/  LOP3.LUT P1, RZ, R19, 0x4, RZ, 0xc0, !PT ;  /* 0x0000000413ff7812 */ /* 0x000fe4000782c0ff */
[----:B------:R-:W-:Y:S01]  /*c530*/  SHF.R.S32.HI R9, RZ, 0x1f, R8 ;  /* 0x0000001fff097819 */ /* 0x000fe20000011408 */
[----:B------:R0:W-:Y:S01]  /*c540*/  STL [R1+0x10], R0 ;  /* 0x0000100001007387 */ /* 0x0001e20000100800 */
[----:B------:R-:W-:Y:S02]  /*c550*/  SHF.R.U32.HI R6, RZ, 0x5, R19 ;  /* 0x00000005ff067819 */ /* 0x000fe40000011613 */
[----:B------:R-:W-:Y:S02]  /*c560*/  SEL R16, R8, RZ, !P2 ;  /* 0x000000ff08107207 */ /* 0x000fe40005000000 */
[----:B------:R-:W-:Y:S01]  /*c570*/  LOP3.LUT R6, R6, 0x3, RZ, 0xc0, !PT ;  /* 0x0000000306067812 */ /* 0x000fe200078ec0ff */
[----:B0-----:R-:W-:-:S05]  /*c580*/  IMAD.MOV.U32 R0, RZ, RZ, 0x40 ;  /* 0x00000040ff007424 */ /* 0x001fca00078e00ff */
[----:B------:R-:W-:-:S05]  /*c590*/  SEL R0, R0, 0xffffffc0, !P1 ;  /* 0xffffffc000007807 */ /* 0x000fca0004800000 */
[----:B------:R0:W-:Y:S01]  /*c5a0*/  STL [R1+0x14], R0 ;  /* 0x0000140001007387 */ /* 0x0001e20000100800 */
[----:B--2---:R-:W-:-:S04]  /*c5b0*/  LOP3.LUT R4, R4, 0xfffffffe, RZ, 0xc0, !PT ;  /* 0xfffffffe04047812 */ /* 0x004fc800078ec0ff */
[----:B------:R-:W-:-:S05]  /*c5c0*/  @P2 LOP3.LUT R4, R4, 0x1, RZ, 0xfc, !PT ;  /* 0x0000000104042812 */ /* 0x000fca00078efcff */
[----:B------:R0:W-:Y:S04]  /*c5d0*/  STL [R1], R4 ;  /* 0x0000000401007387 */ /* 0x0001e80000100800 */
[----:B------:R0:W-:Y:S01]  /*c5e0*/  STL [R1+0xc], R9 ;  /* 0x00000c0901007387 */ /* 0x0001e20000100800 */
[----:B------:R-:W-:Y:S05]  /*c5f0*/  BRA.DIV UR4, `(.L_x_46) ;  /* 0x0000002a04c47947 */ /* 0x000fea000b800000 */
[----:B------:R1:W2:Y:S02]  /*c600*/  SHFL.IDX PT, R14, R6, RZ, 0x1f ;  /* 0x00001fff060e7589 */ /* 0x0002a400000e0000 */
.L_x_99:
[----:B------:R-:W-:Y:S01]  /*c610*/  PLOP3.LUT P1, PT, PT, PT, PT, 0x8, 0x0 ;  /* 0x000000000000781c */ /* 0x000fe20003f2e170 */
[----:B0-----:R-:W-:Y:S01]  /*c620*/  IMAD.MOV.U32 R0, RZ, RZ, R4 ;  /* 0x000000ffff007224 */ /* 0x001fe200078e0004 */
[----:B--2---:R-:W-:-:S04]  /*c630*/  ISETP.NE.AND P0, PT, R14, RZ, PT ;  /* 0x000000ff0e00720c */ /* 0x004fc80003f05270 */
[----:B------:R-:W-:-:S07]  /*c640*/  LOP3.LUT R0, R0, 0xfffffffd, RZ, 0xc0, !PT ;  /* 0xfffffffd00007812 */ /* 0x000fce00078ec0ff */
[----:B------:R-:W-:-:S05]  /*c650*/  @P1 LOP3.LUT R0, R0, 0x2, RZ, 0xfc, !PT ;  /* 0x0000000200001812 */ /* 0x000fca00078efcff */
[----:B------:R0:W-:Y:S01]  /*c660*/  STL [R1], R0 ;  /* 0x0000000001007387 */ /* 0x0001e20000100800 */
[----:B------:R-:W-:Y:S05]  /*c670*/  @P0 BRA `(.L_x_47) ;  /* 0x00000004005c0947 */ /* 0x000fea0003800000 */
[----:B------:R-:W-:Y:S01]  /*c680*/  UMOV UR4, 0xffffffff ;  /* 0xffffffff00047882 */ /* 0x000fe20000000000 */
[----:B0-----:R-:W-:Y:S02]  /*c690*/  VIADD R0, R17, 0xffffffff ;  /* 0xffffffff11007836 */ /* 0x001fe40000000000 */
[----:B------:R-:W-:Y:S05]  /*c6a0*/  BRA.DIV UR4, `(.L_x_48) ;  /* 0x0000002a04b87947 */ /* 0x000fea000b800000 */
[----:B------:R-:W-:-:S13]  /*c6b0*/  ELECT P6, URZ, PT ;  /* 0x00000000003f782f */ /* 0x000fda00038c0000 */
.L_x_102:
[----:B------:R-:W-:Y:S05]  /*c6c0*/  @!P6 BRA `(.L_x_47) ;  /* 0x000000040048e947 */ /* 0x000fea0003800000 */
[----:B------:R-:W-:Y:S01]  /*c6d0*/  IMAD.MOV.U32 R16, RZ, RZ, R8 ;  /* 0x000000ffff107224 */ /* 0x000fe200078e0008 */
[----:B------:R-:W-:Y:S06]  /*c6e0*/  @!P2 BRA `(.L_x_49) ;  /* 0x000000000044a947 */ /* 0x000fec0003800000 */
[----:B------:R-:W0:Y:S01]  /*c6f0*/  LDC R7, c[0x0][0x43c] ;  /* 0x00010f00ff077b82 */ /* 0x000e220000000800 */
[----:B------:R-:W-:Y:S01]  /*c700*/  ULDC.64 UR4, c[0x0][0x428] ;  /* 0x00010a0000047ab9 */ /* 0x000fe20000000a00 */
[----:B0-----:R-:W-:-:S13]  /*c710*/  ISETP.NE.AND P0, PT, R7, 0x1, PT ;  /* 0x000000010700780c */ /* 0x001fda0003f05270 */
[----:B------:R-:W1:Y:S02]  /*c720*/  @P0 LDC.64 R4, c[0x0][0x440] ;  /* 0x00011000ff040b82 */ /* 0x000e640000000a00 */
[----:B-1----:R-:W-:-:S04]  /*c730*/  @P0 IMAD.HI.U32 R6, R0, R4, RZ ;  /* 0x0000000400060227 */ /* 0x002fc800078e00ff */
[----:B------:R-:W-:Y:S01]  /*c740*/  IMAD.MOV.U32 R4, RZ, RZ, R0 ;  /* 0x000000ffff047224 */ /* 0x000fe200078e0000 */
[----:B------:R-:W-:Y:S01]  /*c750*/  @P0 SHF.R.U32.HI R4, RZ, R5, R6 ;  /* 0x00000005ff040219 */ /* 0x000fe20000011606 */
[----:B------:R-:W-:-:S04]  /*c760*/  IMAD R6, R9, UR4, RZ ;  /* 0x0000000409067c24 */ /* 0x000fc8000f8e02ff */
[----:B------:R-:W-:Y:S02]  /*c770*/  IMAD.MOV R5, RZ, RZ, -R4 ;  /* 0x000000ffff057224 */ /* 0x000fe400078e0a04 */
[----:B------:R-:W-:Y:S02]  /*c780*/  IMAD R6, R8, UR5, R6 ;  /* 0x0000000508067c24 */ /* 0x000fe4000f8e0206 */
[----:B------:R-:W-:Y:S01]  /*c790*/  IMAD R0, R7, R5, R0 ;  /* 0x0000000507007224 */ /* 0x000fe200078e0200 */
[----:B------:R-:W-:-:S03]  /*c7a0*/  SHF.R.S32.HI R5, RZ, 0x1f, R4 ;  /* 0x0000001fff057819 */ /* 0x000fc60000011404 */
[----:B------:R-:W-:-:S04]  /*c7b0*/  IMAD.WIDE.U32 R4, R8, UR4, R4 ;  /* 0x0000000408047c25 */ /* 0x000fc8000f8e0004 */
[----:B------:R-:W-:Y:S01]  /*c7c0*/  IMAD.IADD R6, R5, 0x1, R6 ;  /* 0x0000000105067824 */ /* 0x000fe200078e0206 */
[----:B------:R-:W-:-:S04]  /*c7d0*/  LEA R2, P0, R4, R2, 0x2 ;  /* 0x0000000204027211 */ /* 0x000fc800078010ff */
[----:B------:R-:W-:-:S05]  /*c7e0*/  LEA.HI.X R3, R4, R3, R6, 0x2, P0 ;  /* 0x0000000304037211 */ /* 0x000fca00000f1406 */
[----:B------:R0:W5:Y:S04]  /*c7f0*/  LDG.E R16, desc[UR38][R2.64] ;  /* 0x0000002602107981 */ /* 0x000168000c1e1900 */
.L_x_49:
[----:B0-----:R-:W-:Y:S01]  /*c800*/  IMAD.MOV.U32 R2, RZ, RZ, 0x1 ;  /* 0x00000001ff027424 */ /* 0x001fe200078e00ff */
[----:B------:R-:W-:-:S04]  /*c810*/  ISETP.NE.AND P1, PT, R10, RZ, PT ;  /* 0x000000ff0a00720c */ /* 0x000fc80003f25270 */
[----:B------:R-:W-:-:S04]  /*c820*/  SHF.L.U32 R2, R2, 0x1f, RZ ;  /* 0x0000001f02027819 */ /* 0x000fc800000006ff */
[----:B------:R-:W0:Y:S02]  /*c830*/  SYNCS.PHASECHK.TRANS64.TRYWAIT P0, [UR40+0x29880], R2 ;  /* 0x02988002ff0075a7 */ /* 0x000e240008000168 */
[----:B0-----:R-:W-:Y:S05]  /*c840*/  @!P0 BRA `(.L_x_50) ;  /* 0x0000002800708947 */ /* 0x001fea0003800000 */
.L_x_103:
[----:B------:R-:W-:Y:S05]  /*c850*/  @P1 BRA `(.L_x_51) ;  /* 0x0000000000141947 */ /* 0x000fea0003800000 */
[----:B------:R-:W-:Y:S01]  /*c860*/  LOP3.LUT P0, RZ, R19, 0x1f, RZ, 0xc0, !PT ;  /* 0x0000001f13ff7812 */ /* 0x000fe2000780c0ff */
[----:B0-----:R-:W-:-:S04]  /*c870*/  IMAD.MOV.U32 R3, RZ, RZ, 0x5000 ;  /* 0x00005000ff037424 */ /* 0x001fc800078e00ff */
[----:B------:R2:W-:Y:S08]  /*c880*/  SYNCS.ARRIVE.TRANS64 RZ, [UR40+0x29870], R3 ;  /* 0x02987003ffff79a7 */ /* 0x0005f00008000028 */
[----:B--2---:R-:W-:Y:S05]  /*c890*/  @!P0 BRA `(.L_x_51) ;  /* 0x0000000000048947 */ /* 0x004fea0003800000 */
[----:B------:R-:W-:Y:S01]  /*c8a0*/  BPT.TRAP 0x1 ;  /* 0x000000040000795c */ /* 0x000fe20000300000 */
.L_x_51:
[----:B------:R-:W-:Y:S01]  /*c8b0*/  IMAD R0, R0, 0xa0, RZ ;  /* 0x000000a000007824 */ /* 0x000fe200078e02ff */
[----:B------:R-:W-:Y:S01]  /*c8c0*/  ULDC.64 UR4, c[0x0][0x198] ;  /* 0x0000660000047ab9 */ /* 0x000fe20000000a00 */
[----:B-----5:R-:W-:Y:S01]  /*c8d0*/  R2UR UR13, R16 ;  /* 0x00000000100d72ca */ /* 0x020fe200000e0000 */
[----:B------:R-:W-:Y:S02]  /*c8e0*/  UIADD3 UR4, UP0, UR4, 0x470, URZ ;  /* 0x0000047004047890 */ /* 0x000fe4000ff1e03f */
[----:B------:R-:W-:Y:S01]  /*c8f0*/  R2UR UR11, R0 ;  /* 0x00000000000b72ca */ /* 0x000fe200000e0000 */
[----:B------:R-:W-:Y:S02]  /*c900*/  UIADD3 UR8, UR40, 0xa400, URZ ;  /* 0x0000a40028087890 */ /* 0x000fe4000fffe03f */
[----:B------:R-:W-:Y:S02]  /*c910*/  UIADD3 UR9, UR40, 0x29870, URZ ;  /* 0x0002987028097890 */ /* 0x000fe4000fffe03f */
[----:B------:R-:W-:Y:S01]  /*c920*/  UIADD3.X UR5, URZ, UR5, URZ, UP0, !UPT ;  /* 0x000000053f057290 */ /* 0x000fe200087fe43f */
[----:B------:R-:W-:Y:S01]  /*c930*/  UMOV UR6, 0x0 ;  /* 0x0000000000067882 */ /* 0x000fe20000000000 */
[----:B------:R-:W-:Y:S01]  /*c940*/  UMOV UR7, 0x14f00000 ;  /* 0x14f0000000077882 */ /* 0x000fe20000000000 */
[----:B------:R-:W-:Y:S01]  /*c950*/  UMOV UR10, URZ ;  /* 0x0000003f000a7c82 */ /* 0x000fe20008000000 */
[----:B------:R-:W-:-:S05]  /*c960*/  UMOV UR12, UR36 ;  /* 0x00000024000c7c82 */ /* 0x000fca0008000000 */
[----:B------:R2:W-:Y:S01]  /*c970*/  UTMALDG.4D [UR8], [UR4], desc[UR6] ;  /* 0x00000608040075b4 */ /* 0x0005e20008019000 */
[----:B------:R-:W3:Y:S02]  /*c980*/  SYNCS.PHASECHK.TRANS64.TRYWAIT P0, [UR40+0x29840], R2 ;  /* 0x02984002ff0075a7 */ /* 0x000ee40008000168 */
[----:B--23--:R-:W-:Y:S05]  /*c990*/  @!P0 BRA `(.L_x_52) ;  /* 0x0000002800348947 */ /* 0x00cfea0003800000 */
.L_x_104:
[----:B------:R-:W-:Y:S05]  /*c9a0*/  @P1 BRA `(.L_x_53) ;  /* 0x0000000000141947 */ /* 0x000fea0003800000 */
[----:B------:R-:W-:Y:S01]  /*c9b0*/  LOP3.LUT P0, RZ, R19, 0x1f, RZ, 0xc0, !PT ;  /* 0x0000001f13ff7812 */ /* 0x000fe2000780c0ff */
[----:B0-----:R-:W-:-:S04]  /*c9c0*/  IMAD.MOV.U32 R2, RZ, RZ, 0x7800 ;  /* 0x00007800ff027424 */ /* 0x001fc800078e00ff */
[----:B------:R2:W-:Y:S08]  /*c9d0*/  SYNCS.ARRIVE.TRANS64 RZ, [UR40+0x29830], R2 ;  /* 0x02983002ffff79a7 */ /* 0x0005f00008000028 */
[----:B--2---:R-:W-:Y:S05]  /*c9e0*/  @!P0 BRA `(.L_x_53) ;  /* 0x0000000000048947 */ /* 0x004fea0003800000 */
[----:B------:R-:W-:Y:S01]  /*c9f0*/  BPT.TRAP 0x1 ;  /* 0x000000040000795c */ /* 0x000fe20000300000 */
.L_x_53:
[----:B0-----:R-:W2:Y:S01]  /*ca00*/  LDL.LU R2, [R1] ;  /* 0x0000000001027983 */ /* 0x001ea20000300800 */
[----:B------:R-:W-:Y:S01]  /*ca10*/  PLOP3.LUT P0, PT, PT, PT, PT, 0x80, 0x0 ;  /* 0x000000000000781c */ /* 0x000fe20003f0f070 */
[----:B------:R-:W-:Y:S01]  /*ca20*/  ULDC.64 UR4, c[0x0][0x198] ;  /* 0x0000660000047ab9 */ /* 0x000fe20000000a00 */
[----:B------:R-:W-:Y:S01]  /*ca30*/  R2UR UR11, R0 ;  /* 0x00000000000b72ca */ /* 0x000fe200000e0000 */
[----:B------:R-:W-:Y:S01]  /*ca40*/  UIADD3 UR4, UP0, UR4, 0x370, URZ ;  /* 0x0000037004047890 */ /* 0x000fe2000ff1e03f */
[----:B------:R-:W-:Y:S01]  /*ca50*/  R2UR UR13, R16 ;  /* 0x00000000100d72ca */ /* 0x000fe200000e0000 */
[----:B------:R-:W-:Y:S02]  /*ca60*/  UIADD3 UR8, UR40, 0x1a400, URZ ;  /* 0x0001a40028087890 */ /* 0x000fe4000fffe03f */
[----:B------:R-:W-:Y:S02]  /*ca70*/  UIADD3 UR9, UR40, 0x29830, URZ ;  /* 0x0002983028097890 */ /* 0x000fe4000fffe03f */
[----:B------:R-:W-:-:S02]  /*ca80*/  UIADD3.X UR5, URZ, UR5, URZ, UP0, !UPT ;  /* 0x000000053f057290 */ /* 0x000fc400087fe43f */
[----:B------:R-:W-:Y:S02]  /*ca90*/  UIADD3 UR16, UR40, 0x1cc00, URZ ;  /* 0x0001cc0028107890 */ /* 0x000fe4000fffe03f */
[----:B------:R-:W-:Y:S01]  /*caa0*/  UIADD3 UR32, UR40, 0x1f400, URZ ;  /* 0x0001f40028207890 */ /* 0x000fe2000fffe03f */
[----:B------:R-:W-:Y:S01]  /*cab0*/  UMOV UR6, 0x0 ;  /* 0x0000000000067882 */ /* 0x000fe20000000000 */
[----:B------:R-:W-:Y:S01]  /*cac0*/  UMOV UR7, 0x14f00000 ;  /* 0x14f0000000077882 */ /* 0x000fe20000000000 */
[----:B------:R-:W-:Y:S01]  /*cad0*/  UMOV UR10, URZ ;  /* 0x0000003f000a7c82 */ /* 0x000fe20008000000 */
[----:B------:R-:W-:Y:S01]  /*cae0*/  UMOV UR12, UR36 ;  /* 0x00000024000c7c82 */ /* 0x000fe20008000000 */
[----:B------:R-:W-:Y:S01]  /*caf0*/  UMOV UR18, 0x40 ;  /* 0x0000004000127882 */ /* 0x000fe20000000000 */
[----:B------:R-:W-:Y:S01]  /*cb00*/  UMOV UR20, UR36 ;  /* 0x0000002400147c82 */ /* 0x000fe20008000000 */
[----:B------:R-:W-:Y:S01]  /*cb10*/  UMOV UR17, UR9 ;  /* 0x0000000900117c82 */ /* 0x000fe20008000000 */
[----:B------:R-:W-:Y:S01]  /*cb20*/  UMOV UR19, UR11 ;  /* 0x0000000b00137c82 */ /* 0x000fe20008000000 */
[----:B------:R-:W-:Y:S01]  /*cb30*/  UMOV UR21, UR13 ;  /* 0x0000000d00157c82 */ /* 0x000fe20008000000 */
[----:B------:R-:W-:Y:S01]  /*cb40*/  UMOV UR34, 0x80 ;  /* 0x0000008000227882 */ /* 0x000fe20000000000 */
[----:B------:R-:W-:Y:S01]  /*cb50*/  UMOV UR33, UR9 ;  /* 0x0000000900217c82 */ /* 0x000fe20008000000 */
[----:B------:R-:W-:Y:S01]  /*cb60*/  UMOV UR35, UR11 ;  /* 0x0000000b00237c82 */ /* 0x000fe20008000000 */
[----:B------:R3:W-:Y:S01]  /*cb70*/  UTMALDG.4D [UR8], [UR4], desc[UR6] ;  /* 0x00000608040075b4 */ /* 0x0007e20008019000 */
[----:B------:R-:W-:Y:S01]  /*cb80*/  UMOV UR37, UR13 ;  /* 0x0000000d00257c82 */ /* 0x000fe20008000000 */
[----:B------:R3:W-:Y:S01]  /*cb90*/  UTMALDG.4D [UR16], [UR4], desc[UR6] ;  /* 0x00000610040075b4 */ /* 0x0007e20008019000 */
[----:B------:R3:W-:Y:S01]  /*cba0*/  UTMALDG.4D [UR32], [UR4], desc[UR6] ;  /* 0x00000620040075b4 */ /* 0x0007e20008019000 */
[----:B--2---:R-:W-:-:S04]  /*cbb0*/  LOP3.LUT R2, R2, 0xfffffffd, RZ, 0xc0, !PT ;  /* 0xfffffffd02027812 */ /* 0x004fc800078ec0ff */
[----:B------:R-:W-:-:S05]  /*cbc0*/  @P0 LOP3.LUT R2, R2, 0x2, RZ, 0xfc, !PT ;  /* 0x0000000202020812 */ /* 0x000fca00078efcff */
[----:B------:R3:W-:Y:S01]  /*cbd0*/  STL [R1], R2 ;  /* 0x0000000201007387 */ /* 0x0007e20000100800 */
[----:B------:R-:W-:Y:S01]  /*cbe0*/  NOP ;  /* 0x0000000000007918 */ /* 0x000fe20000000000 */
.L_x_47:
[----:B------:R-:W-:Y:S05]  /*cbf0*/  WARPSYNC.ALL ;  /* 0x0000000000007948 */ /* 0x000fea0003800000 */
[----:B---3--:R-:W-:Y:S01]  /*cc00*/  UIADD3 UR4, UR40, 0x14400, URZ ;  /* 0x0001440028047890 */ /* 0x008fe2000fffe03f */
[----:B------:R-:W-:Y:S03]  /*cc10*/  BAR.SYNC.DEFER_BLOCKING 0x8, 0x180 ;  /* 0x0206000000007b1d */ /* 0x000fe60000010000 */
[----:B------:R-:W-:-:S06]  /*cc20*/  ULOP3.LUT UP0, URZ, UR4, 0x1bf, URZ, 0xc0, !UPT ;  /* 0x000001bf043f7892 */ /* 0x000fcc000f80c03f */
[----:B------:R-:W-:-:S13]  /*cc30*/  PLOP3.LUT P0, PT, PT, PT, UP0, 0x80, 0x0 ;  /* 0x000000000000781c */ /* 0x000fda0003f0f008 */
[----:B------:R-:W-:Y:S05]  /*cc40*/  @!P0 BRA `(.L_x_54) ;  /* 0x0000000000408947 */ /* 0x000fea0003800000 */
[----:B------:R-:W-:Y:S01]  /*cc50*/  MOV R2, 0x0 ;  /* 0x0000000000027802 */ /* 0x000fe20000000f00 */
[----:B------:R-:W-:Y:S01]  /*cc60*/  ULDC.64 UR6, c[0x4][0xc8] ;  /* 0x0100320000067ab9 */ /* 0x000fe20000000a00 */
[----:B------:R-:W-:Y:S01]  /*cc70*/  ULDC.64 UR8, c[0x4][0xd0] ;  /* 0x0100340000087ab9 */ /* 0x000fe20000000a00 */
[----:B------:R-:W-:Y:S01]  /*cc80*/  ULDC.64 UR4, c[0x4][0x28] ;  /* 0x01000a0000047ab9 */ /* 0x000fe20000000a00 */
[----:B------:R-:W-:Y:S01]  /*cc90*/  MOV R4, UR6 ;  /* 0x0000000600047c02 */ /* 0x000fe20008000f00 */
[----:B------:R-:W-:Y:S01]  /*cca0*/  IMAD.U32 R5, RZ, RZ, UR7 ;  /* 0x00000007ff057e24 */ /* 0x000fe2000f8e00ff */
[----:B------:R-:W2:Y:S01]  /*ccb0*/  LDC.64 R2, c[0x4][R2] ;  /* 0x0100000002027b82 */ /* 0x000ea20000000a00 */
[----:B-1----:R-:W-:Y:S02]  /*ccc0*/  IMAD.U32 R6, RZ, RZ, UR8 ;  /* 0x00000008ff067e24 */ /* 0x002fe4000f8e00ff */
[----:B------:R-:W-:Y:S02]  /*ccd0*/  IMAD.U32 R7, RZ, RZ, UR9 ;  /* 0x00000009ff077e24 */ /* 0x000fe4000f8e00ff */
[----:B------:R-:W-:-:S02]  /*cce0*/  IMAD.U32 R10, RZ, RZ, UR4 ;  /* 0x00000004ff0a7e24 */ /* 0x000fc4000f8e00ff */
[----:B------:R-:W-:Y:S02]  /*ccf0*/  IMAD.U32 R11, RZ, RZ, UR5 ;  /* 0x00000005ff0b7e24 */ /* 0x000fe4000f8e00ff */
[----:B------:R-:W-:Y:S02]  /*cd00*/  IMAD.MOV.U32 R8, RZ, RZ, 0x70 ;  /* 0x00000070ff087424 */ /* 0x000fe400078e00ff */
[----:B------:R-:W-:Y:S02]  /*cd10*/  IMAD.MOV.U32 R12, RZ, RZ, 0x1 ;  /* 0x00000001ff0c7424 */ /* 0x000fe400078e00ff */
[----:B------:R-:W-:-:S07]  /*cd20*/  IMAD.MOV.U32 R13, RZ, RZ, RZ ;  /* 0x000000ffff0d7224 */ /* 0x000fce00078e00ff */
[----:B------:R-:W-:-:S07]  /*cd30*/  LEPC R20, `(.L_x_54) ;  /* 0x000000001014794e */ /* 0x000fce0000000000 */
[----:B0-2---:R-:W-:Y:S05]  /*cd40*/  CALL.ABS.NOINC R2 ;  /* 0x0000000002007343 */ /* 0x005fea0003c00000 */
.L_x_54:
[----:B0-----:R-:W-:Y:S01]  /*cd50*/  SHF.R.U32.HI R0, RZ, 0x3, R19 ;  /* 0x00000003ff007819 */ /* 0x001fe20000011613 */
[C---:B------:R-:W-:Y:S01]  /*cd60*/  IMAD.SHL.U32 R8, R19.reuse, 0x10, RZ ;  /* 0x0000001013087824 */ /* 0x040fe200078e00ff */
[----:B-1----:R-:W0:Y:S01]  /*cd70*/  S2R R6, SR_CTAID.Z ;  /* 0x0000000000067919 */ /* 0x002e220000002700 */
[C---:B------:R-:W-:Y:S01]  /*cd80*/  IMAD.SHL.U32 R2, R19.reuse, 0x10, RZ ;  /* 0x0000001013027824 */ /* 0x040fe200078e00ff */
[----:B------:R-:W1:Y:S01]  /*cd90*/  LDC R9, c[0x0][0x448] ;  /* 0x00011200ff097b82 */ /* 0x000e620000000800 */
[----:B------:R-:W-:Y:S01]  /*cda0*/  IMAD.SHL.U32 R3, R0, 0x80, RZ ;  /* 0x0000008000037824 */ /* 0x000fe200078e00ff */
[----:B------:R-:W-:Y:S01]  /*cdb0*/  LOP3.LUT R8, R8, 0x30, RZ, 0xe2, !PT ;  /* 0x0000003008087812 */ /* 0x000fe200078ee2ff */
[----:B------:R-:W-:Y:S01]  /*cdc0*/  IMAD.SHL.U32 R0, R0, 0x10, RZ ;  /* 0x0000001000007824 */ /* 0x000fe200078e00ff */
[----:B------:R-:W-:Y:S01]  /*cdd0*/  USHF.R.S32.HI UR4, URZ, 0x1f, UR36 ;  /* 0x0000001f3f047899 */ /* 0x000fe20008011424 */
[----:B------:R-:W2:Y:S01]  /*cde0*/  S2R R10, SR_CTAID.X ;  /* 0x00000000000a7919 */ /* 0x000ea20000002500 */
[----:B------:R-:W-:Y:S01]  /*cdf0*/  LOP3.LUT R3, R8, 0x180, R3, 0xf8, !PT ;  /* 0x0000018008037812 */ /* 0x000fe200078ef803 */
[----:B------:R-:W-:Y:S01]  /*ce00*/  ULDC.64 UR8, c[0x0][0x2d8] ;  /* 0x0000b60000087ab9 */ /* 0x000fe20000000a00 */
[----:B------:R-:W-:Y:S01]  /*ce10*/  LOP3.LUT R11, R19, 0x7f, RZ, 0xc0, !PT ;  /* 0x0000007f130b7812 */ /* 0x000fe200078ec0ff */
[----:B------:R-:W-:Y:S01]  /*ce20*/  UIMAD UR6, UR4, UR8, URZ ;  /* 0x00000008040672a4 */ /* 0x000fe2000f8e023f */
[----:B------:R-:W-:Y:S01]  /*ce30*/  LOP3.LUT R0, R3, 0x30, R0, 0x78, !PT ;  /* 0x0000003003007812 */ /* 0x000fe200078e7800 */
[----:B------:R-:W-:Y:S01]  /*ce40*/  UIMAD.WIDE.U32 UR4, UR36, UR8, URZ ;  /* 0x00000008240472a5 */ /* 0x000fe2000f8e003f */
[----:B------:R-:W-:Y:S01]  /*ce50*/  LOP3.LUT R3, R2, 0x40, RZ, 0xc0, !PT ;  /* 0x0000004002037812 */ /* 0x000fe200078ec0ff */
[----:B------:R-:W-:-:S03]  /*ce60*/  UIMAD UR6, UR36, UR9, UR6 ;  /* 0x00000009240672a4 */ /* 0x000fc6000f8e0206 */
[----:B------:R-:W-:Y:S01]  /*ce70*/  IADD3 R0, R0, R3, R18 ;  /* 0x0000000300007210 */ /* 0x000fe20007ffe012 */
[----:B------:R-:W-:Y:S01]  /*ce80*/  UIADD3 UR5, UR5, UR6, URZ ;  /* 0x0000000605057290 */ /* 0x000fe2000fffe03f */
[----:B------:R-:W3:Y:S01]  /*ce90*/  LDC.64 R2, c[0x0][0x2e0] ;  /* 0x0000b800ff027b82 */ /* 0x000ee20000000a00 */
[----:B-1----:R-:W-:Y:S02]  /*cea0*/  ISETP.NE.AND P0, PT, R9, 0x1, PT ;  /* 0x000000010900780c */ /* 0x002fe40003f05270 */
[----:B0-----:R-:W-:-:S05]  /*ceb0*/  SHF.R.S32.HI R5, RZ, 0x1f, R6 ;  /* 0x0000001fff057819 */ /* 0x001fca0000011406 */
[----:B---3--:R-:W-:-:S06]  /*cec0*/  IMAD R4, R5, R2, RZ ;  /* 0x0000000205047224 */ /* 0x008fcc00078e02ff */
[----:B------:R-:W0:Y:S01]  /*ced0*/  @P0 LDC R5, c[0x0][0x44c] ;  /* 0x00011300ff050b82 */ /* 0x000e220000000800 */
[C---:B------:R-:W-:Y:S02]  /*cee0*/  IMAD R4, R6.reuse, R3, R4 ;  /* 0x0000000306047224 */ /* 0x040fe400078e0204 */
[----:B------:R-:W-:Y:S01]  /*cef0*/  IMAD.WIDE.U32 R2, R6, R2, UR4 ;  /* 0x0000000406027e25 */ /* 0x000fe2000f8e0002 */
[----:B------:R-:W-:-:S03]  /*cf00*/  ULDC.64 UR4, c[0x0][0x2d0] ;  /* 0x0000b40000047ab9 */ /* 0x000fc60000000a00 */
[----:B------:R-:W-:Y:S02]  /*cf10*/  IMAD.IADD R3, R3, 0x1, R4 ;  /* 0x0000000103037824 */ /* 0x000fe400078e0204 */
[----:B------:R-:W1:Y:S01]  /*cf20*/  @P0 LDC R4, c[0x0][0x450] ;  /* 0x00011400ff040b82 */ /* 0x000e620000000800 */
[----:B------:R-:W-:-:S05]  /*cf30*/  IMAD.SHL.U32 R6, R19, 0x20, RZ ;  /* 0x0000002013067824 */ /* 0x000fca00078e00ff */
[----:B------:R-:W-:-:S04]  /*cf40*/  LOP3.LUT R6, R6, 0x60, RZ, 0xc0, !PT ;  /* 0x0000006006067812 */ /* 0x000fc800078ec0ff */
[----:B------:R-:W-:-:S05]  /*cf50*/  LEA.HI R6, R11, R6, RZ, 0x1e ;  /* 0x000000060b067211 */ /* 0x000fca00078ff0ff */
[----:B--2---:R-:W-:-:S04]  /*cf60*/  IMAD R6, R10, 0x80, R6 ;  /* 0x000000800a067824 */ /* 0x004fc800078e0206 */
[----:B0-----:R-:W-:-:S04]  /*cf70*/  @P0 IMAD.HI.U32 R7, R6, R5, RZ ;  /* 0x0000000506070227 */ /* 0x001fc800078e00ff */
[----:B------:R-:W-:Y:S01]  /*cf80*/  IMAD.MOV.U32 R5, RZ, RZ, R6 ;  /* 0x000000ffff057224 */ /* 0x000fe200078e0006 */
[----:B-1----:R-:W-:Y:S02]  /*cf90*/  @P0 SHF.R.U32.HI R5, RZ, R4, R7 ;  /* 0x00000004ff050219 */ /* 0x002fe40000011607 */
[----:B------:R-:W-:-:S03]  /*cfa0*/  SHF.R.U32.HI R7, RZ, 0x2, R11 ;  /* 0x00000002ff077819 */ /* 0x000fc6000001160b */
[----:B------:R-:W-:Y:S02]  /*cfb0*/  IMAD.MOV R4, RZ, RZ, -R5 ;  /* 0x000000ffff047224 */ /* 0x000fe400078e0a05 */
[----:B------:R-:W-:-:S04]  /*cfc0*/  IMAD.WIDE.U32 R2, R5, UR4, R2 ;  /* 0x0000000405027c25 */ /* 0x000fc8000f8e0002 */
[----:B------:R-:W-:Y:S01]  /*cfd0*/  IMAD R4, R9, R4, R6 ;  /* 0x0000000409047224 */ /* 0x000fe200078e0206 */
[----:B------:R-:W-:-:S05]  /*cfe0*/  SHF.R.S32.HI R6, RZ, 0x1f, R5 ;  /* 0x0000001fff067819 */ /* 0x000fca0000011405 */
[----:B------:R-:W-:-:S04]  /*cff0*/  IMAD R6, R6, UR4, RZ ;  /* 0x0000000406067c24 */ /* 0x000fc8000f8e02ff */
[----:B------:R-:W-:Y:S01]  /*d000*/  IMAD R5, R5, UR5, R6 ;  /* 0x0000000505057c24 */ /* 0x000fe2000f8e0206 */
[----:B------:R-:W-:-:S03]  /*d010*/  ULDC.64 UR4, c[0x0][0x2c8] ;  /* 0x0000b20000047ab9 */ /* 0x000fc60000000a00 */
[----:B------:R-:W-:Y:S01]  /*d020*/  IMAD.IADD R3, R3, 0x1, R5 ;  /* 0x0000000103037824 */ /* 0x000fe200078e0205 */
[----:B------:R-:W-:Y:S01]  /*d030*/  SHF.R.S32.HI R5, RZ, 0x1f, R4 ;  /* 0x0000001fff057819 */ /* 0x000fe20000011404 */
[----:B------:R-:W-:-:S04]  /*d040*/  IMAD.WIDE.U32 R2, R4, UR4, R2 ;  /* 0x0000000404027c25 */ /* 0x000fc8000f8e0002 */
[----:B------:R-:W-:-:S04]  /*d050*/  IMAD R5, R5, UR4, RZ ;  /* 0x0000000405057c24 */ /* 0x000fc8000f8e02ff */
[----:B------:R-:W-:Y:S01]  /*d060*/  IMAD R5, R4, UR5, R5 ;  /* 0x0000000504057c24 */ /* 0x000fe2000f8e0205 */
[----:B------:R-:W-:Y:S02]  /*d070*/  ULDC.64 UR4, c[0x0][0x280] ;  /* 0x0000a00000047ab9 */ /* 0x000fe40000000a00 */
[----:B------:R-:W-:Y:S01]  /*d080*/  IADD3 R6, P0, R2, UR4, RZ ;  /* 0x0000000402067c10 */ /* 0x000fe2000ff1e0ff */
[----:B------:R-:W-:Y:S01]  /*d090*/  ULDC UR4, c[0x0][0x2b8] ;  /* 0x0000ae0000047ab9 */ /* 0x000fe20000000800 */
[----:B------:R-:W-:Y:S02]  /*d0a0*/  IADD3 R2, R8, 0x40, RZ ;  /* 0x0000004008027810 */ /* 0x000fe40007ffe0ff */
[----:B------:R-:W-:Y:S02]  /*d0b0*/  IADD3.X R5, R3, UR5, R5, P0, !PT ;  /* 0x0000000503057c10 */ /* 0x000fe400087fe405 */
[----:B------:R-:W-:Y:S01]  /*d0c0*/  ISETP.GE.AND P0, PT, R2, UR4, PT ;  /* 0x0000000402007c0c */ /* 0x000fe2000bf06270 */
[C---:B------:R-:W-:Y:S01]  /*d0d0*/  VIADD R2, R8.reuse, 0x80 ;  /* 0x0000008008027836 */ /* 0x040fe20000000000 */
[----:B------:R-:W-:-:S04]  /*d0e0*/  ISETP.GE.AND P2, PT, R8, UR4, PT ;  /* 0x0000000408007c0c */ /* 0x000fc8000bf46270 */
[----:B------:R-:W-:Y:S01]  /*d0f0*/  ISETP.GE.AND P1, PT, R2, UR4, PT ;  /* 0x0000000402007c0c */ /* 0x000fe2000bf26270 */
[----:B------:R-:W-:-:S03]  /*d100*/  UMOV UR4, 0xffffffff ;  /* 0xffffffff00047882 */ /* 0x000fc60000000000 */
[----:B------:R-:W-:Y:S09]  /*d110*/  BRA.DIV UR4, `(.L_x_55) ;  /* 0x00000022046c7947 */ /* 0x000ff2000b800000 */
[----:B------:R-:W0:Y:S01]  /*d120*/  SHFL.IDX PT, R3, R6, RZ, 0x1c1f ;  /* 0x001c1fff06037589 */ /* 0x000e2200000e0000 */
[----:B------:R-:W-:Y:S01]  /*d130*/  ULDC UR4, c[0x0][0x288] ;  /* 0x0000a20000047ab9 */ /* 0x000fe20000000800 */
[----:B------:R-:W-:Y:S02]  /*d140*/  IMAD R7, R10, 0x80, R7 ;  /* 0x000000800a077824 */ /* 0x000fe400078e0207 */
[----:B------:R-:W1:Y:S01]  /*d150*/  SHFL.IDX PT, R2, R5, RZ, 0x1c1f ;  /* 0x001c1fff05027589 */ /* 0x000e6200000e0000 */
[----:B------:R-:W-:Y:S02]  /*d160*/  IMAD R4, R9, UR4, RZ ;  /* 0x0000000409047c24 */ /* 0x000fe4000f8e02ff */
[C---:B------:R-:W-:Y:S01]  /*d170*/  VIADD R11, R7.reuse, 0x20 ;  /* 0x00000020070b7836 */ /* 0x040fe20000000000 */
[----:B------:R-:W2:Y:S02]  /*d180*/  SHFL.IDX PT, R14, R6, 0x1, 0x1c1f ;  /* 0x003c1f00060e7f89 */ /* 0x000ea400000e0000 */
[----:B------:R-:W-:-:S13]  /*d190*/  ISETP.GE.AND P4, PT, R7, R4, PT ;  /* 0x000000040700720c */ /* 0x000fda0003f86270 */
[----:B------:R-:W-:Y:S01]  /*d1a0*/  @!P4 VIADD R9, R0, UR40 ;  /* 0x000000280009cc36 */ /* 0x000fe20008000000 */
[----:B0-----:R-:W-:-:S05]  /*d1b0*/  @!P4 IADD3 R3, P3, R8, R3, RZ ;  /* 0x000000030803c210 */ /* 0x001fca0007f7e0ff */
[----:B-1----:R-:W-:Y:S01]  /*d1c0*/  @!P4 IMAD.X R2, RZ, RZ, R2, P3 ;  /* 0x000000ffff02c224 */ /* 0x002fe200018e0602 */
[----:B------:R-:W-:Y:S01]  /*d1d0*/  ISETP.GE.AND P3, PT, R11, R4, PT ;  /* 0x000000040b00720c */ /* 0x000fe20003f66270 */
[----:B------:R-:W-:-:S03]  /*d1e0*/  VIADD R11, R7, 0x40 ;  /* 0x00000040070b7836 */ /* 0x000fc60000000000 */
[----:B------:R-:W-:-:S04]  /*d1f0*/  @!P4 LOP3.LUT R3, R3, R2, RZ, 0x3c, !PT ;  /* 0x000000020303c212 */ /* 0x000fc800078e3cff */
[----:B------:R-:W-:-:S04]  /*d200*/  @!P4 LOP3.LUT R2, R3, R2, RZ, 0x3c, !PT ;  /* 0x000000020302c212 */ /* 0x000fc800078e3cff */
[----:B------:R-:W-:-:S05]  /*d210*/  @!P4 LOP3.LUT R3, R3, R2, RZ, 0x3c, !PT ;  /* 0x000000020303c212 */ /* 0x000fca00078e3cff */
[----:B------:R-:W-:Y:S04]  /*d220*/  @!P4 LDGSTS.E.BYPASS.LTC128B.128 [R9+0x14400], desc[UR38][R2.64], !P2 ;  /* 0x144000000209cfae */ /* 0x000fe8000d101d66 */
[----:B------:R-:W-:Y:S04]  /*d230*/  @!P4 LDGSTS.E.BYPASS.LTC128B.128 [R9+0x16400], desc[UR38][R2.64+0x40], !P0 ;  /* 0x164000400209cfae */ /* 0x000fe8000c101d66 */
[----:B------:R0:W-:Y:S04]  /*d240*/  @!P4 LDGSTS.E.BYPASS.LTC128B.128 [R9+0x18400], desc[UR38][R2.64+0x80], !P1 ;  /* 0x184000800209cfae */ /* 0x0001e8000c901d66 */
[----:B0-----:R-:W0:Y:S01]  /*d250*/  SHFL.IDX PT, R2, R5, 0x1, 0x1c1f ;  /* 0x003c1f0005027f89 */ /* 0x001e2200000e0000 */
[----:B--2---:R-:W-:Y:S01]  /*d260*/  @!P3 IADD3 R3, P4, R8, R14, RZ ;  /* 0x0000000e0803b210 */ /* 0x004fe20007f9e0ff */
[----:B------:R-:W-:-:S02]  /*d270*/  @!P3 VIADD R9, R0, UR40 ;  /* 0x000000280009bc36 */ /* 0x000fc40008000000 */
[----:B------:R-:W1:Y:S02]  /*d280*/  SHFL.IDX PT, R14, R6, 0x2, 0x1c1f ;  /* 0x005c1f00060e7f89 */ /* 0x000e6400000e0000 */
[----:B0-----:R-:W-:-:S05]  /*d290*/  @!P3 IMAD.X R2, RZ, RZ, R2, P4 ;  /* 0x000000ffff02b224 */ /* 0x001fca00020e0602 */
[----:B------:R-:W-:-:S04]  /*d2a0*/  @!P3 LOP3.LUT R3, R3, R2, RZ, 0x3c, !PT ;  /* 0x000000020303b212 */ /* 0x000fc800078e3cff */
[----:B------:R-:W-:-:S04]  /*d2b0*/  @!P3 LOP3.LUT R2, R3, R2, RZ, 0x3c, !PT ;  /* 0x000000020302b212 */ /* 0x000fc800078e3cff */
[----:B------:R-:W-:-:S05]  /*d2c0*/  @!P3 LOP3.LUT R3, R3, R2, RZ, 0x3c, !PT ;  /* 0x000000020303b212 */ /* 0x000fca00078e3cff */
[----:B------:R-:W-:Y:S04]  /*d2d0*/  @!P3 LDGSTS.E.BYPASS.LTC128B.128 [R9+0x14c00], desc[UR38][R2.64], !P2 ;  /* 0x14c000000209bfae */ /* 0x000fe8000d101d66 */
[----:B------:R-:W-:Y:S04]  /*d2e0*/  @!P3 LDGSTS.E.BYPASS.LTC128B.128 [R9+0x16c00], desc[UR38][R2.64+0x40], !P0 ;  /* 0x16c000400209bfae */ /* 0x000fe8000c101d66 */
[----:B------:R0:W-:Y:S01]  /*d2f0*/  @!P3 LDGSTS.E.BYPASS.LTC128B.128 [R9+0x18c00], desc[UR38][R2.64+0x80], !P1 ;  /* 0x18c000800209bfae */ /* 0x0001e2000c901d66 */
[----:B------:R-:W-:-:S03]  /*d300*/  ISETP.GE.AND P3, PT, R11, R4, PT ;  /* 0x000000040b00720c */ /* 0x000fc60003f66270 */
[----:B0-----:R-:W0:Y:S10]  /*d310*/  SHFL.IDX PT, R2, R5, 0x2, 0x1c1f ;  /* 0x005c1f0005027f89 */ /* 0x001e3400000e0000 */
[----:B-1----:R-:W-:Y:S01]  /*d320*/  @!P3 IADD3 R3, P4, R8, R14, RZ ;  /* 0x0000000e0803b210 */ /* 0x002fe20007f9e0ff */
[----:B------:R-:W-:Y:S01]  /*d330*/  @!P3 VIADD R21, R0, UR40 ;  /* 0x000000280015bc36 */ /* 0x000fe20008000000 */
[----:B------:R-:W1:Y:S04]  /*d340*/  SHFL.IDX PT, R5, R5, 0x3, 0x1c1f ;  /* 0x007c1f0005057f89 */ /* 0x000e6800000e0000 */
[----:B------:R2:W3:Y:S01]  /*d350*/  SHFL.IDX PT, R14, R6, 0x3, 0x1c1f ;  /* 0x007c1f00060e7f89 */ /* 0x0004e200000e0000 */
[----:B0-----:R-:W-:-:S05]  /*d360*/  @!P3 IMAD.X R2, RZ, RZ, R2, P4 ;  /* 0x000000ffff02b224 */ /* 0x001fca00020e0602 */
[----:B------:R-:W-:-:S04]  /*d370*/  @!P3 LOP3.LUT R3, R3, R2, RZ, 0x3c, !PT ;  /* 0x000000020303b212 */ /* 0x000fc800078e3cff */
[----:B------:R-:W-:-:S04]  /*d380*/  @!P3 LOP3.LUT R2, R3, R2, RZ, 0x3c, !PT ;  /* 0x000000020302b212 */ /* 0x000fc800078e3cff */
[----:B------:R-:W-:-:S05]  /*d390*/  @!P3 LOP3.LUT R3, R3, R2, RZ, 0x3c, !PT ;  /* 0x000000020303b212 */ /* 0x000fca00078e3cff */
[----:B------:R2:W-:Y:S04]  /*d3a0*/  @!P3 LDGSTS.E.BYPASS.LTC128B.128 [R21+0x15400], desc[UR38][R2.64], !P2 ;  /* 0x154000000215bfae */ /* 0x0005e8000d101d66 */
[----:B------:R2:W-:Y:S04]  /*d3b0*/  @!P3 LDGSTS.E.BYPASS.LTC128B.128 [R21+0x17400], desc[UR38][R2.64+0x40], !P0 ;  /* 0x174000400215bfae */ /* 0x0005e8000c101d66 */
[----:B-1-3--:R2:W-:Y:S02]  /*d3c0*/  @!P3 LDGSTS.E.BYPASS.LTC128B.128 [R21+0x19400], desc[UR38][R2.64+0x80], !P1 ;  /* 0x194000800215bfae */ /* 0x00a5e4000c901d66 */
.L_x_113:
[----:B------:R-:W-:Y:S01]  /*d3d0*/  VIADD R7, R7, 0x60 ;  /* 0x0000006007077836 */ /* 0x000fe20000000000 */
[----:B------:R-:W-:Y:S04]  /*d3e0*/  BSSY B0, `(.L_x_56) ;  /* 0x000000c000007945 */ /* 0x000fe80003800000 */
[----:B------:R-:W-:-:S13]  /*d3f0*/  ISETP.GE.AND P3, PT, R7, R4, PT ;  /* 0x000000040700720c */ /* 0x000fda0003f66270 */
[----:B------:R-:W-:Y:S05]  /*d400*/  @P3 BRA `(.L_x_57) ;  /* 0x0000000000243947 */ /* 0x000fea0003800000 */
[----:B--2---:R-:W-:-:S05]  /*d410*/  IADD3 R2, P3, R8, R14, RZ ;  /* 0x0000000e08027210 */ /* 0x004fca0007f7e0ff */
[----:B------:R-:W-:Y:S02]  /*d420*/  IMAD.X R3, RZ, RZ, R5, P3 ;  /* 0x000000ffff037224 */ /* 0x000fe400018e0605 */
[----:B------:R-:W-:-:S05]  /*d430*/  VIADD R5, R0, UR40 ;  /* 0x0000002800057c36 */ /* 0x000fca0008000000 */
[----:B------:R-:W-:Y:S01]  /*d440*/  @!PT LDS RZ, [RZ] ;  /* 0x00000000fffff984 */ /* 0x000fe20000000800 */
[----:B------:R-:W-:Y:S01]  /*d450*/  @!PT LDS RZ, [RZ] ;  /* 0x00000000fffff984 */ /* 0x000fe20000000800 */
[----:B------:R-:W-:Y:S01]  /*d460*/  @!PT LDS RZ, [RZ] ;  /* 0x00000000fffff984 */ /* 0x000fe20000000800 */
[----:B------:R0:W-:Y:S04]  /*d470*/  LDGSTS.E.BYPASS.LTC128B.128 [R5+0x15c00], desc[UR38][R2.64], !P2 ;  /* 0x15c0000002057fae */ /* 0x0001e8000d101d66 */
[----:B------:R0:W-:Y:S04]  /*d480*/  LDGSTS.E.BYPASS.LTC128B.128 [R5+0x17c00], desc[UR38][R2.64+0x40], !P0 ;  /* 0x17c0004002057fae */ /* 0x0001e8000c101d66 */
[----:B------:R0:W-:Y:S02]  /*d490*/  LDGSTS.E.BYPASS.LTC128B.128 [R5+0x19c00], desc[UR38][R2.64+0x80], !P1 ;  /* 0x19c0008002057fae */ /* 0x0001e4000c901d66 */
.L_x_57:
[----:B------:R-:W-:Y:S05]  /*d4a0*/  BSYNC B0 ;  /* 0x0000000000007941 */ /* 0x000fea0003800000 */
.L_x_56:
[----:B------:R-:W-:Y:S01]  /*d4b0*/  NOP ;  /* 0x0000000000007918 */ /* 0x000fe20000000000 */
[----:B------:R-:W-:Y:S01]  /*d4c0*/  SYNCS.ARRIVE.TRANS64.RED.A0T1 RZ, [UR40+0x29800], RZ ;  /* 0x029800ffffff79a7 */ /* 0x000fe20008200428 */
[----:B------:R-:W-:Y:S01]  /*d4d0*/  IMAD.MOV.U32 R0, RZ, RZ, 0x1 ;  /* 0x00000001ff007424 */ /* 0x000fe200078e00ff */
[----:B------:R-:W-:Y:S04]  /*d4e0*/  ARRIVES.LDGSTSBAR.64.TRANSCNT [UR40+0x29800] ;  /* 0x02980000ff0079b0 */ /* 0x000fe80008000aa8 */
[----:B------:R-:W-:Y:S01]  /*d4f0*/  SHF.L.U32 R0, R0, 0x1f, RZ ;  /* 0x0000001f00007819 */ /* 0x000fe200000006ff */
[----:B------:R-:W-:Y:S01]  /*d500*/  NOP ;  /* 0x0000000000007918 */ /* 0x000fe20000000000 */
[----:B0-2---:R-:W2:Y:S01]  /*d510*/  LDL R3, [R1+0x8] ;  /* 0x0000080001037983 */ /* 0x005ea20000100800 */
[----:B------:R-:W-:Y:S01]  /*d520*/  SYNCS.ARRIVE.TRANS64.A1T0 RZ, [UR40+0x29800], RZ ;  /* 0x029800ffffff79a7 */ /* 0x000fe20008100028 */
[----:B------:R-:W-:Y:S01]  /*d530*/  VIADD R2, R17, 0xfffffffe ;  /* 0xfffffffe11027836 */ /* 0x000fe20000000000 */
[----:B------:R-:W0:Y:S04]  /*d540*/  SYNCS.PHASECHK.TRANS64.TRYWAIT P0, [UR40+0x29820], R0 ;  /* 0x02982000ff0075a7 */ /* 0x000e280008000168 */
[----:B--2---:R-:W-:Y:S01]  /*d550*/  ISETP.GE.AND P1, PT, R2, R3, PT ;  /* 0x000000030200720c */ /* 0x004fe20003f26270 */
[----:B0-----:R-:W-:-:S12]  /*d560*/  @!P0 BRA `(.L_x_58) ;  /* 0x0000002000bc8947 */ /* 0x001fd80003800000 */
.L_x_114:
[----:B------:R-:W-:Y:S01]  /*d570*/  IMAD.MOV.U32 R20, RZ, RZ, 0x1 ;  /* 0x00000001ff147424 */ /* 0x000fe200078e00ff */
[----:B------:R-:W-:Y:S06]  /*d580*/  @!P1 BRA `(.L_x_59) ;  /* 0x0000000c00d49947 */ /* 0x000fec0003800000 */
[----:B0-----:R-:W2:Y:S01]  /*d590*/  LDL R3, [R1+0x1c] ;  /* 0x00001c0001037983 */ /* 0x001ea20000100800 */
[----:B------:R-:W-:Y:S01]  /*d5a0*/  IMAD.MOV.U32 R0, RZ, RZ, 0x1 ;  /* 0x00000001ff007424 */ /* 0x000fe200078e00ff */
[C---:B--2---:R-:W-:Y:S02]  /*d5b0*/  LOP3.LUT R4, R3.reuse, 0x1, RZ, 0xfc, !PT ;  /* 0x0000000103047812 */ /* 0x044fe400078efcff */
[----:B------:R-:W-:Y:S01]  /*d5c0*/  LOP3.LUT R21, R3, 0x2, RZ, 0xfc, !PT ;  /* 0x0000000203157812 */ /* 0x000fe200078efcff */
[----:B------:R-:W-:Y:S02]  /*d5d0*/  IMAD.MOV.U32 R3, RZ, RZ, RZ ;  /* 0x000000ffff037224 */ /* 0x000fe400078e00ff */
[----:B------:R0:W-:Y:S05]  /*d5e0*/  STL [R1+0x20], R4 ;  /* 0x0000200401007387 */ /* 0x0001ea0000100800 */
.L_x_78:
[----:B0-----:R-:W2:Y:S01]  /*d5f0*/  LDL R4, [R1] ;  /* 0x0000000001047983 */ /* 0x001ea20000100800 */
[----:B------:R-:W-:Y:S01]  /*d600*/  IADD3 R17, R3, 0x1, RZ ;  /* 0x0000000103117810 */ /* 0x000fe20007ffe0ff */
[----:B------:R-:W-:Y:S03]  /*d610*/  BSSY B0, `(.L_x_60) ;  /* 0x0000080000007945 */ /* 0x000fe60003800000 */
[----:B------:R-:W-:-:S04]  /*d620*/  ISETP.NE.AND P0, PT, R17, 0x2, PT ;  /* 0x000000021100780c */ /* 0x000fc80003f05270 */
[----:B------:R-:W-:Y:S02]  /*d630*/  SEL R5, RZ, 0x1, P0 ;  /* 0x00000001ff057807 */ /* 0x000fe40000000000 */
[----:B------:R-:W-:Y:S02]  /*d640*/  SEL R17, R17, RZ, P0 ;  /* 0x000000ff11117207 */ /* 0x000fe40000000000 */
[----:B------:R-:W-:Y:S02]  /*d650*/  LOP3.LUT R20, R0, R5, RZ, 0x3c, !PT ;  /* 0x0000000500147212 */ /* 0x000fe400078e3cff */
[----:B--2---:R-:W-:-:S13]  /*d660*/  LOP3.LUT P1, RZ, R4, 0x2, RZ, 0xc0, !PT ;  /* 0x0000000204ff7812 */ /* 0x004fda000782c0ff */
[----:B------:R-:W-:Y:S05]  /*d670*/  @!P1 BRA `(.L_x_61) ;  /* 0x0000000400e49947 */ /* 0x000fea0003800000 */
[----:B------:R-:W-:Y:S01]  /*d680*/  LOP3.LUT P1, RZ, R4, 0x1, RZ, 0xc0, !PT ;  /* 0x0000000104ff7812 */ /* 0x000fe2000782c0ff */
[----:B------:R-:W-:-:S12]  /*d690*/  IMAD.MOV.U32 R8, RZ, RZ, R2 ;  /* 0x000000ffff087224 */ /* 0x000fd800078e0002 */
[----:B------:R-:W-:Y:S05]  /*d6a0*/  @!P1 BRA `(.L_x_62) ;  /* 0x0000000000509947 */ /* 0x000fea0003800000 */
[----:B------:R-:W2:Y:S01]  /*d6b0*/  LDL R9, [R1+0xc] ;  /* 0x00000c0001097983 */ /* 0x000ea20000100800 */
[----:B------:R-:W0:Y:S01]  /*d6c0*/  LDC R8, c[0x0][0x43c] ;  /* 0x00010f00ff087b82 */ /* 0x000e220000000800 */
[----:B------:R-:W-:Y:S02]  /*d6d0*/  ULDC.64 UR4, c[0x0][0x428] ;  /* 0x00010a0000047ab9 */ /* 0x000fe40000000a00 */
[----:B------:R-:W3:Y:S01]  /*d6e0*/  LDL R10, [R1+0x4] ;  /* 0x00000400010a7983 */ /* 0x000ee20000100800 */
[----:B0-----:R-:W-:-:S13]  /*d6f0*/  ISETP.NE.AND P0, PT, R8, 0x1, PT ;  /* 0x000000010800780c */ /* 0x001fda0003f05270 */
[----:B------:R-:W0:Y:S02]  /*d700*/  @P0 LDC.64 R4, c[0x0][0x440] ;  /* 0x00011000ff040b82 */ /* 0x000e240000000a00 */
[----:B0-----:R-:W-:-:S04]  /*d710*/  @P0 IMAD.HI.U32 R6, R2, R4, RZ ;  /* 0x0000000402060227 */ /* 0x001fc800078e00ff */
[----:B------:R-:W-:Y:S01]  /*d720*/  IMAD.MOV.U32 R4, RZ, RZ, R2 ;  /* 0x000000ffff047224 */ /* 0x000fe200078e0002 */
[----:B------:R-:W-:Y:S02]  /*d730*/  @P0 SHF.R.U32.HI R4, RZ, R5, R6 ;  /* 0x00000005ff040219 */ /* 0x000fe40000011606 */
[----:B------:R-:W0:Y:S03]  /*d740*/  LDC.64 R6, c[0x0][0x418] ;  /* 0x00010600ff067b82 */ /* 0x000e260000000a00 */
[----:B------:R-:W-:-:S04]  /*d750*/  IMAD.MOV R5, RZ, RZ, -R4 ;  /* 0x000000ffff057224 */ /* 0x000fc800078e0a04 */
[----:B------:R-:W-:Y:S01]  /*d760*/  IMAD R8, R8, R5, R2 ;  /* 0x0000000508087224 */ /* 0x000fe200078e0202 */
[----:B------:R-:W-:Y:S01]  /*d770*/  SHF.R.S32.HI R5, RZ, 0x1f, R4 ;  /* 0x0000001fff057819 */ /* 0x000fe20000011404 */
[----:B--2---:R-:W-:-:S04]  /*d780*/  IMAD R9, R9, UR4, RZ ;  /* 0x0000000409097c24 */ /* 0x004fc8000f8e02ff */
[C---:B---3--:R-:W-:Y:S02]  /*d790*/  IMAD R9, R10.reuse, UR5, R9 ;  /* 0x000000050a097c24 */ /* 0x048fe4000f8e0209 */
[----:B------:R-:W-:-:S04]  /*d7a0*/  IMAD.WIDE.U32 R4, R10, UR4, R4 ;  /* 0x000000040a047c25 */ /* 0x000fc8000f8e0004 */
[----:B------:R-:W-:Y:S01]  /*d7b0*/  IMAD.IADD R9, R9, 0x1, R5 ;  /* 0x0000000109097824 */ /* 0x000fe200078e0205 */
[----:B0-----:R-:W-:-:S04]  /*d7c0*/  LEA R6, P0, R4, R6, 0x2 ;  /* 0x0000000604067211 */ /* 0x001fc800078010ff */
[----:B------:R-:W-:-:S05]  /*d7d0*/  LEA.HI.X R7, R4, R7, R9, 0x2, P0 ;  /* 0x0000000704077211 */ /* 0x000fca00000f1409 */
[----:B------:R0:W5:Y:S04]  /*d7e0*/  LDG.E R16, desc[UR38][R6.64] ;  /* 0x0000002606107981 */ /* 0x000168000c1e1900 */
.L_x_62:
[----:B0-----:R-:W-:Y:S01]  /*d7f0*/  LEA R6, R17, UR40, 0x3 ;  /* 0x0000002811067c11 */ /* 0x001fe2000f8e18ff */
[----:B------:R-:W0:Y:S01]  /*d800*/  S2R R5, SR_TID.X ;  /* 0x0000000000057919 */ /* 0x000e220000002100 */
[----:B------:R-:W-:-:S04]  /*d810*/  SHF.L.U32 R4, R20, 0x1f, RZ ;  /* 0x0000001f14047819 */ /* 0x000fc800000006ff */
[----:B------:R-:W1:Y:S01]  /*d820*/  SYNCS.PHASECHK.TRANS64.TRYWAIT P0, [R6+URZ+0x29880], R4 ;  /* 0x02988004060075a7 */ /* 0x000e62000800017f */
[----:B0-----:R-:W-:-:S04]  /*d830*/  LOP3.LUT R5, R5, 0x7f, RZ, 0xc0, !PT ;  /* 0x0000007f05057812 */ /* 0x001fc800078ec0ff */
[----:B------:R-:W-:Y:S01]  /*d840*/  ISETP.NE.AND P1, PT, R5, RZ, PT ;  /* 0x000000ff0500720c */ /* 0x000fe20003f25270 */
[----:B-1----:R-:W-:-:S12]  /*d850*/  @!P0 BRA `(.L_x_63) ;  /* 0x0000002000188947 */ /* 0x002fd80003800000 */
.L_x_115:
[----:B------:R-:W-:Y:S04]  /*d860*/  BSSY B1, `(.L_x_64) ;  /* 0x0000009000017945 */ /* 0x000fe80003800000 */
[----:B------:R-:W-:Y:S05]  /*d870*/  @P1 BRA `(.L_x_65) ;  /* 0x00000000001c1947 */ /* 0x000fea0003800000 */
[----:B------:R-:W1:Y:S01]  /*d880*/  S2R R7, SR_TID.X ;  /* 0x0000000000077919 */ /* 0x000e620000002100 */
[----:B------:R-:W-:-:S04]  /*d890*/  IMAD.MOV.U32 R5, RZ, RZ, 0x5000 ;  /* 0x00005000ff057424 */ /* 0x000fc800078e00ff */
[----:B------:R2:W-:Y:S01]  /*d8a0*/  SYNCS.ARRIVE.TRANS64 RZ, [R6+URZ+0x29870], R5 ;  /* 0x0298700506ff79a7 */ /* 0x0005e2000800003f */
[----:B-1----:R-:W-:-:S04]  /*d8b0*/  LOP3.LUT R7, R7, 0x1f, RZ, 0xc0, !PT ;  /* 0x0000001f07077812 */ /* 0x002fc800078ec0ff */
[----:B------:R-:W-:-:S13]  /*d8c0*/  ISETP.NE.AND P0, PT, R7, RZ, PT ;  /* 0x000000ff0700720c */ /* 0x000fda0003f05270 */
[----:B--2---:R-:W-:Y:S05]  /*d8d0*/  @!P0 BRA `(.L_x_65) ;  /* 0x0000000000048947 */ /* 0x004fea0003800000 */
[----:B------:R-:W-:Y:S01]  /*d8e0*/  BPT.TRAP 0x1 ;  /* 0x000000040000795c */ /* 0x000fe20000300000 */
.L_x_65:
[----:B------:R-:W-:Y:S05]  /*d8f0*/  BSYNC B1 ;  /* 0x0000000000017941 */ /* 0x000fea0003800000 */
.L_x_64:
[----:B------:R-:W-:Y:S01]  /*d900*/  IMAD R7, R8, 0xa0, RZ ;  /* 0x000000a008077824 */ /* 0x000fe200078e02ff */
[----:B------:R-:W-:Y:S01]  /*d910*/  R2UR UR32, R17 ;  /* 0x00000000112072ca */ /* 0x000fe200000e0000 */
[----:B------:R-:W-:Y:S01]  /*d920*/  IMAD.MOV.U32 R8, RZ, RZ, RZ ;  /* 0x000000ffff087224 */ /* 0x000fe200078e00ff */
[----:B------:R-:W-:Y:S01]  /*d930*/  R2UR UR33, R6 ;  /* 0x00000000062172ca */ /* 0x000fe200000e0000 */
[----:B------:R-:W-:Y:S01]  /*d940*/  ULDC.64 UR4, c[0x0][0x198] ;  /* 0x0000660000047ab9 */ /* 0x000fe20000000a00 */
[----:B------:R-:W-:Y:S01]  /*d950*/  R2UR UR35, R7 ;  /* 0x00000000072372ca */ /* 0x000fe200000e0000 */
[----:B------:R-:W-:Y:S01]  /*d960*/  UIADD3 UR4, UP0, UR4, 0x470, URZ ;  /* 0x0000047004047890 */ /* 0x000fe2000ff1e03f */
[----:B------:R-:W-:Y:S01]  /*d970*/  R2UR UR34, R8 ;  /* 0x00000000082272ca */ /* 0x000fe200000e0000 */
[----:B------:R-:W-:Y:S01]  /*d980*/  UMOV UR6, 0x0 ;  /* 0x0000000000067882 */ /* 0x000fe20000000000 */
[----:B------:R-:W-:Y:S01]  /*d990*/  PLOP3.LUT P0, PT, PT, PT, PT, 0x80, 0x0 ;  /* 0x000000000000781c */ /* 0x000fe20003f0f070 */
[----:B------:R-:W-:Y:S01]  /*d9a0*/  UIADD3.X UR5, URZ, UR5, URZ, UP0, !UPT ;  /* 0x000000053f057290 */ /* 0x000fe200087fe43f */
[----:B------:R-:W-:-:S03]  /*d9b0*/  UMOV UR7, 0x14f00000 ;  /* 0x14f0000000077882 */ /* 0x000fc60000000000 */
[----:B------:R-:W-:Y:S02]  /*d9c0*/  UIMAD UR32, UR32, 0x5000, UR40 ;  /* 0x00005000202078a4 */ /* 0x000fe4000f8e0228 */
[----:B------:R-:W-:Y:S02]  /*d9d0*/  UIADD3 UR33, UR33, 0x29870, URZ ;  /* 0x0002987021217890 */ /* 0x000fe4000fffe03f */
[----:B------:R-:W-:-:S12]  /*d9e0*/  UIADD3 UR32, UR32, 0xa400, URZ ;  /* 0x0000a40020207890 */ /* 0x000fd8000fffe03f */
.L_x_66:
[----:B------:R-:W-:-:S13]  /*d9f0*/  @P0 ELECT P2, URZ, PT ;  /* 0x00000000003f082f */ /* 0x000fda0003840000 */
[----:B-----5:R-:W-:Y:S02]  /*da00*/  @P2 R2UR UR37, R16 ;  /* 0x00000000102522ca */ /* 0x020fe400000e0000 */
[----:B------:R-:W-:-:S11]  /*da10*/  @P2 PLOP3.LUT P0, PT, P2, PT, PT, 0x8, 0x0 ;  /* 0x000000000000281c */ /* 0x000fd6000170e170 */
[----:B------:R1:W-:Y:S01]  /*da20*/  UTMALDG.4D [UR32], [UR4], desc[UR6] ;  /* 0x00000620040075b4 */ /* 0x0003e20008019000 */
[----:B------:R-:W-:Y:S01]  /*da30*/  PLOP3.LUT P2, PT, PT, PT, PT, 0x8, 0x0 ;  /* 0x000000000000781c */ /* 0x000fe20003f4e170 */
[----:B-1----:R-:W-:-:S12]  /*da40*/  @P0 BRA.U.ANY `(.L_x_66) ;  /* 0xfffffffd00e80947 */ /* 0x002fd8000393ffff */
[----:B------:R-:W1:Y:S02]  /*da50*/  SYNCS.PHASECHK.TRANS64.TRYWAIT P0, [R6+URZ+0x29840], R4 ;  /* 0x02984004060075a7 */ /* 0x000e64000800017f */
[----:B-1----:R-:W-:Y:S05]  /*da60*/  @!P0 BRA `(.L_x_67) ;  /* 0x0000001c00a88947 */ /* 0x002fea0003800000 */
.L_x_116:
[----:B------:R-:W-:Y:S01]  /*da70*/  BSSY B1, `(.L_x_68) ;  /* 0x000000b000017945 */ /* 0x000fe20003800000 */
[----:B01----:R-:W-:Y:S02]  /*da80*/  IMAD.MOV.U32 R4, RZ, RZ, 0x0 ;  /* 0x00000000ff047424 */ /* 0x003fe400078e00ff */
[----:B------:R-:W-:Y:S01]  /*da90*/  IMAD.MOV.U32 R5, RZ, RZ, 0x14f00000 ;  /* 0x14f00000ff057424 */ /* 0x000fe200078e00ff */
[----:B------:R-:W-:Y:S06]  /*daa0*/  @P1 BRA `(.L_x_69) ;  /* 0x00000000001c1947 */ /* 0x000fec0003800000 */
[----:B------:R-:W0:Y:S01]  /*dab0*/  S2R R10, SR_TID.X ;  /* 0x00000000000a7919 */ /* 0x000e220000002100 */
[----:B------:R-:W-:-:S04]  /*dac0*/  IMAD.MOV.U32 R9, RZ, RZ, 0x7800 ;  /* 0x00007800ff097424 */ /* 0x000fc800078e00ff */
[----:B------:R1:W-:Y:S01]  /*dad0*/  SYNCS.ARRIVE.TRANS64 RZ, [R6+URZ+0x29830], R9 ;  /* 0x0298300906ff79a7 */ /* 0x0003e2000800003f */
[----:B0-----:R-:W-:-:S04]  /*dae0*/  LOP3.LUT R10, R10, 0x1f, RZ, 0xc0, !PT ;  /* 0x0000001f0a0a7812 */ /* 0x001fc800078ec0ff */
[----:B------:R-:W-:-:S13]  /*daf0*/  ISETP.NE.AND P0, PT, R10, RZ, PT ;  /* 0x000000ff0a00720c */ /* 0x000fda0003f05270 */
[----:B-1----:R-:W-:Y:S05]  /*db00*/  @!P0 BRA `(.L_x_69) ;  /* 0x0000000000048947 */ /* 0x002fea0003800000 */
[----:B------:R-:W-:Y:S01]  /*db10*/  BPT.TRAP 0x1 ;  /* 0x000000040000795c */ /* 0x000fe20000300000 */
.L_x_69:
[----:B------:R-:W-:Y:S05]  /*db20*/  BSYNC B1 ;  /* 0x0000000000017941 */ /* 0x000fea0003800000 */
.L_x_68:
[----:B------:R-:W-:Y:S01]  /*db30*/  R2UR UR4, R17 ;  /* 0x00000000110472ca */ /* 0x000fe200000e0000 */
[----:B------:R-:W-:Y:S01]  /*db40*/  ULDC.64 UR6, c[0x0][0x198] ;  /* 0x0000660000067ab9 */ /* 0x000fe20000000a00 */
[----:B------:R-:W-:Y:S01]  /*db50*/  R2UR UR9, R6 ;  /* 0x00000000060972ca */ /* 0x000fe200000e0000 */
[----:B------:R-:W-:Y:S01]  /*db60*/  UIADD3 UR6, UP0, UR6, 0x370, URZ ;  /* 0x0000037006067890 */ /* 0x000fe2000ff1e03f */
[----:B------:R-:W-:Y:S02]  /*db70*/  R2UR UR10, R8 ;  /* 0x00000000080a72ca */ /* 0x000fe400000e0000 */
[----:B------:R-:W-:Y:S01]  /*db80*/  R2UR UR14, R4 ;  /* 0x00000000040e72ca */ /* 0x000fe200000e0000 */
[----:B------:R-:W-:Y:S01]  /*db90*/  UIADD3.X UR7, URZ, UR7, URZ, UP0, !UPT ;  /* 0x000000073f077290 */ /* 0x000fe200087fe43f */
[----:B------:R-:W-:Y:S02]  /*dba0*/  R2UR UR15, R5 ;  /* 0x00000000050f72ca */ /* 0x000fe400000e0000 */
[----:B------:R-:W-:-:S02]  /*dbb0*/  R2UR UR11, R7 ;  /* 0x00000000070b72ca */ /* 0x000fc400000e0000 */
[----:B------:R-:W-:Y:S01]  /*dbc0*/  PLOP3.LUT P0, PT, PT, PT, PT, 0x80, 0x0 ;  /* 0x000000000000781c */ /* 0x000fe20003f0f070 */
[----:B------:R-:W-:Y:S02]  /*dbd0*/  UIMAD UR4, UR4, 0x7800, UR40 ;  /* 0x00007800040478a4 */ /* 0x000fe4000f8e0228 */
[----:B------:R-:W-:Y:S02]  /*dbe0*/  UIADD3 UR9, UR9, 0x29830, URZ ;  /* 0x0002983009097890 */ /* 0x000fe4000fffe03f */
[----:B------:R-:W-:-:S12]  /*dbf0*/  UIADD3 UR8, UR4, 0x1a400, URZ ;  /* 0x0001a40004087890 */ /* 0x000fd8000fffe03f */
.L_x_70:
[----:B------:R-:W-:-:S13]  /*dc00*/  @P0 ELECT P1, URZ, PT ;  /* 0x00000000003f082f */ /* 0x000fda0003820000 */
[----:B------:R-:W-:Y:S01]  /*dc10*/  @P1 R2UR UR13, R16 ;  /* 0x00000000100d12ca */ /* 0x000fe200000e0000 */
[----:B------:R-:W-:Y:S01]  /*dc20*/  UMOV UR12, UR36 ;  /* 0x00000024000c7c82 */ /* 0x000fe20008000000 */
[----:B------:R-:W-:-:S11]  /*dc30*/  @P1 PLOP3.LUT P0, PT, P1, PT, PT, 0x8, 0x0 ;  /* 0x000000000000181c */ /* 0x000fd60000f0e170 */
[----:B------:R0:W-:Y:S01]  /*dc40*/  UTMALDG.4D [UR8], [UR6], desc[UR14] ;  /* 0x00000e08060075b4 */ /* 0x0001e20008019000 */
[----:B------:R-:W-:Y:S01]  /*dc50*/  PLOP3.LUT P1, PT, PT, PT, PT, 0x8, 0x0 ;  /* 0x000000000000781c */ /* 0x000fe20003f2e170 */
[----:B0-----:R-:W-:-:S12]  /*dc60*/  @P0 BRA.U.ANY `(.L_x_70) ;  /* 0xfffffffd00e40947 */ /* 0x001fd8000393ffff */
[----:B------:R-:W-:Y:S01]  /*dc70*/  R2UR UR14, R4 ;  /* 0x00000000040e72ca */ /* 0x000fe200000e0000 */
[----:B------:R-:W-:Y:S01]  /*dc80*/  UIADD3 UR8, UR4, 0x1cc00, URZ ;  /* 0x0001cc0004087890 */ /* 0x000fe2000fffe03f */
[----:B------:R-:W-:Y:S01]  /*dc90*/  R2UR UR15, R5 ;  /* 0x00000000050f72ca */ /* 0x000fe200000e0000 */
[----:B------:R-:W-:Y:S01]  /*dca0*/  UMOV UR10, 0x40 ;  /* 0x00000040000a7882 */ /* 0x000fe20000000000 */
[----:B------:R-:W-:Y:S02]  /*dcb0*/  R2UR UR11, R7 ;  /* 0x00000000070b72ca */ /* 0x000fe400000e0000 */
[----:B------:R-:W-:-:S13]  /*dcc0*/  PLOP3.LUT P0, PT, PT, PT, PT, 0x80, 0x0 ;  /* 0x000000000000781c */ /* 0x000fda0003f0f070 */
.L_x_71:
        /* <DEDUP_REMOVED lines=13> */
.L_x_72:
[----:B------:R-:W-:-:S13]  /*dda0*/  @P0 ELECT P1, URZ, PT ;  /* 0x00000000003f082f */ /* 0x000fda0003820000 */
[----:B------:R-:W-:Y:S01]  /*ddb0*/  @P1 R2UR UR13, R16 ;  /* 0x00000000100d12ca */ /* 0x000fe200000e0000 */
[----:B------:R-:W-:Y:S01]  /*ddc0*/  UMOV UR12, UR36 ;  /* 0x00000024000c7c82 */ /* 0x000fe20008000000 */
[----:B------:R-:W-:-:S11]  /*ddd0*/  @P1 PLOP3.LUT P0, PT, P1, PT, PT, 0x8, 0x0 ;  /* 0x000000000000181c */ /* 0x000fd60000f0e170 */
[----:B------:R0:W-:Y:S01]  /*dde0*/  UTMALDG.4D [UR8], [UR6], desc[UR14] ;  /* 0x00000e08060075b4 */ /* 0x0001e20008019000 */
[----:B------:R-:W-:Y:S01]  /*ddf0*/  PLOP3.LUT P1, PT, PT, PT, PT, 0x8, 0x0 ;  /* 0x000000000000781c */ /* 0x000fe20003f2e170 */
[----:B0-----:R-:W-:-:S12]  /*de00*/  @P0 BRA.U.ANY `(.L_x_72) ;  /* 0xfffffffd00e40947 */ /* 0x001fd8000393ffff */
.L_x_61:
[----:B------:R-:W-:Y:S05]  /*de10*/  BSYNC B0 ;  /* 0x0000000000007941 */ /* 0x000fea0003800000 */
.L_x_60:
[----:B------:R-:W2:Y:S02]  /*de20*/  LDL R4, [R1+0x20] ;  /* 0x0000200001047983 */ /* 0x000ea40000100800 */
[----:B--2---:R-:W-:-:S13]  /*de30*/  ISETP.NE.AND P0, PT, R4, 0x3, PT ;  /* 0x000000030400780c */ /* 0x004fda0003f05270 */
[----:B------:R-:W-:Y:S05]  /*de40*/  @!P0 BRA `(.L_x_73) ;  /* 0x0000000000048947 */ /* 0x000fea0003800000 */
[----:B------:R-:W-:Y:S01]  /*de50*/  BPT.TRAP 0x1 ;  /* 0x000000040000795c */ /* 0x000fe20000300000 */
.L_x_73:
[----:B------:R-:W-:Y:S02]  /*de60*/  LOP3.LUT R5, R0, 0x1, RZ, 0x3c, !PT ;  /* 0x0000000100057812 */ /* 0x000fe400078e3cff */
[----:B------:R-:W-:Y:S02]  /*de70*/  LEA R18, R3, UR40, 0x3 ;  /* 0x0000002803127c11 */ /* 0x000fe4000f8e18ff */
[----:B------:R-:W-:Y:S02]  /*de80*/  SHF.L.U32 R5, R5, 0x1f, RZ ;  /* 0x0000001f05057819 */ /* 0x000fe400000006ff */
[----:B------:R-:W-:Y:S02]  /*de90*/  ISETP.NE.AND P1, PT, R21, 0x3, PT ;  /* 0x000000031500780c */ /* 0x000fe40003f25270 */
[----:B------:R-:W0:Y:S02]  /*dea0*/  SYNCS.PHASECHK.TRANS64.TRYWAIT P0, [R18+URZ+0x29870], R5 ;  /* 0x02987005120075a7 */ /* 0x000e24000800017f */
[----:B0-----:R-:W-:Y:S09]  /*deb0*/  @!P0 BRA `(.L_x_74) ;  /* 0x0000001800a88947 */ /* 0x001ff20003800000 */
.L_x_117:
[----:B------:R-:W-:Y:S05]  /*dec0*/  @!P1 BRA `(.L_x_75) ;  /* 0x0000000000049947 */ /* 0x000fea0003800000 */
[----:B------:R-:W-:Y:S01]  /*ded0*/  BPT.TRAP 0x1 ;  /* 0x000000040000795c */ /* 0x000fe20000300000 */
.L_x_75:
[----:B0-----:R-:W-:Y:S01]  /*dee0*/  SHF.L.U32 R5, R0, 0x1f, RZ ;  /* 0x0000001f00057819 */ /* 0x001fe200000006ff */
[----:B------:R-:W-:-:S03]  /*def0*/  IMAD R12, R3, 0x5000, RZ ;  /* 0x00005000030c7824 */ /* 0x000fc600078e02ff */
[----:B------:R-:W0:Y:S02]  /*df00*/  SYNCS.PHASECHK.TRANS64.TRYWAIT P0, [R18+URZ+0x29860], R5 ;  /* 0x02986005120075a7 */ /* 0x000e24000800017f */
[----:B0-----:R-:W-:Y:S05]  /*df10*/  @!P0 BRA `(.L_x_76) ;  /* 0x0000001800a48947 */ /* 0x001fea0003800000 */
.L_x_118:
[----:B------:R-:W2:Y:S04]  /*df20*/  LDL R0, [R1+0x10] ;  /* 0x0000100001007983 */ /* 0x000ea80000100800 */
[----:B------:R-:W3:Y:S04]  /*df30*/  LDL R6, [R1+0x14] ;  /* 0x0000140001067983 */ /* 0x000ee80000100800 */
[----:B------:R-:W4:Y:S01]  /*df40*/  LDL R13, [R1+0x18] ;  /* 0x00001800010d7983 */ /* 0x000f220000100800 */
[----:B------:R-:W-:Y:S05]  /*df50*/  WARPSYNC.ALL ;  /* 0x0000000000007948 */ /* 0x000fea0003800000 */
[----:B--2---:R-:W-:-:S05]  /*df60*/  LOP3.LUT R0, R12, R0, RZ, 0xfc, !PT ;  /* 0x000000000c007212 */ /* 0x004fca00078efcff */
[----:B------:R-:W1:Y:S01]  /*df70*/  LDSM.16.MT88.4 R8, [R0+UR40+0xa400] ;  /* 0x00a400280008783b */ /* 0x000e620008004200 */
[----:B------:R-:W-:Y:S01]  /*df80*/  VIADD R3, R0, UR40 ;  /* 0x0000002800037c36 */ /* 0x000fe20008000000 */
[----:B----4-:R-:W-:-:S03]  /*df90*/  LOP3.LUT R19, R12, R13, RZ, 0xfc, !PT ;  /* 0x0000000d0c137212 */ /* 0x010fc600078efcff */
[----:B---3--:R-:W-:Y:S02]  /*dfa0*/  IMAD.IADD R3, R6, 0x1, R3 ;  /* 0x0000000106037824 */ /* 0x008fe400078e0203 */
[----:B------:R-:W-:Y:S01]  /*dfb0*/  VIADD R19, R19, UR40 ;  /* 0x0000002813137c36 */ /* 0x000fe20008000000 */
[C-C-:B-1----:R-:W-:Y:S02]  /*dfc0*/  PRMT R4, R8.reuse, 0x6420, R9.reuse ;  /* 0x0000642008047816 */ /* 0x142fe40000000009 */
[----:B0-----:R-:W-:Y:S02]  /*dfd0*/  PRMT R5, R8, 0x7531, R9 ;  /* 0x0000753108057816 */ /* 0x001fe40000000009 */
[C-C-:B------:R-:W-:Y:S02]  /*dfe0*/  PRMT R6, R10.reuse, 0x6420, R11.reuse ;  /* 0x000064200a067816 */ /* 0x140fe4000000000b */
[----:B------:R-:W-:Y:S02]  /*dff0*/  PRMT R7, R10, 0x7531, R11 ;  /* 0x000075310a077816 */ /* 0x000fe4000000000b */
[----:B------:R-:W0:Y:S04]  /*e000*/  LDSM.16.MT88.4 R8, [R3+0xa400] ;  /* 0x00a400000308783b */ /* 0x000e280000004200 */
[----:B------:R-:W-:Y:S01]  /*e010*/  STSM.16.M88.4 [R19+0x400], R4 ;  /* 0x0004000413007844 */ /* 0x000fe20000000200 */
[----:B0-----:R-:W-:-:S02]  /*e020*/  PRMT R12, R8, 0x6420, R9 ;  /* 0x00006420080c7816 */ /* 0x001fc40000000009 */
[----:B------:R-:W-:Y:S02]  /*e030*/  PRMT R13, R8, 0x7531, R9 ;  /* 0x00007531080d7816 */ /* 0x000fe40000000009 */
[C-C-:B------:R-:W-:Y:S02]  /*e040*/  PRMT R14, R10.reuse, 0x6420, R11.reuse ;  /* 0x000064200a0e7816 */ /* 0x140fe4000000000b */
[----:B------:R-:W-:-:S05]  /*e050*/  PRMT R15, R10, 0x7531, R11 ;  /* 0x000075310a0f7816 */ /* 0x000fca000000000b */
[----:B------:R-:W-:Y:S04]  /*e060*/  STSM.16.M88.4 [R19+0xc00], R12 ;  /* 0x000c000c13007844 */ /* 0x000fe80000000200 */
[----:B------:R-:W0:Y:S02]  /*e070*/  LDSM.16.MT88.4 R8, [R0+UR40+0xb400] ;  /* 0x00b400280008783b */ /* 0x000e240008004200 */
[C-C-:B0-----:R-:W-:Y:S02]  /*e080*/  PRMT R4, R8.reuse, 0x6420, R9.reuse ;  /* 0x0000642008047816 */ /* 0x141fe40000000009 */
[----:B------:R-:W-:Y:S02]  /*e090*/  PRMT R5, R8, 0x7531, R9 ;  /* 0x0000753108057816 */ /* 0x000fe40000000009 */
[----:B------:R-:W-:-:S02]  /*e0a0*/  PRMT R6, R10, 0x6420, R11 ;  /* 0x000064200a067816 */ /* 0x000fc4000000000b */
[----:B------:R-:W-:Y:S02]  /*e0b0*/  PRMT R7, R10, 0x7531, R11 ;  /* 0x000075310a077816 */ /* 0x000fe4000000000b */
[----:B------:R-:W0:Y:S04]  /*e0c0*/  LDSM.16.MT88.4 R8, [R3+0xb400] ;  /* 0x00b400000308783b */ /* 0x000e280000004200 */
[----:B------:R-:W-:Y:S01]  /*e0d0*/  STSM.16.M88.4 [R19+0x1400], R4 ;  /* 0x0014000413007844 */ /* 0x000fe20000000200 */
[C-C-:B0-----:R-:W-:Y:S02]  /*e0e0*/  PRMT R12, R8.reuse, 0x6420, R9.reuse ;  /* 0x00006420080c7816 */ /* 0x141fe40000000009 */
[----:B------:R-:W-:Y:S02]  /*e0f0*/  PRMT R13, R8, 0x7531, R9 ;  /* 0x00007531080d7816 */ /* 0x000fe40000000009 */
[----:B------:R-:W-:-:S02]  /*e100*/  PRMT R14, R10, 0x6420, R11 ;  /* 0x000064200a0e7816 */ /* 0x000fc4000000000b */
        /* <DEDUP_REMOVED lines=20> */
[----:B------:R0:W-:Y:S02]  /*e250*/  STSM.16.M88.4 [R19+0x3400], R4 ;  /* 0x0034000413007844 */ /* 0x0001e40000000200 */
[C-C-:B0-----:R-:W-:Y:S02]  /*e260*/  PRMT R4, R8.reuse, 0x6420, R9.reuse ;  /* 0x0000642008047816 */ /* 0x141fe40000000009 */
[----:B------:R-:W-:-:S02]  /*e270*/  PRMT R5, R8, 0x7531, R9 ;  /* 0x0000753108057816 */ /* 0x000fc40000000009 */
[C-C-:B------:R-:W-:Y:S02]  /*e280*/  PRMT R6, R10.reuse, 0x6420, R11.reuse ;  /* 0x000064200a067816 */ /* 0x140fe4000000000b */
[----:B------:R-:W-:-:S05]  /*e290*/  PRMT R7, R10, 0x7531, R11 ;  /* 0x000075310a077816 */ /* 0x000fca000000000b */
[----:B------:R-:W-:Y:S04]  /*e2a0*/  STSM.16.M88.4 [R19+0x3c00], R4 ;  /* 0x003c000413007844 */ /* 0x000fe80000000200 */
[----:B------:R-:W0:Y:S04]  /*e2b0*/  LDSM.16.MT88.4 R12, [R0+UR40+0xe400] ;  /* 0x00e40028000c783b */ /* 0x000e280008004200 */
[----:B------:R-:W1:Y:S01]  /*e2c0*/  LDSM.16.MT88.4 R4, [R3+0xe400] ;  /* 0x00e400000304783b */ /* 0x000e620000004200 */
[C-C-:B0-----:R-:W-:Y:S02]  /*e2d0*/  PRMT R8, R12.reuse, 0x6420, R13.reuse ;  /* 0x000064200c087816 */ /* 0x141fe4000000000d */
[----:B------:R-:W-:-:S02]  /*e2e0*/  PRMT R9, R12, 0x7531, R13 ;  /* 0x000075310c097816 */ /* 0x000fc4000000000d */
[C-C-:B------:R-:W-:Y:S02]  /*e2f0*/  PRMT R10, R14.reuse, 0x6420, R15.reuse ;  /* 0x000064200e0a7816 */ /* 0x140fe4000000000f */
[----:B------:R-:W-:-:S05]  /*e300*/  PRMT R11, R14, 0x7531, R15 ;  /* 0x000075310e0b7816 */ /* 0x000fca000000000f */
[----:B------:R1:W-:Y:S02]  /*e310*/  STSM.16.M88.4 [R19+0x4400], R8 ;  /* 0x0044000813007844 */ /* 0x0003e40000000200 */
[C-C-:B-1----:R-:W-:Y:S02]  /*e320*/  PRMT R8, R4.reuse, 0x6420, R5.reuse ;  /* 0x0000642004087816 */ /* 0x142fe40000000005 */
[----:B------:R-:W-:Y:S02]  /*e330*/  PRMT R9, R4, 0x7531, R5 ;  /* 0x0000753104097816 */ /* 0x000fe40000000005 */
[C-C-:B------:R-:W-:Y:S02]  /*e340*/  PRMT R10, R6.reuse, 0x6420, R7.reuse ;  /* 0x00006420060a7816 */ /* 0x140fe40000000007 */
[----:B------:R-:W-:-:S05]  /*e350*/  PRMT R11, R6, 0x7531, R7 ;  /* 0x00007531060b7816 */ /* 0x000fca0000000007 */
[----:B------:R0:W-:Y:S01]  /*e360*/  STSM.16.M88.4 [R19+0x4c00], R8 ;  /* 0x004c000813007844 */ /* 0x0001e20000000200 */
[----:B------:R-:W-:Y:S01]  /*e370*/  @!PT LDS RZ, [RZ] ;  /* 0x00000000fffff984 */ /* 0x000fe20000000800 */
[----:B------:R-:W-:Y:S01]  /*e380*/  @!PT LDS RZ, [RZ] ;  /* 0x00000000fffff984 */ /* 0x000fe20000000800 */
[----:B------:R-:W-:Y:S01]  /*e390*/  @!PT LDS RZ, [RZ] ;  /* 0x00000000fffff984 */ /* 0x000fe20000000800 */
[----:B------:R-:W-:Y:S01]  /*e3a0*/  @!PT LDS RZ, [RZ] ;  /* 0x00000000fffff984 */ /* 0x000fe20000000800 */
[----:B------:R1:W-:Y:S06]  /*e3b0*/  MEMBAR.ALL.CTA ;  /* 0x0000000000007992 */ /* 0x0003ec0000008000 */
[----:B-1----:R-:W1:Y:S01]  /*e3c0*/  FENCE.VIEW.ASYNC.S ;  /* 0x00000000000073c6 */ /* 0x002e620000000000 */
[----:B------:R-:W-:Y:S05]  /*e3d0*/  @!P1 BRA `(.L_x_77) ;  /* 0x0000000000049947 */ /* 0x000fea0003800000 */
[----:B------:R-:W-:Y:S01]  /*e3e0*/  BPT.TRAP 0x1 ;  /* 0x000000040000795c */ /* 0x000fe20000300000 */
.L_x_77:
[----:B------:R-:W2:Y:S01]  /*e3f0*/  LDL R3, [R1+0x8] ;  /* 0x0000080001037983 */ /* 0x000ea20000100800 */
[----:B-1----:R-:W-:Y:S01]  /*e400*/  SYNCS.ARRIVE.TRANS64.A1T0 RZ, [R18+URZ+0x29850], RZ ;  /* 0x029850ff12ff79a7 */ /* 0x002fe2000810003f */
[----:B------:R-:W1:Y:S02]  /*e410*/  S2R R0, SR_TID.X ;  /* 0x0000000000007919 */ /* 0x000e640000002100 */
[----:B-1----:R-:W-:Y:S01]  /*e420*/  LOP3.LUT R0, R0, 0x7f, RZ, 0xc0, !PT ;  /* 0x0000007f00007812 */ /* 0x002fe200078ec0ff */
[----:B------:R-:W-:Y:S03]  /*e430*/  BAR.SYNC.DEFER_BLOCKING 0x2, 0x80 ;  /* 0x0082000000007b1d */ /* 0x000fe60000010000 */
[----:B------:R-:W-:-:S13]  /*e440*/  ISETP.NE.AND P0, PT, R0, RZ, PT ;  /* 0x000000ff0000720c */ /* 0x000fda0003f05270 */
[----:B------:R-:W-:-:S05]  /*e450*/  @!P0 VIADD R0, R18, 0x29880 ;  /* 0x0002988012008836 */ /* 0x000fca0000000000 */
[----:B------:R-:W-:-:S04]  /*e460*/  @!P0 PRMT R0, RZ, 0x654, R0 ;  /* 0x00000654ff008816 */ /* 0x000fc80000000000 */
[----:B------:R1:W-:Y:S02]  /*e470*/  @!P0 SYNCS.ARRIVE.TRANS64.RED.A1T0 RZ, [R0+URZ], RZ ;  /* 0x000000ff00ff89a7 */ /* 0x0003e4000810043f */
[----:B-1----:R-:W-:Y:S01]  /*e480*/  IMAD.MOV.U32 R0, RZ, RZ, R20 ;  /* 0x000000ffff007224 */ /* 0x002fe200078e0014 */
[C---:B--2---:R-:W-:Y:S01]  /*e490*/  ISETP.GT.AND P0, PT, R2.reuse, R3, PT ;  /* 0x000000030200720c */ /* 0x044fe20003f04270 */
[----:B------:R-:W-:Y:S02]  /*e4a0*/  VIADD R2, R2, 0xffffffff ;  /* 0xffffffff02027836 */ /* 0x000fe40000000000 */
[----:B------:R-:W-:-:S10]  /*e4b0*/  IMAD.MOV.U32 R3, RZ, RZ, R17 ;  /* 0x000000ffff037224 */ /* 0x000fd400078e0011 */
[----:B------:R-:W-:Y:S05]  /*e4c0*/  @P0 BRA `(.L_x_78) ;  /* 0xfffffff000480947 */ /* 0x000fea000383ffff */
[----:B------:R-:W-:Y:S05]  /*e4d0*/  BRA `(.L_x_79) ;  /* 0x0000000000047947 */ /* 0x000fea0003800000 */
.L_x_59:
[----:B------:R-:W-:-:S07]  /*e4e0*/  IMAD.MOV.U32 R17, RZ, RZ, RZ ;  /* 0x000000ffff117224 */ /* 0x000fce00078e00ff */
.L_x_79:
[----:B------:R-:W0:Y:S02]  /*e4f0*/  LDL R2, [R1+0x1c] ;  /* 0x00001c0001027983 */ /* 0x000e240000100800 */
[----:B0-----:R-:W-:-:S04]  /*e500*/  LOP3.LUT R0, R2, 0x1, RZ, 0xfc, !PT ;  /* 0x0000000102007812 */ /* 0x001fc800078efcff */
[----:B------:R-:W-:-:S13]  /*e510*/  ISETP.NE.AND P0, PT, R0, 0x3, PT ;  /* 0x000000030000780c */ /* 0x000fda0003f05270 */
[----:B------:R-:W-:Y:S05]  /*e520*/  @!P0 BRA `(.L_x_80) ;  /* 0x0000000000048947 */ /* 0x000fea0003800000 */
[----:B------:R-:W-:Y:S01]  /*e530*/  BPT.TRAP 0x1 ;  /* 0x000000040000795c */ /* 0x000fe20000300000 */
.L_x_80:
[----:B------:R-:W-:Y:S01]  /*e540*/  LOP3.LUT R0, R20, 0x1, RZ, 0x3c, !PT ;  /* 0x0000000114007812 */ /* 0x000fe200078e3cff */
[----:B------:R-:W-:Y:S01]  /*e550*/  BSSY B0, `(.L_x_81) ;  /* 0x0000007000007945 */ /* 0x000fe20003800000 */
[----:B------:R-:W-:Y:S02]  /*e560*/  LEA R3, R17, UR40, 0x3 ;  /* 0x0000002811037c11 */ /* 0x000fe4000f8e18ff */
[----:B------:R-:W-:Y:S02]  /*e570*/  SHF.L.U32 R0, R0, 0x1f, RZ ;  /* 0x0000001f00007819 */ /* 0x000fe400000006ff */
[----:B------:R-:W-:Y:S02]  /*e580*/  LOP3.LUT R2, R2, 0x2, RZ, 0xfc, !PT ;  /* 0x0000000202027812 */ /* 0x000fe400078efcff */
[----:B------:R-:W0:Y:S02]  /*e590*/  SYNCS.PHASECHK.TRANS64.TRYWAIT P0, [R3+URZ+0x29870], R0 ;  /* 0x02987000030075a7 */ /* 0x000e24000800017f */
[----:B------:R-:W-:Y:S01]  /*e5a0*/  ISETP.NE.AND P1, PT, R2, 0x3, PT ;  /* 0x000000030200780c */ /* 0x000fe20003f25270 */
[----:B0-----:R-:W-:-:S12]  /*e5b0*/  @!P0 BRA `(.L_x_82) ;  /* 0x0000001400108947 */ /* 0x001fd80003800000 */
.L_x_119:
[----:B------:R-:W-:Y:S05]  /*e5c0*/  BSYNC B0 ;  /* 0x0000000000007941 */ /* 0x000fea0003800000 */
.L_x_81:
[----:B------:R-:W-:Y:S05]  /*e5d0*/  @!P1 BRA `(.L_x_83) ;  /* 0x0000000000049947 */ /* 0x000fea0003800000 */
[----:B------:R-:W-:Y:S01]  /*e5e0*/  BPT.TRAP 0x1 ;  /* 0x000000040000795c */ /* 0x000fe20000300000 */
.L_x_83:
[----:B0-----:R-:W2:Y:S01]  /*e5f0*/  LDL.LU R0, [R1+0x10] ;  /* 0x0000100001007983 */ /* 0x001ea20000300800 */
[----:B------:R-:W-:Y:S01]  /*e600*/  SHF.L.U32 R2, R20, 0x1f, RZ ;  /* 0x0000001f14027819 */ /* 0x000fe200000006ff */
[----:B------:R-:W-:-:S03]  /*e610*/  IMAD R12, R17, 0x5000, RZ ;  /* 0x00005000110c7824 */ /* 0x000fc600078e02ff */
[----:B------:R-:W0:Y:S02]  /*e620*/  SYNCS.PHASECHK.TRANS64.TRYWAIT P0, [R3+URZ+0x29860], R2 ;  /* 0x02986002030075a7 */ /* 0x000e24000800017f */
[----:B--2---:R-:W-:Y:S01]  /*e630*/  LOP3.LUT R0, R12, R0, RZ, 0xfc, !PT ;  /* 0x000000000c007212 */ /* 0x004fe200078efcff */
[----:B0-----:R-:W-:Y:S06]  /*e640*/  @!P0 BRA `(.L_x_84) ;  /* 0x0000001400008947 */ /* 0x001fec0003800000 */
.L_x_120:
[----:B------:R-:W2:Y:S04]  /*e650*/  LDL.LU R4, [R1+0x14] ;  /* 0x0000140001047983 */ /* 0x000ea80000300800 */
[----:B------:R-:W3:Y:S01]  /*e660*/  LDL.LU R13, [R1+0x18] ;  /* 0x00001800010d7983 */ /* 0x000ee20000300800 */
[----:B0-----:R-:W-:Y:S01]  /*e670*/  VIADD R2, R0, UR40 ;  /* 0x0000002800027c36 */ /* 0x001fe20008000000 */
[----:B------:R-:W-:Y:S05]  /*e680*/  WARPSYNC.ALL ;  /* 0x0000000000007948 */ /* 0x000fea0003800000 */
[----:B------:R-:W0:Y:S02]  /*e690*/  LDSM.16.MT88.4 R8, [R0+UR40+0xa400] ;  /* 0x00a400280008783b */ /* 0x000e240008004200 */
[----:B0-----:R-:W-:-:S02]  /*e6a0*/  PRMT R14, R10, 0x6420, R11 ;  /* 0x000064200a0e7816 */ /* 0x001fc4000000000b */
[----:B------:R-:W-:Y:S02]  /*e6b0*/  PRMT R15, R10, 0x7531, R11 ;  /* 0x000075310a0f7816 */ /* 0x000fe4000000000b */
[----:B--2---:R-:W-:Y:S02]  /*e6c0*/  IADD3 R2, R4, R2, RZ ;  /* 0x0000000204027210 */ /* 0x004fe40007ffe0ff */
[----:B---3--:R-:W-:-:S03]  /*e6d0*/  LOP3.LUT R16, R12, R13, RZ, 0xfc, !PT ;  /* 0x0000000d0c107212 */ /* 0x008fc600078efcff */
[----:B------:R-:W0:Y:S01]  /*e6e0*/  LDSM.16.MT88.4 R4, [R2+0xa400] ;  /* 0x00a400000204783b */ /* 0x000e220000004200 */
[C-C-:B------:R-:W-:Y:S02]  /*e6f0*/  PRMT R12, R8.reuse, 0x6420, R9.reuse ;  /* 0x00006420080c7816 */ /* 0x140fe40000000009 */
[----:B------:R-:W-:Y:S01]  /*e700*/  PRMT R13, R8, 0x7531, R9 ;  /* 0x00007531080d7816 */ /* 0x000fe20000000009 */
[----:B------:R-:W-:-:S05]  /*e710*/  VIADD R16, R16, UR40 ;  /* 0x0000002810107c36 */ /* 0x000fca0008000000 */
[----:B------:R-:W-:Y:S01]  /*e720*/  STSM.16.M88.4 [R16+0x400], R12 ;  /* 0x0004000c10007844 */ /* 0x000fe20000000200 */
[C-C-:B0-----:R-:W-:Y:S02]  /*e730*/  PRMT R8, R4.reuse, 0x6420, R5.reuse ;  /* 0x0000642004087816 */ /* 0x141fe40000000005 */
[----:B------:R-:W-:Y:S02]  /*e740*/  PRMT R9, R4, 0x7531, R5 ;  /* 0x0000753104097816 */ /* 0x000fe40000000005 */
        /* <DEDUP_REMOVED lines=8> */
[----:B------:R-:W-:Y:S02]  /*e7d0*/  PRMT R15, R10, 0x7531, R11 ;  /* 0x000075310a0f7816 */ /* 0x000fe4000000000b */
[C-C-:B-1----:R-:W-:Y:S02]  /*e7e0*/  PRMT R8, R4.reuse, 0x6420, R5.reuse ;  /* 0x0000642004087816 */ /* 0x142fe40000000005 */
[----:B------:R-:W-:Y:S01]  /*e7f0*/  PRMT R9, R4, 0x7531, R5 ;  /* 0x0000753104097816 */ /* 0x000fe20000000005 */
[----:B------:R-:W-:Y:S01]  /*e800*/  STSM.16.M88.4 [R16+0x1400], R12 ;  /* 0x0014000c10007844 */ /* 0x000fe20000000200 */
        /* <DEDUP_REMOVED lines=35> */
[----:B------:R0:W-:Y:S01]  /*ea40*/  STSM.16.M88.4 [R16+0x4400], R12 ;  /* 0x0044000c10007844 */ /* 0x0001e20000000200 */
        /* <DEDUP_REMOVED lines=11> */
.L_x_85:
[----:B------:R-:W2:Y:S01]  /*eb00*/  S2R R0, SR_TID.X ;  /* 0x0000000000007919 */ /* 0x000ea20000002100 */
[----:B-1----:R-:W-:Y:S01]  /*eb10*/  SYNCS.ARRIVE.TRANS64.A1T0 RZ, [R3+URZ+0x29850], RZ ;  /* 0x029850ff03ff79a7 */ /* 0x002fe2000810003f */
[----:B------:R-:W-:Y:S01]  /*eb20*/  IMAD.MOV.U32 R2, RZ, RZ, RZ ;  /* 0x000000ffff027224 */ /* 0x000fe200078e00ff */
[----:B--2---:R-:W-:Y:S01]  /*eb30*/  LOP3.LUT R0, R0, 0x7f, RZ, 0xc0, !PT ;  /* 0x0000007f00007812 */ /* 0x004fe200078ec0ff */
[----:B------:R-:W-:Y:S03]  /*eb40*/  BAR.SYNC.DEFER_BLOCKING 0x2, 0x80 ;  /* 0x0082000000007b1d */ /* 0x000fe60000010000 */
[----:B------:R-:W-:-:S13]  /*eb50*/  ISETP.NE.AND P0, PT, R0, RZ, PT ;  /* 0x000000ff0000720c */ /* 0x000fda0003f05270 */
[----:B------:R-:W-:-:S05]  /*eb60*/  @!P0 VIADD R0, R3, 0x29880 ;  /* 0x0002988003008836 */ /* 0x000fca0000000000 */
[----:B------:R-:W-:-:S04]  /*eb70*/  @!P0 PRMT R0, RZ, 0x654, R0 ;  /* 0x00000654ff008816 */ /* 0x000fc80000000000 */
[----:B------:R1:W-:Y:S02]  /*eb80*/  @!P0 SYNCS.ARRIVE.TRANS64.RED.A1T0 RZ, [R0+URZ], RZ ;  /* 0x000000ff00ff89a7 */ /* 0x0003e4000810043f */
[----:B-1----:R-:W-:-:S05]  /*eb90*/  VIADD R0, R17, 0x1 ;  /* 0x0000000111007836 */ /* 0x002fca0000000000 */
[----:B------:R-:W-:-:S04]  /*eba0*/  ISETP.NE.AND P0, PT, R0, 0x2, PT ;  /* 0x000000020000780c */ /* 0x000fc80003f05270 */
[----:B------:R-:W-:Y:S02]  /*ebb0*/  SEL R3, RZ, 0x1, P0 ;  /* 0x00000001ff037807 */ /* 0x000fe40000000000 */
[----:B------:R-:W-:Y:S02]  /*ebc0*/  SEL R0, R0, RZ, P0 ;  /* 0x000000ff00007207 */ /* 0x000fe40000000000 */
[----:B------:R-:W-:-:S07]  /*ebd0*/  LOP3.LUT R20, R20, R3, RZ, 0x3c, !PT ;  /* 0x0000000314147212 */ /* 0x000fce00078e3cff */
.L_x_40:
[----:B------:R-:W0:Y:S01]  /*ebe0*/  S2R R4, SR_CgaCtaId ;  /* 0x0000000000047919 */ /* 0x000e220000008800 */
[----:B------:R-:W-:Y:S02]  /*ebf0*/  MOV R3, 0x400 ;  /* 0x0000040000037802 */ /* 0x000fe40000000f00 */
[----:B------:R-:W-:Y:S02]  /*ec00*/  SHF.L.U32 R2, R2, 0x1f, RZ ;  /* 0x0000001f02027819 */ /* 0x000fe400000006ff */
[----:B0-----:R-:W-:-:S04]  /*ec10*/  LEA R9, R4, R3, 0x18 ;  /* 0x0000000304097211 */ /* 0x001fc800078ec0ff */
[----:B------:R-:W0:Y:S02]  /*ec20*/  SYNCS.PHASECHK.TRANS64.TRYWAIT P0, [R9+URZ+0x29820], R2 ;  /* 0x02982002090075a7 */ /* 0x000e24000800017f */
[----:B0-----:R-:W-:Y:S05]  /*ec30*/  @!P0 BRA `(.L_x_86) ;  /* 0x0000000c00988947 */ /* 0x001fea0003800000 */
.L_x_121:
[----:B------:R-:W1:Y:S02]  /*ec40*/  S2R R3, SR_TID.X ;  /* 0x0000000000037919 */ /* 0x000e640000002100 */
[----:B-1----:R-:W-:-:S04]  /*ec50*/  SHF.R.U32.HI R3, RZ, 0x5, R3 ;  /* 0x00000005ff037819 */ /* 0x002fc80000011603 */
[----:B------:R-:W-:-:S05]  /*ec60*/  LOP3.LUT R3, R3, 0x3, RZ, 0xc0, !PT ;  /* 0x0000000303037812 */ /* 0x000fca00078ec0ff */
[----:B0-----:R-:W0:Y:S02]  /*ec70*/  SHFL.IDX PT, R2, R3, RZ, 0x1f ;  /* 0x00001fff03027589 */ /* 0x001e2400000e0000 */
[----:B0-----:R-:W-:-:S13]  /*ec80*/  ISETP.NE.AND P0, PT, R2, RZ, PT ;  /* 0x000000ff0200720c */ /* 0x001fda0003f05270 */
[----:B------:R-:W-:Y:S05]  /*ec90*/  @P0 BRA `(.L_x_10) ;  /* 0x00000000009c0947 */ /* 0x000fea0003800000 */
[----:B------:R-:W-:-:S13]  /*eca0*/  ELECT P0, URZ, PT ;  /* 0x00000000003f782f */ /* 0x000fda0003800000 */
[----:B------:R-:W-:Y:S05]  /*ecb0*/  @!P0 BRA `(.L_x_10) ;  /* 0x0000000000948947 */ /* 0x000fea0003800000 */
[----:B------:R-:W2:Y:S02]  /*ecc0*/  LDL.LU R3, [R1+0x1c] ;  /* 0x00001c0001037983 */ /* 0x000ea40000300800 */
[----:B--2---:R-:W-:-:S04]  /*ecd0*/  LOP3.LUT R2, R3, 0x2, RZ, 0xfc, !PT ;  /* 0x0000000203027812 */ /* 0x004fc800078efcff */
[----:B------:R-:W-:-:S13]  /*ece0*/  ISETP.NE.AND P0, PT, R2, 0x3, PT ;  /* 0x000000030200780c */ /* 0x000fda0003f05270 */
[----:B------:R-:W-:Y:S05]  /*ecf0*/  @!P0 BRA `(.L_x_87) ;  /* 0x0000000000048947 */ /* 0x000fea0003800000 */
[----:B------:R-:W-:Y:S01]  /*ed00*/  BPT.TRAP 0x1 ;  /* 0x000000040000795c */ /* 0x000fe20000300000 */
.L_x_87:
[----:B------:R-:W-:Y:S01]  /*ed10*/  VIADD R7, R9, 0x29840 ;  /* 0x0002984009077836 */ /* 0x000fe20000000000 */
[----:B------:R-:W-:Y:S01]  /*ed20*/  SHF.L.U32 R4, R20, 0x1f, RZ ;  /* 0x0000001f14047819 */ /* 0x000fe200000006ff */
[C---:B------:R-:W-:Y:S02]  /*ed30*/  VIADD R2, R0.reuse, 0x1 ;  /* 0x0000000100027836 */ /* 0x040fe40000000000 */
[----:B------:R-:W-:-:S03]  /*ed40*/  IMAD R5, R0, 0x8, R7 ;  /* 0x0000000800057824 */ /* 0x000fc600078e0207 */
[----:B------:R-:W-:Y:S01]  /*ed50*/  ISETP.NE.AND P2, PT, R2, 0x2, PT ;  /* 0x000000020200780c */ /* 0x000fe20003f45270 */
[----:B------:R-:W0:Y:S03]  /*ed60*/  SYNCS.PHASECHK.TRANS64.TRYWAIT P1, [R5+URZ], R4 ;  /* 0x00000004050075a7 */ /* 0x000e26000802017f */
[----:B------:R-:W-:-:S04]  /*ed70*/  SEL R3, RZ, 0x1, P2 ;  /* 0x00000001ff037807 */ /* 0x000fc80001000000 */
[----:B------:R-:W-:Y:S02]  /*ed80*/  LOP3.LUT R20, R20, R3, RZ, 0x3c, !PT ;  /* 0x0000000314147212 */ /* 0x000fe400078e3cff */
[----:B------:R-:W-:Y:S02]  /*ed90*/  SEL R3, R2, RZ, P2 ;  /* 0x000000ff02037207 */ /* 0x000fe40001000000 */
[----:B------:R-:W-:-:S03]  /*eda0*/  SHF.L.U32 R2, R20, 0x1f, RZ ;  /* 0x0000001f14027819 */ /* 0x000fc600000006ff */
[----:B------:R-:W-:Y:S01]  /*edb0*/  IMAD R7, R3, 0x8, R7 ;  /* 0x0000000803077824 */ /* 0x000fe200078e0207 */
[----:B0-----:R-:W-:Y:S06]  /*edc0*/  @!P1 BRA `(.L_x_88) ;  /* 0x0000000c00489947 */ /* 0x001fec0003800000 */
.L_x_122:
[----:B------:R-:W1:Y:S02]  /*edd0*/  SYNCS.PHASECHK.TRANS64.TRYWAIT P1, [R7+URZ], R2 ;  /* 0x00000002070075a7 */ /* 0x000e64000802017f */
[----:B-1----:R-:W-:Y:S05]  /*ede0*/  @!P1 BRA `(.L_x_89) ;  /* 0x0000000c00549947 */ /* 0x002fea0003800000 */
.L_x_123:
[----:B------:R-:W-:Y:S05]  /*edf0*/  @!P0 BRA `(.L_x_90) ;  /* 0x0000000000048947 */ /* 0x000fea0003800000 */
[----:B------:R-:W-:Y:S01]  /*ee00*/  BPT.TRAP 0x1 ;  /* 0x000000040000795c */ /* 0x000fe20000300000 */
.L_x_90:
[----:B0-----:R-:W-:-:S04]  /*ee10*/  IMAD R5, R0, 0x8, R9 ;  /* 0x0000000800057824 */ /* 0x001fc800078e0209 */
[----:B------:R-:W0:Y:S02]  /*ee20*/  SYNCS.PHASECHK.TRANS64.TRYWAIT P1, [R5+URZ+0x29860], R4 ;  /* 0x02986004050075a7 */ /* 0x000e24000802017f */
[----:B0-----:R-:W-:Y:S05]  /*ee30*/  @!P1 BRA `(.L_x_91) ;  /* 0x0000000c00549947 */ /* 0x001fea0003800000 */
.L_x_124:
[----:B------:R-:W-:Y:S05]  /*ee40*/  @!P0 BRA `(.L_x_92) ;  /* 0x0000000000048947 */ /* 0x000fea0003800000 */
[----:B------:R-:W-:Y:S01]  /*ee50*/  BPT.TRAP 0x1 ;  /* 0x000000040000795c */ /* 0x000fe20000300000 */
.L_x_92:
[----:B------:R-:W-:-:S04]  /*ee60*/  IMAD R3, R3, 0x8, R9 ;  /* 0x0000000803037824 */ /* 0x000fc800078e0209 */
[----:B------:R-:W2:Y:S02]  /*ee70*/  SYNCS.PHASECHK.TRANS64.TRYWAIT P1, [R3+URZ+0x29860], R2 ;  /* 0x02986002030075a7 */ /* 0x000ea4000802017f */
[----:B--2---:R-:W-:Y:S05]  /*ee80*/  @!P1 BRA `(.L_x_93) ;  /* 0x0000000c00549947 */ /* 0x004fea0003800000 */
.L_x_125:
[----:B------:R-:W-:Y:S05]  /*ee90*/  @!P0 BRA `(.L_x_94) ;  /* 0x0000000000048947 */ /* 0x000fea0003800000 */
[----:B------:R-:W-:Y:S01]  /*eea0*/  BPT.TRAP 0x1 ;  /* 0x000000040000795c */ /* 0x000fe20000300000 */
.L_x_94:
[----:B------:R-:W3:Y:S02]  /*eeb0*/  SYNCS.PHASECHK.TRANS64.TRYWAIT P0, [R5+URZ+0x29880], R4 ;  /* 0x02988004050075a7 */ /* 0x000ee4000800017f */
[----:B---3--:R-:W-:Y:S05]  /*eec0*/  @!P0 BRA `(.L_x_95) ;  /* 0x0000000c00588947 */ /* 0x008fea0003800000 */
.L_x_96:
[----:B----4-:R4:W0:Y:S02]  /*eed0*/  SYNCS.PHASECHK.TRANS64.TRYWAIT P0, [R3+URZ+0x29880], R2 ;  /* 0x02988002030075a7 */ /* 0x010824000800017f */
[----:B0-----:R-:W-:Y:S05]  /*eee0*/  @!P0 NANOSLEEP.SYNCS 0x989680 ;  /* 0x009896800000895d */ /* 0x001fea0003900000 */
[----:B------:R-:W0:Y:S02]  /*eef0*/  @!P0 SYNCS.PHASECHK.TRANS64 P0, [R3+URZ+0x29880], R2 ;  /* 0x02988002030085a7 */ /* 0x000e24000800007f */
[----:B0-----:R-:W-:Y:S05]  /*ef00*/  @!P0 BRA `(.L_x_96) ;  /* 0xfffffffc00f08947 */ /* 0x001fea000383ffff */
.L_x_10:
[----:B------:R-:W-:Y:S05]  /*ef10*/  BSYNC B6 ;  /* 0x0000000000067941 */ /* 0x000fea0003800000 */
.L_x_7:
[----:B------:R-:W-:Y:S05]  /*ef20*/  EXIT ;  /* 0x000000000000794d */ /* 0x000fea0003800000 */
.L_x_14:
[----:B0-----:R-:W-:-:S04]  /*ef30*/  IMAD.U32 R4, RZ, RZ, UR40 ;  /* 0x00000028ff047e24 */ /* 0x001fc8000f8e00ff */
[----:B------:R0:W1:Y:S03]  /*ef40*/  SYNCS.PHASECHK.TRANS64.TRYWAIT P1, [R4+URZ+0x29800], R5 ;  /* 0x02980005040075a7 */ /* 0x000066000802017f */
[----:B-1----:R-:W-:Y:S05]  /*ef50*/  @!P1 NANOSLEEP.SYNCS 0x989680 ;  /* 0x009896800000995d */ /* 0x002fea0003900000 */
[----:B------:R-:W1:Y:S02]  /*ef60*/  @!P1 SYNCS.PHASECHK.TRANS64 P1, [R4+URZ+0x29800], R5 ;  /* 0x02980005040095a7 */ /* 0x000e64000802007f */
[----:B-1----:R-:W-:Y:S05]  /*ef70*/  @!P1 BRA `(.L_x_14) ;  /* 0xfffffffc00ec9947 */ /* 0x002fea000383ffff */
[----:B------:R-:W-:Y:S05]  /*ef80*/  BRA `(.L_x_97) ;  /* 0xffffff2400787947 */ /* 0x000fea000383ffff */
.L_x_18:
[----:B0-----:R-:W-:-:S04]  /*ef90*/  IMAD.U32 R4, RZ, RZ, UR40 ;  /* 0x00000028ff047e24 */ /* 0x001fc8000f8e00ff */
[----:B------:R0:W2:Y:S03]  /*efa0*/  SYNCS.PHASECHK.TRANS64.TRYWAIT P2, [R4+URZ+0x29830], R5 ;  /* 0x02983005040075a7 */ /* 0x0000a6000804017f */
[----:B--2---:R-:W-:Y:S05]  /*efb0*/  @!P2 NANOSLEEP.SYNCS 0x989680 ;  /* 0x009896800000a95d */ /* 0x004fea0003900000 */
[----:B------:R-:W2:Y:S02]  /*efc0*/  @!P2 SYNCS.PHASECHK.TRANS64 P2, [R4+URZ+0x29830], R5 ;  /* 0x029830050400a5a7 */ /* 0x000ea4000804007f */
[----:B--2---:R-:W-:Y:S05]  /*efd0*/  @!P2 BRA `(.L_x_18) ;  /* 0xfffffffc00eca947 */ /* 0x004fea000383ffff */
[----:B------:R-:W-:Y:S05]  /*efe0*/  BRA `(.L_x_17) ;  /* 0xffffff2400907947 */ /* 0x000fea000383ffff */
.L_x_23:
[----:B-1----:R-:W-:-:S04]  /*eff0*/  IMAD.U32 R13, RZ, RZ, UR4 ;  /* 0x00000004ff0d7e24 */ /* 0x002fc8000f8e00ff */
[----:B------:R1:W2:Y:S03]  /*f000*/  SYNCS.PHASECHK.TRANS64.TRYWAIT P2, [R13+URZ+0x29830], R12 ;  /* 0x0298300c0d0075a7 */ /* 0x0002a6000804017f */
[----:B--2---:R-:W-:Y:S05]  /*f010*/  @!P2 NANOSLEEP.SYNCS 0x989680 ;  /* 0x009896800000a95d */ /* 0x004fea0003900000 */
[----:B------:R-:W2:Y:S02]  /*f020*/  @!P2 SYNCS.PHASECHK.TRANS64 P2, [R13+URZ+0x29830], R12 ;  /* 0x0298300c0d00a5a7 */ /* 0x000ea4000804007f */
[----:B--2---:R-:W-:Y:S05]  /*f030*/  @!P2 BRA `(.L_x_23) ;  /* 0xfffffffc00eca947 */ /* 0x004fea000383ffff */
[----:B------:R-:W-:Y:S05]  /*f040*/  BRA `(.L_x_20) ;  /* 0xffffff6000e07947 */ /* 0x000fea000383ffff */
.L_x_27:
[----:B-1----:R-:W-:-:S04]  /*f050*/  IMAD.U32 R12, RZ, RZ, UR4 ;  /* 0x00000004ff0c7e24 */ /* 0x002fc8000f8e00ff */
[----:B------:R1:W2:Y:S03]  /*f060*/  SYNCS.PHASECHK.TRANS64.TRYWAIT P2, [R12+URZ+0x29850], R11 ;  /* 0x0298500b0c0075a7 */ /* 0x0002a6000804017f */
[----:B--2---:R-:W-:Y:S05]  /*f070*/  @!P2 NANOSLEEP.SYNCS 0x989680 ;  /* 0x009896800000a95d */ /* 0x004fea0003900000 */
[----:B------:R-:W2:Y:S02]  /*f080*/  @!P2 SYNCS.PHASECHK.TRANS64 P2, [R12+URZ+0x29850], R11 ;  /* 0x0298500b0c00a5a7 */ /* 0x000ea4000804007f */
[----:B--2---:R-:W-:Y:S05]  /*f090*/  @!P2 BRA `(.L_x_27) ;  /* 0xfffffffc00eca947 */ /* 0x004fea000383ffff */
[----:B------:R-:W-:Y:S05]  /*f0a0*/  BRA `(.L_x_24) ;  /* 0xffffff7000047947 */ /* 0x000fea000383ffff */
.L_x_33:
[----:B-1----:R-:W-:-:S04]  /*f0b0*/  IMAD.U32 R5, RZ, RZ, UR5 ;  /* 0x00000005ff057e24 */ /* 0x002fc8000f8e00ff */
[----:B------:R1:W2:Y:S03]  /*f0c0*/  SYNCS.PHASECHK.TRANS64.TRYWAIT P1, [R5+URZ+0x29850], R8 ;  /* 0x02985008050075a7 */ /* 0x0002a6000802017f */
[----:B--2---:R-:W-:Y:S05]  /*f0d0*/  @!P1 NANOSLEEP.SYNCS 0x989680 ;  /* 0x009896800000995d */ /* 0x004fea0003900000 */
[----:B------:R-:W2:Y:S02]  /*f0e0*/  @!P1 SYNCS.PHASECHK.TRANS64 P1, [R5+URZ+0x29850], R8 ;  /* 0x02985008050095a7 */ /* 0x000ea4000802007f */
[----:B--2---:R-:W-:Y:S05]  /*f0f0*/  @!P1 BRA `(.L_x_33) ;  /* 0xfffffffc00ec9947 */ /* 0x004fea000383ffff */
[----:B------:R-:W-:Y:S05]  /*f100*/  BRA `(.L_x_32) ;  /* 0xffffff9800587947 */ /* 0x000fea000383ffff */
.L_x_46:
[----:B------:R-:W-:Y:S01]  /*f110*/  IMAD.MOV.U32 R13, RZ, RZ, R6 ;  /* 0x000000ffff0d7224 */ /* 0x000fe200078e0006 */
[----:B------:R-:W-:Y:S01]  /*f120*/  MOV R11, 0x1f ;  /* 0x0000001f000b7802 */ /* 0x000fe20000000f00 */
[----:B------:R-:W-:Y:S02]  /*f130*/  IMAD.MOV.U32 R12, RZ, RZ, RZ ;  /* 0x000000ffff0c7224 */ /* 0x000fe400078e00ff */
[----:B------:R-:W-:-:S07]  /*f140*/  IMAD.MOV.U32 R15, RZ, RZ, -0x1 ;  /* 0xffffffffff0f7424 */ /* 0x000fce00078e00ff */
[----:B0-----:R-:W-:Y:S05]  /*f150*/  WARPSYNC.COLLECTIVE R15, `(.L_x_98) ;  /* 0x000000000f087348 */ /* 0x001fea0003c00000 */
[----:B------:R1:W2:Y:S02]  /*f160*/  SHFL.IDX P6, R14, R13, R12, R11 ;  /* 0x0000000c0d0e7389 */ /* 0x0002a400000c000b */
[----:B012---:R-:W-:Y:S01]  /*f170*/  ENDCOLLECTIVE ;  /* 0x000000000000791b */ /* 0x007fe20003800000 */
.L_x_98:
[----:B------:R-:W-:Y:S05]  /*f180*/  BRA `(.L_x_99) ;  /* 0xffffffd400207947 */ /* 0x000fea000383ffff */
.L_x_48:
[----:B------:R-:W-:Y:S01]  /*f190*/  BSSY B0, `(.L_x_100) ;  /* 0x0000006000007945 */ /* 0x000fe20003800000 */
[----:B------:R-:W-:-:S07]  /*f1a0*/  IMAD.MOV.U32 R15, RZ, RZ, -0x1 ;  /* 0xffffffffff0f7424 */ /* 0x000fce00078e00ff */
[----:B-1----:R-:W-:Y:S05]  /*f1b0*/  WARPSYNC.COLLECTIVE R15, `(.L_x_101) ;  /* 0x000000000f0c7348 */ /* 0x002fea0003c00000 */
[----:B------:R-:W-:Y:S02]  /*f1c0*/  ELECT P6, UR62, PT ;  /* 0x00000000003e782f */ /* 0x000fe400038c0000 */
[----:B------:R-:W-:Y:S01]  /*f1d0*/  MOV R14, UR62 ;  /* 0x0000003e000e7c02 */ /* 0x000fe20008000f00 */
[----:B-1----:R-:W-:Y:S10]  /*f1e0*/  ENDCOLLECTIVE ;  /* 0x000000000000791b */ /* 0x002ff40003800000 */
.L_x_101:
[----:B------:R-:W-:Y:S05]  /*f1f0*/  BSYNC B0 ;  /* 0x0000000000007941 */ /* 0x000fea0003800000 */
.L_x_100:
[----:B------:R-:W-:Y:S05]  /*f200*/  BRA `(.L_x_102) ;  /* 0xffffffd4002c7947 */ /* 0x000fea000383ffff */
.L_x_50:
[----:B0-----:R-:W-:-:S04]  /*f210*/  IMAD.U32 R3, RZ, RZ, UR40 ;  /* 0x00000028ff037e24 */ /* 0x001fc8000f8e00ff */
[----:B------:R0:W2:Y:S03]  /*f220*/  SYNCS.PHASECHK.TRANS64.TRYWAIT P0, [R3+URZ+0x29880], R2 ;  /* 0x02988002030075a7 */ /* 0x0000a6000800017f */
[----:B--2---:R-:W-:Y:S05]  /*f230*/  @!P0 NANOSLEEP.SYNCS 0x989680 ;  /* 0x009896800000895d */ /* 0x004fea0003900000 */
[----:B------:R-:W2:Y:S02]  /*f240*/  @!P0 SYNCS.PHASECHK.TRANS64 P0, [R3+URZ+0x29880], R2 ;  /* 0x02988002030085a7 */ /* 0x000ea4000800007f */
[----:B--2---:R-:W-:Y:S05]  /*f250*/  @!P0 BRA `(.L_x_50) ;  /* 0xfffffffc00ec8947 */ /* 0x004fea000383ffff */
[----:B------:R-:W-:Y:S05]  /*f260*/  BRA `(.L_x_103) ;  /* 0xffffffd400787947 */ /* 0x000fea000383ffff */
.L_x_52:
[----:B0-----:R-:W-:-:S04]  /*f270*/  IMAD.U32 R3, RZ, RZ, UR40 ;  /* 0x00000028ff037e24 */ /* 0x001fc8000f8e00ff */
[----:B------:R0:W2:Y:S03]  /*f280*/  SYNCS.PHASECHK.TRANS64.TRYWAIT P0, [R3+URZ+0x29840], R2 ;  /* 0x02984002030075a7 */ /* 0x0000a6000800017f */
[----:B--2---:R-:W-:Y:S05]  /*f290*/  @!P0 NANOSLEEP.SYNCS 0x989680 ;  /* 0x009896800000895d */ /* 0x004fea0003900000 */
[----:B------:R-:W2:Y:S02]  /*f2a0*/  @!P0 SYNCS.PHASECHK.TRANS64 P0, [R3+URZ+0x29840], R2 ;  /* 0x02984002030085a7 */ /* 0x000ea4000800007f */
[----:B--2---:R-:W-:Y:S05]  /*f2b0*/  @!P0 BRA `(.L_x_52) ;  /* 0xfffffffc00ec8947 */ /* 0x004fea000383ffff */
[----:B------:R-:W-:Y:S05]  /*f2c0*/  BRA `(.L_x_104) ;  /* 0xffffffd400b47947 */ /* 0x000fea000383ffff */
.L_x_55:
[----:B------:R-:W-:Y:S02]  /*f2d0*/  IMAD.MOV.U32 R13, RZ, RZ, R5 ;  /* 0x000000ffff0d7224 */ /* 0x000fe400078e0005 */
[----:B------:R-:W-:Y:S02]  /*f2e0*/  IMAD.MOV.U32 R12, RZ, RZ, RZ ;  /* 0x000000ffff0c7224 */ /* 0x000fe400078e00ff */
[----:B------:R-:W-:Y:S02]  /*f2f0*/  IMAD.MOV.U32 R11, RZ, RZ, 0x1c1f ;  /* 0x00001c1fff0b7424 */ /* 0x000fe400078e00ff */
[----:B------:R-:W-:Y:S02]  /*f300*/  IMAD.MOV.U32 R15, RZ, RZ, -0x1 ;  /* 0xffffffffff0f7424 */ /* 0x000fe400078e00ff */
[----:B------:R-:W-:-:S07]  /*f310*/  IMAD R7, R10, 0x80, R7 ;  /* 0x000000800a077824 */ /* 0x000fce00078e0207 */
[----:B------:R-:W-:Y:S05]  /*f320*/  WARPSYNC.COLLECTIVE R15, `(.L_x_105) ;  /* 0x000000000f087348 */ /* 0x000fea0003c00000 */
[----:B------:R0:W1:Y:S02]  /*f330*/  SHFL.IDX P6, R14, R13, R12, R11 ;  /* 0x0000000c0d0e7389 */ /* 0x00006400000c000b */
[----:B01----:R-:W-:Y:S01]  /*f340*/  ENDCOLLECTIVE ;  /* 0x000000000000791b */ /* 0x003fe20003800000 */
.L_x_105:
[----:B------:R-:W-:Y:S02]  /*f350*/  VIADD R21, R7, 0x40 ;  /* 0x0000004007157836 */ /* 0x000fe40000000000 */
[----:B------:R-:W-:Y:S02]  /*f360*/  IMAD.MOV.U32 R13, RZ, RZ, R6 ;  /* 0x000000ffff0d7224 */ /* 0x000fe400078e0006 */
[----:B------:R-:W-:-:S07]  /*f370*/  IMAD.MOV.U32 R2, RZ, RZ, R14 ;  /* 0x000000ffff027224 */ /* 0x000fce00078e000e */
[----:B------:R-:W-:Y:S05]  /*f380*/  WARPSYNC.COLLECTIVE R15, `(.L_x_106) ;  /* 0x000000000f087348 */ /* 0x000fea0003c00000 */
[----:B------:R0:W1:Y:S02]  /*f390*/  SHFL.IDX P6, R14, R13, R12, R11 ;  /* 0x0000000c0d0e7389 */ /* 0x00006400000c000b */
[----:B01----:R-:W-:Y:S01]  /*f3a0*/  ENDCOLLECTIVE ;  /* 0x000000000000791b */ /* 0x003fe20003800000 */
.L_x_106:
[----:B------:R-:W-:Y:S02]  /*f3b0*/  ULDC UR4, c[0x0][0x288] ;  /* 0x0000a20000047ab9 */ /* 0x000fe40000000800 */
[----:B------:R-:W-:-:S05]  /*f3c0*/  IMAD R4, R9, UR4, RZ ;  /* 0x0000000409047c24 */ /* 0x000fca000f8e02ff */
[C---:B------:R-:W-:Y:S01]  /*f3d0*/  ISETP.GE.AND P4, PT, R7.reuse, R4, PT ;  /* 0x000000040700720c */ /* 0x040fe20003f86270 */
[----:B------:R-:W-:Y:S02]  /*f3e0*/  VIADD R11, R7, 0x20 ;  /* 0x00000020070b7836 */ /* 0x000fe40000000000 */
[----:B------:R-:W-:Y:S02]  /*f3f0*/  IMAD.MOV.U32 R13, RZ, RZ, R5 ;  /* 0x000000ffff0d7224 */ /* 0x000fe400078e0005 */
[----:B------:R-:W-:-:S08]  /*f400*/  IMAD.MOV.U32 R12, RZ, RZ, 0x1 ;  /* 0x00000001ff0c7424 */ /* 0x000fd000078e00ff */
[----:B------:R-:W-:Y:S02]  /*f410*/  @!P4 VIADD R9, R0, UR40 ;  /* 0x000000280009cc36 */ /* 0x000fe40008000000 */
[----:B------:R-:W-:-:S05]  /*f420*/  IMAD.MOV.U32 R3, RZ, RZ, R14 ;  /* 0x000000ffff037224 */ /* 0x000fca00078e000e */
[----:B------:R-:W-:-:S05]  /*f430*/  @!P4 IADD3 R3, P3, R8, R3, RZ ;  /* 0x000000030803c210 */ /* 0x000fca0007f7e0ff */
[----:B------:R-:W-:Y:S01]  /*f440*/  @!P4 IMAD.X R2, RZ, RZ, R2, P3 ;  /* 0x000000ffff02c224 */ /* 0x000fe200018e0602 */
[----:B------:R-:W-:Y:S02]  /*f450*/  ISETP.GE.AND P3, PT, R11, R4, PT ;  /* 0x000000040b00720c */ /* 0x000fe40003f66270 */
[----:B------:R-:W-:Y:S02]  /*f460*/  MOV R11, 0x1c1f ;  /* 0x00001c1f000b7802 */ /* 0x000fe40000000f00 */
[----:B------:R-:W-:-:S09]  /*f470*/  @!P4 LOP3.LUT R3, R3, R2, RZ, 0x3c, !PT ;  /* 0x000000020303c212 */ /* 0x000fd200078e3cff */
[----:B------:R-:W-:Y:S05]  /*f480*/  WARPSYNC.COLLECTIVE R15, `(.L_x_107) ;  /* 0x000000000f087348 */ /* 0x000fea0003c00000 */
[----:B------:R0:W1:Y:S02]  /*f490*/  SHFL.IDX P6, R14, R13, R12, R11 ;  /* 0x0000000c0d0e7389 */ /* 0x00006400000c000b */
[----:B01----:R-:W-:Y:S01]  /*f4a0*/  ENDCOLLECTIVE ;  /* 0x000000000000791b */ /* 0x003fe20003800000 */
.L_x_107:
[----:B------:R-:W-:-:S04]  /*f4b0*/  @!P4 LOP3.LUT R2, R3, R2, RZ, 0x3c, !PT ;  /* 0x000000020302c212 */ /* 0x000fc800078e3cff */
[----:B------:R-:W-:-:S05]  /*f4c0*/  @!P4 LOP3.LUT R3, R3, R2, RZ, 0x3c, !PT ;  /* 0x000000020303c212 */ /* 0x000fca00078e3cff */
[----:B------:R-:W-:Y:S01]  /*f4d0*/  @!PT LDS RZ, [RZ] ;  /* 0x00000000fffff984 */ /* 0x000fe20000000800 */
[----:B------:R-:W-:Y:S01]  /*f4e0*/  @!PT LDS RZ, [RZ] ;  /* 0x00000000fffff984 */ /* 0x000fe20000000800 */
[----:B------:R-:W-:Y:S01]  /*f4f0*/  @!PT LDS RZ, [RZ] ;  /* 0x00000000fffff984 */ /* 0x000fe20000000800 */
[----:B------:R-:W-:Y:S01]  /*f500*/  @!P4 LDGSTS.E.BYPASS.LTC128B.128 [R9+0x14400], desc[UR38][R2.64], !P2 ;  /* 0x144000000209cfae */ /* 0x000fe2000d101d66 */
[----:B------:R-:W-:-:S03]  /*f510*/  IMAD.MOV.U32 R13, RZ, RZ, R6 ;  /* 0x000000ffff0d7224 */ /* 0x000fc600078e0006 */
[----:B------:R-:W-:Y:S04]  /*f520*/  @!P4 LDGSTS.E.BYPASS.LTC128B.128 [R9+0x16400], desc[UR38][R2.64+0x40], !P0 ;  /* 0x164000400209cfae */ /* 0x000fe8000c101d66 */
[----:B------:R0:W-:Y:S02]  /*f530*/  @!P4 LDGSTS.E.BYPASS.LTC128B.128 [R9+0x18400], desc[UR38][R2.64+0x80], !P1 ;  /* 0x184000800209cfae */ /* 0x0001e4000c901d66 */
[----:B0-----:R-:W-:-:S07]  /*f540*/  IMAD.MOV.U32 R2, RZ, RZ, R14 ;  /* 0x000000ffff027224 */ /* 0x001fce00078e000e */
[----:B------:R-:W-:Y:S05]  /*f550*/  WARPSYNC.COLLECTIVE R15, `(.L_x_108) ;  /* 0x000000000f087348 */ /* 0x000fea0003c00000 */
[----:B------:R0:W1:Y:S02]  /*f560*/  SHFL.IDX P6, R14, R13, R12, R11 ;  /* 0x0000000c0d0e7389 */ /* 0x00006400000c000b */
[----:B01----:R-:W-:Y:S01]  /*f570*/  ENDCOLLECTIVE ;  /* 0x000000000000791b */ /* 0x003fe20003800000 */
.L_x_108:
[----:B------:R-:W-:Y:S02]  /*f580*/  @!P3 VIADD R9, R0, UR40 ;  /* 0x000000280009bc36 */ /* 0x000fe40008000000 */
[----:B------:R-:W-:Y:S02]  /*f590*/  IMAD.MOV.U32 R13, RZ, RZ, R5 ;  /* 0x000000ffff0d7224 */ /* 0x000fe400078e0005 */
[----:B------:R-:W-:Y:S01]  /*f5a0*/  IMAD.MOV.U32 R12, RZ, RZ, 0x2 ;  /* 0x00000002ff0c7424 */ /* 0x000fe200078e00ff */
[----:B------:R-:W-:-:S13]  /*f5b0*/  @!P3 IADD3 R3, P4, R8, R14, RZ ;  /* 0x0000000e0803b210 */ /* 0x000fda0007f9e0ff */
[----:B------:R-:W-:Y:S05]  /*f5c0*/  WARPSYNC.COLLECTIVE R15, `(.L_x_109) ;  /* 0x000000000f087348 */ /* 0x000fea0003c00000 */
[----:B------:R0:W1:Y:S02]  /*f5d0*/  SHFL.IDX P6, R14, R13, R12, R11 ;  /* 0x0000000c0d0e7389 */ /* 0x00006400000c000b */
[----:B01----:R-:W-:Y:S01]  /*f5e0*/  ENDCOLLECTIVE ;  /* 0x000000000000791b */ /* 0x003fe20003800000 */
.L_x_109:
[----:B------:R-:W-:-:S05]  /*f5f0*/  @!P3 IMAD.X R2, RZ, RZ, R2, P4 ;  /* 0x000000ffff02b224 */ /* 0x000fca00020e0602 */
[----:B------:R-:W-:-:S04]  /*f600*/  @!P3 LOP3.LUT R3, R3, R2, RZ, 0x3c, !PT ;  /* 0x000000020303b212 */ /* 0x000fc800078e3cff */
[----:B------:R-:W-:Y:S01]  /*f610*/  @!P3 LOP3.LUT R2, R3, R2, RZ, 0x3c, !PT ;  /* 0x000000020302b212 */ /* 0x000fe200078e3cff */
[----:B------:R-:W-:-:S03]  /*f620*/  IMAD.MOV.U32 R13, RZ, RZ, R6 ;  /* 0x000000ffff0d7224 */ /* 0x000fc600078e0006 */
[----:B------:R-:W-:-:S05]  /*f630*/  @!P3 LOP3.LUT R3, R3, R2, RZ, 0x3c, !PT ;  /* 0x000000020303b212 */ /* 0x000fca00078e3cff */
[----:B------:R-:W-:Y:S01]  /*f640*/  @!PT LDS RZ, [RZ] ;  /* 0x00000000fffff984 */ /* 0x000fe20000000800 */
[----:B------:R-:W-:Y:S01]  /*f650*/  @!PT LDS RZ, [RZ] ;  /* 0x00000000fffff984 */ /* 0x000fe20000000800 */
[----:B------:R-:W-:Y:S01]  /*f660*/  @!PT LDS RZ, [RZ] ;  /* 0x00000000fffff984 */ /* 0x000fe20000000800 */
[----:B------:R-:W-:Y:S04]  /*f670*/  @!P3 LDGSTS.E.BYPASS.LTC128B.128 [R9+0x14c00], desc[UR38][R2.64], !P2 ;  /* 0x14c000000209bfae */ /* 0x000fe8000d101d66 */
[----:B------:R-:W-:Y:S04]  /*f680*/  @!P3 LDGSTS.E.BYPASS.LTC128B.128 [R9+0x16c00], desc[UR38][R2.64+0x40], !P0 ;  /* 0x16c000400209bfae */ /* 0x000fe8000c101d66 */
[----:B------:R0:W-:Y:S01]  /*f690*/  @!P3 LDGSTS.E.BYPASS.LTC128B.128 [R9+0x18c00], desc[UR38][R2.64+0x80], !P1 ;  /* 0x18c000800209bfae */ /* 0x0001e2000c901d66 */
[----:B------:R-:W-:Y:S01]  /*f6a0*/  ISETP.GE.AND P3, PT, R21, R4, PT ;  /* 0x000000041500720c */ /* 0x000fe20003f66270 */
[----:B0-----:R-:W-:-:S12]  /*f6b0*/  IMAD.MOV.U32 R2, RZ, RZ, R14 ;  /* 0x000000ffff027224 */ /* 0x001fd800078e000e */
[----:B------:R-:W-:Y:S05]  /*f6c0*/  WARPSYNC.COLLECTIVE R15, `(.L_x_110) ;  /* 0x000000000f087348 */ /* 0x000fea0003c00000 */
[----:B------:R0:W1:Y:S02]  /*f6d0*/  SHFL.IDX P6, R14, R13, R12, R11 ;  /* 0x0000000c0d0e7389 */ /* 0x00006400000c000b */
[----:B01----:R-:W-:Y:S01]  /*f6e0*/  ENDCOLLECTIVE ;  /* 0x000000000000791b */ /* 0x003fe20003800000 */
.L_x_110:
[----:B------:R-:W-:Y:S02]  /*f6f0*/  @!P3 VIADD R21, R0, UR40 ;  /* 0x000000280015bc36 */ /* 0x000fe40008000000 */
[----:B------:R-:W-:Y:S02]  /*f700*/  IMAD.MOV.U32 R13, RZ, RZ, R5 ;  /* 0x000000ffff0d7224 */ /* 0x000fe400078e0005 */
[----:B------:R-:W-:Y:S01]  /*f710*/  IMAD.MOV.U32 R12, RZ, RZ, 0x3 ;  /* 0x00000003ff0c7424 */ /* 0x000fe200078e00ff */
[----:B------:R-:W-:-:S13]  /*f720*/  @!P3 IADD3 R3, P4, R8, R14, RZ ;  /* 0x0000000e0803b210 */ /* 0x000fda0007f9e0ff */
[----:B------:R-:W-:Y:S05]  /*f730*/  WARPSYNC.COLLECTIVE R15, `(.L_x_111) ;  /* 0x000000000f087348 */ /* 0x000fea0003c00000 */
[----:B------:R0:W1:Y:S02]  /*f740*/  SHFL.IDX P6, R14, R13, R12, R11 ;  /* 0x0000000c0d0e7389 */ /* 0x00006400000c000b */
[----:B01----:R-:W-:Y:S01]  /*f750*/  ENDCOLLECTIVE ;  /* 0x000000000000791b */ /* 0x003fe20003800000 */
.L_x_111:
        /* <DEDUP_REMOVED lines=8> */
[----:B------:R0:W-:Y:S01]  /*f7e0*/  @!P3 LDGSTS.E.BYPASS.LTC128B.128 [R21+0x15400], desc[UR38][R2.64], !P2 ;  /* 0x154000000215bfae */ /* 0x0001e2000d101d66 */
[----:B------:R-:W-:-:S03]  /*f7f0*/  IMAD.MOV.U32 R5, RZ, RZ, R14 ;  /* 0x000000ffff057224 */ /* 0x000fc600078e000e */
[----:B------:R0:W-:Y:S04]  /*f800*/  @!P3 LDGSTS.E.BYPASS.LTC128B.128 [R21+0x17400], desc[UR38][R2.64+0x40], !P0 ;  /* 0x174000400215bfae */ /* 0x0001e8000c101d66 */
[----:B------:R0:W-:Y:S02]  /*f810*/  @!P3 LDGSTS.E.BYPASS.LTC128B.128 [R21+0x19400], desc[UR38][R2.64+0x80], !P1 ;  /* 0x194000800215bfae */ /* 0x0001e4000c901d66 */
[----:B0-----:R-:W-:Y:S05]  /*f820*/  WARPSYNC.COLLECTIVE R15, `(.L_x_112) ;  /* 0x000000000f087348 */ /* 0x001fea0003c00000 */
[----:B------:R1:W2:Y:S02]  /*f830*/  SHFL.IDX P6, R14, R13, R12, R11 ;  /* 0x0000000c0d0e7389 */ /* 0x0002a400000c000b */
[----:B012---:R-:W-:Y:S01]  /*f840*/  ENDCOLLECTIVE ;  /* 0x000000000000791b */ /* 0x007fe20003800000 */
.L_x_112:
[----:B------:R-:W-:Y:S05]  /*f850*/  BRA `(.L_x_113) ;  /* 0xffffffd800dc7947 */ /* 0x000fea000383ffff */
.L_x_58:
[----:B0-----:R-:W-:-:S04]  /*f860*/  IMAD.U32 R3, RZ, RZ, UR40 ;  /* 0x00000028ff037e24 */ /* 0x001fc8000f8e00ff */
[----:B------:R0:W1:Y:S03]  /*f870*/  SYNCS.PHASECHK.TRANS64.TRYWAIT P0, [R3+URZ+0x29820], R0 ;  /* 0x02982000030075a7 */ /* 0x000066000800017f */
[----:B-1----:R-:W-:Y:S05]  /*f880*/  @!P0 NANOSLEEP.SYNCS 0x989680 ;  /* 0x009896800000895d */ /* 0x002fea0003900000 */
[----:B------:R-:W1:Y:S02]  /*f890*/  @!P0 SYNCS.PHASECHK.TRANS64 P0, [R3+URZ+0x29820], R0 ;  /* 0x02982000030085a7 */ /* 0x000e64000800007f */
[----:B-1----:R-:W-:Y:S05]  /*f8a0*/  @!P0 BRA `(.L_x_58) ;  /* 0xfffffffc00ec8947 */ /* 0x002fea000383ffff */
[----:B------:R-:W-:Y:S05]  /*f8b0*/  BRA `(.L_x_114) ;  /* 0xffffffdc002c7947 */ /* 0x000fea000383ffff */
.L_x_63:
[----:B0-----:R0:W1:Y:S02]  /*f8c0*/  SYNCS.PHASECHK.TRANS64.TRYWAIT P0, [R6+URZ+0x29880], R4 ;  /* 0x02988004060075a7 */ /* 0x001064000800017f */
[----:B-1----:R-:W-:Y:S05]  /*f8d0*/  @!P0 NANOSLEEP.SYNCS 0x989680 ;  /* 0x009896800000895d */ /* 0x002fea0003900000 */
[----:B------:R-:W1:Y:S02]  /*f8e0*/  @!P0 SYNCS.PHASECHK.TRANS64 P0, [R6+URZ+0x29880], R4 ;  /* 0x02988004060085a7 */ /* 0x000e64000800007f */
[----:B-1----:R-:W-:Y:S05]  /*f8f0*/  @!P0 BRA `(.L_x_63) ;  /* 0xfffffffc00f08947 */ /* 0x002fea000383ffff */
[----:B------:R-:W-:Y:S05]  /*f900*/  BRA `(.L_x_115) ;  /* 0xffffffdc00d47947 */ /* 0x000fea000383ffff */
.L_x_67:
[----:B-1----:R1:W2:Y:S02]  /*f910*/  SYNCS.PHASECHK.TRANS64.TRYWAIT P0, [R6+URZ+0x29840], R4 ;  /* 0x02984004060075a7 */ /* 0x0022a4000800017f */
[----:B--2---:R-:W-:Y:S05]  /*f920*/  @!P0 NANOSLEEP.SYNCS 0x989680 ;  /* 0x009896800000895d */ /* 0x004fea0003900000 */
[----:B------:R-:W2:Y:S02]  /*f930*/  @!P0 SYNCS.PHASECHK.TRANS64 P0, [R6+URZ+0x29840], R4 ;  /* 0x02984004060085a7 */ /* 0x000ea4000800007f */
[----:B--2---:R-:W-:Y:S05]  /*f940*/  @!P0 BRA `(.L_x_67) ;  /* 0xfffffffc00f08947 */ /* 0x004fea000383ffff */
[----:B------:R-:W-:Y:S05]  /*f950*/  BRA `(.L_x_116) ;  /* 0xffffffe000447947 */ /* 0x000fea000383ffff */
.L_x_74:
[----:B0-----:R0:W1:Y:S02]  /*f960*/  SYNCS.PHASECHK.TRANS64.TRYWAIT P0, [R18+URZ+0x29870], R5 ;  /* 0x02987005120075a7 */ /* 0x001064000800017f */
[----:B-1----:R-:W-:Y:S05]  /*f970*/  @!P0 NANOSLEEP.SYNCS 0x989680 ;  /* 0x009896800000895d */ /* 0x002fea0003900000 */
[----:B------:R-:W1:Y:S02]  /*f980*/  @!P0 SYNCS.PHASECHK.TRANS64 P0, [R18+URZ+0x29870], R5 ;  /* 0x02987005120085a7 */ /* 0x000e64000800007f */
[----:B-1----:R-:W-:Y:S05]  /*f990*/  @!P0 BRA `(.L_x_74) ;  /* 0xfffffffc00f08947 */ /* 0x002fea000383ffff */
[----:B------:R-:W-:Y:S05]  /*f9a0*/  BRA `(.L_x_117) ;  /* 0xffffffe400447947 */ /* 0x000fea000383ffff */
.L_x_76:
[----:B0-----:R0:W1:Y:S02]  /*f9b0*/  SYNCS.PHASECHK.TRANS64.TRYWAIT P0, [R18+URZ+0x29860], R5 ;  /* 0x02986005120075a7 */ /* 0x001064000800017f */
[----:B-1----:R-:W-:Y:S05]  /*f9c0*/  @!P0 NANOSLEEP.SYNCS 0x989680 ;  /* 0x009896800000895d */ /* 0x002fea0003900000 */
[----:B------:R-:W1:Y:S02]  /*f9d0*/  @!P0 SYNCS.PHASECHK.TRANS64 P0, [R18+URZ+0x29860], R5 ;  /* 0x02986005120085a7 */ /* 0x000e64000800007f */
[----:B-1----:R-:W-:Y:S05]  /*f9e0*/  @!P0 BRA `(.L_x_76) ;  /* 0xfffffffc00f08947 */ /* 0x002fea000383ffff */
[----:B------:R-:W-:Y:S05]  /*f9f0*/  BRA `(.L_x_118) ;  /* 0xffffffe400487947 */ /* 0x000fea000383ffff */
.L_x_82:
[----:B0-----:R0:W1:Y:S02]  /*fa00*/  SYNCS.PHASECHK.TRANS64.TRYWAIT P0, [R3+URZ+0x29870], R0 ;  /* 0x02987000030075a7 */ /* 0x001064000800017f */
[----:B-1----:R-:W-:Y:S05]  /*fa10*/  @!P0 NANOSLEEP.SYNCS 0x989680 ;  /* 0x009896800000895d */ /* 0x002fea0003900000 */
[----:B------:R-:W1:Y:S02]  /*fa20*/  @!P0 SYNCS.PHASECHK.TRANS64 P0, [R3+URZ+0x29870], R0 ;  /* 0x02987000030085a7 */ /* 0x000e64000800007f */
[----:B-1----:R-:W-:Y:S05]  /*fa30*/  @!P0 BRA `(.L_x_82) ;  /* 0xfffffffc00f08947 */ /* 0x002fea000383ffff */
[----:B------:R-:W-:Y:S05]  /*fa40*/  BRA `(.L_x_119) ;  /* 0xffffffe800dc7947 */ /* 0x000fea000383ffff */
.L_x_84:
[----:B0-----:R0:W1:Y:S02]  /*fa50*/  SYNCS.PHASECHK.TRANS64.TRYWAIT P0, [R3+URZ+0x29860], R2 ;  /* 0x02986002030075a7 */ /* 0x001064000800017f */
[----:B-1----:R-:W-:Y:S05]  /*fa60*/  @!P0 NANOSLEEP.SYNCS 0x989680 ;  /* 0x009896800000895d */ /* 0x002fea0003900000 */
[----:B------:R-:W1:Y:S02]  /*fa70*/  @!P0 SYNCS.PHASECHK.TRANS64 P0, [R3+URZ+0x29860], R2 ;  /* 0x02986002030085a7 */ /* 0x000e64000800007f */
[----:B-1----:R-:W-:Y:S05]  /*fa80*/  @!P0 BRA `(.L_x_84) ;  /* 0xfffffffc00f08947 */ /* 0x002fea000383ffff */
[----:B------:R-:W-:Y:S05]  /*fa90*/  BRA `(.L_x_120) ;  /* 0xffffffe800ec7947 */ /* 0x000fea000383ffff */
.L_x_86:
[----:B0-----:R0:W1:Y:S02]  /*faa0*/  SYNCS.PHASECHK.TRANS64.TRYWAIT P0, [R9+URZ+0x29820], R2 ;  /* 0x02982002090075a7 */ /* 0x001064000800017f */
[----:B-1----:R-:W-:Y:S05]  /*fab0*/  @!P0 NANOSLEEP.SYNCS 0x989680 ;  /* 0x009896800000895d */ /* 0x002fea0003900000 */
[----:B------:R-:W1:Y:S02]  /*fac0*/  @!P0 SYNCS.PHASECHK.TRANS64 P0, [R9+URZ+0x29820], R2 ;  /* 0x02982002090085a7 */ /* 0x000e64000800007f */
[----:B-1----:R-:W-:Y:S05]  /*fad0*/  @!P0 BRA `(.L_x_86) ;  /* 0xfffffffc00f08947 */ /* 0x002fea000383ffff */
[----:B------:R-:W-:Y:S05]  /*fae0*/  BRA `(.L_x_121) ;  /* 0xfffffff000547947 */ /* 0x000fea000383ffff */
.L_x_88:
[----:B0-----:R0:W1:Y:S02]  /*faf0*/  SYNCS.PHASECHK.TRANS64.TRYWAIT P1, [R5+URZ], R4 ;  /* 0x00000004050075a7 */ /* 0x001064000802017f */
[----:B-1----:R-:W-:Y:S05]  /*fb00*/  @!P1 NANOSLEEP.SYNCS 0x989680 ;  /* 0x009896800000995d */ /* 0x002fea0003900000 */
[----:B------:R-:W1:Y:S02]  /*fb10*/  @!P1 SYNCS.PHASECHK.TRANS64 P1, [R5+URZ], R4 ;  /* 0x00000004050095a7 */ /* 0x000e64000802007f */
[----:B-1----:R-:W-:Y:S05]  /*fb20*/  @!P1 BRA `(.L_x_88) ;  /* 0xfffffffc00f09947 */ /* 0x002fea000383ffff */
[----:B------:R-:W-:Y:S05]  /*fb30*/  BRA `(.L_x_122) ;  /* 0xfffffff000a47947 */ /* 0x000fea000383ffff */
.L_x_89:
[----:B-1----:R1:W2:Y:S02]  /*fb40*/  SYNCS.PHASECHK.TRANS64.TRYWAIT P1, [R7+URZ], R2 ;  /* 0x00000002070075a7 */ /* 0x0022a4000802017f */
[----:B--2---:R-:W-:Y:S05]  /*fb50*/  @!P1 NANOSLEEP.SYNCS 0x989680 ;  /* 0x009896800000995d */ /* 0x004fea0003900000 */
[----:B------:R-:W2:Y:S02]  /*fb60*/  @!P1 SYNCS.PHASECHK.TRANS64 P1, [R7+URZ], R2 ;  /* 0x00000002070095a7 */ /* 0x000ea4000802007f */
[----:B--2---:R-:W-:Y:S05]  /*fb70*/  @!P1 BRA `(.L_x_89) ;  /* 0xfffffffc00f09947 */ /* 0x004fea000383ffff */
[----:B------:R-:W-:Y:S05]  /*fb80*/  BRA `(.L_x_123) ;  /* 0xfffffff000987947 */ /* 0x000fea000383ffff */
.L_x_91:
[----:B0-----:R0:W2:Y:S02]  /*fb90*/  SYNCS.PHASECHK.TRANS64.TRYWAIT P1, [R5+URZ+0x29860], R4 ;  /* 0x02986004050075a7 */ /* 0x0010a4000802017f */
[----:B--2---:R-:W-:Y:S05]  /*fba0*/  @!P1 NANOSLEEP.SYNCS 0x989680 ;  /* 0x009896800000995d */ /* 0x004fea0003900000 */
[----:B------:R-:W2:Y:S02]  /*fbb0*/  @!P1 SYNCS.PHASECHK.TRANS64 P1, [R5+URZ+0x29860], R4 ;  /* 0x02986004050095a7 */ /* 0x000ea4000802007f */
[----:B--2---:R-:W-:Y:S05]  /*fbc0*/  @!P1 BRA `(.L_x_91) ;  /* 0xfffffffc00f09947 */ /* 0x004fea000383ffff */
[----:B------:R-:W-:Y:S05]  /*fbd0*/  BRA `(.L_x_124) ;  /* 0xfffffff000987947 */ /* 0x000fea000383ffff */
.L_x_93:
[----:B--2---:R2:W3:Y:S02]  /*fbe0*/  SYNCS.PHASECHK.TRANS64.TRYWAIT P1, [R3+URZ+0x29860], R2 ;  /* 0x02986002030075a7 */ /* 0x0044e4000802017f */
[----:B---3--:R-:W-:Y:S05]  /*fbf0*/  @!P1 NANOSLEEP.SYNCS 0x989680 ;  /* 0x009896800000995d */ /* 0x008fea0003900000 */
[----:B------:R-:W3:Y:S02]  /*fc00*/  @!P1 SYNCS.PHASECHK.TRANS64 P1, [R3+URZ+0x29860], R2 ;  /* 0x02986002030095a7 */ /* 0x000ee4000802007f */
[----:B---3--:R-:W-:Y:S05]  /*fc10*/  @!P1 BRA `(.L_x_93) ;  /* 0xfffffffc00f09947 */ /* 0x008fea000383ffff */
[----:B------:R-:W-:Y:S05]  /*fc20*/  BRA `(.L_x_125) ;  /* 0xfffffff000987947 */ /* 0x000fea000383ffff */
.L_x_95:
[----:B---3--:R3:W4:Y:S02]  /*fc30*/  SYNCS.PHASECHK.TRANS64.TRYWAIT P0, [R5+URZ+0x29880], R4 ;  /* 0x02988004050075a7 */ /* 0x008724000800017f */
[----:B----4-:R-:W-:Y:S05]  /*fc40*/  @!P0 NANOSLEEP.SYNCS 0x989680 ;  /* 0x009896800000895d */ /* 0x010fea0003900000 */
[----:B------:R-:W4:Y:S02]  /*fc50*/  @!P0 SYNCS.PHASECHK.TRANS64 P0, [R5+URZ+0x29880], R4 ;  /* 0x02988004050085a7 */ /* 0x000f24000800007f */
[----:B----4-:R-:W-:Y:S05]  /*fc60*/  @!P0 BRA `(.L_x_95) ;  /* 0xfffffffc00f08947 */ /* 0x010fea000383ffff */
[----:B------:R-:W-:Y:S05]  /*fc70*/  BRA `(.L_x_96) ;  /* 0xfffffff000947947 */ /* 0x000fea000383ffff */
.L_x_126:
[----:B------:R-:W-:-:S00]  /*fc80*/  BRA `(.L_x_126) ;  /* 0xfffffffc00fc7947 */ /* 0x000fc0000383ffff */
[----:B------:R-:W-:-:S00]  /*fc90*/  NOP ;  /* 0x0000000000007918 */ /* 0x000fc00000000000 */
        /* <DEDUP_REMOVED lines=14> */
.L_x_2800:


//--------------------- .text._ZN7cutlass13device_kernelIN5flash11enable_sm90INS1_16FlashAttnFwdSm90INS1_25CollectiveMainloopFwdSm90ILi2EN4cute5tupleIJNS5_1CILi1EEES8_S8_EEENS6_IJNS7_ILi128EEENS7_ILi160EEENS7_ILi192EEEEEELi128ENS_12float_e4m3_tEfNS_4arch4Sm90ELb0ELb0ELb1ELb1ELb0ELb0ELb0ELb1ELb1ELb1ELb1ELb0EEENS1_21CollectiveEpilogueFwdINS6_IJSA_SA_SB_EEES9_NS_10bfloat16_tESG_Li256ELb1ELb1ELb1ELb1EEENS1_36VarlenDynamicPersistentTileSchedulerILi128ELi160ELi256ELi128ELb1ELb1ELb1ELb0ELb1ELb1EEEEEEEEEvNT_6ParamsE --------------------------
	.section	.text._ZN7cutlass13device_kernelIN5flash11enable_sm90INS1_16FlashAttnFwdSm90INS1_25CollectiveMainloopFwdSm90ILi2EN4cute5tupleIJNS5_1CILi1EEES8_S8_EEENS6_IJNS7_ILi128EEENS7_ILi160EEENS7_ILi192EEEEEELi128ENS_12float_e4m3_tEfNS_4arch4Sm90ELb0ELb0ELb1ELb1ELb0ELb0ELb0ELb1ELb1ELb1ELb1ELb0EEENS1_21CollectiveEpilogueFwdINS6_IJSA_SA_SB_EEES9_NS_10bfloat16_tESG_Li256ELb1ELb1ELb1ELb1EEENS1_36VarlenDynamicPersistentTileSchedulerILi128ELi160ELi256ELi128ELb1ELb1ELb1ELb0ELb1ELb1EEEEEEEEEvNT_6ParamsE,"ax",@progbits
	.align	128
.text._ZN7cutlass13device_kernelIN5flash11enable_sm90INS1_16FlashAttnFwdSm90INS1_25CollectiveMainloopFwdSm90ILi2EN4cute5tupleIJNS5_1CILi1EEES8_S8_EEENS6_IJNS7_ILi128EEENS7_ILi160EEENS7_ILi192EEEEEELi128ENS_12float_e4m3_tEfNS_4arch4Sm90ELb0ELb0ELb1ELb1ELb0ELb0ELb0ELb1ELb1ELb1ELb1ELb0EEENS1_21CollectiveEpilogueFwdINS6_IJSA_SA_SB_EEES9_NS_10bfloat16_tESG_Li256ELb1ELb1ELb1ELb1EEENS1_36VarlenDynamicPersistentTileSchedulerILi128ELi160ELi256ELi128ELb1ELb1ELb1ELb0ELb1ELb1EEEEEEEEEvNT_6ParamsE:
        .type           _ZN7cutlass13device_kernelIN5flash11enable_sm90INS1_16FlashAttnFwdSm90INS1_25CollectiveMainloopFwdSm90ILi2EN4cute5tupleIJNS5_1CILi1EEES8_S8_EEENS6_IJNS7_ILi128EEENS7_ILi160EEENS7_ILi192EEEEEELi128ENS_12float_e4m3_tEfNS_4arch4Sm90ELb0ELb0ELb1ELb1ELb0ELb0ELb0ELb1ELb1ELb1ELb1ELb0EEENS1_21CollectiveEpilogueFwdINS6_IJSA_SA_SB_EEES9_NS_10bfloat16_tESG_Li256ELb1ELb1ELb1ELb1EEENS1_36VarlenDynamicPersistentTileSchedulerILi128ELi160ELi256ELi128ELb1ELb1ELb1ELb0ELb1ELb1EEEEEEEEEvNT_6ParamsE,@function
        .size           _ZN7cutlass13device_kernelIN5flash11enable_sm90INS1_16FlashAttnFwdSm90INS1_25CollectiveMainloopFwdSm90ILi2EN4cute5tupleIJNS5_1CILi1EEES8_S8_EEENS6_IJNS7_ILi128EEENS7_ILi160EEENS7_ILi192EEEEEELi128ENS_12float_e4m3_tEfNS_4arch4Sm90ELb0ELb0ELb1ELb1ELb0ELb0ELb0ELb1ELb1ELb1ELb1ELb0EEENS1_21CollectiveEpilogueFwdINS6_IJSA_SA_SB_EEES9_NS_10bfloat16_tESG_Li256ELb1ELb1ELb1ELb1EEENS1_36VarlenDynamicPersistentTileSchedulerILi128ELi160ELi256ELi128ELb1ELb1ELb1ELb0ELb1ELb1EEEEEEEEEvNT_6ParamsE,(.L_x_2801 - _ZN7cutlass13device_kernelIN5flash11enable_sm90INS1_16FlashAttnFwdSm90INS1_25CollectiveMainloopFwdSm90ILi2EN4cute5tupleIJNS5_1CILi1EEES8_S8_EEENS6_IJNS7_ILi128EEENS7_ILi160EEENS7_ILi192EEEEEELi128ENS_12float_e4m3_tEfNS_4arch4Sm90ELb0ELb0ELb1ELb1ELb0ELb0ELb0ELb1ELb1ELb1ELb1ELb0EEENS1_21CollectiveEpilogueFwdINS6_IJSA_SA_SB_EEES9_NS_10bfloat16_tESG_Li256ELb1ELb1ELb1ELb1EEENS1_36VarlenDynamicPersistentTileSchedulerILi128ELi160ELi256ELi128ELb1ELb1ELb1ELb0ELb1ELb1EEEEEEEEEvNT_6ParamsE)
        .other          _ZN7cutlass13device_kernelIN5flash11enable_sm90INS1_16FlashAttnFwdSm90INS1_25CollectiveMainloopFwdSm90ILi2EN4cute5tupleIJNS5_1CILi1EEES8_S8_EEENS6_IJNS7_ILi128EEENS7_ILi160EEENS7_ILi192EEEEEELi128ENS_12float_e4m3_tEfNS_4arch4Sm90ELb0ELb0ELb1ELb1ELb0ELb0ELb0ELb1ELb1ELb1ELb1ELb0EEENS1_21CollectiveEpilogueFwdINS6_IJSA_SA_SB_EEES9_NS_10bfloat16_tESG_Li256ELb1ELb1ELb1ELb1EEENS1_36VarlenDynamicPersistentTileSchedulerILi128ELi160ELi256ELi128ELb1ELb1ELb1ELb0ELb1ELb1EEEEEEEEEvNT_6ParamsE,@"STO_CUDA_ENTRY STV_DEFAULT"
_ZN7cutlass13device_kernelIN5flash11enable_sm90INS1_16FlashAttnFwdSm90INS1_25CollectiveMainloopFwdSm90ILi2EN4cute5tupleIJNS5_1CILi1EEES8_S8_EEENS6_IJNS7_ILi128EEENS7_ILi160EEENS7_ILi192EEEEEELi128ENS_12float_e4m3_tEfNS_4arch4Sm90ELb0ELb0ELb1ELb1ELb0ELb0ELb0ELb1ELb1ELb1ELb1ELb0EEENS1_21CollectiveEpilogueFwdINS6_IJSA_SA_SB_EEES9_NS_10bfloat16_tESG_Li256ELb1ELb1ELb1ELb1EEENS1_36VarlenDynamicPersistentTileSchedulerILi128ELi160ELi256ELi128ELb1ELb1ELb1ELb0ELb1ELb1EEEEEEEEEvNT_6ParamsE:
[----:B------:R-:W0:Y:S02]  /*0000*/  LDC R1, c[0x0][0x28] ;  /* 0x00000a00ff017b82 */ /* 0x000e240000000800 */
[----:B0-----:R-:W-:Y:S01]  /*0010*/  VIADD R1, R1, 0xffffffc8 ;  /* 0xffffffc801017836 */ /* 0x001fe20000000000 */
[----:B------:R-:W0:Y:S01]  /*0020*/  S2R R3, SR_TID.X ;  /* 0x0000000000037919 */ /* 0x000e220000002100 */
[----:B------:R-:W-:Y:S01]  /*0030*/  ELECT P0, URZ, PT ;  /* 0x00000000003f782f */ /* 0x000fe20003800000 */
[----:B------:R-:W-:Y:S01]  /*0040*/  BSSY B0, `(.L_x_127) ;  /* 0x000000e000007945 */ /* 0x000fe20003800000 */
[--C-:B0-----:R-:W-:Y:S02]  /*0050*/  SHF.R.U32.HI R0, RZ, 0x5, R3.reuse ;  /* 0x00000005ff007819 */ /* 0x101fe40000011603 */
[----:B------:R-:W-:-:S03]  /*0060*/  SHF.R.U32.HI R3, RZ, 0x7, R3 ;  /* 0x00000007ff037819 */ /* 0x000fc60000011603 */
        /* <DEDUP_REMOVED lines=11> */
.L_x_128:
[----:B------:R-:W-:Y:S05]  /*0120*/  BSYNC B0 ;  /* 0x0000000000007941 */ /* 0x000fea0003800000 */
.L_x_127:
[----:B------:R-:W-:Y:S01]  /*0130*/  VOTEU.ANY UP0, P0 ;  /* 0x00000000003f7886 */ /* 0x000fe20000000100 */
[----:B------:R-:W0:Y:S01]  /*0140*/  SHFL.IDX PT, R3, R3, RZ, 0x1f ;  /* 0x00001fff03037589 */ /* 0x000e2200000e0000 */
[----:B------:R-:W-:Y:S01]  /*0150*/  UMOV UR4, 0x80 ;  /* 0x0000008000047882 */ /* 0x000fe20000000000 */
[----:B------:R-:W-:Y:S01]  /*0160*/  UMOV UR7, 0x100 ;  /* 0x0000010000077882 */ /* 0x000fe20000000000 */
[----:B------:R-:W-:Y:S01]  /*0170*/  VOTEU.ANY UP1, P0 ;  /* 0x00000000003f7886 */ /* 0x000fe20000020100 */
[----:B------:R-:W1:Y:S01]  /*0180*/  @UP0 S2UR UR8, SR_CgaCtaId ;  /* 0x00000000000809c3 */ /* 0x000e620000008800 */
[----:B------:R-:W2:Y:S01]  /*0190*/  SHFL.IDX PT, R2, R0, RZ, 0x1f ;  /* 0x00001fff00027589 */ /* 0x000ea200000e0000 */
[----:B------:R-:W-:Y:S01]  /*01a0*/  @UP0 UMOV UR6, 0x400 ;  /* 0x0000040000060882 */ /* 0x000fe20000000000 */
[----:B------:R-:W-:-:S04]  /*01b0*/  @UP0 UIADD3 UR4, -UR4, 0x100000, URZ ;  /* 0x0010000004040890 */ /* 0x000fc8000fffe13f */
[----:B------:R-:W-:Y:S02]  /*01c0*/  @UP0 USHF.L.U32 UR5, UR4, 0xb, URZ ;  /* 0x0000000b04050899 */ /* 0x000fe4000800063f */
[----:B------:R-:W-:Y:S01]  /*01d0*/  @UP0 USHF.L.U32 UR4, UR4, 0x1, URZ ;  /* 0x0000000104040899 */ /* 0x000fe2000800063f */
[----:B------:R-:W-:Y:S01]  /*01e0*/  VOTEU.ANY UP2, P0 ;  /* 0x00000000003f7886 */ /* 0x000fe20000040100 */
[----:B0-----:R-:W-:Y:S01]  /*01f0*/  R2UR UR9, R3 ;  /* 0x00000000030972ca */ /* 0x001fe200000e0000 */
[----:B-1----:R-:W-:Y:S01]  /*0200*/  @UP0 ULEA UR8, UR8, UR6, 0x18 ;  /* 0x0000000608080291 */ /* 0x002fe2000f8ec03f */
[----:B--2---:R-:W-:Y:S01]  /*0210*/  ISETP.NE.AND P1, PT, R2, RZ, PT ;  /* 0x000000ff0200720c */ /* 0x004fe20003f25270 */
[----:B------:R-:W-:-:S04]  /*0220*/  @UP0 UIADD3 UR6, -UR7, 0x100000, URZ ;  /* 0x0010000007060890 */ /* 0x000fc8000fffe13f */
[----:B------:R-:W-:Y:S02]  /*0230*/  @UP0 USHF.L.U32 UR7, UR6, 0xb, URZ ;  /* 0x0000000b06070899 */ /* 0x000fe4000800063f */
[----:B------:R-:W-:-:S04]  /*0240*/  @UP0 USHF.L.U32 UR6, UR6, 0x1, URZ ;  /* 0x0000000106060899 */ /* 0x000fc8000800063f */
[----:B------:R-:W-:Y:S01]  /*0250*/  UISETP.NE.AND UP0, UPT, UR9, URZ, UPT ;  /* 0x0000003f0900728c */ /* 0x000fe2000bf05270 */
[----:B------:R-:W0:Y:S02]  /*0260*/  FENCE.VIEW.ASYNC.S ;  /* 0x00000000000073c6 */ /* 0x000e240000000000 */
[----:B0-----:R0:W1:Y:S05]  /*0270*/  @UP1 SYNCS.EXCH.64 URZ, [UR8+0x29800], UR4 ;  /* 0x02980004083f15b2 */ /* 0x00106a0008000100 */
[----:B------:R0:W2:Y:S01]  /*0280*/  @UP2 SYNCS.EXCH.64 URZ, [UR8+0x29820], UR6 ;  /* 0x02982006083f25b2 */ /* 0x0000a20008000100 */
        /* <DEDUP_REMOVED lines=17> */
[----:B------:R3:W0:Y:S02]  /*03a0*/  SYNCS.EXCH.64 URZ, [UR8+0x29848], UR6 ;  /* 0x02984806083f75b2 */ /* 0x0006240008000100 */
[----:B---3--:R-:W-:Y:S01]  /*03b0*/  NOP ;  /* 0x0000000000007918 */ /* 0x008fe20000000000 */
.L_x_129:
[----:B------:R-:W3:Y:S01]  /*03c0*/  SHFL.IDX PT, R2, R0, RZ, 0x1f ;  /* 0x00001fff00027589 */ /* 0x000ee200000e0000 */
[----:B------:R-:W-:Y:S01]  /*03d0*/  NOP ;  /* 0x0000000000007918 */ /* 0x000fe20000000000 */
[----:B---3--:R-:W-:-:S13]  /*03e0*/  ISETP.NE.AND P0, PT, R2, RZ, PT ;  /* 0x000000ff0200720c */ /* 0x008fda0003f05270 */
        /* <DEDUP_REMOVED lines=17> */
[----:B------:R3:W0:Y:S02]  /*0500*/  SYNCS.EXCH.64 URZ, [UR8+0x29868], UR6 ;  /* 0x02986806083f75b2 */ /* 0x0006240008000100 */
[----:B---3--:R-:W-:Y:S01]  /*0510*/  NOP ;  /* 0x0000000000007918 */ /* 0x008fe20000000000 */
.L_x_130:
[----:B------:R-:W3:Y:S01]  /*0520*/  SHFL.IDX PT, R2, R0, RZ, 0x1f ;  /* 0x00001fff00027589 */ /* 0x000ee200000e0000 */
[----:B------:R-:W-:Y:S01]  /*0530*/  NOP ;  /* 0x0000000000007918 */ /* 0x000fe20000000000 */
[----:B---3--:R-:W-:-:S13]  /*0540*/  ISETP.NE.AND P0, PT, R2, RZ, PT ;  /* 0x000000ff0200720c */ /* 0x008fda0003f05270 */
        /* <DEDUP_REMOVED lines=13> */
[----:B------:R3:W0:Y:S02]  /*0620*/  SYNCS.EXCH.64 URZ, [UR6+0x29888], UR4 ;  /* 0x02988804063f75b2 */ /* 0x0006240008000100 */
[----:B---3--:R-:W-:Y:S01]  /*0630*/  NOP ;  /* 0x0000000000007918 */ /* 0x008fe20000000000 */
.L_x_131:
        /* <DEDUP_REMOVED lines=22> */
.L_x_132:
        /* <DEDUP_REMOVED lines=22> */
.L_x_133:
[----:B------:R-:W-:Y:S01]  /*0900*/  PLOP3.LUT P0, PT, PT, PT, UP0, 0x80, 0x0 ;  /* 0x000000000000781c */ /* 0x000fe20003f0f008 */
[----:B------:R-:W-:Y:S01]  /*0910*/  UMOV UR38, 0x1 ;  /* 0x0000000100267882 */ /* 0x000fe20000000000 */
[----:B------:R-:W-:Y:S01]  /*0920*/  NOP ;  /* 0x0000000000007918 */ /* 0x000fe20000000000 */
[----:B------:R-:W-:Y:S01]  /*0930*/  USEL UR38, UR38, 0x2, !UP0 ;  /* 0x0000000226267887 */ /* 0x000fe2000c000000 */
[----:B------:R-:W-:Y:S01]  /*0940*/  ULDC.64 UR50, c[0x0][0x208] ;  /* 0x0000820000327ab9 */ /* 0x000fe20000000a00 */
[----:B012-4-:R-:W-:Y:S08]  /*0950*/  BAR.SYNC.DEFER_BLOCKING 0x0 ;  /* 0x0000000000007b1d */ /* 0x017ff00000010000 */
[----:B------:R-:W-:Y:S05]  /*0960*/  @!P0 BRA `(.L_x_134) ;  /* 0x000000cc00ec8947 */ /* 0x000fea0003800000 */
.L_x_135:
[----:B------:R-:W-:-:S08]  /*0970*/  NOP ;  /* 0x0000000000007918 */ /* 0x000fd00000000000 */
[----:B------:R-:W0:Y:S02]  /*0980*/  USETMAXREG.TRY_ALLOC.CTAPOOL UP0, 0xf0 ;  /* 0x000000f0000079c8 */ /* 0x000e240008000600 */
[----:B0-----:R-:W-:-:S13]  /*0990*/  PLOP3.LUT P0, PT, PT, PT, UP0, 0x80, 0x0 ;  /* 0x000000000000781c */ /* 0x001fda0003f0f008 */
[----:B------:R-:W-:Y:S05]  /*09a0*/  @!P0 BRA `(.L_x_135) ;  /* 0xfffffffc00f08947 */ /* 0x000fea000383ffff */
[----:B------:R-:W0:Y:S01]  /*09b0*/  S2R R2, SR_TID.X ;  /* 0x0000000000027919 */ /* 0x000e220000002100 */
[----:B------:R-:W1:Y:S01]  /*09c0*/  S2UR UR5, SR_CgaCtaId ;  /* 0x00000000000579c3 */ /* 0x000e620000008800 */
[----:B------:R-:W-:-:S07]  /*09d0*/  UMOV UR4, 0x400 ;  /* 0x0000040000047882 */ /* 0x000fce0000000000 */
[----:B------:R-:W-:Y:S06]  /*09e0*/  BAR.ARV 0x8, 0x180 ;  /* 0x0206000000007b1d */ /* 0x000fec0000002000 */
[----:B-1----:R-:W-:Y:S01]  /*09f0*/  ULEA UR4, UR5, UR4, 0x18 ;  /* 0x0000000405047291 */ /* 0x002fe2000f8ec03f */
[----:B0-----:R-:W-:-:S04]  /*0a00*/  LOP3.LUT R0, R2, 0xffffff80, RZ, 0xc0, !PT ;  /* 0xffffff8002007812 */ /* 0x001fc800078ec0ff */
[----:B------:R-:W-:-:S13]  /*0a10*/  ISETP.NE.AND P0, PT, R0, 0x80, PT ;  /* 0x000000800000780c */ /* 0x000fda0003f05270 */
[----:B------:R-:W-:Y:S08]  /*0a20*/  @!P0 BAR.ARV 0x9, 0x100 ;  /* 0x0244000000008b1d */ /* 0x000ff00000002000 */
[----:B------:R-:W-:Y:S06]  /*0a30*/  BAR.SYNC.DEFER_BLOCKING 0x5, 0x180 ;  /* 0x0146000000007b1d */ /* 0x000fec0000010000 */
[----:B------:R-:W0:Y:S01]  /*0a40*/  LDS.128 R36, [UR4+0x298d0] ;  /* 0x0298d004ff247984 */ /* 0x000e220008000c00 */
[----:B------:R-:W-:Y:S01]  /*0a50*/  ULDC UR4, c[0x0][0xc3c] ;  /* 0x00030f0000047ab9 */ /* 0x000fe20000000800 */
[----:B------:R-:W-:Y:S06]  /*0a60*/  BAR.ARV 0x4, 0x180 ;  /* 0x0106000000007b1d */ /* 0x000fec0000002000 */
[----:B0-----:R-:W-:-:S13]  /*0a70*/  ISETP.GE.AND P0, PT, R39, UR4, PT ;  /* 0x0000000427007c0c */ /* 0x001fda000bf06270 */
[----:B------:R-:W-:Y:S05]  /*0a80*/  @P0 EXIT ;  /* 0x000000000000094d */ /* 0x000fea0003800000 */
[----:B------:R-:W-:Y:S01]  /*0a90*/  VIADD R223, R2, 0xffffff80 ;  /* 0xffffff8002df7836 */ /* 0x000fe20000000000 */
[----:B------:R-:W-:Y:S01]  /*0aa0*/  R2UR UR6, R37 ;  /* 0x00000000250672ca */ /* 0x000fe200000e0000 */
[----:B------:R-:W-:Y:S01]  /*0ab0*/  ULOP3.LUT UR47, UR38, 0x1, URZ, 0xfc, !UPT ;  /* 0x00000001262f7892 */ /* 0x000fe2000f8efc3f */
[----:B------:R-:W-:Y:S01]  /*0ac0*/  R2UR UR5, R38 ;  /* 0x00000000260572ca */ /* 0x000fe200000e0000 */
[----:B------:R-:W-:Y:S01]  /*0ad0*/  UMOV UR46, URZ ;  /* 0x0000003f002e7c82 */ /* 0x000fe20008000000 */
[----:B------:R-:W-:Y:S01]  /*0ae0*/  SHF.R.S32.HI R0, RZ, 0x1f, R223 ;  /* 0x0000001fff007819 */ /* 0x000fe200000114df */
[----:B------:R-:W-:Y:S01]  /*0af0*/  UMOV UR45, URZ ;  /* 0x0000003f002d7c82 */ /* 0x000fe20008000000 */
[----:B------:R-:W-:Y:S02]  /*0b00*/  UMOV UR52, URZ ;  /* 0x0000003f00347c82 */ /* 0x000fe40008000000 */
[CC--:B------:R-:W-:Y:S02]  /*0b10*/  LEA.HI R2, R0.reuse, R223.reuse, RZ, 0x7 ;  /* 0x000000df00027211 */ /* 0x0c0fe400078f38ff */
[----:B------:R-:W-:-:S02]  /*0b20*/  LEA.HI R3, R0, R223, RZ, 0x4 ;  /* 0x000000df00037211 */ /* 0x000fc400078f20ff */
[----:B------:R-:W-:Y:S02]  /*0b30*/  LOP3.LUT R4, R2, 0xffffff80, RZ, 0xc0, !PT ;  /* 0xffffff8002047812 */ /* 0x000fe400078ec0ff */
[----:B------:R-:W-:Y:S02]  /*0b40*/  SHF.R.S32.HI R6, RZ, 0x4, R3 ;  /* 0x00000004ff067819 */ /* 0x000fe40000011403 */
[----:B------:R-:W-:Y:S01]  /*0b50*/  SHF.R.S32.HI R217, RZ, 0x7, R2 ;  /* 0x00000007ffd97819 */ /* 0x000fe20000011402 */
[----:B------:R-:W-:Y:S01]  /*0b60*/  IMAD.IADD R201, R223, 0x1, -R4 ;  /* 0x00000001dfc97824 */ /* 0x000fe200078e0a04 */
[----:B------:R-:W-:Y:S02]  /*0b70*/  LEA.HI R4, R0, R223, RZ, 0x5 ;  /* 0x000000df00047211 */ /* 0x000fe400078f28ff */
[----:B------:R-:W-:Y:S02]  /*0b80*/  LEA.HI R2, R2, R217, RZ, 0x1 ;  /* 0x000000d902027211 */ /* 0x000fe400078f08ff */
[----:B------:R-:W-:Y:S01]  /*0b90*/  SHF.R.S32.HI R8, RZ, 0x1f, R201 ;  /* 0x0000001fff087819 */ /* 0x000fe200000114c9 */
[----:B------:R-:W-:Y:S01]  /*0ba0*/  IMAD.SHL.U32 R5, R4, 0x20, RZ ;  /* 0x0000002004057824 */ /* 0x000fe200078e00ff */
[----:B------:R-:W-:-:S02]  /*0bb0*/  LOP3.LUT R4, R3, 0x3fffff0, RZ, 0xc0, !PT ;  /* 0x03fffff003047812 */ /* 0x000fc400078ec0ff */
[----:B------:R-:W-:Y:S02]  /*0bc0*/  LEA.HI R3, R3, R6, RZ, 0x1 ;  /* 0x0000000603037211 */ /* 0x000fe400078f08ff */
[----:B------:R-:W-:Y:S01]  /*0bd0*/  LOP3.LUT R5, R5, 0xfffffc00, RZ, 0xc0, !PT ;  /* 0xfffffc0005057812 */ /* 0x000fe200078ec0ff */
[----:B------:R-:W-:Y:S01]  /*0be0*/  IMAD.IADD R4, R223, 0x1, -R4 ;  /* 0x00000001df047824 */ /* 0x000fe200078e0a04 */
[----:B------:R-:W-:Y:S02]  /*0bf0*/  LOP3.LUT R3, R3, 0x1ffffffe, RZ, 0xc0, !PT ;  /* 0x1ffffffe03037812 */ /* 0x000fe400078ec0ff */
[----:B------:R-:W-:Y:S01]  /*0c00*/  LEA.HI R7, R8, R201, RZ, 0x2 ;  /* 0x000000c908077211 */ /* 0x000fe200078f10ff */
[----:B------:R-:W-:Y:S01]  /*0c10*/  IMAD R4, R4, 0x40, R5 ;  /* 0x0000004004047824 */ /* 0x000fe200078e0205 */
[----:B------:R-:W-:Y:S01]  /*0c20*/  LEA.HI R5, R0, R223, RZ, 0x2 ;  /* 0x000000df00057211 */ /* 0x000fe200078f10ff */
[----:B------:R-:W-:Y:S01]  /*0c30*/  IMAD.IADD R3, R6, 0x1, -R3 ;  /* 0x0000000106037824 */ /* 0x000fe200078e0a03 */
[----:B------:R-:W-:-:S02]  /*0c40*/  SHF.R.S32.HI R9, RZ, 0x2, R7 ;  /* 0x00000002ff097819 */ /* 0x000fc40000011407 */
[----:B------:R-:W-:Y:S01]  /*0c50*/  LOP3.LUT R6, R5, 0xfffffffc, RZ, 0xc0, !PT ;  /* 0xfffffffc05067812 */ /* 0x000fe200078ec0ff */
[----:B------:R-:W-:Y:S01]  /*0c60*/  IMAD R220, R3, 0x8, R4 ;  /* 0x0000000803dc7824 */ /* 0x000fe200078e0204 */
[----:B------:R-:W-:Y:S02]  /*0c70*/  SHF.R.S32.HI R10, RZ, 0x1f, R7 ;  /* 0x0000001fff0a7819 */ /* 0x000fe40000011407 */
[----:B------:R-:W-:Y:S01]  /*0c80*/  LEA.HI R0, R0, R223, RZ, 0x3 ;  /* 0x000000df00007211 */ /* 0x000fe200078f18ff */
[----:B------:R-:W-:Y:S01]  /*0c90*/  IMAD.IADD R6, R223, 0x1, -R6 ;  /* 0x00000001df067824 */ /* 0x000fe200078e0a06 */
[----:B------:R-:W-:Y:S02]  /*0ca0*/  LEA.HI R10, R10, R9, RZ, 0x3 ;  /* 0x000000090a0a7211 */ /* 0x000fe400078f18ff */
[----:B------:R-:W-:Y:S02]  /*0cb0*/  LOP3.LUT R4, R2, 0x3fffffe, RZ, 0xc0, !PT ;  /* 0x03fffffe02047812 */ /* 0x000fe400078ec0ff */
[----:B------:R-:W-:-:S02]  /*0cc0*/  LEA.HI R3, R6, R6, RZ, 0x1 ;  /* 0x0000000606037211 */ /* 0x000fc400078f08ff */
[----:B------:R-:W-:Y:S01]  /*0cd0*/  LOP3.LUT R2, R0, 0xfffffff8, RZ, 0xc0, !PT ;  /* 0xfffffff800027812 */ /* 0x000fe200078ec0ff */
[----:B------:R-:W-:Y:S01]  /*0ce0*/  IMAD.IADD R4, R217, 0x1, -R4 ;  /* 0x00000001d9047824 */ /* 0x000fe200078e0a04 */
[----:B------:R-:W-:Y:S02]  /*0cf0*/  LOP3.LUT R3, R3, 0x1ffffffe, RZ, 0xc0, !PT ;  /* 0x1ffffffe03037812 */ /* 0x000fe400078ec0ff */
[----:B------:R-:W-:Y:S01]  /*0d00*/  LOP3.LUT R10, R10, 0xfffffff8, RZ, 0xc0, !PT ;  /* 0xfffffff80a0a7812 */ /* 0x000fe200078ec0ff */
[----:B------:R-:W-:Y:S01]  /*0d10*/  IMAD.IADD R17, R223, 0x1, -R2 ;  /* 0x00000001df117824 */ /* 0x000fe200078e0a02 */
[----:B------:R-:W-:Y:S01]  /*0d20*/  LEA.HI R8, R8, R201, RZ, 0x5 ;  /* 0x000000c908087211 */ /* 0x000fe200078f28ff */
[----:B------:R-:W-:Y:S01]  /*0d30*/  IMAD.IADD R3, R6, 0x1, -R3 ;  /* 0x0000000106037824 */ /* 0x000fe200078e0a03 */
[----:B------:R-:W-:Y:S01]  /*0d40*/  LOP3.LUT R6, R7, 0x7ffffffc, RZ, 0xc0, !PT ;  /* 0x7ffffffc07067812 */ /* 0x000fe200078ec0ff */
[----:B------:R-:W-:Y:S01]  /*0d50*/  IMAD.IADD R9, R9, 0x1, -R10 ;  /* 0x0000000109097824 */ /* 0x000fe200078e0a0a */
[----:B------:R-:W-:Y:S01]  /*0d60*/  SHF.R.S32.HI R8, RZ, 0x5, R8 ;  /* 0x00000005ff087819 */ /* 0x000fe20000011408 */
[----:B------:R-:W-:Y:S01]  /*0d70*/  IMAD.SHL.U32 R2, R17, 0x8, RZ ;  /* 0x0000000811027824 */ /* 0x000fe200078e00ff */
[----:B------:R-:W-:Y:S01]  /*0d80*/  SHF.R.S32.HI R200, RZ, 0x3, R0 ;  /* 0x00000003ffc87819 */ /* 0x000fe20000011400 */
[----:B------:R-:W-:-:S02]  /*0d90*/  IMAD.IADD R6, R201, 0x1, -R6 ;  /* 0x00000001c9067824 */ /* 0x000fc400078e0a06 */
[----:B------:R-:W-:Y:S01]  /*0da0*/  IMAD R9, R8, 0x10, R9 ;  /* 0x0000001008097824 */ /* 0x000fe200078e0209 */
[----:B------:R-:W-:Y:S01]  /*0db0*/  SHF.R.S32.HI R222, RZ, 0x1f, R2 ;  /* 0x0000001fffde7819 */ /* 0x000fe20000011402 */
[----:B------:R-:W-:Y:S02]  /*0dc0*/  IMAD.SHL.U32 R199, R6, 0x2, RZ ;  /* 0x0000000206c77824 */ /* 0x000fe400078e00ff */
[----:B------:R-:W-:Y:S02]  /*0dd0*/  VIADD R16, R2, 0x40 ;  /* 0x0000004002107836 */ /* 0x000fe40000000000 */
[C---:B------:R-:W-:Y:S02]  /*0de0*/  VIADD R198, R199.reuse, 0x8 ;  /* 0x00000008c7c67836 */ /* 0x040fe40000000000 */
[C---:B------:R-:W-:Y:S01]  /*0df0*/  VIADD R197, R199.reuse, 0x10 ;  /* 0x00000010c7c57836 */ /* 0x040fe20000000000 */
[----:B------:R-:W-:Y:S01]  /*0e00*/  SHF.R.S32.HI R221, RZ, 0x1f, R16 ;  /* 0x0000001fffdd7819 */ /* 0x000fe20000011410 */
        /* <DEDUP_REMOVED lines=24> */
[----:B------:R-:W-:Y:S01]  /*0f90*/  VIADD R18, R199, 0x78 ;  /* 0x00000078c7127836 */ /* 0x000fe20000000000 */
[----:B------:R-:W-:Y:S01]  /*0fa0*/  SHF.R.S32.HI R204, RZ, 0x1f, R22 ;  /* 0x0000001fffcc7819 */ /* 0x000fe20000011416 */
[----:B------:R-:W-:Y:S01]  /*0fb0*/  IMAD R218, R4, 0x40, R9 ;  /* 0x0000004004da7824 */ /* 0x000fe200078e0209 */
[----:B------:R-:W-:-:S02]  /*0fc0*/  SHF.R.S32.HI R203, RZ, 0x1f, R19 ;  /* 0x0000001fffcb7819 */ /* 0x000fc40000011413 */
[----:B------:R-:W-:Y:S01]  /*0fd0*/  SHF.R.S32.HI R202, RZ, 0x1f, R18 ;  /* 0x0000001fffca7819 */ /* 0x000fe20000011412 */
[----:B------:R-:W-:-:S07]  /*0fe0*/  IMAD R219, R3, 0x8, R218 ;  /* 0x0000000803db7824 */ /* 0x000fce00078e02da */
.L_x_183:
[----:B012-4-:R-:W0:Y:S01]  /*0ff0*/  LDC.64 R4, c[0x0][0xc88] ;  /* 0x00032200ff047b82 */ /* 0x017e220000000a00 */
[----:B------:R-:W-:Y:S01]  /*1000*/  ULDC.64 UR8, c[0x0][0xa28] ;  /* 0x00028a0000087ab9 */ /* 0x000fe20000000a00 */
[----:B------:R-:W-:Y:S01]  /*1010*/  ULDC.64 UR10, c[0x0][0xa20] ;  /* 0x00028800000a7ab9 */ /* 0x000fe20000000a00 */
[----:B------:R-:W-:Y:S01]  /*1020*/  ULDC UR4, c[0x0][0x424] ;  /* 0x0001090000047ab9 */ /* 0x000fe20000000800 */
[----:B------:R-:W-:Y:S01]  /*1030*/  ULDC UR7, c[0x0][0x2f0] ;  /* 0x0000bc0000077ab9 */ /* 0x000fe20000000800 */
[----:B0-----:R-:W-:-:S06]  /*1040*/  IMAD.WIDE R4, R39, 0x4, R4 ;  /* 0x0000000427047825 */ /* 0x001fcc00078e0204 */
[----:B------:R-:W2:Y:S01]  /*1050*/  LDG.E R4, desc[UR50][R4.64] ;  /* 0x0000003204047981 */ /* 0x000ea2000c1e1900 */
[----:B------:R-:W-:Y:S02]  /*1060*/  UISETP.NE.U32.AND UP0, UPT, UR8, URZ, UPT ;  /* 0x0000003f0800728c */ /* 0x000fe4000bf05070 */
[----:B------:R-:W-:Y:S02]  /*1070*/  UISETP.NE.U32.AND UP1, UPT, UR10, URZ, UPT ;  /* 0x0000003f0a00728c */ /* 0x000fe4000bf25070 */
[----:B------:R-:W-:Y:S02]  /*1080*/  UISETP.NE.AND.EX UP0, UPT, UR9, URZ, UPT, UP0 ;  /* 0x0000003f0900728c */ /* 0x000fe4000bf05300 */
[----:B------:R-:W-:-:S04]  /*1090*/  UISETP.NE.AND.EX UP1, UPT, UR11, URZ, UPT, UP1 ;  /* 0x0000003f0b00728c */ /* 0x000fc8000bf25310 */
[----:B------:R-:W-:Y:S02]  /*10a0*/  PLOP3.LUT P0, PT, PT, PT, UP0, 0x80, 0x0 ;  /* 0x000000000000781c */ /* 0x000fe40003f0f008 */
[----:B------:R-:W-:Y:S02]  /*10b0*/  PLOP3.LUT P1, PT, PT, PT, UP1, 0x80, 0x0 ;  /* 0x000000000000781c */ /* 0x000fe40003f2f018 */
[----:B--2---:R-:W-:-:S13]  /*10c0*/  R2UR UR36, R4 ;  /* 0x00000000042472ca */ /* 0x004fda00000e0000 */
[----:B------:R-:W-:Y:S02]  /*10d0*/  USHF.R.S32.HI UR37, URZ, 0x1f, UR36 ;  /* 0x0000001f3f257899 */ /* 0x000fe40008011424 */
[----:B------:R-:W-:-:S04]  /*10e0*/  @UP0 ULEA UR8, UP2, UR36, UR8, 0x2 ;  /* 0x0000000824080291 */ /* 0x000fc8000f84103f */
[----:B------:R-:W-:Y:S02]  /*10f0*/  @UP0 ULEA.HI.X UR9, UR36, UR9, UR37, 0x2, UP2 ;  /* 0x0000000924090291 */ /* 0x000fe400090f1425 */
[----:B------:R-:W-:Y:S01]  /*1100*/  @UP1 ULEA UR10, UP0, UR36, UR10, 0x2 ;  /* 0x0000000a240a1291 */ /* 0x000fe2000f80103f */
[----:B------:R-:W-:-:S03]  /*1110*/  IMAD.U32 R4, RZ, RZ, UR8 ;  /* 0x00000008ff047e24 */ /* 0x000fc6000f8e00ff */
[----:B------:R-:W-:Y:S01]  /*1120*/  @UP1 ULEA.HI.X UR11, UR36, UR11, UR37, 0x2, UP0 ;  /* 0x0000000b240b1291 */ /* 0x000fe200080f1425 */
[----:B------:R-:W-:Y:S01]  /*1130*/  IMAD.U32 R5, RZ, RZ, UR9 ;  /* 0x00000009ff057e24 */ /* 0x000fe2000f8e00ff */
[----:B------:R-:W-:Y:S01]  /*1140*/  ULDC.64 UR8, c[0x0][0x418] ;  /* 0x0001060000087ab9 */ /* 0x000fe20000000a00 */
[----:B------:R-:W-:-:S03]  /*1150*/  IMAD.U32 R6, RZ, RZ, UR10 ;  /* 0x0000000aff067e24 */ /* 0x000fc6000f8e00ff */
[----:B---3--:R-:W-:Y:S01]  /*1160*/  IMAD.U32 R7, RZ, RZ, UR11 ;  /* 0x0000000bff077e24 */ /* 0x008fe2000f8e00ff */
[----:B------:R-:W2:Y:S04]  /*1170*/  @P0 LDG.E R4, desc[UR50][R4.64] ;  /* 0x0000003204040981 */ /* 0x000ea8000c1e1900 */
[----:B------:R-:W3:Y:S01]  /*1180*/  @P1 LDG.E R6, desc[UR50][R6.64] ;  /* 0x0000003206061981 */ /* 0x000ee2000c1e1900 */
[----:B------:R-:W-:Y:S01]  /*1190*/  UISETP.NE.U32.AND UP0, UPT, UR8, URZ, UPT ;  /* 0x0000003f0800728c */ /* 0x000fe2000bf05070 */
[----:B------:R-:W-:Y:S01]  /*11a0*/  UMOV UR42, UR6 ;  /* 0x00000006002a7c82 */ /* 0x000fe20008000000 */
[----:B------:R-:W-:Y:S02]  /*11b0*/  UMOV UR53, URZ ;  /* 0x0000003f00357c82 */ /* 0x000fe40008000000 */
[----:B------:R-:W-:-:S02]  /*11c0*/  UISETP.NE.AND.EX UP0, UPT, UR9, URZ, UPT, UP0 ;  /* 0x0000003f0900728c */ /* 0x000fc4000bf05300 */
[----:B------:R-:W-:Y:S02]  /*11d0*/  ULOP3.LUT UR39, UR5, 0xffff, URZ, 0xc0, !UPT ;  /* 0x0000ffff05277892 */ /* 0x000fe4000f8ec03f */
[----:B------:R-:W-:Y:S02]  /*11e0*/  USEL UR4, UR4, 0x1, UP0 ;  /* 0x0000000104047887 */ /* 0x000fe40008000000 */
[----:B------:R-:W-:Y:S02]  /*11f0*/  ULOP3.LUT UR6, UR5, 0xff0000, URZ, 0xc0, !UPT ;  /* 0x00ff000005067892 */ /* 0x000fe4000f8ec03f */
[----:B------:R-:W-:Y:S02]  /*1200*/  UIMAD UR4, UR4, UR7, URZ ;  /* 0x00000007040472a4 */ /* 0x000fe4000f8e023f */
[----:B------:R-:W-:Y:S01]  /*1210*/  ULOP3.LUT UR7, UR5, 0xff000000, URZ, 0xc0, !UPT ;  /* 0xff00000005077892 */ /* 0x000fe2000f8ec03f */
[----:B--2---:R-:W-:-:S04]  /*1220*/  @P0 R2UR UR53, R4 ;  /* 0x00000000043502ca */ /* 0x004fc800000e0000 */
[----:B---3--:R-:W-:Y:S01]  /*1230*/  @P1 R2UR UR4, R6 ;  /* 0x00000000060412ca */ /* 0x008fe200000e0000 */
[----:B-----5:R-:W-:-:S14]  /*1240*/  @P1 BRA `(.L_x_136) ;  /* 0x0000000000341947 */ /* 0x020fdc0003800000 */
[----:B------:R-:W-:Y:S02]  /*1250*/  ULDC.64 UR8, c[0x0][0xa08] ;  /* 0x0002820000087ab9 */ /* 0x000fe40000000a00 */
[----:B------:R-:W-:-:S04]  /*1260*/  ISETP.NE.U32.AND P0, PT, RZ, UR8, PT ;  /* 0x00000008ff007c0c */ /* 0x000fc8000bf05070 */
[----:B------:R-:W-:-:S13]  /*1270*/  ISETP.NE.AND.EX P0, PT, RZ, UR9, PT, P0 ;  /* 0x00000009ff007c0c */ /* 0x000fda000bf05300 */
[----:B------:R-:W-:Y:S05]  /*1280*/  @!P0 BRA `(.L_x_136) ;  /* 0x0000000000248947 */ /* 0x000fea0003800000 */
[----:B------:R-:W-:Y:S02]  /*1290*/  ULDC.64 UR4, c[0x0][0xa08] ;  /* 0x0002820000047ab9 */ /* 0x000fe40000000a00 */
[----:B------:R-:W-:-:S06]  /*12a0*/  UIMAD.WIDE UR4, UR36, 0x4, UR4 ;  /* 0x00000004240478a5 */ /* 0x000fcc000f8e0204 */
[----:B------:R-:W-:Y:S02]  /*12b0*/  IMAD.U32 R4, RZ, RZ, UR4 ;  /* 0x00000004ff047e24 */ /* 0x000fe4000f8e00ff */
[----:B------:R-:W-:-:S05]  /*12c0*/  IMAD.U32 R5, RZ, RZ, UR5 ;  /* 0x00000005ff057e24 */ /* 0x000fca000f8e00ff */
[----:B------:R-:W2:Y:S04]  /*12d0*/  LDG.E R3, desc[UR50][R4.64] ;  /* 0x0000003204037981 */ /* 0x000ea8000c1e1900 */
[----:B------:R-:W3:Y:S01]  /*12e0*/  LDG.E R0, desc[UR50][R4.64+0x4] ;  /* 0x0000043204007981 */ /* 0x000ee2000c1e1900 */
[----:B--2---:R-:W-:Y:S02]  /*12f0*/  R2UR UR4, R3 ;  /* 0x00000000030472ca */ /* 0x004fe400000e0000 */
[----:B---3--:R-:W-:-:S13]  /*1300*/  R2UR UR5, R0 ;  /* 0x00000000000572ca */ /* 0x008fda00000e0000 */
[----:B------:R-:W-:-:S12]  /*1310*/  UIADD3 UR4, -UR4, UR5, URZ ;  /* 0x0000000504047290 */ /* 0x000fd8000fffe13f */
.L_x_136:
[----:B------:R-:W-:Y:S02]  /*1320*/  UIADD3 UR53, -UR53, UR4, URZ ;  /* 0x0000000435357290 */ /* 0x000fe4000fffe13f */
[----:B------:R-:W-:Y:S02]  /*1330*/  USHF.R.U32.HI UR7, URZ, 0x8, UR7 ;  /* 0x000000083f077899 */ /* 0x000fe40008011607 */
[----:B------:R-:W-:Y:S02]  /*1340*/  UISETP.GE.AND UP0, UPT, UR53, 0x1, UPT ;  /* 0x000000013500788c */ /* 0x000fe4000bf06270 */
[----:B------:R-:W-:Y:S02]  /*1350*/  UIADD3 UR4, UR53, 0x9f, URZ ;  /* 0x0000009f35047890 */ /* 0x000fe4000fffe03f */
[----:B------:R-:W-:Y:S02]  /*1360*/  ULEA.HI UR7, UR6, UR7, URZ, 0x10 ;  /* 0x0000000706077291 */ /* 0x000fe4000f8f803f */
[----:B------:R-:W-:Y:S01]  /*1370*/  PLOP3.LUT P0, PT, PT, PT, UP0, 0x80, 0x0 ;  /* 0x000000000000781c */ /* 0x000fe20003f0f008 */
[----:B------:R-:W-:-:S02]  /*1380*/  UIMAD.WIDE UR4, UR4, 0x66666667, URZ ;  /* 0x66666667040478a5 */ /* 0x000fc4000f8e023f */
[----:B------:R-:W-:Y:S02]  /*1390*/  ULOP3.LUT UR40, UR7, 0xff, URZ, 0xc0, !UPT ;  /* 0x000000ff07287892 */ /* 0x000fe4000f8ec03f */
[----:B------:R-:W-:Y:S02]  /*13a0*/  USHF.R.U32.HI UR6, URZ, 0x1f, UR5 ;  /* 0x0000001f3f067899 */ /* 0x000fe40008011605 */
[----:B------:R-:W-:Y:S01]  /*13b0*/  USHF.R.U32.HI UR44, URZ, 0x10, UR7 ;  /* 0x000000103f2c7899 */ /* 0x000fe20008011607 */
[----:B------:R-:W-:Y:S01]  /*13c0*/  UMOV UR4, URZ ;  /* 0x0000003f00047c82 */ /* 0x000fe20008000000 */
[----:B------:R-:W-:-:S04]  /*13d0*/  ULEA.HI.SX32 UR9, UR5, UR6, 0x1a ;  /* 0x0000000605097291 */ /* 0x000fc8000f8fd23f */
[----:B------:R-:W-:Y:S08]  /*13e0*/  @!P0 BRA `(.L_x_137) ;  /* 0x0000000000908947 */ /* 0x000ff00003800000 */
[----:B------:R-:W-:Y:S01]  /*13f0*/  UISETP.NE.AND UP0, UPT, UR44, URZ, UPT ;  /* 0x0000003f2c00728c */ /* 0x000fe2000bf05270 */
[----:B------:R-:W-:-:S03]  /*1400*/  ULDC UR4, c[0x0][0x9f0] ;  /* 0x00027c0000047ab9 */ /* 0x000fc60000000800 */
[----:B------:R-:W-:-:S03]  /*1410*/  USEL UR10, UR44, UR4, UP0 ;  /* 0x000000042c0a7287 */ /* 0x000fc60008000000 */
[----:B------:R-:W-:Y:S01]  /*1420*/  UMOV UR4, URZ ;  /* 0x0000003f00047c82 */ /* 0x000fe20008000000 */
[----:B------:R-:W-:Y:S02]  /*1430*/  UIADD3 UR6, UR9, -0x1, UR10 ;  /* 0xffffffff09067890 */ /* 0x000fe4000fffe00a */
[----:B------:R-:W-:-:S04]  /*1440*/  IMAD.U32 R4, RZ, RZ, UR10 ;  /* 0x0000000aff047e24 */ /* 0x000fc8000f8e00ff */
[----:B------:R-:W-:Y:S01]  /*1450*/  IMAD.U32 R5, RZ, RZ, UR6 ;  /* 0x00000006ff057e24 */ /* 0x000fe2000f8e00ff */
[-C--:B------:R-:W-:Y:S01]  /*1460*/  IABS R0, R4.reuse ;  /* 0x0000000400007213 */ /* 0x080fe20000000000 */
[----:B------:R-:W-:Y:S01]  /*1470*/  ULOP3.LUT UR6, UR6, UR10, URZ, 0x3c, !UPT ;  /* 0x0000000a06067292 */ /* 0x000fe2000f8e3c3f */
[----:B------:R-:W-:Y:S02]  /*1480*/  IABS R6, R4 ;  /* 0x0000000400067213 */ /* 0x000fe40000000000 */
[----:B------:R-:W-:Y:S02]  /*1490*/  R2UR UR11, R0 ;  /* 0x00000000000b72ca */ /* 0x000fe400000e0000 */
[----:B------:R-:W-:-:S05]  /*14a0*/  IABS R5, R5 ;  /* 0x0000000500057213 */ /* 0x000fca0000000000 */
[----:B------:R-:W-:-:S05]  /*14b0*/  IMAD.MOV.U32 R4, RZ, RZ, R5 ;  /* 0x000000ffff047224 */ /* 0x000fca00078e0005 */
[----:B------:R-:W-:Y:S01]  /*14c0*/  R2UR UR8, R4 ;  /* 0x00000000040872ca */ /* 0x000fe200000e0000 */
[----:B------:R-:W0:Y:S08]  /*14d0*/  I2F.RP R0, UR11 ;  /* 0x0000000b00007d06 */ /* 0x000e300008209400 */
[----:B0-----:R-:W0:Y:S02]  /*14e0*/  MUFU.RCP R0, R0 ;  /* 0x0000000000007308 */ /* 0x001e240000001000 */
[----:B0-----:R-:W-:-:S02]  /*14f0*/  VIADD R3, R0, 0xffffffe ;  /* 0x0ffffffe00037836 */ /* 0x001fc40000000000 */
[----:B------:R-:W-:-:S04]  /*1500*/  IMAD.MOV R0, RZ, RZ, -R6 ;  /* 0x000000ffff007224 */ /* 0x000fc800078e0a06 */
[----:B------:R-:W0:Y:S02]  /*1510*/  F2I.FTZ.U32.TRUNC.NTZ R3, R3 ;  /* 0x0000000300037305 */ /* 0x000e24000021f000 */
[----:B0-----:R-:W-:-:S13]  /*1520*/  R2UR UR5, R3 ;  /* 0x00000000030572ca */ /* 0x001fda00000e0000 */
[----:B------:R-:W-:-:S04]  /*1530*/  UIADD3 UR7, URZ, -UR5, URZ ;  /* 0x800000053f077290 */ /* 0x000fc8000fffe03f */
[----:B------:R-:W-:-:S04]  /*1540*/  UIMAD UR7, UR7, UR11, URZ ;  /* 0x0000000b070772a4 */ /* 0x000fc8000f8e023f */
[----:B------:R-:W-:-:S03]  /*1550*/  UIMAD.WIDE.U32 UR4, UR5, UR7, UR4 ;  /* 0x00000007050472a5 */ /* 0x000fc6000f8e0004 */
[----:B------:R-:W-:Y:S01]  /*1560*/  R2UR UR7, R0 ;  /* 0x00000000000772ca */ /* 0x000fe200000e0000 */
[----:B------:R-:W-:-:S12]  /*1570*/  UIMAD.WIDE.U32 UR4, UR5, UR8, URZ ;  /* 0x00000008050472a5 */ /* 0x000fd8000f8e003f */
[----:B------:R-:W-:-:S04]  /*1580*/  UIMAD UR4, UR5, UR7, UR8 ;  /* 0x00000007050472a4 */ /* 0x000fc8000f8e0208 */
[----:B------:R-:W-:-:S11]  /*1590*/  UISETP.GT.U32.AND UP1, UPT, UR11, UR4, UPT ;  /* 0x000000040b00728c */ /* 0x000fd6000bf24070 */
[----:B------:R-:W-:Y:S02]  /*15a0*/  @!UP1 UIADD3 UR4, UR4, -UR11, URZ ;  /* 0x8000000b04049290 */ /* 0x000fe4000fffe03f */
[----:B------:R-:W-:Y:S02]  /*15b0*/  @!UP1 UIADD3 UR5, UR5, 0x1, URZ ;  /* 0x0000000105059890 */ /* 0x000fe4000fffe03f */
[----:B------:R-:W-:Y:S02]  /*15c0*/  UISETP.GE.U32.AND UP0, UPT, UR4, UR11, UPT ;  /* 0x0000000b0400728c */ /* 0x000fe4000bf06070 */
[----:B------:R-:W-:-:S09]  /*15d0*/  UISETP.GE.AND UP1, UPT, UR6, URZ, UPT ;  /* 0x0000003f0600728c */ /* 0x000fd2000bf26270 */
[----:B------:R-:W-:Y:S02]  /*15e0*/  @UP0 UIADD3 UR5, UR5, 0x1, URZ ;  /* 0x0000000105050890 */ /* 0x000fe4000fffe03f */
[----:B------:R-:W-:-:S05]  /*15f0*/  UISETP.NE.AND UP0, UPT, UR10, URZ, UPT ;  /* 0x0000003f0a00728c */ /* 0x000fca000bf05270 */
[----:B------:R-:W-:Y:S02]  /*1600*/  UMOV UR4, UR5 ;  /* 0x0000000500047c82 */ /* 0x000fe40008000000 */
[----:B------:R-:W-:-:S04]  /*1610*/  @!UP1 UIADD3 UR4, -UR4, URZ, URZ ;  /* 0x0000003f04049290 */ /* 0x000fc8000fffe13f */
[----:B------:R-:W-:-:S12]  /*1620*/  @!UP0 ULOP3.LUT UR4, URZ, UR10, URZ, 0x33, !UPT ;  /* 0x0000000a3f048292 */ /* 0x000fd8000f8e333f */
.L_x_137:
[----:B------:R-:W-:Y:S01]  /*1630*/  UIMAD UR41, UR40, UR4, URZ ;  /* 0x00000004282972a4 */ /* 0x000fe2000f8e023f */
[----:B------:R-:W-:Y:S01]  /*1640*/  IMAD.U32 R0, RZ, RZ, UR9 ;  /* 0x00000009ff007e24 */ /* 0x000fe2000f8e00ff */
[----:B------:R-:W-:Y:S01]  /*1650*/  PLOP3.LUT P0, PT, PT, PT, PT, 0x80, 0x0 ;  /* 0x000000000000781c */ /* 0x000fe20003f0f070 */
[----:B------:R-:W-:Y:S01]  /*1660*/  IMAD.U32 R3, RZ, RZ, UR4 ;  /* 0x00000004ff037e24 */ /* 0x000fe2000f8e00ff */
[----:B------:R-:W-:Y:S01]  /*1670*/  CS2R R6, SRZ ;  /* 0x0000000000067805 */ /* 0x000fe2000001ff00 */
[----:B------:R-:W-:Y:S01]  /*1680*/  IMAD.MOV.U32 R29, RZ, RZ, RZ ;  /* 0x000000ffff1d7224 */ /* 0x000fe200078e00ff */
[----:B------:R-:W-:Y:S02]  /*1690*/  CS2R R48, SRZ ;  /* 0x0000000000307805 */ /* 0x000fe4000001ff00 */
[----:B------:R-:W-:Y:S02]  /*16a0*/  CS2R R8, SRZ ;  /* 0x0000000000087805 */ /* 0x000fe4000001ff00 */
[----:B------:R-:W-:Y:S01]  /*16b0*/  VIADDMNMX R0, R3, UR41, R0, PT ;  /* 0x0000002903007c46 */ /* 0x000fe2000b800100 */
[----:B------:R-:W-:Y:S01]  /*16c0*/  IMAD.MOV.U32 R3, RZ, RZ, RZ ;  /* 0x000000ffff037224 */ /* 0x000fe200078e00ff */
[----:B------:R-:W-:-:S02]  /*16d0*/  CS2R R10, SRZ ;  /* 0x00000000000a7805 */ /* 0x000fc4000001ff00 */
[----:B------:R-:W-:Y:S02]  /*16e0*/  CS2R R12, SRZ ;  /* 0x00000000000c7805 */ /* 0x000fe4000001ff00 */
[----:B------:R-:W-:Y:S01]  /*16f0*/  R2UR UR49, R0 ;  /* 0x00000000003172ca */ /* 0x000fe200000e0000 */
[----:B------:R-:W-:Y:S01]  /*1700*/  IMAD.MOV.U32 R0, RZ, RZ, RZ ;  /* 0x000000ffff007224 */ /* 0x000fe200078e00ff */
[----:B------:R-:W-:Y:S02]  /*1710*/  CS2R R14, SRZ ;  /* 0x00000000000e7805 */ /* 0x000fe4000001ff00 */
[----:B------:R-:W-:Y:S01]  /*1720*/  CS2R R20, SRZ ;  /* 0x0000000000147805 */ /* 0x000fe2000001ff00 */
[----:B------:R-:W-:Y:S01]  /*1730*/  IMAD.MOV.U32 R33, RZ, RZ, RZ ;  /* 0x000000ffff217224 */ /* 0x000fe200078e00ff */
[----:B------:R-:W-:Y:S01]  /*1740*/  CS2R R24, SRZ ;  /* 0x0000000000187805 */ /* 0x000fe2000001ff00 */
[----:B------:R-:W-:Y:S01]  /*1750*/  IMAD.MOV.U32 R47, RZ, RZ, RZ ;  /* 0x000000ffff2f7224 */ /* 0x000fe200078e00ff */
[----:B------:R-:W-:-:S02]  /*1760*/  CS2R R44, SRZ ;  /* 0x00000000002c7805 */ /* 0x000fc4000001ff00 */
[----:B------:R-:W-:Y:S02]  /*1770*/  CS2R R52, SRZ ;  /* 0x0000000000347805 */ /* 0x000fe4000001ff00 */
[----:B------:R-:W-:Y:S01]  /*1780*/  CS2R R40, SRZ ;  /* 0x0000000000287805 */ /* 0x000fe2000001ff00 */
[----:B------:R-:W-:Y:S01]  /*1790*/  IMAD.MOV.U32 R50, RZ, RZ, RZ ;  /* 0x000000ffff327224 */ /* 0x000fe200078e00ff */
[----:B------:R-:W-:Y:S02]  /*17a0*/  CS2R R88, SRZ ;  /* 0x0000000000587805 */ /* 0x000fe4000001ff00 */
[----:B------:R-:W-:Y:S01]  /*17b0*/  CS2R R54, SRZ ;  /* 0x0000000000367805 */ /* 0x000fe2000001ff00 */
[----:B------:R-:W-:Y:S01]  /*17c0*/  UISETP.GT.AND UP0, UPT, UR49, UR41, UPT ;  /* 0x000000293100728c */ /* 0x000fe2000bf04270 */
[----:B------:R-:W-:Y:S02]  /*17d0*/  CS2R R56, SRZ ;  /* 0x0000000000387805 */ /* 0x000fe4000001ff00 */
[----:B------:R-:W-:-:S02]  /*17e0*/  CS2R R90, SRZ ;  /* 0x00000000005a7805 */ /* 0x000fc4000001ff00 */
[----:B------:R-:W-:Y:S02]  /*17f0*/  CS2R R60, SRZ ;  /* 0x00000000003c7805 */ /* 0x000fe4000001ff00 */
[----:B------:R-:W-:Y:S02]  /*1800*/  CS2R R62, SRZ ;  /* 0x00000000003e7805 */ /* 0x000fe4000001ff00 */
[----:B------:R-:W-:Y:S02]  /*1810*/  CS2R R58, SRZ ;  /* 0x00000000003a7805 */ /* 0x000fe4000001ff00 */
[----:B------:R-:W-:Y:S01]  /*1820*/  PLOP3.LUT P1, PT, PT, PT, UP0, 0x80, 0x0 ;  /* 0x000000000000781c */ /* 0x000fe20003f2f008 */
[----:B------:R-:W-:Y:S01]  /*1830*/  IMAD.MOV.U32 R64, RZ, RZ, RZ ;  /* 0x000000ffff407224 */ /* 0x000fe200078e00ff */
[----:B------:R-:W-:Y:S02]  /*1840*/  CS2R R68, SRZ ;  /* 0x0000000000447805 */ /* 0x000fe4000001ff00 */
[----:B------:R-:W-:-:S02]  /*1850*/  CS2R R70, SRZ ;  /* 0x0000000000467805 */ /* 0x000fc4000001ff00 */
[----:B------:R-:W-:Y:S02]  /*1860*/  CS2R R66, SRZ ;  /* 0x0000000000427805 */ /* 0x000fe4000001ff00 */
[----:B------:R-:W-:Y:S02]  /*1870*/  CS2R R72, SRZ ;  /* 0x0000000000487805 */ /* 0x000fe4000001ff00 */
[----:B------:R-:W-:Y:S01]  /*1880*/  CS2R R76, SRZ ;  /* 0x00000000004c7805 */ /* 0x000fe2000001ff00 */
[----:B------:R-:W-:Y:S01]  /*1890*/  IMAD.MOV.U32 R92, RZ, RZ, RZ ;  /* 0x000000ffff5c7224 */ /* 0x000fe200078e00ff */
[----:B------:R-:W-:Y:S02]  /*18a0*/  CS2R R78, SRZ ;  /* 0x00000000004e7805 */ /* 0x000fe4000001ff00 */
[----:B------:R-:W-:Y:S02]  /*18b0*/  CS2R R74, SRZ ;  /* 0x00000000004a7805 */ /* 0x000fe4000001ff00 */
[----:B------:R-:W-:-:S02]  /*18c0*/  CS2R R84, SRZ ;  /* 0x0000000000547805 */ /* 0x000fc4000001ff00 */
[----:B------:R-:W-:Y:S02]  /*18d0*/  CS2R R80, SRZ ;  /* 0x0000000000507805 */ /* 0x000fe4000001ff00 */
[----:B------:R-:W-:Y:S02]  /*18e0*/  CS2R R86, SRZ ;  /* 0x0000000000567805 */ /* 0x000fe4000001ff00 */
[----:B------:R-:W-:Y:S01]  /*18f0*/  CS2R R82, SRZ ;  /* 0x0000000000527805 */ /* 0x000fe2000001ff00 */
[----:B------:R-:W-:Y:S06]  /*1900*/  @!P1 BRA `(.L_x_138) ;  /* 0x00000084001c9947 */ /* 0x000fec0003800000 */
[----:B------:R-:W0:Y:S01]  /*1910*/  SHFL.IDX PT, R0, R217, RZ, 0x1f ;  /* 0x00001fffd9007589 */ /* 0x000e2200000e0000 */
[----:B------:R-:W1:Y:S01]  /*1920*/  S2UR UR6, SR_CgaCtaId ;  /* 0x00000000000679c3 */ /* 0x000e620000008800 */
[----:B------:R-:W-:Y:S01]  /*1930*/  UMOV UR5, 0x400 ;  /* 0x0000040000057882 */ /* 0x000fe20000000000 */
[----:B0-----:R-:W-:Y:S01]  /*1940*/  R2UR UR43, R0 ;  /* 0x00000000002b72ca */ /* 0x001fe200000e0000 */
[----:B-1----:R-:W-:-:S04]  /*1950*/  ULEA UR5, UR6, UR5, 0x18 ;  /* 0x0000000506057291 */ /* 0x002fc8000f8ec03f */
[----:B------:R-:W-:-:S04]  /*1960*/  UIADD3 UR5, UR5, 0x14400, URZ ;  /* 0x0001440005057890 */ /* 0x000fc8000fffe03f */
[----:B------:R-:W-:-:S04]  /*1970*/  ULOP3.LUT UP0, URZ, UR5, 0x9f, URZ, 0xc0, !UPT ;  /* 0x0000009f053f7892 */ /* 0x000fc8000f80c03f */
[----:B------:R-:W-:Y:S02]  /*1980*/  ULEA.HI UR4, UR43, UR43, URZ, 0x1 ;  /* 0x0000002b2b047291 */ /* 0x000fe4000f8f083f */
[----:B------:R-:W-:Y:S02]  /*1990*/  PLOP3.LUT P0, PT, PT, PT, UP0, 0x80, 0x0 ;  /* 0x000000000000781c */ /* 0x000fe40003f0f008 */
        /* <DEDUP_REMOVED lines=13> */
[----:B------:R-:W-:Y:S02]  /*1a70*/  IMAD.U32 R10, RZ, RZ, UR6 ;  /* 0x00000006ff0a7e24 */ /* 0x000fe4000f8e00ff */
[----:B------:R-:W-:Y:S02]  /*1a80*/  IMAD.U32 R6, RZ, RZ, UR4 ;  /* 0x00000004ff067e24 */ /* 0x000fe4000f8e00ff */
[----:B------:R-:W-:-:S02]  /*1a90*/  IMAD.U32 R7, RZ, RZ, UR5 ;  /* 0x00000005ff077e24 */ /* 0x000fc4000f8e00ff */
[----:B------:R-:W-:Y:S02]  /*1aa0*/  IMAD.U32 R11, RZ, RZ, UR7 ;  /* 0x00000007ff0b7e24 */ /* 0x000fe4000f8e00ff */
[----:B------:R-:W-:Y:S02]  /*1ab0*/  IMAD.MOV.U32 R8, RZ, RZ, 0x70 ;  /* 0x00000070ff087424 */ /* 0x000fe400078e00ff */
[----:B------:R-:W-:Y:S02]  /*1ac0*/  IMAD.MOV.U32 R12, RZ, RZ, 0x1 ;  /* 0x00000001ff0c7424 */ /* 0x000fe400078e00ff */
[----:B0-----:R-:W-:-:S07]  /*1ad0*/  IMAD.MOV.U32 R13, RZ, RZ, RZ ;  /* 0x000000ffff0d7224 */ /* 0x001fce00078e00ff */
[----:B------:R-:W-:-:S07]  /*1ae0*/  LEPC R20, `(.L_x_139) ;  /* 0x000000001014794e */ /* 0x000fce0000000000 */
[----:B-1----:R-:W-:Y:S05]  /*1af0*/  CALL.ABS.NOINC R14 ;  /* 0x000000000e007343 */ /* 0x002fea0003c00000 */
.L_x_139:
[----:B------:R-:W-:Y:S01]  /*1b00*/  ULDC.64 UR6, c[0x0][0x998] ;  /* 0x0002660000067ab9 */ /* 0x000fe20000000a00 */
[----:B------:R-:W-:Y:S01]  /*1b10*/  ULDC.64 UR4, c[0x0][0x990] ;  /* 0x0002640000047ab9 */ /* 0x000fe20000000a00 */
[----:B------:R-:W-:Y:S02]  /*1b20*/  ISETP.NE.U32.AND P1, PT, RZ, UR6, PT ;  /* 0x00000006ff007c0c */ /* 0x000fe4000bf25070 */
[----:B------:R-:W-:Y:S02]  /*1b30*/  ISETP.NE.U32.AND P0, PT, RZ, UR4, PT ;  /* 0x00000004ff007c0c */ /* 0x000fe4000bf05070 */
[----:B------:R-:W-:Y:S02]  /*1b40*/  ISETP.NE.AND.EX P1, PT, RZ, UR7, PT, P1 ;  /* 0x00000007ff007c0c */ /* 0x000fe4000bf25310 */
[----:B------:R-:W-:-:S11]  /*1b50*/  ISETP.NE.AND.EX P0, PT, RZ, UR5, PT, P0 ;  /* 0x00000005ff007c0c */ /* 0x000fd6000bf05300 */
[----:B------:R-:W0:Y:S08]  /*1b60*/  @P1 LDC.64 R8, c[0x0][0x9b8] ;  /* 0x00026e00ff081b82 */ /* 0x000e300000000a00 */
[----:B------:R-:W1:Y:S08]  /*1b70*/  @P0 LDC.64 R6, c[0x0][0x9a8] ;  /* 0x00026a00ff060b82 */ /* 0x000e700000000a00 */
[----:B------:R-:W2:Y:S08]  /*1b80*/  @P1 LDC.64 R12, c[0x0][0x9c0] ;  /* 0x00027000ff0c1b82 */ /* 0x000eb00000000a00 */
[----:B------:R-:W3:Y:S01]  /*1b90*/  @P0 LDC.64 R10, c[0x0][0x9b0] ;  /* 0x00026c00ff0a0b82 */ /* 0x000ee20000000a00 */
[----:B0-----:R-:W-:-:S04]  /*1ba0*/  @P1 IMAD R4, R8, UR37, RZ ;  /* 0x0000002508041c24 */ /* 0x001fc8000f8e02ff */
[----:B------:R-:W-:Y:S02]  /*1bb0*/  @P1 IMAD R9, R9, UR36, R4 ;  /* 0x0000002409091c24 */ /* 0x000fe4000f8e0204 */
[C---:B-1----:R-:W-:Y:S02]  /*1bc0*/  @P0 IMAD R0, R6.reuse, UR37, RZ ;  /* 0x0000002506000c24 */ /* 0x042fe4000f8e02ff */
[----:B------:R-:W-:-:S04]  /*1bd0*/  @P0 IMAD.WIDE.U32 R4, R6, UR36, RZ ;  /* 0x0000002406040c25 */ /* 0x000fc8000f8e00ff */
[----:B------:R-:W-:Y:S02]  /*1be0*/  @P0 IMAD R3, R7, UR36, R0 ;  /* 0x0000002407030c24 */ /* 0x000fe4000f8e0200 */
[----:B------:R-:W-:-:S04]  /*1bf0*/  @P1 IMAD.WIDE.U32 R6, R8, UR36, RZ ;  /* 0x0000002408061c25 */ /* 0x000fc8000f8e00ff */
[----:B------:R-:W-:Y:S02]  /*1c00*/  @P1 IMAD.IADD R7, R7, 0x1, R9 ;  /* 0x0000000107071824 */ /* 0x000fe400078e0209 */
[----:B------:R-:W-:Y:S02]  /*1c10*/  @P0 IMAD.IADD R5, R5, 0x1, R3 ;  /* 0x0000000105050824 */ /* 0x000fe400078e0203 */
[----:B--2---:R-:W-:-:S04]  /*1c20*/  @P1 IMAD.WIDE.U32 R8, R12, UR39, R6 ;  /* 0x000000270c081c25 */ /* 0x004fc8000f8e0006 */
[----:B---3--:R-:W-:Y:S01]  /*1c30*/  @P0 IMAD.WIDE.U32 R4, R10, UR39, R4 ;  /* 0x000000270a040c25 */ /* 0x008fe2000f8e0004 */
[----:B------:R-:W-:-:S03]  /*1c40*/  @P1 LEA R10, P3, R8, UR6, 0x2 ;  /* 0x00000006080a1c11 */ /* 0x000fc6000f8610ff */
[----:B------:R-:W-:Y:S01]  /*1c50*/  @P1 IMAD R3, R13, UR39, R9 ;  /* 0x000000270d031c24 */ /* 0x000fe2000f8e0209 */
[----:B------:R-:W-:Y:S01]  /*1c60*/  @P0 LEA R6, P2, R4, UR4, 0x2 ;  /* 0x0000000404060c11 */ /* 0x000fe2000f8410ff */
[----:B------:R-:W-:Y:S02]  /*1c70*/  @P0 IMAD R5, R11, UR39, R5 ;  /* 0x000000270b050c24 */ /* 0x000fe4000f8e0205 */
[----:B------:R-:W-:Y:S01]  /*1c80*/  IMAD.MOV.U32 R0, RZ, RZ, 0x3f800000 ;  /* 0x3f800000ff007424 */ /* 0x000fe200078e00ff */
[----:B------:R-:W-:Y:S01]  /*1c90*/  @P1 LEA.HI.X R11, R8, UR7, R3, 0x2, P3 ;  /* 0x00000007080b1c11 */ /* 0x000fe200098f1403 */
[----:B------:R-:W-:Y:S01]  /*1ca0*/  IMAD.MOV.U32 R3, RZ, RZ, 0x3f800000 ;  /* 0x3f800000ff037424 */ /* 0x000fe200078e00ff */
[----:B------:R-:W-:-:S03]  /*1cb0*/  @P0 LEA.HI.X R7, R4, UR5, R5, 0x2, P2 ;  /* 0x0000000504070c11 */ /* 0x000fc600090f1405 */
[----:B------:R-:W2:Y:S04]  /*1cc0*/  @P1 LDG.E R0, desc[UR50][R10.64] ;  /* 0x000000320a001981 */ /* 0x000ea8000c1e1900 */
[----:B------:R0:W2:Y:S01]  /*1cd0*/  @P0 LDG.E R3, desc[UR50][R6.64] ;  /* 0x0000003206030981 */ /* 0x0000a2000c1e1900 */
[----:B------:R-:W1:Y:S01]  /*1ce0*/  S2UR UR5, SR_CgaCtaId ;  /* 0x00000000000579c3 */ /* 0x000e620000008800 */
[----:B------:R-:W-:-:S04]  /*1cf0*/  ULEA.HI UR4, UR46, UR46, URZ, 0x1 ;  /* 0x0000002e2e047291 */ /* 0x000fc8000f8f083f */
[----:B------:R-:W-:-:S04]  /*1d00*/  ULOP3.LUT UR4, UR4, 0xfffffffe, URZ, 0xc0, !UPT ;  /* 0xfffffffe04047892 */ /* 0x000fc8000f8ec03f */
[----:B------:R-:W-:Y:S01]  /*1d10*/  UIADD3 UR4, UR46, -UR4, URZ ;  /* 0x800000042e047290 */ /* 0x000fe2000fffe03f */
[----:B------:R-:W-:-:S05]  /*1d20*/  MOV R4, 0x400 ;  /* 0x0000040000047802 */ /* 0x000fca0000000f00 */
[----:B------:R-:W-:Y:S01]  /*1d30*/  IMAD.U32 R9, RZ, RZ, UR4 ;  /* 0x00000004ff097e24 */ /* 0x000fe2000f8e00ff */
[----:B------:R-:W-:Y:S01]  /*1d40*/  ULDC UR4, c[0x0][0x9d8] ;  /* 0x0002760000047ab9 */ /* 0x000fe20000000800 */
[----:B-1----:R-:W-:-:S03]  /*1d50*/  IMAD.U32 R5, RZ, RZ, UR5 ;  /* 0x00000005ff057e24 */ /* 0x002fc6000f8e00ff */
[----:B------:R-:W-:Y:S02]  /*1d60*/  SHF.L.U32 R9, R9, 0x1f, RZ ;  /* 0x0000001f09097819 */ /* 0x000fe400000006ff */
[----:B------:R-:W-:-:S04]  /*1d70*/  LEA R4, R5, R4, 0x18 ;  /* 0x0000000405047211 */ /* 0x000fc800078ec0ff */
[----:B------:R-:W1:Y:S01]  /*1d80*/  SYNCS.PHASECHK.TRANS64.TRYWAIT P1, [R4+URZ+0x29800], R9 ;  /* 0x02980009040075a7 */ /* 0x000e62000802017f */
[----:B0-----:R-:W-:-:S05]  /*1d90*/  IMAD.U32 R6, RZ, RZ, UR47 ;  /* 0x0000002fff067e24 */ /* 0x001fca000f8e00ff */
[----:B------:R-:W-:Y:S01]  /*1da0*/  ISETP.NE.AND P0, PT, R6, 0x3, PT ;  /* 0x000000030600780c */ /* 0x000fe20003f05270 */
[----:B--2---:R-:W-:-:S04]  /*1db0*/  FMUL.FTZ R3, R3, R0 ;  /* 0x0000000003037220 */ /* 0x004fc80000410000 */
[----:B------:R-:W-:Y:S01]  /*1dc0*/  FMUL.FTZ R3, R3, UR4 ;  /* 0x0000000403037c20 */ /* 0x000fe20008410000 */
[----:B-1----:R-:W-:Y:S07]  /*1dd0*/  @!P1 BRA `(.L_x_140) ;  /* 0x00000114003c9947 */ /* 0x002fee0003800000 */
.L_x_278:
[----:B------:R-:W-:Y:S05]  /*1de0*/  @!P0 BRA `(.L_x_141) ;  /* 0x0000000000048947 */ /* 0x000fea0003800000 */
[----:B------:R-:W-:Y:S01]  /*1df0*/  BPT.TRAP 0x1 ;  /* 0x000000040000795c */ /* 0x000fe20000300000 */
.L_x_141:
[----:B------:R-:W-:Y:S02]  /*1e00*/  IMAD.U32 R7, RZ, RZ, UR52 ;  /* 0x00000034ff077e24 */ /* 0x000fe4000f8e00ff */
[----:B------:R-:W-:Y:S02]  /*1e10*/  IMAD.U32 R0, RZ, RZ, UR45 ;  /* 0x0000002dff007e24 */ /* 0x000fe4000f8e00ff */
[----:B------:R-:W-:-:S03]  /*1e20*/  IMAD R6, R7, 0x8, R4 ;  /* 0x0000000807067824 */ /* 0x000fc600078e0204 */
[----:B------:R-:W-:-:S04]  /*1e30*/  SHF.L.U32 R7, R0, 0x1f, RZ ;  /* 0x0000001f00077819 */ /* 0x000fc800000006ff */
[----:B------:R1:W2:Y:S01]  /*1e40*/  SYNCS.PHASECHK.TRANS64.TRYWAIT P2, [R6+URZ+0x29830], R7 ;  /* 0x02983007060075a7 */ /* 0x0002a2000804017f */
[----:B------:R-:W-:Y:S05]  /*1e50*/  @!P0 BRA `(.L_x_142) ;  /* 0x0000000000048947 */ /* 0x000fea0003800000 */
[----:B------:R-:W-:Y:S01]  /*1e60*/  BPT.TRAP 0x1 ;  /* 0x000000040000795c */ /* 0x000fe20000300000 */
.L_x_142:
[----:B------:R-:W3:Y:S01]  /*1e70*/  S2R R0, SR_TID.X ;  /* 0x0000000000007919 */ /* 0x000ee20000002100 */
[----:B------:R-:W-:Y:S01]  /*1e80*/  IMAD.MOV.U32 R25, RZ, RZ, RZ ;  /* 0x000000ffff197224 */ /* 0x000fe200078e00ff */
[----:B---3--:R-:W-:Y:S01]  /*1e90*/  LOP3.LUT P1, R0, R0, 0x7f, RZ, 0xc0, !PT ;  /* 0x0000007f00007812 */ /* 0x008fe2000782c0ff */
[----:B--2---:R-:W-:-:S12]  /*1ea0*/  @P2 BRA `(.L_x_143) ;  /* 0x0000000000082947 */ /* 0x004fd80003800000 */
[----:B------:R-:W2:Y:S02]  /*1eb0*/  SYNCS.PHASECHK.TRANS64.TRYWAIT P2, [R6+URZ+0x29830], R7 ;  /* 0x02983007060075a7 */ /* 0x000ea4000804017f */
[----:B--2---:R-:W-:Y:S05]  /*1ec0*/  @!P2 BRA `(.L_x_144) ;  /* 0x000001140014a947 */ /* 0x004fea0003800000 */
.L_x_143:
[----:B------:R-:W-:Y:S05]  /*1ed0*/  WARPSYNC.ALL ;  /* 0x0000000000007948 */ /* 0x000fea0003800000 */
[----:B------:R-:W-:Y:S01]  /*1ee0*/  R2UR UR4, R4 ;  /* 0x00000000040472ca */ /* 0x000fe200000e0000 */
[----:B------:R-:W-:Y:S01]  /*1ef0*/  ULOP3.LUT UR28, UR54, 0x10000, URZ, 0xfc, !UPT ;  /* 0x00010000361c7892 */ /* 0x000fe2000f8efc3f */
[----:B------:R-:W-:Y:S01]  /*1f00*/  WARPGROUP.ARRIVE ;  /* 0x00000000000079c5 */ /* 0x000fe20000000000 */
[----:B------:R-:W-:Y:S01]  /*1f10*/  UMOV UR25, 0x80000020 ;  /* 0x8000002000197882 */ /* 0x000fe20000000000 */
[----:B------:R-:W-:Y:S01]  /*1f20*/  UMOV UR27, 0x80000020 ;  /* 0x80000020001b7882 */ /* 0x000fe20000000000 */
[----:B------:R-:W-:Y:S01]  /*1f30*/  UMOV UR5, UR25 ;  /* 0x0000001900057c82 */ /* 0x000fe20008000000 */
[----:B------:R-:W-:Y:S01]  /*1f40*/  UMOV UR7, 0x80000020 ;  /* 0x8000002000077882 */ /* 0x000fe20000000000 */
[----:B------:R-:W-:Y:S01]  /*1f50*/  UMOV UR9, UR25 ;  /* 0x0000001900097c82 */ /* 0x000fe20008000000 */
[----:B------:R-:W-:Y:S01]  /*1f60*/  UMOV UR24, UR28 ;  /* 0x0000001c00187c82 */ /* 0x000fe20008000000 */
[----:B------:R-:W-:Y:S01]  /*1f70*/  UMOV UR11, 0x80000020 ;  /* 0x80000020000b7882 */ /* 0x000fe20000000000 */
[----:B------:R-:W-:Y:S01]  /*1f80*/  UMOV UR8, UR24 ;  /* 0x0000001800087c82 */ /* 0x000fe20008000000 */
[----:B------:R-:W-:Y:S01]  /*1f90*/  UIADD3 UR12, UR28, 0x2, URZ ;  /* 0x000000021c0c7890 */ /* 0x000fe2000fffe03f */
[----:B------:R-:W-:Y:S01]  /*1fa0*/  P2R R108, PR, RZ, 0x1 ;  /* 0x00000001ff6c7803 */ /* 0x000fe20000000000 */
[----:B------:R-:W-:Y:S01]  /*1fb0*/  UIADD3 UR4, UR4, 0x1a400, URZ ;  /* 0x0001a40004047890 */ /* 0x000fe2000fffe03f */
[----:B-12---:R-:W-:Y:S01]  /*1fc0*/  @!P1 VIADD R6, R6, 0x29840 ;  /* 0x0002984006069836 */ /* 0x006fe20000000000 */
[----:B------:R-:W-:Y:S01]  /*1fd0*/  UMOV UR15, 0x80000020 ;  /* 0x80000020000f7882 */ /* 0x000fe20000000000 */
[----:B------:R-:W-:-:S02]  /*1fe0*/  UIADD3 UR16, UR28, 0x200, URZ ;  /* 0x000002001c107890 */ /* 0x000fc4000fffe03f */
[----:B------:R-:W-:Y:S01]  /*1ff0*/  USHF.R.U32.HI UR4, URZ, 0x4, UR4 ;  /* 0x000000043f047899 */ /* 0x000fe20008011604 */
[----:B------:R-:W-:Y:S01]  /*2000*/  UMOV UR19, 0x80000020 ;  /* 0x8000002000137882 */ /* 0x000fe20000000000 */
[----:B------:R-:W-:Y:S02]  /*2010*/  UMOV UR23, 0x80000020 ;  /* 0x8000002000177882 */ /* 0x000fe40000000000 */
[----:B------:R-:W-:Y:S01]  /*2020*/  ULOP3.LUT UR4, UR4, 0x3fff, URZ, 0xc0, !UPT ;  /* 0x00003fff04047892 */ /* 0x000fe2000f8ec03f */
[----:B------:R-:W-:-:S03]  /*2030*/  UMOV UR31, 0x80000020 ;  /* 0x80000020001f7882 */ /* 0x000fc60000000000 */
[----:B------:R-:W-:-:S03]  /*2040*/  ULOP3.LUT UR48, UR4, 0x10000, URZ, 0xfc, !UPT ;  /* 0x0001000004307892 */ /* 0x000fc6000f8efc3f */
[----:B------:R-:W-:Y:S01]  /*2050*/  UMOV UR4, UR24 ;  /* 0x0000001800047c82 */ /* 0x000fe20008000000 */
[----:B------:R-:W-:-:S04]  /*2060*/  UIMAD UR32, UR52, 0x780, UR48 ;  /* 0x00000780342078a4 */ /* 0x000fc8000f8e0230 */
[----:B------:R-:W-:Y:S02]  /*2070*/  UIADD3 UR6, UR32, 0x100, URZ ;  /* 0x0000010020067890 */ /* 0x000fe4000fffe03f */
[----:B------:R-:W-:Y:S02]  /*2080*/  UIADD3 UR10, UR32, 0x180, URZ ;  /* 0x00000180200a7890 */ /* 0x000fe4000fffe03f */
[----:B------:R-:W-:Y:S01]  /*2090*/  UMOV UR26, UR32 ;  /* 0x00000020001a7c82 */ /* 0x000fe20008000000 */
[----:B------:R-:W-:Y:S01]  /*20a0*/  UIADD3 UR14, UR32, 0x182, URZ ;  /* 0x00000182200e7890 */ /* 0x000fe2000fffe03f */
[----:B------:R-:W-:Y:S01]  /*20b0*/  QGMMA.64x32x32.F32.E4M3.E4M3 R92, gdesc[UR24], RZ, !UPT, gsb0 ;  /* 0x00600000185c79f3 */ /* 0x000fe2000c0008ff */
[----:B------:R-:W-:Y:S01]  /*20c0*/  UIADD3 UR26, UR32, 0x80, URZ ;  /* 0x00000080201a7890 */ /* 0x000fe2000fffe03f */
[----:B------:R-:W-:Y:S01]  /*20d0*/  UMOV UR27, 0x80000020 ;  /* 0x80000020001b7882 */ /* 0x000fe20000000000 */
[----:B------:R-:W-:Y:S02]  /*20e0*/  UIADD3 UR18, UR32, 0x400, URZ ;  /* 0x0000040020127890 */ /* 0x000fe4000fffe03f */
[----:B------:R-:W-:-:S02]  /*20f0*/  UIADD3 UR22, UR32, 0x402, URZ ;  /* 0x0000040220167890 */ /* 0x000fc4000fffe03f */
[----:B------:R-:W-:Y:S01]  /*2100*/  UIADD3 UR30, UR32, 0x680, URZ ;  /* 0x00000680201e7890 */ /* 0x000fe2000fffe03f */
[----:B------:R-:W-:Y:S02]  /*2110*/  WARPGROUP.DEPBAR.LE gsb0, 0x0 ;  /* 0x00008000000079c5 */ /* 0x000fe40000010000 */
[----:B------:R-:W-:-:S06]  /*2120*/  WARPGROUP.ARRIVE ;  /* 0x00000000000079c5 */ /* 0x000fcc0000000000 */
[----:B------:R-:W-:Y:S01]  /*2130*/  QGMMA.64x32x32.F32.E4M3.E4M3 R76, gdesc[UR24], RZ, !UPT, gsb0 ;  /* 0x00600000184c79f3 */ /* 0x000fe2000c0008ff */
[----:B------:R-:W-:Y:S01]  /*2140*/  UIADD3 UR26, UR32, 0x200, URZ ;  /* 0x00000200201a7890 */ /* 0x000fe2000fffe03f */
[----:B------:R-:W-:Y:S01]  /*2150*/  UMOV UR27, 0x80000020 ;  /* 0x80000020001b7882 */ /* 0x000fe20000000000 */
[----:B------:R-:W-:Y:S02]  /*2160*/  WARPGROUP.DEPBAR.LE gsb0, 0x0 ;  /* 0x00008000000079c5 */ /* 0x000fe40000010000 */
[----:B------:R-:W-:-:S06]  /*2170*/  WARPGROUP.ARRIVE ;  /* 0x00000000000079c5 */ /* 0x000fcc0000000000 */
[----:B------:R-:W-:Y:S01]  /*2180*/  QGMMA.64x32x32.F32.E4M3.E4M3 R60, gdesc[UR4], RZ, !UPT, gsb0 ;  /* 0x00600000043c79f3 */ /* 0x000fe2000c0008ff */
[----:B------:R-:W-:Y:S01]  /*2190*/  UIADD3 UR6, UR32, 0x2, URZ ;  /* 0x0000000220067890 */ /* 0x000fe2000fffe03f */
[----:B------:R-:W-:Y:S01]  /*21a0*/  UMOV UR4, UR12 ;  /* 0x0000000c00047c82 */ /* 0x000fe20008000000 */
[----:B------:R-:W-:Y:S01]  /*21b0*/  UMOV UR5, 0x80000020 ;  /* 0x8000002000057882 */ /* 0x000fe20000000000 */
[----:B------:R-:W-:Y:S01]  /*21c0*/  UMOV UR7, 0x80000020 ;  /* 0x8000002000077882 */ /* 0x000fe20000000000 */
[----:B------:R-:W-:Y:S01]  /*21d0*/  UMOV UR12, UR4 ;  /* 0x00000004000c7c82 */ /* 0x000fe20008000000 */
[----:B------:R-:W-:Y:S01]  /*21e0*/  UMOV UR13, UR5 ;  /* 0x00000005000d7c82 */ /* 0x000fe20008000000 */
[----:B------:R-:W-:Y:S02]  /*21f0*/  WARPGROUP.DEPBAR.LE gsb0, 0x0 ;  /* 0x00008000000079c5 */ /* 0x000fe40000010000 */
[----:B------:R-:W-:-:S06]  /*2200*/  WARPGROUP.ARRIVE ;  /* 0x00000000000079c5 */ /* 0x000fcc0000000000 */
[----:B------:R-:W-:Y:S01]  /*2210*/  QGMMA.64x32x32.F32.E4M3.E4M3 R44, gdesc[UR8], RZ, !UPT, gsb0 ;  /* 0x00600000082c79f3 */ /* 0x000fe2000c0008ff */
[----:B------:R-:W-:Y:S01]  /*2220*/  UIADD3 UR10, UR32, 0x102, URZ ;  /* 0x00000102200a7890 */ /* 0x000fe2000fffe03f */
[----:B------:R-:W-:Y:S01]  /*2230*/  UMOV UR8, UR4 ;  /* 0x0000000400087c82 */ /* 0x000fe20008000000 */
[----:B------:R-:W-:Y:S01]  /*2240*/  UMOV UR9, UR5 ;  /* 0x0000000500097c82 */ /* 0x000fe20008000000 */
[----:B------:R-:W-:Y:S01]  /*2250*/  UMOV UR11, 0x80000020 ;  /* 0x80000020000b7882 */ /* 0x000fe20000000000 */
        /* <DEDUP_REMOVED lines=32> */
[----:B------:R-:W-:Y:S02]  /*2460*/  UIADD3 UR6, UR28, 0x202, URZ ;  /* 0x000002021c067890 */ /* 0x000fe4000fffe03f */
        /* <DEDUP_REMOVED lines=30> */
[----:B------:R-:W-:Y:S02]  /*2650*/  ULDC UR10, c[0x0][0x988] ;  /* 0x00026200000a7ab9 */ /* 0x000fe40000000800 */
        /* <DEDUP_REMOVED lines=17> */
[----:B------:R-:W-:Y:S01]  /*2770*/  UIADD3 UR6, UR28, 0x402, URZ ;  /* 0x000004021c067890 */ /* 0x000fe2000fffe03f */
[----:B------:R-:W-:Y:S02]  /*2780*/  UMOV UR29, UR17 ;  /* 0x00000011001d7c82 */ /* 0x000fe40008000000 */
        /* <DEDUP_REMOVED lines=28> */
[----:B------:R-:W-:Y:S02]  /*2950*/  WARPGROUP.DEPBAR.LE gsb0, 0x0 ;  /* 0x00008000000079c5 */ /* 0x000fe40000010000 */
[----:B------:R-:W-:-:S06]  /*2960*/  WARPGROUP.ARRIVE ;  /* 0x00000000000079c5 */ /* 0x000fcc0000000000 */
[----:B------:R-:W-:Y:S03]  /*2970*/  QGMMA.64x32x32.F32.E4M3.E4M3 R44, gdesc[UR28], R44, gsb0 ;  /* 0x006000001c2c79f3 */ /* 0x000fe6000800082c */
        /* <DEDUP_REMOVED lines=12> */
[C---:B0-----:R-:W-:Y:S01]  /*2a40*/  FMUL.FTZ R9, R3.reuse, R93 ;  /* 0x0000005d03097220 */ /* 0x041fe20000410000 */
[C---:B------:R-:W-:Y:S01]  /*2a50*/  FMUL.FTZ R10, R3.reuse, R96 ;  /* 0x00000060030a7220 */ /* 0x040fe20000410000 */
[C---:B------:R-:W-:Y:S01]  /*2a60*/  FMUL.FTZ R14, R3.reuse, R98 ;  /* 0x00000062030e7220 */ /* 0x040fe20000410000 */
[----:B------:R-:W-:Y:S01]  /*2a70*/  QGMMA.64x32x32.F32.E4M3.E4M3 R76, gdesc[UR20], R76, gsb0 ;  /* 0x00600000144c79f3 */ /* 0x000fe2000800084c */
[----:B------:R-:W-:Y:S01]  /*2a80*/  UIADD3 UR22, UR32, 0x602, URZ ;  /* 0x0000060220167890 */ /* 0x000fe2000fffe03f */
[C---:B------:R-:W-:Y:S01]  /*2a90*/  FMUL.FTZ R11, R3.reuse, R97 ;  /* 0x00000061030b7220 */ /* 0x040fe20000410000 */
[----:B------:R-:W-:Y:S01]  /*2aa0*/  UMOV UR23, 0x80000020 ;  /* 0x8000002000177882 */ /* 0x000fe20000000000 */
[C---:B------:R-:W-:Y:S01]  /*2ab0*/  FMUL.FTZ R24, R3.reuse, R102 ;  /* 0x0000006603187220 */ /* 0x040fe20000410000 */
        /* <DEDUP_REMOVED lines=9> */
[C---:B------:R-:W-:Y:S01]  /*2b50*/  FMUL.FTZ R93, R3.reuse, R107 ;  /* 0x0000006b035d7220 */ /* 0x040fe20000410000 */
[----:B------:R-:W-:-:S06]  /*2b60*/  FMUL.FTZ R92, R3, R106 ;  /* 0x0000006a035c7220 */ /* 0x000fcc0000410000 */
[----:B------:R-:W-:Y:S08]  /*2b70*/  MUFU.TANH R10, R10 ;  /* 0x0000000a000a7308 */ /* 0x000ff00000002400 */
[----:B------:R-:W2:Y:S08]  /*2b80*/  MUFU.TANH R14, R14 ;  /* 0x0000000e000e7308 */ /* 0x000eb00000002400 */
[----:B------:R-:W3:Y:S08]  /*2b90*/  MUFU.TANH R11, R11 ;  /* 0x0000000b000b7308 */ /* 0x000ef00000002400 */
[----:B------:R-:W4:Y:S08]  /*2ba0*/  MUFU.TANH R24, R24 ;  /* 0x0000001800187308 */ /* 0x000f300000002400 */
[----:B------:R-:W5:Y:S01]  /*2bb0*/  MUFU.TANH R7, R7 ;  /* 0x0000000700077308 */ /* 0x000f620000002400 */
[----:B------:R-:W-:-:S02]  /*2bc0*/  WARPGROUP.DEPBAR.LE gsb0, 0x0 ;  /* 0x00008000000079c5 */ /* 0x000fc40000010000 */
[----:B------:R-:W-:Y:S01]  /*2bd0*/  WARPGROUP.ARRIVE ;  /* 0x00000000000079c5 */ /* 0x000fe20000000000 */
[C---:B------:R-:W-:Y:S01]  /*2be0*/  FMUL.FTZ R94, R3.reuse, R77 ;  /* 0x0000004d035e7220 */ /* 0x040fe20000410000 */
[----:B------:R-:W-:-:S03]  /*2bf0*/  FMUL.FTZ R77, R3, R80 ;  /* 0x00000050034d7220 */ /* 0x000fc60000410000 */
[----:B------:R-:W5:Y:S01]  /*2c00*/  MUFU.TANH R27, R27 ;  /* 0x0000001b001b7308 */ /* 0x000f620000002400 */
[C---:B------:R-:W-:Y:S01]  /*2c10*/  FMUL.FTZ R79, R3.reuse, R79 ;  /* 0x0000004f034f7220 */ /* 0x040fe20000410000 */
[C---:B------:R-:W-:Y:S01]  /*2c20*/  FMUL.FTZ R95, R3.reuse, R78 ;  /* 0x0000004e035f7220 */ /* 0x040fe20000410000 */
[----:B------:R-:W-:Y:S01]  /*2c30*/  QGMMA.64x32x32.F32.E4M3.E4M3 R60, gdesc[UR20], R60, gsb0 ;  /* 0x00600000143c79f3 */ /* 0x000fe2000800083c */
[----:B------:R-:W-:Y:S01]  /*2c40*/  UIADD3 UR22, UR32, 0x682, URZ ;  /* 0x0000068220167890 */ /* 0x000fe2000fffe03f */
[C---:B------:R-:W-:Y:S01]  /*2c50*/  FMUL.FTZ R78, R3.reuse, R83 ;  /* 0x00000053034e7220 */ /* 0x040fe20000410000 */
[----:B------:R-:W-:Y:S01]  /*2c60*/  UMOV UR23, 0x80000020 ;  /* 0x8000002000177882 */ /* 0x000fe20000000000 */
[C---:B------:R-:W-:Y:S01]  /*2c70*/  FMUL.FTZ R82, R3.reuse, R82 ;  /* 0x0000005203527220 */ /* 0x040fe20000410000 */
[----:B------:R-:W5:Y:S01]  /*2c80*/  MUFU.TANH R12, R12 ;  /* 0x0000000c000c7308 */ /* 0x000f620000002400 */
[C---:B------:R-:W-:Y:S01]  /*2c90*/  FMUL.FTZ R83, R3.reuse, R84 ;  /* 0x0000005403537220 */ /* 0x040fe20000410000 */
[C---:B------:R-:W-:Y:S01]  /*2ca0*/  FMUL.FTZ R76, R3.reuse, R76 ;  /* 0x0000004c034c7220 */ /* 0x040fe20000410000 */
[C---:B------:R-:W-:Y:S01]  /*2cb0*/  FMUL.FTZ R81, R3.reuse, R81 ;  /* 0x0000005103517220 */ /* 0x040fe20000410000 */
[C---:B------:R-:W-:Y:S01]  /*2cc0*/  FMUL.FTZ R88, R3.reuse, R88 ;  /* 0x0000005803587220 */ /* 0x040fe20000410000 */
[C---:B------:R-:W-:Y:S01]  /*2cd0*/  FMUL.FTZ R85, R3.reuse, R85 ;  /* 0x0000005503557220 */ /* 0x040fe20000410000 */
[C---:B------:R-:W-:Y:S01]  /*2ce0*/  FMUL.FTZ R89, R3.reuse, R89 ;  /* 0x0000005903597220 */ /* 0x040fe20000410000 */
[C---:B------:R-:W-:Y:S01]  /*2cf0*/  FMUL.FTZ R91, R3.reuse, R91 ;  /* 0x0000005b035b7220 */ /* 0x040fe20000410000 */
[----:B------:R-:W5:Y:S01]  /*2d00*/  MUFU.TANH R26, R26 ;  /* 0x0000001a001a7308 */ /* 0x000f620000002400 */
[C---:B------:R-:W-:Y:S01]  /*2d10*/  FMUL.FTZ R86, R3.reuse, R86 ;  /* 0x0000005603567220 */ /* 0x040fe20000410000 */
[C---:B------:R-:W-:Y:S01]  /*2d20*/  FMUL.FTZ R90, R3.reuse, R90 ;  /* 0x0000005a035a7220 */ /* 0x040fe20000410000 */
[----:B------:R-:W-:-:S05]  /*2d30*/  FMUL.FTZ R87, R3, R87 ;  /* 0x0000005703577220 */ /* 0x000fca0000410000 */
[----:B------:R-:W5:Y:S08]  /*2d40*/  MUFU.TANH R13, R13 ;  /* 0x0000000d000d7308 */ /* 0x000f700000002400 */
[----:B------:R0:W-:Y:S08]  /*2d50*/  MUFU.TANH R96, R79 ;  /* 0x0000004f00607308 */ /* 0x0001f00000002400 */
[----:B------:R-:W5:Y:S08]  /*2d60*/  MUFU.TANH R20, R20 ;  /* 0x0000001400147308 */ /* 0x000f700000002400 */
[----:B------:R-:W-:Y:S08]  /*2d70*/  MUFU.TANH R98, R82 ;  /* 0x0000005200627308 */ /* 0x000ff00000002400 */
[----:B------:R-:W5:Y:S01]  /*2d80*/  MUFU.TANH R21, R21 ;  /* 0x0000001500157308 */ /* 0x000f620000002400 */
[----:B------:R-:W-:-:S02]  /*2d90*/  WARPGROUP.DEPBAR.LE gsb0, 0x0 ;  /* 0x00008000000079c5 */ /* 0x000fc40000010000 */
[----:B------:R-:W-:Y:S01]  /*2da0*/  WARPGROUP.ARRIVE ;  /* 0x00000000000079c5 */ /* 0x000fe20000000000 */
[C---:B------:R-:W-:Y:S01]  /*2db0*/  FMUL.FTZ R61, R3.reuse, R61 ;  /* 0x0000003d033d7220 */ /* 0x040fe20000410000 */
[C---:B------:R-:W-:Y:S01]  /*2dc0*/  FMUL.FTZ R84, R3.reuse, R70 ;  /* 0x0000004603547220 */ /* 0x040fe20000410000 */
[C---:B0-----:R-:W-:Y:S01]  /*2dd0*/  FMUL.FTZ R79, R3.reuse, R72 ;  /* 0x00000048034f7220 */ /* 0x041fe20000410000 */
[C---:B------:R-:W-:Y:S01]  /*2de0*/  FMUL.FTZ R70, R3.reuse, R71 ;  /* 0x0000004703467220 */ /* 0x040fe20000410000 */
[----:B------:R0:W-:Y:S01]  /*2df0*/  MUFU.TANH R101, R61 ;  /* 0x0000003d00657308 */ /* 0x0001e20000002400 */
[----:B------:R-:W-:Y:S01]  /*2e00*/  QGMMA.64x32x32.F32.E4M3.E4M3 R44, gdesc[UR20], R44, gsb0 ;  /* 0x00600000142c79f3 */ /* 0x000fe2000800082c */
[----:B------:R-:W-:Y:S01]  /*2e10*/  UIADD3 UR22, UR32, 0x702, URZ ;  /* 0x0000070220167890 */ /* 0x000fe2000fffe03f */
[C---:B------:R-:W-:Y:S01]  /*2e20*/  FMUL.FTZ R72, R3.reuse, R73 ;  /* 0x0000004903487220 */ /* 0x040fe20000410000 */
[----:B------:R-:W-:Y:S01]  /*2e30*/  UMOV UR23, 0x80000020 ;  /* 0x8000002000177882 */ /* 0x000fe20000000000 */
[C---:B------:R-:W-:Y:S01]  /*2e40*/  FMUL.FTZ R67, R3.reuse, R67 ;  /* 0x0000004303437220 */ /* 0x040fe20000410000 */
[C---:B------:R-:W-:Y:S01]  /*2e50*/  FMUL.FTZ R64, R3.reuse, R64 ;  /* 0x0000004003407220 */ /* 0x040fe20000410000 */
[----:B------:R-:W-:Y:S01]  /*2e60*/  FMUL.FTZ R66, R3, R66 ;  /* 0x0000004203427220 */ /* 0x000fe20000410000 */
[----:B------:R-:W5:Y:S01]  /*2e70*/  MUFU.TANH R15, R15 ;  /* 0x0000000f000f7308 */ /* 0x000f620000002400 */
[----:B0-----:R-:W-:-:S02]  /*2e80*/  IMAD.U32 R61, RZ, RZ, UR49 ;  /* 0x00000031ff3d7e24 */ /* 0x001fc4000f8e00ff */
[C---:B------:R-:W-:Y:S01]  /*2e90*/  FMUL.FTZ R60, R3.reuse, R60 ;  /* 0x0000003c033c7220 */ /* 0x040fe20000410000 */
[C---:B------:R-:W-:Y:S01]  /*2ea0*/  FMUL.FTZ R62, R3.reuse, R62 ;  /* 0x0000003e033e7220 */ /* 0x040fe20000410000 */
[C---:B------:R-:W-:Y:S01]  /*2eb0*/  FMUL.FTZ R63, R3.reuse, R63 ;  /* 0x0000003f033f7220 */ /* 0x040fe20000410000 */
[C---:B------:R-:W-:Y:S01]  /*2ec0*/  FMUL.FTZ R65, R3.reuse, R65 ;  /* 0x0000004103417220 */ /* 0x040fe20000410000 */
[----:B------:R-:W-:Y:S01]  /*2ed0*/  FMUL.FTZ R75, R3, R75 ;  /* 0x0000004b034b7220 */ /* 0x000fe20000410000 */
[----:B------:R-:W-:Y:S01]  /*2ee0*/  UIADD3 UR49, UR49, -0x2, URZ ;  /* 0xfffffffe31317890 */ /* 0x000fe2000fffe03f */
[----:B------:R0:W-:Y:S03]  /*2ef0*/  MUFU.TANH R107, R67 ;  /* 0x00000043006b7308 */ /* 0x0001e60000002400 */
[----:B------:R-:W-:-:S05]  /*2f00*/  UISETP.GE.AND UP0, UPT, UR49, UR41, UPT ;  /* 0x000000293100728c */ /* 0x000fca000bf06270 */
[----:B------:R1:W-:Y:S08]  /*2f10*/  MUFU.TANH R104, R64 ;  /* 0x0000004000687308 */ /* 0x0003f00000002400 */
[----:B------:R-:W5:Y:S08]  /*2f20*/  MUFU.TANH R76, R76 ;  /* 0x0000004c004c7308 */ /* 0x000f700000002400 */
[----:B------:R2:W-:Y:S08]  /*2f30*/  MUFU.TANH R106, R66 ;  /* 0x00000042006a7308 */ /* 0x0005f00000002400 */
[----:B------:R-:W-:Y:S08]  /*2f40*/  MUFU.TANH R94, R94 ;  /* 0x0000005e005e7308 */ /* 0x000ff00000002400 */
[----:B------:R3:W-:Y:S01]  /*2f50*/  MUFU.TANH R100, R60 ;  /* 0x0000003c00647308 */ /* 0x0007e20000002400 */
[----:B------:R-:W-:-:S02]  /*2f60*/  WARPGROUP.DEPBAR.LE gsb0, 0x0 ;  /* 0x00008000000079c5 */ /* 0x000fc40000010000 */
[C---:B------:R-:W-:Y:S01]  /*2f70*/  FMUL.FTZ R80, R3.reuse, R46 ;  /* 0x0000002e03507220 */ /* 0x040fe20000410000 */
[----:B------:R-:W-:Y:S01]  /*2f80*/  IMAD.U32 R46, RZ, RZ, UR53 ;  /* 0x00000035ff2e7e24 */ /* 0x000fe2000f8e00ff */
[----:B------:R-:W-:Y:S01]  /*2f90*/  WARPGROUP.ARRIVE ;  /* 0x00000000000079c5 */ /* 0x000fe20000000000 */
[C---:B------:R-:W-:Y:S01]  /*2fa0*/  FMUL.FTZ R71, R3.reuse, R44 ;  /* 0x0000002c03477220 */ /* 0x040fe20000410000 */
[C---:B------:R-:W-:Y:S01]  /*2fb0*/  FMUL.FTZ R73, R3.reuse, R45 ;  /* 0x0000002d03497220 */ /* 0x040fe20000410000 */
[C---:B------:R-:W-:Y:S01]  /*2fc0*/  FMUL.FTZ R44, R3.reuse, R50 ;  /* 0x00000032032c7220 */ /* 0x040fe20000410000 */
[----:B------:R-:W-:Y:S01]  /*2fd0*/  IADD3 R46, R46, 0xa0, -R199 ;  /* 0x000000a02e2e7810 */ /* 0x000fe20007ffe8c7 */
[C---:B------:R-:W-:Y:S01]  /*2fe0*/  FMUL.FTZ R45, R3.reuse, R51 ;  /* 0x00000033032d7220 */ /* 0x040fe20000410000 */
[C---:B------:R-:W-:Y:S01]  /*2ff0*/  FMUL.FTZ R82, R3.reuse, R47 ;  /* 0x0000002f03527220 */ /* 0x040fe20000410000 */
[----:B------:R-:W-:Y:S01]  /*3000*/  FMUL.FTZ R47, R3, R53 ;  /* 0x00000035032f7220 */ /* 0x000fe20000410000 */
[----:B------:R-:W-:Y:S01]  /*3010*/  QGMMA.64x32x32.F32.E4M3.E4M3 R28, gdesc[UR20], R28, gsb0 ;  /* 0x00600000141c79f3 */ /* 0x000fe2000800081c */
[----:B------:R-:W-:-:S02]  /*3020*/  IMAD R46, R61, -0xa0, R46 ;  /* 0xffffff603d2e7824 */ /* 0x000fc400078e022e */
[C---:B------:R-:W-:Y:S01]  /*3030*/  FMUL.FTZ R61, R3.reuse, R54 ;  /* 0x00000036033d7220 */ /* 0x040fe20000410000 */
[C---:B0-----:R-:W-:Y:S01]  /*3040*/  FMUL.FTZ R67, R3.reuse, R58 ;  /* 0x0000003a03437220 */ /* 0x041fe20000410000 */
[C---:B-1----:R-:W-:Y:S01]  /*3050*/  FMUL.FTZ R64, R3.reuse, R55 ;  /* 0x0000003703407220 */ /* 0x042fe20000410000 */
[C---:B--2---:R-:W-:Y:S01]  /*3060*/  FMUL.FTZ R66, R3.reuse, R56 ;  /* 0x0000003803427220 */ /* 0x044fe20000410000 */
[C---:B------:R-:W-:Y:S01]  /*3070*/  ISETP.GT.AND P6, PT, R46.reuse, RZ, PT ;  /* 0x000000ff2e00720c */ /* 0x040fe20003fc4270 */
[----:B------:R-:W0:Y:S01]  /*3080*/  MUFU.TANH R92, R92 ;  /* 0x0000005c005c7308 */ /* 0x000e220000002400 */
[C---:B------:R-:W-:Y:S01]  /*3090*/  ISETP.GT.AND P5, PT, R46.reuse, 0x1, PT ;  /* 0x000000012e00780c */ /* 0x040fe20003fa4270 */
[C---:B---3--:R-:W-:Y:S01]  /*30a0*/  FMUL.FTZ R60, R3.reuse, R69 ;  /* 0x00000045033c7220 */ /* 0x048fe20000410000 */
[C---:B------:R-:W-:Y:S01]  /*30b0*/  ISETP.GT.AND P4, PT, R46.reuse, 0x8, PT ;  /* 0x000000082e00780c */ /* 0x040fe20003f84270 */
[C---:B------:R-:W-:Y:S01]  /*30c0*/  FMUL.FTZ R69, R3.reuse, R57 ;  /* 0x0000003903457220 */ /* 0x040fe20000410000 */
[C---:B------:R-:W-:Y:S01]  /*30d0*/  ISETP.GT.AND P3, PT, R46.reuse, 0x9, PT ;  /* 0x000000092e00780c */ /* 0x040fe20003f64270 */
[C---:B------:R-:W-:Y:S01]  /*30e0*/  FMUL.FTZ R48, R3.reuse, R48 ;  /* 0x0000003003307220 */ /* 0x040fe20000410000 */
[----:B------:R-:W-:Y:S01]  /*30f0*/  ISETP.GT.AND P2, PT, R46, 0x10, PT ;  /* 0x000000102e00780c */ /* 0x000fe20003f44270 */
[----:B------:R-:W1:Y:S01]  /*3100*/  MUFU.TANH R77, R77 ;  /* 0x0000004d004d7308 */ /* 0x000e620000002400 */
[----:B------:R-:W-:Y:S01]  /*3110*/  FSEL R50, R8, -INF , P6 ;  /* 0xff80000008327808 */ /* 0x000fe20003000000 */
[----:B------:R-:W-:Y:S01]  /*3120*/  FMUL.FTZ R52, R3, R52 ;  /* 0x0000003403347220 */ /* 0x000fe20000410000 */
[----:B------:R-:W-:Y:S01]  /*3130*/  FSEL R51, R9, -INF , P5 ;  /* 0xff80000009337808 */ /* 0x000fe20002800000 */
[----:B------:R-:W-:Y:S01]  /*3140*/  FMUL.FTZ R49, R3, R49 ;  /* 0x0000003103317220 */ /* 0x000fe20000410000 */
[----:B------:R-:W-:-:S02]  /*3150*/  FSEL R9, R14, -INF , P4 ;  /* 0xff8000000e097808 */ /* 0x000fc40002000000 */
[----:B------:R-:W-:Y:S01]  /*3160*/  FSEL R53, R10, -INF , P4 ;  /* 0xff8000000a357808 */ /* 0x000fe20002000000 */
[----:B------:R-:W-:Y:S01]  /*3170*/  MUFU.TANH R111, R44 ;  /* 0x0000002c006f7308 */ /* 0x000fe20000002400 */
[----:B------:R-:W-:Y:S02]  /*3180*/  FSEL R54, R11, -INF , P3 ;  /* 0xff8000000b367808 */ /* 0x000fe40001800000 */
[----:B------:R-:W-:Y:S02]  /*3190*/  ISETP.GT.AND P4, PT, R46, 0x19, PT ;  /* 0x000000192e00780c */ /* 0x000fe40003f84270 */
[----:B----4-:R-:W-:Y:S02]  /*31a0*/  FSEL R11, R24, -INF , P2 ;  /* 0xff800000180b7808 */ /* 0x010fe40001000000 */
[----:B------:R-:W-:Y:S01]  /*31b0*/  FMNMX.FTZ R24, R50, R51, !PT ;  /* 0x0000003332187209 */ /* 0x000fe20007810000 */
[----:B------:R-:W2:Y:S01]  /*31c0*/  MUFU.TANH R93, R93 ;  /* 0x0000005d005d7308 */ /* 0x000ea20000002400 */
[----:B-----5:R-:W-:-:S02]  /*31d0*/  FSEL R7, R7, -INF , P6 ;  /* 0xff80000007077808 */ /* 0x020fc40003000000 */
[----:B------:R-:W-:Y:S02]  /*31e0*/  ISETP.GT.AND P6, PT, R46, 0x11, PT ;  /* 0x000000112e00780c */ /* 0x000fe40003fc4270 */
[----:B------:R-:W-:Y:S02]  /*31f0*/  FSEL R58, R27, -INF , P4 ;  /* 0xff8000001b3a7808 */ /* 0x000fe40002000000 */
[----:B------:R-:W-:Y:S01]  /*3200*/  FMNMX.FTZ R27, R53, R24, !PT ;  /* 0x00000018351b7209 */ /* 0x000fe20007810000 */
[----:B------:R3:W-:Y:S01]  /*3210*/  MUFU.TANH R97, R81 ;  /* 0x0000005100617308 */ /* 0x0007e20000002400 */
[----:B------:R-:W-:Y:S02]  /*3220*/  FSEL R8, R12, -INF , P5 ;  /* 0xff8000000c087808 */ /* 0x000fe40002800000 */
[----:B------:R-:W-:Y:S02]  /*3230*/  FSEL R12, R26, -INF , P6 ;  /* 0xff8000001a0c7808 */ /* 0x000fe40003000000 */
[----:B------:R-:W-:-:S02]  /*3240*/  FSEL R55, R13, -INF , P2 ;  /* 0xff8000000d377808 */ /* 0x000fc40001000000 */
[----:B------:R-:W-:Y:S01]  /*3250*/  FMNMX.FTZ R26, R54, R27, !PT ;  /* 0x0000001b361a7209 */ /* 0x000fe20007810000 */
[----:B------:R4:W-:Y:S01]  /*3260*/  MUFU.TANH R112, R45 ;  /* 0x0000002d00707308 */ /* 0x0009e20000002400 */
[----:B------:R-:W-:Y:S01]  /*3270*/  ISETP.GT.AND P5, PT, R46, 0x18, PT ;  /* 0x000000182e00780c */ /* 0x000fe20003fa4270 */
[----:B---3--:R-:W-:Y:S01]  /*3280*/  FMUL.FTZ R81, R3, R68 ;  /* 0x0000004403517220 */ /* 0x008fe20000410000 */
[----:B------:R-:W-:Y:S02]  /*3290*/  FSEL R56, R20, -INF , P6 ;  /* 0xff80000014387808 */ /* 0x000fe40003000000 */
[----:B------:R-:W-:Y:S02]  /*32a0*/  FMNMX.FTZ R27, R55, R26, !PT ;  /* 0x0000001a371b7209 */ /* 0x000fe40007810000 */
[----:B------:R-:W-:Y:S01]  /*32b0*/  FSEL R57, R21, -INF , P5 ;  /* 0xff80000015397808 */ /* 0x000fe20002800000 */
[----:B------:R-:W3:Y:S01]  /*32c0*/  MUFU.TANH R95, R95 ;  /* 0x0000005f005f7308 */ /* 0x000ee20000002400 */
[----:B------:R-:W-:-:S02]  /*32d0*/  FMNMX.FTZ R44, R56, R27, !PT ;  /* 0x0000001b382c7209 */ /* 0x000fc40007810000 */
[----:B------:R-:W-:Y:S02]  /*32e0*/  FSEL R10, R15, -INF , P3 ;  /* 0xff8000000f0a7808 */ /* 0x000fe40001800000 */
[C---:B------:R-:W-:Y:S01]  /*32f0*/  ISETP.GT.AND P3, PT, R46.reuse, 0x20, PT ;  /* 0x000000202e00780c */ /* 0x040fe20003f64270 */
[----:B------:R-:W-:Y:S02]  /*3300*/  WARPGROUP.DEPBAR.LE gsb0, 0x0 ;  /* 0x00008000000079c5 */ /* 0x000fe40000010000 */
[----:B----4-:R-:W-:Y:S01]  /*3310*/  FMNMX.FTZ R45, R57, R44, !PT ;  /* 0x0000002c392d7209 */ /* 0x010fe20007810000 */
[----:B------:R-:W-:Y:S01]  /*3320*/  MUFU.TANH R83, R83 ;  /* 0x0000005300537308 */ /* 0x000fe20000002400 */
[----:B------:R-:W-:Y:S02]  /*3330*/  ISETP.GT.AND P2, PT, R46, 0x21, PT ;  /* 0x000000212e00780c */ /* 0x000fe40003f44270 */
[----:B------:R-:W-:Y:S02]  /*3340*/  FSEL R76, R76, -INF , P3 ;  /* 0xff8000004c4c7808 */ /* 0x000fe40001800000 */
[----:B------:R-:W-:-:S02]  /*3350*/  FMNMX.FTZ R45, R58, R45, !PT ;  /* 0x0000002d3a2d7209 */ /* 0x000fc40007810000 */
[----:B------:R-:W-:Y:S01]  /*3360*/  ISETP.GT.AND P6, PT, R46, 0x28, PT ;  /* 0x000000282e00780c */ /* 0x000fe20003fc4270 */
[----:B------:R4:W5:Y:S01]  /*3370*/  MUFU.TANH R99, R78 ;  /* 0x0000004e00637308 */ /* 0x0009620000002400 */
[----:B0-----:R-:W-:Y:S02]  /*3380*/  FSEL R13, R92, -INF , P5 ;  /* 0xff8000005c0d7808 */ /* 0x001fe40002800000 */
[----:B------:R-:W-:Y:S02]  /*3390*/  ISETP.GT.AND P5, PT, R46, 0x29, PT ;  /* 0x000000292e00780c */ /* 0x000fe40003fa4270 */
[----:B-1----:R-:W-:Y:S02]  /*33a0*/  FSEL R77, R77, -INF , P6 ;  /* 0xff8000004d4d7808 */ /* 0x002fe40003000000 */
[----:B--2---:R-:W-:Y:S01]  /*33b0*/  FSEL R14, R93, -INF , P4 ;  /* 0xff8000005d0e7808 */ /* 0x004fe20002000000 */
[----:B------:R-:W-:Y:S01]  /*33c0*/  MUFU.TANH R88, R88 ;  /* 0x0000005800587308 */ /* 0x000fe20000002400 */
[C---:B----4-:R-:W-:Y:S01]  /*33d0*/  FMUL.FTZ R78, R3.reuse, R74 ;  /* 0x0000004a034e7220 */ /* 0x050fe20000410000 */
[----:B------:R-:W-:Y:S01]  /*33e0*/  FMUL.FTZ R74, R3, R59 ;  /* 0x0000003b034a7220 */ /* 0x000fe20000410000 */
[----:B------:R-:W-:-:S02]  /*33f0*/  FSEL R59, R94, -INF , P2 ;  /* 0xff8000005e3b7808 */ /* 0x000fc40001000000 */
[----:B------:R-:W-:Y:S02]  /*3400*/  ISETP.GT.AND P4, PT, R46, 0x30, PT ;  /* 0x000000302e00780c */ /* 0x000fe40003f84270 */
[----:B------:R-:W-:Y:S01]  /*3410*/  FSEL R20, R96, -INF , P2 ;  /* 0xff80000060147808 */ /* 0x000fe20001000000 */
[----:B------:R-:W-:Y:S01]  /*3420*/  MUFU.TANH R85, R85 ;  /* 0x0000005500557308 */ /* 0x000fe20000002400 */
[----:B---3--:R-:W-:Y:S02]  /*3430*/  FSEL R15, R95, -INF , P3 ;  /* 0xff8000005f0f7808 */ /* 0x008fe40001800000 */
[C---:B------:R-:W-:Y:S02]  /*3440*/  ISETP.GT.AND P2, PT, R46.reuse, 0x38, PT ;  /* 0x000000382e00780c */ /* 0x040fe40003f44270 */
[----:B------:R-:W-:Y:S02]  /*3450*/  ISETP.GT.AND P3, PT, R46, 0x31, PT ;  /* 0x000000312e00780c */ /* 0x000fe40003f64270 */
[----:B------:R-:W-:Y:S01]  /*3460*/  FSEL R21, R98, -INF , P6 ;  /* 0xff80000062157808 */ /* 0x000fe20003000000 */
[----:B------:R0:W-:Y:S01]  /*3470*/  MUFU.TANH R109, R48 ;  /* 0x00000030006d7308 */ /* 0x0001e20000002400 */
[----:B------:R-:W-:-:S02]  /*3480*/  ISETP.GT.AND P6, PT, R46, 0x39, PT ;  /* 0x000000392e00780c */ /* 0x000fc40003fc4270 */
[----:B-----5:R-:W-:-:S05]  /*3490*/  FSEL R24, R99, -INF , P5 ;  /* 0xff80000063187808 */ /* 0x020fca0002800000 */
[----:B------:R-:W-:Y:S01]  /*34a0*/  MUFU.TANH R89, R89 ;  /* 0x0000005900597308 */ /* 0x000fe20000002400 */
[----:B0-----:R-:W-:-:S04]  /*34b0*/  FMNMX.FTZ R48, R76, R45, !PT ;  /* 0x0000002d4c307209 */ /* 0x001fc80007810000 */
[----:B------:R-:W-:-:S03]  /*34c0*/  FMNMX.FTZ R48, R59, R48, !PT ;  /* 0x000000303b307209 */ /* 0x000fc60007810000 */
[----:B------:R-:W0:Y:S08]  /*34d0*/  MUFU.TANH R91, R91 ;  /* 0x0000005b005b7308 */ /* 0x000e300000002400 */
[----:B------:R1:W-:Y:S08]  /*34e0*/  MUFU.TANH R113, R52 ;  /* 0x0000003400717308 */ /* 0x0003f00000002400 */
[----:B------:R2:W-:Y:S01]  /*34f0*/  MUFU.TANH R93, R61 ;  /* 0x0000003d005d7308 */ /* 0x0005e20000002400 */
[----:B-1----:R-:W-:-:S02]  /*3500*/  FMNMX.FTZ R52, R77, R48, !PT ;  /* 0x000000304d347209 */ /* 0x002fc40007810000 */
[----:B0-----:R-:W-:-:S05]  /*3510*/  FSEL R45, R91, -INF , P6 ;  /* 0xff8000005b2d7808 */ /* 0x001fca0003000000 */
[----:B------:R-:W0:Y:S01]  /*3520*/  MUFU.TANH R86, R86 ;  /* 0x0000005600567308 */ /* 0x000e220000002400 */
[----:B--2---:R-:W-:Y:S02]  /*3530*/  FSEL R61, R97, -INF , P5 ;  /* 0xff800000613d7808 */ /* 0x004fe40002800000 */
[----:B------:R-:W-:-:S05]  /*3540*/  ISETP.GT.AND P5, PT, R46, 0x40, PT ;  /* 0x000000402e00780c */ /* 0x000fca0003fa4270 */
[----:B------:R1:W-:Y:S08]  /*3550*/  MUFU.TANH R102, R62 ;  /* 0x0000003e00667308 */ /* 0x0003f00000002400 */
[----:B------:R-:W-:Y:S01]  /*3560*/  MUFU.TANH R81, R81 ;  /* 0x0000005100517308 */ /* 0x000fe20000002400 */
[----:B-1----:R-:W-:Y:S02]  /*3570*/  FSEL R62, R83, -INF , P4 ;  /* 0xff800000533e7808 */ /* 0x002fe40002000000 */
[----:B------:R-:W-:Y:S01]  /*3580*/  FMNMX.FTZ R83, R61, R52, !PT ;  /* 0x000000343d537209 */ /* 0x000fe20007810000 */
[----:B------:R-:W-:Y:S01]  /*3590*/  FMUL.FTZ R52, R3, R28 ;  /* 0x0000001c03347220 */ /* 0x000fe20000410000 */
[----:B0-----:R-:W-:-:S02]  /*35a0*/  FSEL R26, R86, -INF , P4 ;  /* 0xff800000561a7808 */ /* 0x001fc40002000000 */
[----:B------:R-:W-:Y:S01]  /*35b0*/  ISETP.GT.AND P4, PT, R46, 0x41, PT ;  /* 0x000000412e00780c */ /* 0x000fe20003f84270 */
[----:B------:R-:W0:Y:S08]  /*35c0*/  MUFU.TANH R90, R90 ;  /* 0x0000005a005a7308 */ /* 0x000e300000002400 */
[----:B------:R-:W1:Y:S08]  /*35d0*/  MUFU.TANH R87, R87 ;  /* 0x0000005700577308 */ /* 0x000e700000002400 */
[----:B------:R-:W2:Y:S01]  /*35e0*/  MUFU.TANH R84, R84 ;  /* 0x0000005400547308 */ /* 0x000ea20000002400 */
[----:B0-----:R-:W-:Y:S01]  /*35f0*/  FSEL R44, R90, -INF , P2 ;  /* 0xff8000005a2c7808 */ /* 0x001fe20001000000 */
[----:B------:R-:W-:-:S06]  /*3600*/  FMUL.FTZ R90, R3, R30 ;  /* 0x0000001e035a7220 */ /* 0x000fcc0000410000 */
[----:B------:R0:W-:Y:S01]  /*3610*/  MUFU.TANH R94, R64 ;  /* 0x00000040005e7308 */ /* 0x0001e20000002400 */
[----:B-1----:R-:W-:-:S07]  /*3620*/  FSEL R27, R87, -INF , P3 ;  /* 0xff800000571b7808 */ /* 0x002fce0001800000 */
[----:B------:R1:W3:Y:S01]  /*3630*/  MUFU.TANH R103, R63 ;  /* 0x0000003f00677308 */ /* 0x0002e20000002400 */
[----:B0-----:R-:W-:Y:S02]  /*3640*/  FSEL R64, R88, -INF , P2 ;  /* 0xff80000058407808 */ /* 0x001fe40001000000 */
[----:B------:R-:W-:Y:S02]  /*3650*/  FMNMX.FTZ R88, R62, R83, !PT ;  /* 0x000000533e587209 */ /* 0x000fe40007810000 */
[----:B------:R-:W-:-:S03]  /*3660*/  ISETP.GT.AND P2, PT, R46, 0x49, PT ;  /* 0x000000492e00780c */ /* 0x000fc60003f44270 */
[----:B------:R0:W-:Y:S01]  /*3670*/  MUFU.TANH R105, R65 ;  /* 0x0000004100697308 */ /* 0x0001e20000002400 */
[----:B-1----:R-:W-:Y:S02]  /*3680*/  FSEL R63, R85, -INF , P3 ;  /* 0xff800000553f7808 */ /* 0x002fe40001800000 */
[----:B------:R-:W-:Y:S02]  /*3690*/  ISETP.GT.AND P3, PT, R46, 0x48, PT ;  /* 0x000000482e00780c */ /* 0x000fe40003f64270 */
[----:B------:R-:W-:Y:S02]  /*36a0*/  FMNMX.FTZ R83, R63, R88, !PT ;  /* 0x000000583f537209 */ /* 0x000fe40007810000 */
[----:B------:R-:W-:Y:S01]  /*36b0*/  FSEL R68, R104, -INF , P3 ;  /* 0xff80000068447808 */ /* 0x000fe20001800000 */
[----:B------:R-:W-:Y:S01]  /*36c0*/  MUFU.TANH R78, R78 ;  /* 0x0000004e004e7308 */ /* 0x000fe20000002400 */
[----:B0-----:R-:W-:Y:S02]  /*36d0*/  FSEL R65, R89, -INF , P6 ;  /* 0xff80000059417808 */ /* 0x001fe40003000000 */
[----:B------:R-:W-:-:S02]  /*36e0*/  ISETP.GT.AND P6, PT, R46, 0x50, PT ;  /* 0x000000502e00780c */ /* 0x000fc40003fc4270 */
[----:B------:R-:W-:Y:S01]  /*36f0*/  FMNMX.FTZ R96, R64, R83, !PT ;  /* 0x0000005340607209 */ /* 0x000fe20007810000 */
[----:B------:R-:W-:Y:S01]  /*3700*/  FMUL.FTZ R83, R3, R29 ;  /* 0x0000001d03537220 */ /* 0x000fe20000410000 */
[----:B--2---:R-:W-:Y:S01]  /*3710*/  FSEL R30, R84, -INF , P6 ;  /* 0xff800000541e7808 */ /* 0x004fe20003000000 */
[----:B------:R0:W-:Y:S01]  /*3720*/  MUFU.TANH R89, R74 ;  /* 0x0000004a00597308 */ /* 0x0001e20000002400 */
[----:B---3--:R-:W-:Y:S02]  /*3730*/  FSEL R48, R103, -INF , P4 ;  /* 0xff80000067307808 */ /* 0x008fe40002000000 */
[----:B------:R-:W-:-:S05]  /*3740*/  FSEL R28, R107, -INF , P2 ;  /* 0xff8000006b1c7808 */ /* 0x000fca0001000000 */
[----:B------:R1:W-:Y:S01]  /*3750*/  MUFU.TANH R85, R66 ;  /* 0x0000004200557308 */ /* 0x0003e20000002400 */
[----:B0-----:R-:W-:Y:S02]  /*3760*/  FSEL R74, R81, -INF , P6 ;  /* 0xff800000514a7808 */ /* 0x001fe40003000000 */
[----:B------:R-:W-:Y:S02]  /*3770*/  FMNMX.FTZ R81, R65, R96, !PT ;  /* 0x0000006041517209 */ /* 0x000fe40007810000 */
[----:B------:R-:W-:-:S03]  /*3780*/  ISETP.GT.AND P6, PT, R46, 0x61, PT ;  /* 0x000000612e00780c */ /* 0x000fc60003fc4270 */
[----:B------:R-:W-:Y:S01]  /*3790*/  MUFU.TANH R60, R60 ;  /* 0x0000003c003c7308 */ /* 0x000fe20000002400 */
[----:B-1----:R-:W-:Y:S01]  /*37a0*/  FSEL R66, R100, -INF , P5 ;  /* 0xff80000064427808 */ /* 0x002fe20002800000 */
[----:B------:R-:W-:-:S03]  /*37b0*/  FMUL.FTZ R100, R3, R43 ;  /* 0x0000002b03647220 */ /* 0x000fc60000410000 */
[----:B------:R-:W-:-:S03]  /*37c0*/  FMNMX.FTZ R84, R66, R81, !PT ;  /* 0x0000005142547209 */ /* 0x000fc60007810000 */
[----:B------:R-:W-:Y:S08]  /*37d0*/  MUFU.TANH R70, R70 ;  /* 0x0000004600467308 */ /* 0x000ff00000002400 */
[----:B------:R0:W-:Y:S08]  /*37e0*/  MUFU.TANH R87, R67 ;  /* 0x0000004300577308 */ /* 0x0001f00000002400 */
[----:B------:R-:W-:Y:S01]  /*37f0*/  MUFU.TANH R80, R80 ;  /* 0x0000005000507308 */ /* 0x000fe20000002400 */
[----:B0-----:R-:W-:-:S02]  /*3800*/  FSEL R67, R101, -INF , P4 ;  /* 0xff80000065437808 */ /* 0x001fc40002000000 */
[----:B------:R-:W-:Y:S02]  /*3810*/  ISETP.GT.AND P4, PT, R46, 0x58, PT ;  /* 0x000000582e00780c */ /* 0x000fe40003f84270 */
[----:B------:R-:W-:-:S03]  /*3820*/  FMNMX.FTZ R95, R67, R84, !PT ;  /* 0x00000054435f7209 */ /* 0x000fc60007810000 */
[----:B------:R-:W0:Y:S08]  /*3830*/  MUFU.TANH R79, R79 ;  /* 0x0000004f004f7308 */ /* 0x000e300000002400 */
[----:B------:R-:W-:Y:S08]  /*3840*/  MUFU.TANH R75, R75 ;  /* 0x0000004b004b7308 */ /* 0x000ff00000002400 */
[----:B------:R1:W-:Y:S01]  /*3850*/  MUFU.TANH R88, R52 ;  /* 0x0000003400587308 */ /* 0x0003e20000002400 */
[----:B0-----:R-:W-:-:S07]  /*3860*/  FSEL R79, R79, -INF , P4 ;  /* 0xff8000004f4f7808 */ /* 0x001fce0002000000 */
[----:B------:R-:W-:Y:S01]  /*3870*/  MUFU.TANH R72, R72 ;  /* 0x0000004800487308 */ /* 0x000fe20000002400 */
[----:B-1----:R-:W-:Y:S02]  /*3880*/  FSEL R52, R78, -INF , P4 ;  /* 0xff8000004e347808 */ /* 0x002fe40002000000 */
[----:B------:R-:W-:Y:S02]  /*3890*/  FMNMX.FTZ R78, R68, R95, !PT ;  /* 0x0000005f444e7209 */ /* 0x000fe40007810000 */
[----:B------:R-:W-:-:S03]  /*38a0*/  ISETP.GT.AND P4, PT, R46, 0x69, PT ;  /* 0x000000692e00780c */ /* 0x000fc60003f84270 */
[----:B------:R0:W-:Y:S08]  /*38b0*/  MUFU.TANH R86, R69 ;  /* 0x0000004500567308 */ /* 0x0001f00000002400 */
[----:B------:R1:W-:Y:S01]  /*38c0*/  MUFU.TANH R92, R47 ;  /* 0x0000002f005c7308 */ /* 0x0003e20000002400 */
[----:B0-----:R-:W-:Y:S02]  /*38d0*/  FSEL R69, R105, -INF , P2 ;  /* 0xff80000069457808 */ /* 0x001fe40001000000 */
[----:B------:R-:W-:-:S02]  /*38e0*/  ISETP.GT.AND P2, PT, R46, 0x60, PT ;  /* 0x000000602e00780c */ /* 0x000fc40003f44270 */
[----:B------:R-:W-:-:S03]  /*38f0*/  FMNMX.FTZ R95, R69, R78, !PT ;  /* 0x0000004e455f7209 */ /* 0x000fc60007810000 */
[----:B------:R-:W0:Y:S01]  /*3900*/  MUFU.TANH R71, R71 ;  /* 0x0000004700477308 */ /* 0x000e220000002400 */
[----:B-1----:R-:W-:Y:S02]  /*3910*/  FSEL R47, R102, -INF , P5 ;  /* 0xff800000662f7808 */ /* 0x002fe40002800000 */
[----:B------:R-:W-:Y:S02]  /*3920*/  ISETP.GT.AND P5, PT, R46, 0x51, PT ;  /* 0x000000512e00780c */ /* 0x000fe40003fa4270 */
[----:B------:R-:W-:Y:S02]  /*3930*/  FMNMX.FTZ R84, R74, R95, !PT ;  /* 0x0000005f4a547209 */ /* 0x000fe40007810000 */
[----:B------:R-:W-:Y:S01]  /*3940*/  FSEL R81, R60, -INF , P5 ;  /* 0xff8000003c517808 */ /* 0x000fe20002800000 */
[----:B------:R-:W1:Y:S01]  /*3950*/  MUFU.TANH R73, R73 ;  /* 0x0000004900497308 */ /* 0x000e620000002400 */
[----:B------:R-:W-:Y:S01]  /*3960*/  FSEL R29, R70, -INF , P5 ;  /* 0xff800000461d7808 */ /* 0x000fe20002800000 */
[----:B------:R-:W-:Y:S01]  /*3970*/  FMUL.FTZ R60, R3, R31 ;  /* 0x0000001f033c7220 */ /* 0x000fe20000410000 */
[----:B------:R-:W-:-:S05]  /*3980*/  ISETP.GT.AND P5, PT, R46, 0x68, PT ;  /* 0x000000682e00780c */ /* 0x000fca0003fa4270 */
[----:B------:R2:W3:Y:S01]  /*3990*/  MUFU.TANH R110, R49 ;  /* 0x00000031006e7308 */ /* 0x0004e20000002400 */
[----:B0-----:R-:W-:-:S07]  /*39a0*/  FSEL R71, R71, -INF , P2 ;  /* 0xff80000047477808 */ /* 0x001fce0001000000 */
[----:B------:R0:W-:Y:S01]  /*39b0*/  MUFU.TANH R70, R83 ;  /* 0x0000005300467308 */ /* 0x0001e20000002400 */
[----:B--2---:R-:W-:Y:S02]  /*39c0*/  FSEL R49, R106, -INF , P3 ;  /* 0xff8000006a317808 */ /* 0x004fe40001800000 */
[----:B------:R-:W-:Y:S02]  /*39d0*/  ISETP.GT.AND P3, PT, R46, 0x59, PT ;  /* 0x000000592e00780c */ /* 0x000fe40003f64270 */
[----:B-1----:R-:W-:Y:S02]  /*39e0*/  FSEL R73, R73, -INF , P6 ;  /* 0xff80000049497808 */ /* 0x002fe40003000000 */
[----:B------:R-:W-:Y:S01]  /*39f0*/  FSEL R31, R75, -INF , P3 ;  /* 0xff8000004b1f7808 */ /* 0x000fe20001800000 */
[----:B------:R-:W1:Y:S01]  /*3a00*/  MUFU.TANH R82, R82 ;  /* 0x0000005200527308 */ /* 0x000e620000002400 */
[----:B0-----:R-:W-:Y:S01]  /*3a10*/  FMUL.FTZ R83, R3, R32 ;  /* 0x0000002003537220 */ /* 0x001fe20000410000 */
[----:B------:R-:W-:-:S02]  /*3a20*/  FSEL R32, R80, -INF , P2 ;  /* 0xff80000050207808 */ /* 0x000fc40001000000 */
[----:B------:R-:W-:Y:S01]  /*3a30*/  FMNMX.FTZ R80, R81, R84, !PT ;  /* 0x0000005451507209 */ /* 0x000fe20007810000 */
[----:B------:R-:W-:Y:S01]  /*3a40*/  FMUL.FTZ R84, R3, R34 ;  /* 0x0000002203547220 */ /* 0x000fe20000410000 */
[----:B------:R-:W-:Y:S02]  /*3a50*/  FSEL R72, R72, -INF , P3 ;  /* 0xff80000048487808 */ /* 0x000fe40001800000 */
[----:B------:R-:W-:Y:S01]  /*3a60*/  FMNMX.FTZ R75, R79, R80, !PT ;  /* 0x000000504f4b7209 */ /* 0x000fe20007810000 */
[----:B------:R-:W-:Y:S01]  /*3a70*/  MUFU.TANH R91, R90 ;  /* 0x0000005a005b7308 */ /* 0x000fe20000002400 */
[----:B------:R-:W-:Y:S02]  /*3a80*/  ISETP.GT.AND P3, PT, R46, 0x70, PT ;  /* 0x000000702e00780c */ /* 0x000fe40003f64270 */
[----:B------:R-:W-:Y:S02]  /*3a90*/  FMNMX.FTZ R80, R72, R75, !PT ;  /* 0x0000004b48507209 */ /* 0x000fe40007810000 */
[----:B------:R-:W-:-:S02]  /*3aa0*/  FSEL R75, R109, -INF , P5 ;  /* 0xff8000006d4b7808 */ /* 0x000fc40002800000 */
[----:B------:R-:W-:Y:S01]  /*3ab0*/  FMNMX.FTZ R96, R71, R80, !PT ;  /* 0x0000005047607209 */ /* 0x000fe20007810000 */
[----:B------:R0:W2:Y:S01]  /*3ac0*/  MUFU.TANH R90, R83 ;  /* 0x00000053005a7308 */ /* 0x0000a20000002400 */
[----:B---3--:R-:W-:Y:S02]  /*3ad0*/  FSEL R80, R110, -INF , P4 ;  /* 0xff8000006e507808 */ /* 0x008fe40002000000 */
[----:B------:R-:W-:Y:S02]  /*3ae0*/  FMNMX.FTZ R96, R73, R96, !PT ;  /* 0x0000006049607209 */ /* 0x000fe40007810000 */
[----:B------:R-:W-:Y:S02]  /*3af0*/  ISETP.GT.AND P2, PT, R46, 0x71, PT ;  /* 0x000000712e00780c */ /* 0x000fe40003f44270 */
[----:B------:R-:W-:Y:S01]  /*3b00*/  FMNMX.FTZ R97, R75, R96, !PT ;  /* 0x000000604b617209 */ /* 0x000fe20007810000 */
[----:B------:R-:W-:Y:S01]  /*3b10*/  FMUL.FTZ R96, R3, R36 ;  /* 0x0000002403607220 */ /* 0x000fe20000410000 */
[----:B0-----:R-:W-:Y:S01]  /*3b20*/  FSEL R83, R113, -INF , P3 ;  /* 0xff80000071537808 */ /* 0x001fe20001800000 */
[----:B------:R0:W-:Y:S01]  /*3b30*/  MUFU.TANH R95, R84 ;  /* 0x00000054005f7308 */ /* 0x0001e20000002400 */
[----:B------:R-:W-:-:S02]  /*3b40*/  FMNMX.FTZ R98, R80, R97, !PT ;  /* 0x0000006150627209 */ /* 0x000fc40007810000 */
[----:B-1----:R-:W-:Y:S01]  /*3b50*/  FSEL R34, R82, -INF , P6 ;  /* 0xff80000052227808 */ /* 0x002fe20003000000 */
[----:B------:R-:W-:Y:S01]  /*3b60*/  FMUL.FTZ R82, R3, R33 ;  /* 0x0000002103527220 */ /* 0x000fe20000410000 */
[----:B------:R-:W-:Y:S02]  /*3b70*/  FSEL R36, R93, -INF , P3 ;  /* 0xff8000005d247808 */ /* 0x000fe40001800000 */
[----:B------:R-:W-:Y:S01]  /*3b80*/  ISETP.GT.AND P6, PT, R46, 0x78, PT ;  /* 0x000000782e00780c */ /* 0x000fe20003fc4270 */
[----:B------:R1:W-:Y:S01]  /*3b90*/  MUFU.TANH R78, R60 ;  /* 0x0000003c004e7308 */ /* 0x0003e20000002400 */
[----:B0-----:R-:W-:Y:S01]  /*3ba0*/  FSEL R84, R92, -INF , P2 ;  /* 0xff8000005c547808 */ /* 0x001fe20001000000 */
[----:B------:R-:W-:Y:S01]  /*3bb0*/  FMUL.FTZ R92, R3, R37 ;  /* 0x00000025035c7220 */ /* 0x000fe20000410000 */
[----:B------:R-:W-:Y:S01]  /*3bc0*/  FMNMX.FTZ R93, R83, R98, !PT ;  /* 0x00000062535d7209 */ /* 0x000fe20007810000 */
[----:B------:R-:W-:Y:S01]  /*3bd0*/  FMUL.FTZ R98, R3, R42 ;  /* 0x0000002a03627220 */ /* 0x000fe20000410000 */
[----:B------:R-:W-:-:S02]  /*3be0*/  FSEL R37, R94, -INF , P2 ;  /* 0xff8000005e257808 */ /* 0x000fc40001000000 */
[----:B------:R-:W-:Y:S01]  /*3bf0*/  FSEL R85, R85, -INF , P6 ;  /* 0xff80000055557808 */ /* 0x000fe20003000000 */
[----:B------:R-:W0:Y:S01]  /*3c00*/  MUFU.TANH R82, R82 ;  /* 0x0000005200527308 */ /* 0x000e220000002400 */
[----:B-1----:R-:W-:Y:S02]  /*3c10*/  FSEL R60, R111, -INF , P5 ;  /* 0xff8000006f3c7808 */ /* 0x002fe40002800000 */
[----:B------:R-:W-:Y:S02]  /*3c20*/  ISETP.GT.AND P5, PT, R46, 0x79, PT ;  /* 0x000000792e00780c */ /* 0x000fe40003fa4270 */
[----:B------:R-:W-:Y:S01]  /*3c30*/  FMNMX.FTZ R94, R84, R93, !PT ;  /* 0x0000005d545e7209 */ /* 0x000fe20007810000 */
[----:B------:R-:W-:Y:S01]  /*3c40*/  FMUL.FTZ R93, R3, R40 ;  /* 0x00000028035d7220 */ /* 0x000fe20000410000 */
[----:B------:R-:W-:Y:S01]  /*3c50*/  FSEL R33, R112, -INF , P4 ;  /* 0xff80000070217808 */ /* 0x000fe20002000000 */
[----:B------:R-:W1:Y:S01]  /*3c60*/  MUFU.TANH R96, R96 ;  /* 0x0000006000607308 */ /* 0x000e620000002400 */
[----:B------:R-:W-:-:S02]  /*3c70*/  ISETP.GT.AND P4, PT, R46, 0x80, PT ;  /* 0x000000802e00780c */ /* 0x000fc40003f84270 */
[----:B------:R-:W-:Y:S02]  /*3c80*/  FSEL R86, R86, -INF , P5 ;  /* 0xff80000056567808 */ /* 0x000fe40002800000 */
[----:B------:R-:W-:Y:S02]  /*3c90*/  FMNMX.FTZ R97, R85, R94, !PT ;  /* 0x0000005e55617209 */ /* 0x000fe40007810000 */
[----:B------:R-:W-:Y:S01]  /*3ca0*/  FSEL R40, R87, -INF , P6 ;  /* 0xff80000057287808 */ /* 0x000fe20003000000 */
[----:B------:R-:W3:Y:S01]  /*3cb0*/  MUFU.TANH R92, R92 ;  /* 0x0000005c005c7308 */ /* 0x000ee20000002400 */
[----:B------:R-:W-:Y:S02]  /*3cc0*/  FSEL R87, R88, -INF , P4 ;  /* 0xff80000058577808 */ /* 0x000fe40002000000 */
[----:B------:R-:W-:Y:S02]  /*3cd0*/  FMNMX.FTZ R94, R86, R97, !PT ;  /* 0x00000061565e7209 */ /* 0x000fe40007810000 */
[----:B------:R-:W-:-:S02]  /*3ce0*/  ISETP.GT.AND P3, PT, R46, 0x81, PT ;  /* 0x000000812e00780c */ /* 0x000fc40003f64270 */
[----:B------:R-:W-:Y:S01]  /*3cf0*/  FMNMX.FTZ R97, R87, R94, !PT ;  /* 0x0000005e57617209 */ /* 0x000fe20007810000 */
[----:B------:R-:W-:Y:S01]  /*3d00*/  FMUL.FTZ R94, R3, R41 ;  /* 0x00000029035e7220 */ /* 0x000fe20000410000 */
[----:B------:R-:W-:Y:S01]  /*3d10*/  ISETP.GT.AND P2, PT, R46, 0x88, PT ;  /* 0x000000882e00780c */ /* 0x000fe20003f44270 */
[----:B------:R-:W4:Y:S01]  /*3d20*/  MUFU.TANH R93, R93 ;  /* 0x0000005d005d7308 */ /* 0x000f220000002400 */
[----:B------:R-:W-:Y:S02]  /*3d30*/  FSEL R88, R70, -INF , P3 ;  /* 0xff80000046587808 */ /* 0x000fe40001800000 */
[----:B------:R-:W-:Y:S02]  /*3d40*/  FSEL R41, R89, -INF , P5 ;  /* 0xff80000059297808 */ /* 0x000fe40002800000 */
[----:B------:R-:W-:Y:S02]  /*3d50*/  ISETP.GT.AND P6, PT, R46, 0x89, PT ;  /* 0x000000892e00780c */ /* 0x000fe40003fc4270 */
[----:B--2---:R-:W-:Y:S01]  /*3d60*/  FSEL R89, R90, -INF , P2 ;  /* 0xff8000005a597808 */ /* 0x004fe20001000000 */
[----:B------:R-:W2:Y:S01]  /*3d70*/  MUFU.TANH R94, R94 ;  /* 0x0000005e005e7308 */ /* 0x000ea20000002400 */
[----:B------:R-:W-:-:S02]  /*3d80*/  FMNMX.FTZ R70, R88, R97, !PT ;  /* 0x0000006158467209 */ /* 0x000fc40007810000 */
[----:B------:R-:W-:Y:S02]  /*3d90*/  ISETP.GT.AND P5, PT, R46, 0x90, PT ;  /* 0x000000902e00780c */ /* 0x000fe40003fa4270 */
[----:B0-----:R-:W-:Y:S02]  /*3da0*/  FSEL R90, R82, -INF , P6 ;  /* 0xff800000525a7808 */ /* 0x001fe40003000000 */
[----:B------:R-:W-:Y:S01]  /*3db0*/  FMNMX.FTZ R97, R89, R70, !PT ;  /* 0x0000004659617209 */ /* 0x000fe20007810000 */
[----:B------:R-:W-:Y:S01]  /*3dc0*/  MUFU.TANH R98, R98 ;  /* 0x0000006200627308 */ /* 0x000fe20000002400 */
[----:B------:R-:W-:Y:S02]  /*3dd0*/  FSEL R70, R91, -INF , P4 ;  /* 0xff8000005b467808 */ /* 0x000fe40002000000 */
[----:B------:R-:W-:Y:S02]  /*3de0*/  ISETP.GT.AND P4, PT, R46, 0x91, PT ;  /* 0x000000912e00780c */ /* 0x000fe40003f84270 */
[----:B-1----:R-:W-:-:S02]  /*3df0*/  FSEL R91, R96, -INF , P5 ;  /* 0xff800000605b7808 */ /* 0x002fc40002800000 */
[----:B------:R-:W-:Y:S01]  /*3e00*/  FMNMX.FTZ R82, R90, R97, !PT ;  /* 0x000000615a527209 */ /* 0x000fe20007810000 */
[----:B------:R-:W-:Y:S01]  /*3e10*/  MUFU.TANH R100, R100 ;  /* 0x0000006400647308 */ /* 0x000fe20000002400 */
[----:B------:R-:W-:Y:S02]  /*3e20*/  FSEL R78, R78, -INF , P3 ;  /* 0xff8000004e4e7808 */ /* 0x000fe40001800000 */
[----:B------:R-:W-:Y:S02]  /*3e30*/  ISETP.GT.AND P3, PT, R46, 0x98, PT ;  /* 0x000000982e00780c */ /* 0x000fe40003f64270 */
[----:B---3--:R-:W-:Y:S02]  /*3e40*/  FSEL R92, R92, -INF , P4 ;  /* 0xff8000005c5c7808 */ /* 0x008fe40002000000 */
[----:B------:R-:W-:Y:S02]  /*3e50*/  FMNMX.FTZ R97, R91, R82, !PT ;  /* 0x000000525b617209 */ /* 0x000fe40007810000 */
[----:B------:R-:W-:-:S02]  /*3e60*/  FSEL R82, R95, -INF , P2 ;  /* 0xff8000005f527808 */ /* 0x000fc40001000000 */
[----:B------:R-:W-:Y:S02]  /*3e70*/  ISETP.GT.AND P2, PT, R46, 0x99, PT ;  /* 0x000000992e00780c */ /* 0x000fe40003f44270 */
[----:B----4-:R-:W-:Y:S02]  /*3e80*/  FSEL R46, R93, -INF , P3 ;  /* 0xff8000005d2e7808 */ /* 0x010fe40001800000 */
[----:B------:R-:W-:Y:S02]  /*3e90*/  FMNMX.FTZ R97, R92, R97, !PT ;  /* 0x000000615c617209 */ /* 0x000fe40007810000 */
[----:B--2---:R-:W-:Y:S02]  /*3ea0*/  FSEL R93, R94, -INF , P2 ;  /* 0xff8000005e5d7808 */ /* 0x004fe40001000000 */
[----:B------:R-:W-:-:S04]  /*3eb0*/  FMNMX.FTZ R94, R46, R97, !PT ;  /* 0x000000612e5e7209 */ /* 0x000fc80007810000 */
[----:B------:R-:W-:-:S05]  /*3ec0*/  FMNMX.FTZ R96, R93, R94, !PT ;  /* 0x0000005e5d607209 */ /* 0x000fca0007810000 */
[----:B------:R-:W0:Y:S02]  /*3ed0*/  SHFL.BFLY PT, R95, R96, 0x2, 0x1f ;  /* 0x0c401f00605f7f89 */ /* 0x000e2400000e0000 */
[----:B0-----:R-:W-:Y:S01]  /*3ee0*/  FMNMX.FTZ R97, R96, R95, !PT ;  /* 0x0000005f60617209 */ /* 0x001fe20007810000 */
[C---:B------:R-:W-:Y:S01]  /*3ef0*/  FMUL.FTZ R95, R3.reuse, R35 ;  /* 0x00000023035f7220 */ /* 0x040fe20000410000 */
[----:B------:R-:W-:-:S03]  /*3f00*/  FMUL.FTZ R96, R3, R38 ;  /* 0x0000002603607220 */ /* 0x000fc60000410000 */
[----:B------:R-:W0:Y:S02]  /*3f10*/  SHFL.BFLY PT, R94, R97, 0x1, 0x1f ;  /* 0x0c201f00615e7f89 */ /* 0x000e2400000e0000 */
[----:B------:R-:W-:Y:S08]  /*3f20*/  MUFU.TANH R95, R95 ;  /* 0x0000005f005f7308 */ /* 0x000ff00000002400 */
[----:B------:R-:W-:Y:S01]  /*3f30*/  MUFU.TANH R96, R96 ;  /* 0x0000006000607308 */ /* 0x000fe20000002400 */
[----:B0-----:R-:W-:Y:S01]  /*3f40*/  FMNMX.FTZ R99, R97, R94, !PT ;  /* 0x0000005e61637209 */ /* 0x001fe20007810000 */
[----:B------:R-:W-:-:S02]  /*3f50*/  IMAD.U32 R94, RZ, RZ, UR10 ;  /* 0x0000000aff5e7e24 */ /* 0x000fc4000f8e00ff */
[----:B------:R-:W-:Y:S01]  /*3f60*/  FMUL.FTZ R97, R3, R39 ;  /* 0x0000002703617220 */ /* 0x000fe20000410000 */
[C---:B------:R-:W-:Y:S01]  /*3f70*/  FSETP.NEU.FTZ.AND P0, PT, R99.reuse, -INF , PT ;  /* 0xff8000006300780b */ /* 0x040fe20003f1d000 */
[----:B------:R-:W-:-:S04]  /*3f80*/  FFMA.FTZ R94, R99, R94, -8 ;  /* 0xc1000000635e7423 */ /* 0x000fc8000001005e */
[----:B------:R-:W-:Y:S01]  /*3f90*/  MUFU.TANH R97, R97 ;  /* 0x0000006100617308 */ /* 0x000fe20000002400 */
[----:B------:R-:W-:Y:S02]  /*3fa0*/  FSEL R94, R94, RZ, P0 ;  /* 0x000000ff5e5e7208 */ /* 0x000fe40000000000 */
[----:B------:R-:W-:-:S03]  /*3fb0*/  ISETP.NE.AND P0, PT, R108, RZ, PT ;  /* 0x000000ff6c00720c */ /* 0x000fc60003f05270 */
[--C-:B------:R-:W-:Y:S01]  /*3fc0*/  FFMA.FTZ R42, R54, UR10, -R94.reuse ;  /* 0x0000000a362a7c23 */ /* 0x100fe2000801085e */
[----:B------:R-:W-:Y:S01]  /*3fd0*/  FMNMX.FTZ R54, R7, R8, !PT ;  /* 0x0000000807367209 */ /* 0x000fe20007810000 */
[--C-:B------:R-:W-:Y:S01]  /*3fe0*/  FFMA.FTZ R39, R53, UR10, -R94.reuse ;  /* 0x0000000a35277c23 */ /* 0x100fe2000801085e */
[----:B------:R-:W-:-:S01]  /*3ff0*/  FFMA.FTZ R35, R50, UR10, -R94 ;  /* 0x0000000a32237c23 */ /* 0x000fc2000801085e */
        /* <DEDUP_REMOVED lines=10> */
[----:B------:R0:W-:Y:S01]  /*40a0*/  MUFU.EX2 R54, R57 ;  /* 0x0000003900367308 */ /* 0x0001e20000000800 */
[----:B------:R-:W-:-:S01]  /*40b0*/  FFMA.FTZ R61, R61, UR10, -R94 ;  /* 0x0000000a3d3d7c23 */ /* 0x000fc2000801085e */
[--C-:B------:R-:W-:Y:S01]  /*40c0*/  FFMA.FTZ R65, R65, UR10, -R94.reuse ;  /* 0x0000000a41417c23 */ /* 0x100fe2000801085e */
[----:B------:R-:W-:Y:S01]  /*40d0*/  FMNMX.FTZ R56, R12, R55, !PT ;  /* 0x000000370c387209 */ /* 0x000fe20007810000 */
[--C-:B------:R-:W-:Y:S01]  /*40e0*/  FFMA.FTZ R102, R74, UR10, -R94.reuse ;  /* 0x0000000a4a667c23 */ /* 0x100fe2000801085e */
[----:B------:R-:W-:-:S01]  /*40f0*/  FFMA.FTZ R101, R68, UR10, -R94 ;  /* 0x0000000a44657c23 */ /* 0x000fc2000801085e */
[--C-:B------:R-:W-:Y:S01]  /*4100*/  FFMA.FTZ R68, R69, UR10, -R94.reuse ;  /* 0x0000000a45447c23 */ /* 0x100fe2000801085e */
[----:B------:R-:W-:Y:S01]  /*4110*/  FMNMX.FTZ R55, R13, R56, !PT ;  /* 0x000000380d377209 */ /* 0x000fe20007810000 */
[----:B------:R-:W-:Y:S01]  /*4120*/  MUFU.EX2 R35, R35 ;  /* 0x0000002300237308 */ /* 0x000fe20000000800 */
[----:B------:R-:W-:-:S01]  /*4130*/  FFMA.FTZ R72, R72, UR10, -R94 ;  /* 0x0000000a48487c23 */ /* 0x000fc2000801085e */
[--C-:B------:R-:W-:Y:S01]  /*4140*/  FFMA.FTZ R71, R71, UR10, -R94.reuse ;  /* 0x0000000a47477c23 */ /* 0x100fe2000801085e */
[----:B------:R-:W-:Y:S01]  /*4150*/  FMNMX.FTZ R58, R14, R55, !PT ;  /* 0x000000370e3a7209 */ /* 0x000fe20007810000 */
[--C-:B------:R-:W-:Y:S01]  /*4160*/  FFMA.FTZ R55, R77, UR10, -R94.reuse ;  /* 0x0000000a4d377c23 */ /* 0x100fe2000801085e */
[----:B------:R-:W-:-:S01]  /*4170*/  FFMA.FTZ R77, R62, UR10, -R94 ;  /* 0x0000000a3e4d7c23 */ /* 0x000fc2000801085e */
[--C-:B------:R-:W-:Y:S01]  /*4180*/  FFMA.FTZ R80, R80, UR10, -R94.reuse ;  /* 0x0000000a50507c23 */ /* 0x100fe2000801085e */
[----:B0-----:R-:W-:Y:S01]  /*4190*/  FMNMX.FTZ R57, R15, R58, !PT ;  /* 0x0000003a0f397209 */ /* 0x001fe20007810000 */
        /* <DEDUP_REMOVED lines=9> */
[----:B------:R-:W-:-:S02]  /*4230*/  FFMA.FTZ R46, R46, UR10, -R94 ;  /* 0x0000000a2e2e7c23 */ /* 0x000fc4000801085e */
[----:B------:R-:W-:-:S04]  /*4240*/  FMNMX.FTZ R57, R24, R57, !PT ;  /* 0x0000003918397209 */ /* 0x000fc80007810000 */
[----:B------:R-:W-:Y:S01]  /*4250*/  FMNMX.FTZ R62, R26, R57, !PT ;  /* 0x000000391a3e7209 */ /* 0x000fe20007810000 */
[----:B------:R1:W-:Y:S03]  /*4260*/  MUFU.EX2 R58, R61 ;  /* 0x0000003d003a7308 */ /* 0x0003e60000000800 */
[----:B0-----:R-:W-:Y:S01]  /*4270*/  FMNMX.FTZ R59, R27, R62, !PT ;  /* 0x0000003e1b3b7209 */ /* 0x001fe20007810000 */
[----:B------:R-:W-:-:S03]  /*4280*/  FFMA.FTZ R62, R63, UR10, -R94 ;  /* 0x0000000a3f3e7c23 */ /* 0x000fc6000801085e */
[----:B------:R-:W-:Y:S01]  /*4290*/  FMNMX.FTZ R76, R44, R59, !PT ;  /* 0x0000003b2c4c7209 */ /* 0x000fe20007810000 */
[----:B------:R-:W-:-:S01]  /*42a0*/  FFMA.FTZ R59, R64, UR10, -R94 ;  /* 0x0000000a403b7c23 */ /* 0x000fc2000801085e */
[----:B------:R0:W-:Y:S02]  /*42b0*/  MUFU.EX2 R57, R77 ;  /* 0x0000004d00397308 */ /* 0x0001e40000000800 */
[----:B------:R-:W-:-:S04]  /*42c0*/  FMNMX.FTZ R76, R45, R76, !PT ;  /* 0x0000004c2d4c7209 */ /* 0x000fc80007810000 */
[----:B-1----:R-:W-:Y:S02]  /*42d0*/  FMNMX.FTZ R61, R47, R76, !PT ;  /* 0x0000004c2f3d7209 */ /* 0x002fe40007810000 */
[----:B------:R-:W-:Y:S01]  /*42e0*/  MUFU.EX2 R39, R39 ;  /* 0x0000002700277308 */ /* 0x000fe20000000800 */
[----:B0-----:R-:W-:-:S01]  /*42f0*/  FFMA.FTZ R77, R66, UR10, -R94 ;  /* 0x0000000a424d7c23 */ /* 0x001fc2000801085e */
[----:B------:R-:W-:-:S04]  /*4300*/  FMNMX.FTZ R64, R48, R61, !PT ;  /* 0x0000003d30407209 */ /* 0x000fc80007810000 */
[----:B------:R-:W-:Y:S02]  /*4310*/  FMNMX.FTZ R61, R49, R64, !PT ;  /* 0x00000040313d7209 */ /* 0x000fe40007810000 */
[----:B------:R0:W-:Y:S02]  /*4320*/  MUFU.EX2 R64, R65 ;  /* 0x0000004100407308 */ /* 0x0001e40000000800 */
[----:B------:R-:W-:-:S04]  /*4330*/  FMNMX.FTZ R61, R28, R61, !PT ;  /* 0x0000003d1c3d7209 */ /* 0x000fc80007810000 */
[----:B------:R-:W-:Y:S02]  /*4340*/  FMNMX.FTZ R66, R30, R61, !PT ;  /* 0x0000003d1e427209 */ /* 0x000fe40007810000 */
[----:B------:R-:W-:Y:S02]  /*4350*/  MUFU.EX2 R61, R77 ;  /* 0x0000004d003d7308 */ /* 0x000fe40000000800 */
[----:B------:R-:W-:Y:S01]  /*4360*/  FMNMX.FTZ R63, R29, R66, !PT ;  /* 0x000000421d3f7209 */ /* 0x000fe20007810000 */
[----:B------:R-:W-:-:S03]  /*4370*/  FFMA.FTZ R66, R67, UR10, -R94 ;  /* 0x0000000a43427c23 */ /* 0x000fc6000801085e */
[----:B------:R-:W-:Y:S02]  /*4380*/  FMNMX.FTZ R76, R52, R63, !PT ;  /* 0x0000003f344c7209 */ /* 0x000fe40007810000 */
[----:B------:R-:W1:Y:S02]  /*4390*/  MUFU.EX2 R42, R42 ;  /* 0x0000002a002a7308 */ /* 0x000e640000000800 */
[----:B------:R-:W-:-:S04]  /*43a0*/  FMNMX.FTZ R63, R31, R76, !PT ;  /* 0x0000004c1f3f7209 */ /* 0x000fc80007810000 */
[----:B0-----:R-:W-:Y:S02]  /*43b0*/  FMNMX.FTZ R65, R32, R63, !PT ;  /* 0x0000003f20417209 */ /* 0x001fe40007810000 */
[----:B------:R-:W-:Y:S02]  /*43c0*/  MUFU.EX2 R43, R43 ;  /* 0x0000002b002b7308 */ /* 0x000fe40000000800 */
[----:B------:R-:W-:-:S04]  /*43d0*/  FMNMX.FTZ R65, R34, R65, !PT ;  /* 0x0000004122417209 */ /* 0x000fc80007810000 */
[----:B------:R-:W-:Y:S02]  /*43e0*/  FMNMX.FTZ R76, R60, R65, !PT ;  /* 0x000000413c4c7209 */ /* 0x000fe40007810000 */
[----:B------:R-:W-:Y:S01]  /*43f0*/  MUFU.EX2 R50, R50 ;  /* 0x0000003200327308 */ /* 0x000fe20000000800 */
[----:B-1----:R-:W-:Y:S02]  /*4400*/  F2FP.SATFINITE.E4M3.F32.PACK_AB_MERGE_C R172, R42, R39, RZ ;  /* 0x000000272aac723e */ /* 0x002fe400048070ff */
[----:B------:R-:W-:Y:S02]  /*4410*/  FMNMX.FTZ R65, R33, R76, !PT ;  /* 0x0000004c21417209 */ /* 0x000fe40007810000 */
[----:B------:R-:W-:Y:S02]  /*4420*/  F2FP.SATFINITE.E4M3.F32.PACK_AB_MERGE_C R172, R38, R35, R172 ;  /* 0x0000002326ac723e */ /* 0x000fe400048070ac */
[----:B------:R-:W-:Y:S01]  /*4430*/  FMNMX.FTZ R74, R36, R65, !PT ;  /* 0x00000041244a7209 */ /* 0x000fe20007810000 */
[----:B------:R-:W-:Y:S03]  /*4440*/  MUFU.EX2 R63, R101 ;  /* 0x00000065003f7308 */ /* 0x000fe60000000800 */
[----:B------:R-:W-:Y:S01]  /*4450*/  FMNMX.FTZ R67, R37, R74, !PT ;  /* 0x0000004a25437209 */ /* 0x000fe20007810000 */
[--C-:B------:R-:W-:Y:S01]  /*4460*/  FFMA.FTZ R74, R81, UR10, -R94.reuse ;  /* 0x0000000a514a7c23 */ /* 0x100fe2000801085e */
[----:B------:R-:W-:-:S02]  /*4470*/  FFMA.FTZ R81, R79, UR10, -R94 ;  /* 0x0000000a4f517c23 */ /* 0x000fc4000801085e */
[----:B------:R-:W-:Y:S01]  /*4480*/  FMNMX.FTZ R76, R40, R67, !PT ;  /* 0x00000043284c7209 */ /* 0x000fe20007810000 */
[----:B------:R0:W-:Y:S03]  /*4490*/  MUFU.EX2 R65, R102 ;  /* 0x0000006600417308 */ /* 0x0001e60000000800 */
[----:B------:R-:W-:Y:S02]  /*44a0*/  FMNMX.FTZ R67, R41, R76, !PT ;  /* 0x0000004c29437209 */ /* 0x000fe40007810000 */
[----:B------:R-:W-:Y:S02]  /*44b0*/  FSEL R76, R96, -INF , P5 ;  /* 0xff800000604c7808 */ /* 0x000fe40002800000 */
[----:B------:R-:W-:Y:S01]  /*44c0*/  FMNMX.FTZ R69, R70, R67, !PT ;  /* 0x0000004346457209 */ /* 0x000fe20007810000 */
[----:B------:R-:W1:Y:S03]  /*44d0*/  MUFU.EX2 R51, R51 ;  /* 0x0000003300337308 */ /* 0x000e660000000800 */
[----:B------:R-:W-:-:S02]  /*44e0*/  FMNMX.FTZ R77, R78, R69, !PT ;  /* 0x000000454e4d7209 */ /* 0x000fc40007810000 */
[----:B------:R-:W-:Y:S02]  /*44f0*/  FSEL R69, R95, -INF , P6 ;  /* 0xff8000005f457808 */ /* 0x000fe40003000000 */
[----:B0-----:R-:W-:Y:S01]  /*4500*/  FMNMX.FTZ R102, R82, R77, !PT ;  /* 0x0000004d52667209 */ /* 0x001fe20007810000 */
[----:B------:R0:W-:Y:S01]  /*4510*/  MUFU.EX2 R67, R81 ;  /* 0x0000005100437308 */ /* 0x0001e20000000800 */
[----:B------:R-:W-:Y:S01]  /*4520*/  FSEL R77, R97, -INF , P4 ;  /* 0xff800000614d7808 */ /* 0x000fe20002000000 */
[--C-:B------:R-:W-:Y:S01]  /*4530*/  FFMA.FTZ R97, R73, UR10, -R94.reuse ;  /* 0x0000000a49617c23 */ /* 0x100fe2000801085e */
[----:B------:R-:W-:Y:S01]  /*4540*/  FMNMX.FTZ R79, R69, R102, !PT ;  /* 0x00000066454f7209 */ /* 0x000fe20007810000 */
[--C-:B------:R-:W-:Y:S01]  /*4550*/  FFMA.FTZ R73, R75, UR10, -R94.reuse ;  /* 0x0000000a4b497c23 */ /* 0x100fe2000801085e */
[----:B------:R-:W-:-:S01]  /*4560*/  FFMA.FTZ R75, R83, UR10, -R94 ;  /* 0x0000000a534b7c23 */ /* 0x000fc2000801085e */
[--C-:B------:R-:W-:Y:S01]  /*4570*/  FFMA.FTZ R83, R85, UR10, -R94.reuse ;  /* 0x0000000a55537c23 */ /* 0x100fe2000801085e */
[----:B------:R-:W-:Y:S01]  /*4580*/  FMNMX.FTZ R96, R76, R79, !PT ;  /* 0x0000004f4c607209 */ /* 0x000fe20007810000 */
[--C-:B------:R-:W-:Y:S01]  /*4590*/  FFMA.FTZ R85, R87, UR10, -R94.reuse ;  /* 0x0000000a57557c23 */ /* 0x100fe2000801085e */
[----:B------:R-:W-:Y:S01]  /*45a0*/  FSEL R79, R98, -INF , P3 ;  /* 0xff800000624f7808 */ /* 0x000fe20001800000 */
[--C-:B------:R-:W-:Y:S01]  /*45b0*/  FFMA.FTZ R87, R89, UR10, -R94.reuse ;  /* 0x0000000a59577c23 */ /* 0x100fe2000801085e */
[----:B------:R-:W-:Y:S01]  /*45c0*/  FMNMX.FTZ R96, R77, R96, !PT ;  /* 0x000000604d607209 */ /* 0x000fe20007810000 */
[--C-:B------:R-:W-:Y:S01]  /*45d0*/  FFMA.FTZ R89, R91, UR10, -R94.reuse ;  /* 0x0000000a5b597c23 */ /* 0x100fe2000801085e */
[----:B0-----:R-:W-:Y:S01]  /*45e0*/  FSEL R81, R100, -INF , P2 ;  /* 0xff80000064517808 */ /* 0x001fe20001000000 */
[----:B------:R-:W-:Y:S01]  /*45f0*/  FFMA.FTZ R91, R93, UR10, -R94 ;  /* 0x0000000a5d5b7c23 */ /* 0x000fe2000801085e */
[----:B------:R-:W-:Y:S01]  /*4600*/  FMNMX.FTZ R98, R79, R96, !PT ;  /* 0x000000604f627209 */ /* 0x000fe20007810000 */
[----:B------:R-:W-:Y:S01]  /*4610*/  MUFU.EX2 R53, R53 ;  /* 0x0000003500357308 */ /* 0x000fe20000000800 */
[----:B-1----:R-:W-:-:S02]  /*4620*/  F2FP.SATFINITE.E4M3.F32.PACK_AB_MERGE_C R174, R54, R51, RZ ;  /* 0x0000003336ae723e */ /* 0x002fc400048070ff */
[----:B------:R-:W-:Y:S02]  /*4630*/  FMNMX.FTZ R98, R81, R98, !PT ;  /* 0x0000006251627209 */ /* 0x000fe40007810000 */
[----:B------:R-:W-:-:S03]  /*4640*/  F2FP.SATFINITE.E4M3.F32.PACK_AB_MERGE_C R174, R50, R43, R174 ;  /* 0x0000002b32ae723e */ /* 0x000fc600048070ae */
[----:B------:R-:W0:Y:S01]  /*4650*/  SHFL.BFLY PT, R95, R98, 0x2, 0x1f ;  /* 0x0c401f00625f7f89 */ /* 0x000e2200000e0000 */
[----:B------:R-:W-:Y:S08]  /*4660*/  MUFU.EX2 R96, R97 ;  /* 0x0000006100607308 */ /* 0x000ff00000000800 */
[----:B------:R-:W-:Y:S08]  /*4670*/  MUFU.EX2 R55, R55 ;  /* 0x0000003700377308 */ /* 0x000ff00000000800 */
[----:B------:R-:W-:Y:S01]  /*4680*/  MUFU.EX2 R62, R62 ;  /* 0x0000003e003e7308 */ /* 0x000fe20000000800 */
[----:B0-----:R-:W-:-:S07]  /*4690*/  FMNMX.FTZ R95, R98, R95, !PT ;  /* 0x0000005f625f7209 */ /* 0x001fce0007810000 */
[----:B------:R-:W-:Y:S01]  /*46a0*/  MUFU.EX2 R59, R59 ;  /* 0x0000003b003b7308 */ /* 0x000fe20000000800 */
[----:B------:R-:W0:Y:S07]  /*46b0*/  SHFL.BFLY PT, R162, R95, 0x1, 0x1f ;  /* 0x0c201f005fa27f89 */ /* 0x000e2e00000e0000 */
[----:B------:R-:W-:Y:S08]  /*46c0*/  MUFU.EX2 R66, R66 ;  /* 0x0000004200427308 */ /* 0x000ff00000000800 */
[----:B------:R-:W-:Y:S08]  /*46d0*/  MUFU.EX2 R68, R68 ;  /* 0x0000004400447308 */ /* 0x000ff00000000800 */
[----:B------:R-:W-:Y:S01]  /*46e0*/  MUFU.EX2 R74, R74 ;  /* 0x0000004a004a7308 */ /* 0x000fe20000000800 */
[----:B0-----:R-:W-:Y:S01]  /*46f0*/  FMNMX.FTZ R162, R95, R162, !PT ;  /* 0x000000a25fa27209 */ /* 0x001fe20007810000 */
[----:B------:R-:W-:-:S03]  /*4700*/  IMAD.U32 R95, RZ, RZ, UR10 ;  /* 0x0000000aff5f7e24 */ /* 0x000fc6000f8e00ff */
[C---:B------:R-:W-:Y:S01]  /*4710*/  FSETP.NEU.FTZ.AND P2, PT, R162.reuse, -INF , PT ;  /* 0xff800000a200780b */ /* 0x040fe20003f5d000 */
[----:B------:R-:W-:-:S02]  /*4720*/  FFMA.FTZ R95, R162, R95, -8 ;  /* 0xc1000000a25f7423 */ /* 0x000fc4000001005f */
[----:B------:R-:W-:Y:S03]  /*4730*/  MUFU.EX2 R72, R72 ;  /* 0x0000004800487308 */ /* 0x000fe60000000800 */
[----:B------:R-:W-:-:S05]  /*4740*/  FSEL R95, R95, RZ, P2 ;  /* 0x000000ff5f5f7208 */ /* 0x000fca0001000000 */
[----:B------:R-:W-:Y:S01]  /*4750*/  MUFU.EX2 R71, R71 ;  /* 0x0000004700477308 */ /* 0x000fe20000000800 */
[----:B------:R-:W-:-:S01]  /*4760*/  FFMA.FTZ R7, R7, UR10, -R95 ;  /* 0x0000000a07077c23 */ /* 0x000fc2000801085f */
[--C-:B------:R-:W-:Y:S01]  /*4770*/  FFMA.FTZ R8, R8, UR10, -R95.reuse ;  /* 0x0000000a08087c23 */ /* 0x100fe2000801085f */
[----:B------:R-:W-:-:S01]  /*4780*/  FFMA.FTZ R93, R9, UR10, -R95 ;  /* 0x0000000a095d7c23 */ /* 0x000fc2000801085f */
[--C-:B------:R-:W-:Y:S01]  /*4790*/  FFMA.FTZ R94, R10, UR10, -R95.reuse ;  /* 0x0000000a0a5e7c23 */ /* 0x100fe2000801085f */
[----:B------:R-:W-:-:S01]  /*47a0*/  FFMA.FTZ R9, R11, UR10, -R95 ;  /* 0x0000000a0b097c23 */ /* 0x000fc2000801085f */
[--C-:B------:R-:W-:Y:S01]  /*47b0*/  FFMA.FTZ R10, R12, UR10, -R95.reuse ;  /* 0x0000000a0c0a7c23 */ /* 0x100fe2000801085f */
[----:B------:R-:W-:-:S01]  /*47c0*/  FFMA.FTZ R13, R13, UR10, -R95 ;  /* 0x0000000a0d0d7c23 */ /* 0x000fc2000801085f */
        /* <DEDUP_REMOVED lines=24> */
[----:B------:R-:W0:Y:S01]  /*4950*/  MUFU.EX2 R94, R94 ;  /* 0x0000005e005e7308 */ /* 0x000e220000000800 */
[----:B------:R-:W-:-:S01]  /*4960*/  FFMA.FTZ R78, R78, UR10, -R95 ;  /* 0x0000000a4e4e7c23 */ /* 0x000fc2000801085f */
[--C-:B------:R-:W-:Y:S01]  /*4970*/  FFMA.FTZ R82, R82, UR10, -R95.reuse ;  /* 0x0000000a52527c23 */ /* 0x100fe2000801085f */
[----:B------:R-:W-:-:S01]  /*4980*/  FFMA.FTZ R69, R69, UR10, -R95 ;  /* 0x0000000a45457c23 */ /* 0x000fc2000801085f */
[--C-:B------:R-:W-:Y:S01]  /*4990*/  FFMA.FTZ R76, R76, UR10, -R95.reuse ;  /* 0x0000000a4c4c7c23 */ /* 0x100fe2000801085f */
[----:B------:R-:W-:-:S01]  /*49a0*/  FFMA.FTZ R77, R77, UR10, -R95 ;  /* 0x0000000a4d4d7c23 */ /* 0x000fc2000801085f */
[--C-:B------:R-:W-:Y:S01]  /*49b0*/  FFMA.FTZ R79, R79, UR10, -R95.reuse ;  /* 0x0000000a4f4f7c23 */ /* 0x100fe2000801085f */
[----:B------:R-:W-:-:S01]  /*49c0*/  FFMA.FTZ R81, R81, UR10, -R95 ;  /* 0x0000000a51517c23 */ /* 0x000fc2000801085f */
[----:B------:R-:W-:Y:S08]  /*49d0*/  MUFU.EX2 R9, R9 ;  /* 0x0000000900097308 */ /* 0x000ff00000000800 */
[----:B------:R1:W-:Y:S01]  /*49e0*/  MUFU.EX2 R97, R13 ;  /* 0x0000000d00617308 */ /* 0x0003e20000000800 */
[----:B0-----:R-:W-:-:S04]  /*49f0*/  F2FP.SATFINITE.E4M3.F32.PACK_AB_MERGE_C R173, R94, R93, RZ ;  /* 0x0000005d5ead723e */ /* 0x001fc800048070ff */
[----:B------:R-:W-:-:S03]  /*4a00*/  F2FP.SATFINITE.E4M3.F32.PACK_AB_MERGE_C R173, R8, R7, R173 ;  /* 0x0000000708ad723e */ /* 0x000fc600048070ad */
[----:B------:R0:W-:Y:S01]  /*4a10*/  MUFU.EX2 R100, R21 ;  /* 0x0000001500647308 */ /* 0x0001e20000000800 */
[----:B-1----:R-:W-:-:S01]  /*4a20*/  FFMA.FTZ R13, R26, UR10, -R95 ;  /* 0x0000000a1a0d7c23 */ /* 0x002fc2000801085f */
[----:B------:R-:W-:Y:S01]  /*4a30*/  FADD.FTZ R26, R35, R38 ;  /* 0x00000026231a7221 */ /* 0x000fe20000010000 */
[----:B------:R-:W-:-:S05]  /*4a40*/  IMAD.MOV.U32 R38, RZ, RZ, R25 ;  /* 0x000000ffff267224 */ /* 0x000fca00078e0019 */
[----:B------:R-:W-:Y:S01]  /*4a50*/  MUFU.EX2 R10, R10 ;  /* 0x0000000a000a7308 */ /* 0x000fe20000000800 */
[----:B0-----:R-:W-:-:S01]  /*4a60*/  FFMA.FTZ R21, R30, UR10, -R95 ;  /* 0x0000000a1e157c23 */ /* 0x001fc2000801085f */
[----:B------:R-:W-:-:S06]  /*4a70*/  FADD.FTZ R30, R7, R8 ;  /* 0x00000008071e7221 */ /* 0x000fcc0000010000 */
[----:B------:R0:W1:Y:S08]  /*4a80*/  MUFU.EX2 R98, R14 ;  /* 0x0000000e00627308 */ /* 0x0000700000000800 */
[----:B------:R2:W-:Y:S01]  /*4a90*/  MUFU.EX2 R101, R24 ;  /* 0x0000001800657308 */ /* 0x0005e20000000800 */
[----:B0-----:R-:W-:-:S01]  /*4aa0*/  FFMA.FTZ R14, R27, UR10, -R95 ;  /* 0x0000000a1b0e7c23 */ /* 0x001fc2000801085f */
[----:B------:R-:W-:Y:S01]  /*4ab0*/  FADD.FTZ R27, R39, R26 ;  /* 0x0000001a271b7221 */ /* 0x000fe20000010000 */
[----:B------:R-:W-:-:S04]  /*4ac0*/  @!P1 PRMT R26, RZ, 0x654, R6 ;  /* 0x00000654ff1a9816 */ /* 0x000fc80000000006 */
[----:B------:R0:W-:Y:S01]  /*4ad0*/  @!P1 SYNCS.ARRIVE.TRANS64.RED.A1T0 RZ, [R26+URZ], RZ ;  /* 0x000000ff1aff99a7 */ /* 0x0001e2000810043f */
[----:B------:R-:W3:Y:S01]  /*4ae0*/  MUFU.EX2 R11, R11 ;  /* 0x0000000b000b7308 */ /* 0x000ee20000000800 */
[----:B--2---:R-:W-:-:S01]  /*4af0*/  FFMA.FTZ R24, R29, UR10, -R95 ;  /* 0x0000000a1d187c23 */ /* 0x004fc2000801085f */
[----:B------:R-:W-:Y:S01]  /*4b00*/  FADD.FTZ R29, R93, R30 ;  /* 0x0000001e5d1d7221 */ /* 0x000fe20000010000 */
[----:B------:R-:W-:-:S01]  /*4b10*/  FADD.FTZ R30, R42, R27 ;  /* 0x0000001b2a1e7221 */ /* 0x000fc20000010000 */
[----:B------:R-:W-:Y:S01]  /*4b20*/  FFMA.FTZ R27, R34, UR10, -R95 ;  /* 0x0000000a221b7c23 */ /* 0x000fe2000801085f */
[----:B-1----:R-:W-:Y:S01]  /*4b30*/  F2FP.SATFINITE.E4M3.F32.PACK_AB_MERGE_C R175, R98, R97, RZ ;  /* 0x0000006162af723e */ /* 0x002fe200048070ff */
[----:B------:R-:W-:Y:S01]  /*4b40*/  FADD.FTZ R48, R94, R29 ;  /* 0x0000001d5e307221 */ /* 0x000fe20000010000 */
[----:B------:R-:W-:-:S01]  /*4b50*/  FADD.FTZ R29, R43, R30 ;  /* 0x0000001e2b1d7221 */ /* 0x000fc20000010000 */
[----:B------:R-:W1:Y:S01]  /*4b60*/  MUFU.EX2 R12, R12 ;  /* 0x0000000c000c7308 */ /* 0x000e620000000800 */
[----:B------:R-:W-:Y:S01]  /*4b70*/  F2FP.SATFINITE.E4M3.F32.PACK_AB_MERGE_C R175, R10, R9, R175 ;  /* 0x000000090aaf723e */ /* 0x000fe200048070af */
[----:B------:R-:W-:Y:S01]  /*4b80*/  FADD.FTZ R47, R9, R48 ;  /* 0x00000030092f7221 */ /* 0x000fe20000010000 */
[----:B0-----:R-:W-:-:S01]  /*4b90*/  FADD.FTZ R26, R50, R29 ;  /* 0x0000001d321a7221 */ /* 0x001fc20000010000 */
[----:B------:R-:W-:Y:S01]  /*4ba0*/  PLOP3.LUT P1, PT, PT, PT, UP0, 0x80, 0x0 ;  /* 0x000000000000781c */ /* 0x000fe20003f2f008 */
[----:B------:R-:W-:-:S02]  /*4bb0*/  IMAD.MOV.U32 R34, RZ, RZ, R25 ;  /* 0x000000ffff227224 */ /* 0x000fc400078e0019 */
[----:B------:R-:W-:Y:S01]  /*4bc0*/  FADD.FTZ R30, R10, R47 ;  /* 0x0000002f0a1e7221 */ /* 0x000fe20000010000 */
[----:B------:R-:W-:-:S01]  /*4bd0*/  FADD.FTZ R29, R51, R26 ;  /* 0x0000001a331d7221 */ /* 0x000fc20000010000 */
[----:B------:R-:W0:Y:S01]  /*4be0*/  MUFU.EX2 R13, R13 ;  /* 0x0000000d000d7308 */ /* 0x000e220000000800 */
[----:B------:R-:W-:Y:S02]  /*4bf0*/  IMAD.MOV.U32 R43, RZ, RZ, R25 ;  /* 0x000000ffff2b7224 */ /* 0x000fe400078e0019 */
[----:B------:R-:W-:Y:S01]  /*4c00*/  FADD.FTZ R47, R97, R30 ;  /* 0x0000001e612f7221 */ /* 0x000fe20000010000 */
[----:B------:R-:W-:-:S01]  /*4c10*/  FADD.FTZ R26, R54, R29 ;  /* 0x0000001d361a7221 */ /* 0x000fc20000010000 */
[----:B------:R-:W-:Y:S02]  /*4c20*/  IMAD.MOV.U32 R42, RZ, RZ, R25 ;  /* 0x000000ffff2a7224 */ /* 0x000fe400078e0019 */
[----:B------:R-:W-:-:S01]  /*4c30*/  FADD.FTZ R30, R98, R47 ;  /* 0x0000002f621e7221 */ /* 0x000fc20000010000 */
[----:B------:R-:W-:Y:S01]  /*4c40*/  FADD.FTZ R29, R53, R26 ;  /* 0x0000001a351d7221 */ /* 0x000fe20000010000 */
[----:B------:R-:W2:Y:S01]  /*4c50*/  MUFU.EX2 R14, R14 ;  /* 0x0000000e000e7308 */ /* 0x000ea20000000800 */
[----:B------:R-:W-:-:S02]  /*4c60*/  IMAD.MOV.U32 R48, RZ, RZ, R25 ;  /* 0x000000ffff307224 */ /* 0x000fc400078e0019 */
[----:B---3--:R-:W-:Y:S01]  /*4c70*/  FADD.FTZ R47, R11, R30 ;  /* 0x0000001e0b2f7221 */ /* 0x008fe20000010000 */
[----:B------:R-:W-:-:S01]  /*4c80*/  FADD.FTZ R26, R56, R29 ;  /* 0x0000001d381a7221 */ /* 0x000fc20000010000 */
[----:B------:R-:W-:Y:S02]  /*4c90*/  IMAD.MOV.U32 R51, RZ, RZ, R25 ;  /* 0x000000ffff337224 */ /* 0x000fe400078e0019 */
[----:B-1----:R-:W-:-:S01]  /*4ca0*/  FADD.FTZ R47, R12, R47 ;  /* 0x0000002f0c2f7221 */ /* 0x002fc20000010000 */
[----:B------:R-:W-:Y:S01]  /*4cb0*/  FADD.FTZ R29, R55, R26 ;  /* 0x0000001a371d7221 */ /* 0x000fe20000010000 */
[----:B------:R-:W1:Y:S01]  /*4cc0*/  MUFU.EX2 R44, R44 ;  /* 0x0000002c002c7308 */ /* 0x000e620000000800 */
[----:B------:R-:W-:Y:S01]  /*4cd0*/  F2FP.SATFINITE.E4M3.F32.PACK_AB_MERGE_C R55, R58, R55, RZ ;  /* 0x000000373a37723e */ /* 0x000fe200048070ff */
[----:B------:R-:W-:Y:S01]  /*4ce0*/  FADD.FTZ R26, R100, R47 ;  /* 0x0000002f641a7221 */ /* 0x000fe20000010000 */
[----:B------:R-:W-:-:S01]  /*4cf0*/  FADD.FTZ R30, R58, R29 ;  /* 0x0000001d3a1e7221 */ /* 0x000fc20000010000 */
[----:B------:R-:W-:Y:S01]  /*4d00*/  F2FP.SATFINITE.E4M3.F32.PACK_AB_MERGE_C R100, R101, R100, RZ ;  /* 0x000000646564723e */ /* 0x000fe200048070ff */
[----:B------:R-:W-:-:S02]  /*4d10*/  IMAD.MOV.U32 R50, RZ, RZ, R25 ;  /* 0x000000ffff327224 */ /* 0x000fc400078e0019 */
[----:B------:R-:W-:Y:S01]  /*4d20*/  FADD.FTZ R26, R101, R26 ;  /* 0x0000001a651a7221 */ /* 0x000fe20000010000 */
[----:B------:R-:W-:-:S01]  /*4d30*/  FADD.FTZ R29, R57, R30 ;  /* 0x0000001e391d7221 */ /* 0x000fc20000010000 */
[----:B------:R-:W3:Y:S01]  /*4d40*/  MUFU.EX2 R45, R45 ;  /* 0x0000002d002d7308 */ /* 0x000ee20000000800 */
[----:B------:R-:W-:Y:S01]  /*4d50*/  F2FP.SATFINITE.E4M3.F32.PACK_AB_MERGE_C R176, R56, R53, R55 ;  /* 0x0000003538b0723e */ /* 0x000fe20004807037 */
[----:B0-----:R-:W-:Y:S01]  /*4d60*/  FADD.FTZ R47, R13, R26 ;  /* 0x0000001a0d2f7221 */ /* 0x001fe20000010000 */
[----:B------:R-:W-:-:S01]  /*4d70*/  FADD.FTZ R26, R62, R29 ;  /* 0x0000001d3e1a7221 */ /* 0x000fc20000010000 */
[----:B------:R-:W-:Y:S01]  /*4d80*/  F2FP.SATFINITE.E4M3.F32.PACK_AB_MERGE_C R177, R12, R11, R100 ;  /* 0x0000000b0cb1723e */ /* 0x000fe20004807064 */
[----:B------:R-:W-:Y:S02]  /*4d90*/  IMAD.MOV.U32 R53, RZ, RZ, R25 ;  /* 0x000000ffff357224 */ /* 0x000fe400078e0019 */
[----:B--2---:R-:W-:Y:S01]  /*4da0*/  FADD.FTZ R47, R14, R47 ;  /* 0x0000002f0e2f7221 */ /* 0x004fe20000010000 */
[----:B------:R-:W-:-:S01]  /*4db0*/  FADD.FTZ R29, R59, R26 ;  /* 0x0000001a3b1d7221 */ /* 0x000fc20000010000 */
[----:B------:R-:W0:Y:S01]  /*4dc0*/  MUFU.EX2 R15, R15 ;  /* 0x0000000f000f7308 */ /* 0x000e220000000800 */
[----:B------:R-:W-:Y:S01]  /*4dd0*/  F2FP.SATFINITE.E4M3.F32.PACK_AB_MERGE_C R59, R64, R59, RZ ;  /* 0x0000003b403b723e */ /* 0x000fe200048070ff */
[----:B-1----:R-:W-:Y:S01]  /*4de0*/  FADD.FTZ R26, R44, R47 ;  /* 0x0000002f2c1a7221 */ /* 0x002fe20000010000 */
[----:B------:R-:W-:-:S01]  /*4df0*/  FADD.FTZ R30, R64, R29 ;  /* 0x0000001d401e7221 */ /* 0x000fc20000010000 */
[----:B------:R-:W-:Y:S01]  /*4e00*/  IMAD.MOV.U32 R47, RZ, RZ, R25 ;  /* 0x000000ffff2f7224 */ /* 0x000fe200078e0019 */
[----:B------:R-:W-:Y:S01]  /*4e10*/  F2FP.SATFINITE.E4M3.F32.PACK_AB_MERGE_C R178, R62, R57, R59 ;  /* 0x000000393eb2723e */ /* 0x000fe2000480703b */
[----:B------:R-:W-:-:S02]  /*4e20*/  IMAD.MOV.U32 R55, RZ, RZ, R25 ;  /* 0x000000ffff377224 */ /* 0x000fc400078e0019 */
[----:B------:R-:W-:-:S01]  /*4e30*/  FADD.FTZ R29, R61, R30 ;  /* 0x0000001e3d1d7221 */ /* 0x000fc20000010000 */
[----:B------:R-:W1:Y:S01]  /*4e40*/  MUFU.EX2 R20, R20 ;  /* 0x0000001400147308 */ /* 0x000e620000000800 */
[----:B---3--:R-:W-:-:S01]  /*4e50*/  FADD.FTZ R26, R45, R26 ;  /* 0x0000001a2d1a7221 */ /* 0x008fc20000010000 */
[----:B------:R-:W-:Y:S01]  /*4e60*/  F2FP.SATFINITE.E4M3.F32.PACK_AB_MERGE_C R44, R45, R44, RZ ;  /* 0x0000002c2d2c723e */ /* 0x000fe200048070ff */
[--C-:B------:R-:W-:Y:S02]  /*4e70*/  IMAD.MOV.U32 R45, RZ, RZ, R25.reuse ;  /* 0x000000ffff2d7224 */ /* 0x100fe400078e0019 */
[--C-:B------:R-:W-:Y:S01]  /*4e80*/  IMAD.MOV.U32 R54, RZ, RZ, R25.reuse ;  /* 0x000000ffff367224 */ /* 0x100fe200078e0019 */
[----:B------:R-:W-:Y:S01]  /*4e90*/  F2FP.SATFINITE.E4M3.F32.PACK_AB_MERGE_C R179, R14, R13, R44 ;  /* 0x0000000d0eb3723e */ /* 0x000fe2000480702c */
[----:B------:R-:W-:Y:S01]  /*4ea0*/  IMAD.MOV.U32 R44, RZ, RZ, R25 ;  /* 0x000000ffff2c7224 */ /* 0x000fe200078e0019 */
[----:B------:R-:W2:Y:S01]  /*4eb0*/  MUFU.EX2 R49, R49 ;  /* 0x0000003100317308 */ /* 0x000ea20000000800 */
[----:B0-----:R-:W-:-:S01]  /*4ec0*/  FADD.FTZ R39, R15, R26 ;  /* 0x0000001a0f277221 */ /* 0x001fc20000010000 */
[----:B------:R-:W-:Y:S01]  /*4ed0*/  FADD.FTZ R26, R66, R29 ;  /* 0x0000001d421a7221 */ /* 0x000fe20000010000 */
[----:B------:R-:W-:-:S02]  /*4ee0*/  IMAD.MOV.U32 R57, RZ, RZ, R25 ;  /* 0x000000ffff397224 */ /* 0x000fc400078e0019 */
[----:B------:R-:W-:Y:S02]  /*4ef0*/  IMAD.MOV.U32 R56, RZ, RZ, R25 ;  /* 0x000000ffff387224 */ /* 0x000fe400078e0019 */
[----:B------:R-:W-:-:S01]  /*4f00*/  FADD.FTZ R29, R63, R26 ;  /* 0x0000001a3f1d7221 */ /* 0x000fc20000010000 */
[----:B------:R-:W-:Y:S01]  /*4f10*/  F2FP.SATFINITE.E4M3.F32.PACK_AB_MERGE_C R63, R68, R63, RZ ;  /* 0x0000003f443f723e */ /* 0x000fe200048070ff */
[----:B------:R-:W0:Y:S01]  /*4f20*/  MUFU.EX2 R28, R28 ;  /* 0x0000001c001c7308 */ /* 0x000e220000000800 */
[----:B-1----:R-:W-:-:S01]  /*4f30*/  FADD.FTZ R30, R20, R39 ;  /* 0x00000027141e7221 */ /* 0x002fc20000010000 */
[----:B------:R-:W-:Y:S01]  /*4f40*/  FADD.FTZ R26, R68, R29 ;  /* 0x0000001d441a7221 */ /* 0x000fe20000010000 */
[----:B------:R-:W-:Y:S01]  /*4f50*/  F2FP.SATFINITE.E4M3.F32.PACK_AB_MERGE_C R180, R66, R61, R63 ;  /* 0x0000003d42b4723e */ /* 0x000fe2000480703f */
[----:B------:R-:W-:Y:S02]  /*4f60*/  IMAD.MOV.U32 R59, RZ, RZ, R25 ;  /* 0x000000ffff3b7224 */ /* 0x000fe400078e0019 */
[----:B------:R-:W-:-:S01]  /*4f70*/  FADD.FTZ R29, R65, R26 ;  /* 0x0000001a411d7221 */ /* 0x000fc20000010000 */
[----:B------:R-:W-:Y:S01]  /*4f80*/  IMAD.MOV.U32 R58, RZ, RZ, R25 ;  /* 0x000000ffff3a7224 */ /* 0x000fe200078e0019 */
[----:B------:R-:W1:Y:S01]  /*4f90*/  MUFU.EX2 R21, R21 ;  /* 0x0000001500157308 */ /* 0x000e620000000800 */
[----:B--2---:R-:W-:-:S01]  /*4fa0*/  FADD.FTZ R39, R49, R30 ;  /* 0x0000001e31277221 */ /* 0x004fc20000010000 */
[----:B------:R-:W-:Y:S01]  /*4fb0*/  FADD.FTZ R26, R74, R29 ;  /* 0x0000001d4a1a7221 */ /* 0x000fe20000010000 */
[----:B------:R-:W-:-:S02]  /*4fc0*/  IMAD.MOV.U32 R61, RZ, RZ, R25 ;  /* 0x000000ffff3d7224 */ /* 0x000fc400078e0019 */
[----:B------:R-:W-:Y:S02]  /*4fd0*/  IMAD.MOV.U32 R63, RZ, RZ, R25 ;  /* 0x000000ffff3f7224 */ /* 0x000fe400078e0019 */
[----:B------:R-:W-:-:S01]  /*4fe0*/  FADD.FTZ R35, R67, R26 ;  /* 0x0000001a43237221 */ /* 0x000fc20000010000 */
[----:B------:R-:W-:Y:S01]  /*4ff0*/  F2FP.SATFINITE.E4M3.F32.PACK_AB_MERGE_C R67, R72, R67, RZ ;  /* 0x000000434843723e */ /* 0x000fe200048070ff */
[----:B------:R-:W2:Y:S01]  /*5000*/  MUFU.EX2 R24, R24 ;  /* 0x0000001800187308 */ /* 0x000ea20000000800 */
[----:B0-----:R-:W-:-:S01]  /*5010*/  FADD.FTZ R30, R28, R39 ;  /* 0x000000271c1e7221 */ /* 0x001fc20000010000 */
[----:B------:R-:W-:Y:S01]  /*5020*/  FADD.FTZ R72, R72, R35 ;  /* 0x0000002348487221 */ /* 0x000fe20000010000 */
[----:B------:R-:W-:Y:S01]  /*5030*/  F2FP.SATFINITE.E4M3.F32.PACK_AB_MERGE_C R28, R28, R49, RZ ;  /* 0x000000311c1c723e */ /* 0x000fe200048070ff */
[----:B------:R-:W-:Y:S01]  /*5040*/  IMAD.MOV.U32 R49, RZ, RZ, R25 ;  /* 0x000000ffff317224 */ /* 0x000fe200078e0019 */
[----:B------:R-:W-:Y:S01]  /*5050*/  F2FP.SATFINITE.E4M3.F32.PACK_AB_MERGE_C R182, R74, R65, R67 ;  /* 0x000000414ab6723e */ /* 0x000fe20004807043 */
[----:B------:R-:W-:Y:S01]  /*5060*/  FADD.FTZ R35, R71, R72 ;  /* 0x0000004847237221 */ /* 0x000fe20000010000 */
[----:B------:R-:W-:Y:S01]  /*5070*/  F2FP.SATFINITE.E4M3.F32.PACK_AB_MERGE_C R181, R20, R15, R28 ;  /* 0x0000000f14b5723e */ /* 0x000fe2000480701c */
[----:B------:R-:W0:Y:S01]  /*5080*/  MUFU.EX2 R52, R52 ;  /* 0x0000003400347308 */ /* 0x000e220000000800 */
[----:B-1----:R-:W-:-:S01]  /*5090*/  FADD.FTZ R39, R21, R30 ;  /* 0x0000001e15277221 */ /* 0x002fc20000010000 */
[----:B------:R-:W-:Y:S01]  /*50a0*/  FADD.FTZ R10, R96, R35 ;  /* 0x00000023600a7221 */ /* 0x000fe20000010000 */
[----:B------:R-:W-:-:S02]  /*50b0*/  IMAD.MOV.U32 R28, RZ, RZ, R25 ;  /* 0x000000ffff1c7224 */ /* 0x000fc400078e0019 */
[--C-:B------:R-:W-:Y:S02]  /*50c0*/  IMAD.MOV.U32 R30, RZ, RZ, R25.reuse ;  /* 0x000000ffff1e7224 */ /* 0x100fe400078e0019 */
[----:B------:R-:W-:Y:S01]  /*50d0*/  IMAD.MOV.U32 R35, RZ, RZ, R25 ;  /* 0x000000ffff237224 */ /* 0x000fe200078e0019 */
[----:B------:R-:W1:Y:S01]  /*50e0*/  MUFU.EX2 R31, R31 ;  /* 0x0000001f001f7308 */ /* 0x000e620000000800 */
[----:B--2---:R-:W-:-:S01]  /*50f0*/  FADD.FTZ R39, R24, R39 ;  /* 0x0000002718277221 */ /* 0x004fc20000010000 */
[--C-:B------:R-:W-:Y:S02]  /*5100*/  IMAD.MOV.U32 R62, RZ, RZ, R25.reuse ;  /* 0x000000ffff3e7224 */ /* 0x100fe400078e0019 */
[--C-:B------:R-:W-:Y:S02]  /*5110*/  IMAD.MOV.U32 R65, RZ, RZ, R25.reuse ;  /* 0x000000ffff417224 */ /* 0x100fe400078e0019 */
[----:B------:R-:W-:Y:S02]  /*5120*/  IMAD.MOV.U32 R64, RZ, RZ, R25 ;  /* 0x000000ffff407224 */ /* 0x000fe400078e0019 */
[----:B------:R-:W2:Y:S01]  /*5130*/  MUFU.EX2 R6, R32 ;  /* 0x0000002000067308 */ /* 0x000ea20000000800 */
[----:B0-----:R-:W-:-:S01]  /*5140*/  FADD.FTZ R26, R52, R39 ;  /* 0x00000027341a7221 */ /* 0x001fc20000010000 */
[----:B------:R-:W-:-:S02]  /*5150*/  IMAD.MOV.U32 R39, RZ, RZ, R25 ;  /* 0x000000ffff277224 */ /* 0x000fc400078e0019 */
[--C-:B------:R-:W-:Y:S02]  /*5160*/  IMAD.MOV.U32 R67, RZ, RZ, R25.reuse ;  /* 0x000000ffff437224 */ /* 0x100fe400078e0019 */
[--C-:B------:R-:W-:Y:S02]  /*5170*/  IMAD.MOV.U32 R66, RZ, RZ, R25.reuse ;  /* 0x000000ffff427224 */ /* 0x100fe400078e0019 */
[----:B------:R-:W0:Y:S01]  /*5180*/  MUFU.EX2 R27, R27 ;  /* 0x0000001b001b7308 */ /* 0x000e220000000800 */
[C---:B-1----:R-:W-:Y:S01]  /*5190*/  F2FP.SATFINITE.E4M3.F32.PACK_AB_MERGE_C R52, R31.reuse, R52, RZ ;  /* 0x000000341f34723e */ /* 0x042fe200048070ff */
[----:B------:R-:W-:Y:S01]  /*51a0*/  FADD.FTZ R31, R31, R26 ;  /* 0x0000001a1f1f7221 */ /* 0x000fe20000010000 */
[--C-:B------:R-:W-:Y:S02]  /*51b0*/  IMAD.MOV.U32 R26, RZ, RZ, R25.reuse ;  /* 0x000000ffff1a7224 */ /* 0x100fe400078e0019 */
[----:B------:R-:W-:Y:S01]  /*51c0*/  F2FP.SATFINITE.E4M3.F32.PACK_AB_MERGE_C R183, R24, R21, R52 ;  /* 0x0000001518b7723e */ /* 0x000fe20004807034 */
[----:B------:R-:W-:-:S02]  /*51d0*/  IMAD.MOV.U32 R24, RZ, RZ, R25 ;  /* 0x000000ffff187224 */ /* 0x000fc400078e0019 */
        /* <DEDUP_REMOVED lines=9> */
[----:B------:R-:W-:Y:S02]  /*5270*/  IMAD.MOV.U32 R74, RZ, RZ, R25 ;  /* 0x000000ffff4a7224 */ /* 0x000fe400078e0019 */
[----:B------:R-:W0:Y:S01]  /*5280*/  MUFU.EX2 R80, R80 ;  /* 0x0000005000507308 */ /* 0x000e220000000800 */
[----:B-1----:R-:W-:-:S07]  /*5290*/  FADD.FTZ R9, R73, R10 ;  /* 0x0000000a49097221 */ /* 0x002fce0000010000 */
[----:B------:R-:W1:Y:S01]  /*52a0*/  MUFU.EX2 R33, R33 ;  /* 0x0000002100217308 */ /* 0x000e620000000800 */
[----:B--2---:R-:W-:-:S07]  /*52b0*/  FADD.FTZ R8, R60, R7 ;  /* 0x000000073c087221 */ /* 0x004fce0000010000 */
[----:B------:R-:W2:Y:S01]  /*52c0*/  MUFU.EX2 R75, R75 ;  /* 0x0000004b004b7308 */ /* 0x000ea20000000800 */
[C---:B0-----:R-:W-:Y:S01]  /*52d0*/  F2FP.SATFINITE.E4M3.F32.PACK_AB_MERGE_C R73, R80.reuse, R73, RZ ;  /* 0x000000495049723e */ /* 0x041fe200048070ff */
[----:B------:R-:W-:-:S03]  /*52e0*/  FADD.FTZ R80, R80, R9 ;  /* 0x0000000950507221 */ /* 0x000fc60000010000 */
[----:B------:R-:W-:Y:S01]  /*52f0*/  F2FP.SATFINITE.E4M3.F32.PACK_AB_MERGE_C R184, R96, R71, R73 ;  /* 0x0000004760b8723e */ /* 0x000fe20004807049 */
[--C-:B------:R-:W-:Y:S02]  /*5300*/  IMAD.MOV.U32 R71, RZ, RZ, R25.reuse ;  /* 0x000000ffff477224 */ /* 0x100fe400078e0019 */
[----:B------:R-:W0:Y:S01]  /*5310*/  MUFU.EX2 R36, R36 ;  /* 0x0000002400247308 */ /* 0x000e220000000800 */
[C---:B-1----:R-:W-:Y:S01]  /*5320*/  F2FP.SATFINITE.E4M3.F32.PACK_AB_MERGE_C R60, R33.reuse, R60, RZ ;  /* 0x0000003c213c723e */ /* 0x042fe200048070ff */
[----:B------:R-:W-:Y:S01]  /*5330*/  FADD.FTZ R33, R33, R8 ;  /* 0x0000000821217221 */ /* 0x000fe20000010000 */
[--C-:B------:R-:W-:Y:S02]  /*5340*/  IMAD.MOV.U32 R73, RZ, RZ, R25.reuse ;  /* 0x000000ffff497224 */ /* 0x100fe400078e0019 */
[----:B------:R-:W-:Y:S01]  /*5350*/  F2FP.SATFINITE.E4M3.F32.PACK_AB_MERGE_C R185, R27, R6, R60 ;  /* 0x000000061bb9723e */ /* 0x000fe2000480703c */
[----:B------:R-:W-:Y:S02]  /*5360*/  IMAD.MOV.U32 R27, RZ, RZ, R25 ;  /* 0x000000ffff1b7224 */ /* 0x000fe400078e0019 */
[----:B------:R-:W1:Y:S01]  /*5370*/  MUFU.EX2 R84, R84 ;  /* 0x0000005400547308 */ /* 0x000e620000000800 */
[----:B--2---:R-:W-:-:S01]  /*5380*/  FADD.FTZ R7, R75, R80 ;  /* 0x000000504b077221 */ /* 0x004fc20000010000 */
[----:B------:R-:W-:-:S02]  /*5390*/  IMAD.MOV.U32 R60, RZ, RZ, R25 ;  /* 0x000000ffff3c7224 */ /* 0x000fc400078e0019 */
[----:B------:R-:W-:-:S04]  /*53a0*/  IMAD.MOV.U32 R80, RZ, RZ, R25 ;  /* 0x000000ffff507224 */ /* 0x000fc800078e0019 */
[----:B------:R-:W2:Y:S01]  /*53b0*/  MUFU.EX2 R37, R37 ;  /* 0x0000002500257308 */ /* 0x000ea20000000800 */
[----:B0-----:R-:W-:-:S01]  /*53c0*/  FADD.FTZ R8, R36, R33 ;  /* 0x0000002124087221 */ /* 0x001fc20000010000 */
[----:B------:R-:W-:-:S06]  /*53d0*/  IMAD.MOV.U32 R33, RZ, RZ, R25 ;  /* 0x000000ffff217224 */ /* 0x000fcc00078e0019 */
[----:B------:R-:W0:Y:S01]  /*53e0*/  MUFU.EX2 R83, R83 ;  /* 0x0000005300537308 */ /* 0x000e220000000800 */
[----:B-1----:R-:W-:-:S07]  /*53f0*/  FADD.FTZ R10, R84, R7 ;  /* 0x00000007540a7221 */ /* 0x002fce0000010000 */
[----:B------:R-:W1:Y:S01]  /*5400*/  MUFU.EX2 R40, R40 ;  /* 0x0000002800287308 */ /* 0x000e620000000800 */
[----:B--2---:R-:W-:-:S07]  /*5410*/  FADD.FTZ R7, R37, R8 ;  /* 0x0000000825077221 */ /* 0x004fce0000010000 */
[----:B------:R-:W2:Y:S01]  /*5420*/  MUFU.EX2 R86, R86 ;  /* 0x0000005600567308 */ /* 0x000ea20000000800 */
[----:B0-----:R-:W-:-:S07]  /*5430*/  FADD.FTZ R9, R83, R10 ;  /* 0x0000000a53097221 */ /* 0x001fce0000010000 */
[----:B------:R-:W0:Y:S01]  /*5440*/  MUFU.EX2 R41, R41 ;  /* 0x0000002900297308 */ /* 0x000e220000000800 */
[----:B-1----:R-:W-:-:S07]  /*5450*/  FADD.FTZ R8, R40, R7 ;  /* 0x0000000728087221 */ /* 0x002fce0000010000 */
[----:B------:R-:W1:Y:S01]  /*5460*/  MUFU.EX2 R85, R85 ;  /* 0x0000005500557308 */ /* 0x000e620000000800 */
[C---:B--2---:R-:W-:Y:S01]  /*5470*/  F2FP.SATFINITE.E4M3.F32.PACK_AB_MERGE_C R83, R86.reuse, R83, RZ ;  /* 0x000000535653723e */ /* 0x044fe200048070ff */
[----:B------:R-:W-:-:S03]  /*5480*/  FADD.FTZ R86, R86, R9 ;  /* 0x0000000956567221 */ /* 0x000fc60000010000 */
[----:B------:R-:W-:Y:S01]  /*5490*/  F2FP.SATFINITE.E4M3.F32.PACK_AB_MERGE_C R186, R84, R75, R83 ;  /* 0x0000004b54ba723e */ /* 0x000fe20004807053 */
[--C-:B------:R-:W-:Y:S02]  /*54a0*/  IMAD.MOV.U32 R75, RZ, RZ, R25.reuse ;  /* 0x000000ffff4b7224 */ /* 0x100fe400078e0019 */
[----:B------:R-:W2:Y:S01]  /*54b0*/  MUFU.EX2 R70, R70 ;  /* 0x0000004600467308 */ /* 0x000ea20000000800 */
[C---:B0-----:R-:W-:Y:S01]  /*54c0*/  F2FP.SATFINITE.E4M3.F32.PACK_AB_MERGE_C R40, R41.reuse, R40, RZ ;  /* 0x000000282928723e */ /* 0x041fe200048070ff */
[----:B------:R-:W-:Y:S01]  /*54d0*/  FADD.FTZ R41, R41, R8 ;  /* 0x0000000829297221 */ /* 0x000fe20000010000 */
[--C-:B------:R-:W-:Y:S02]  /*54e0*/  IMAD.MOV.U32 R83, RZ, RZ, R25.reuse ;  /* 0x000000ffff537224 */ /* 0x100fe400078e0019 */
[----:B------:R-:W-:Y:S01]  /*54f0*/  F2FP.SATFINITE.E4M3.F32.PACK_AB_MERGE_C R187, R37, R36, R40 ;  /* 0x0000002425bb723e */ /* 0x000fe20004807028 */
[----:B------:R-:W-:Y:S02]  /*5500*/  IMAD.MOV.U32 R37, RZ, RZ, R25 ;  /* 0x000000ffff257224 */ /* 0x000fe400078e0019 */
[----:B------:R-:W0:Y:S01]  /*5510*/  MUFU.EX2 R88, R88 ;  /* 0x0000005800587308 */ /* 0x000e220000000800 */
[----:B-1----:R-:W-:-:S01]  /*5520*/  FADD.FTZ R7, R85, R86 ;  /* 0x0000005655077221 */ /* 0x002fc20000010000 */
[----:B------:R-:W-:-:S02]  /*5530*/  IMAD.MOV.U32 R36, RZ, RZ, R25 ;  /* 0x000000ffff247224 */ /* 0x000fc400078e0019 */
[--C-:B------:R-:W-:Y:S02]  /*5540*/  IMAD.MOV.U32 R40, RZ, RZ, R25.reuse ;  /* 0x000000ffff287224 */ /* 0x100fe400078e0019 */
[----:B------:R-:W-:Y:S02]  /*5550*/  IMAD.MOV.U32 R84, RZ, RZ, R25 ;  /* 0x000000ffff547224 */ /* 0x000fe400078e0019 */
[----:B------:R1:W3:Y:S01]  /*5560*/  MUFU.EX2 R29, R78 ;  /* 0x0000004e001d7308 */ /* 0x0002e20000000800 */
[----:B--2---:R-:W-:-:S01]  /*5570*/  FADD.FTZ R8, R70, R41 ;  /* 0x0000002946087221 */ /* 0x004fc20000010000 */
[--C-:B------:R-:W-:Y:S02]  /*5580*/  IMAD.MOV.U32 R41, RZ, RZ, R25.reuse ;  /* 0x000000ffff297224 */ /* 0x100fe400078e0019 */
[----:B------:R-:W-:-:S04]  /*5590*/  IMAD.MOV.U32 R86, RZ, RZ, R25 ;  /* 0x000000ffff567224 */ /* 0x000fc800078e0019 */
[----:B------:R-:W2:Y:S01]  /*55a0*/  MUFU.EX2 R87, R87 ;  /* 0x0000005700577308 */ /* 0x000ea20000000800 */
[----:B0-----:R-:W-:-:S01]  /*55b0*/  FADD.FTZ R10, R88, R7 ;  /* 0x00000007580a7221 */ /* 0x001fc20000010000 */
[----:B-1----:R-:W-:-:S06]  /*55c0*/  IMAD.MOV.U32 R78, RZ, RZ, R25 ;  /* 0x000000ffff4e7224 */ /* 0x002fcc00078e0019 */
[----:B------:R-:W0:Y:S01]  /*55d0*/  MUFU.EX2 R82, R82 ;  /* 0x0000005200527308 */ /* 0x000e220000000800 */
[----:B---3--:R-:W-:-:S07]  /*55e0*/  FADD.FTZ R7, R29, R8 ;  /* 0x000000081d077221 */ /* 0x008fce0000010000 */
[----:B------:R-:W1:Y:S01]  /*55f0*/  MUFU.EX2 R90, R90 ;  /* 0x0000005a005a7308 */ /* 0x000e620000000800 */
[----:B--2---:R-:W-:-:S07]  /*5600*/  FADD.FTZ R9, R87, R10 ;  /* 0x0000000a57097221 */ /* 0x004fce0000010000 */
[----:B------:R-:W2:Y:S01]  /*5610*/  MUFU.EX2 R69, R69 ;  /* 0x0000004500457308 */ /* 0x000ea20000000800 */
[----:B0-----:R-:W-:-:S07]  /*5620*/  FADD.FTZ R6, R82, R7 ;  /* 0x0000000752067221 */ /* 0x001fce0000010000 */
[----:B------:R-:W0:Y:S01]  /*5630*/  MUFU.EX2 R89, R89 ;  /* 0x0000005900597308 */ /* 0x000e220000000800 */
[C---:B-1----:R-:W-:Y:S01]  /*5640*/  F2FP.SATFINITE.E4M3.F32.PACK_AB_MERGE_C R87, R90.reuse, R87, RZ ;  /* 0x000000575a57723e */ /* 0x042fe200048070ff */
[----:B------:R-:W-:-:S03]  /*5650*/  FADD.FTZ R90, R90, R9 ;  /* 0x000000095a5a7221 */ /* 0x000fc60000010000 */
[----:B------:R-:W-:Y:S01]  /*5660*/  F2FP.SATFINITE.E4M3.F32.PACK_AB_MERGE_C R188, R88, R85, R87 ;  /* 0x0000005558bc723e */ /* 0x000fe20004807057 */
[--C-:B------:R-:W-:Y:S02]  /*5670*/  IMAD.MOV.U32 R85, RZ, RZ, R25.reuse ;  /* 0x000000ffff557224 */ /* 0x100fe400078e0019 */
[----:B------:R-:W1:Y:S01]  /*5680*/  MUFU.EX2 R76, R76 ;  /* 0x0000004c004c7308 */ /* 0x000e620000000800 */
[C---:B--2---:R-:W-:Y:S01]  /*5690*/  F2FP.SATFINITE.E4M3.F32.PACK_AB_MERGE_C R82, R69.reuse, R82, RZ ;  /* 0x000000524552723e */ /* 0x044fe200048070ff */
[----:B------:R-:W-:Y:S01]  /*56a0*/  FADD.FTZ R69, R69, R6 ;  /* 0x0000000645457221 */ /* 0x000fe20000010000 */
[--C-:B------:R-:W-:Y:S02]  /*56b0*/  IMAD.MOV.U32 R87, RZ, RZ, R25.reuse ;  /* 0x000000ffff577224 */ /* 0x100fe400078e0019 */
[----:B------:R-:W-:Y:S01]  /*56c0*/  F2FP.SATFINITE.E4M3.F32.PACK_AB_MERGE_C R189, R29, R70, R82 ;  /* 0x000000461dbd723e */ /* 0x000fe20004807052 */
[----:B------:R-:W-:Y:S02]  /*56d0*/  IMAD.MOV.U32 R29, RZ, RZ, R25 ;  /* 0x000000ffff1d7224 */ /* 0x000fe400078e0019 */
[----:B------:R-:W2:Y:S01]  /*56e0*/  MUFU.EX2 R92, R92 ;  /* 0x0000005c005c7308 */ /* 0x000ea20000000800 */
[----:B0-----:R-:W-:-:S01]  /*56f0*/  FADD.FTZ R7, R89, R90 ;  /* 0x0000005a59077221 */ /* 0x001fc20000010000 */
[----:B------:R-:W-:-:S02]  /*5700*/  IMAD.MOV.U32 R70, RZ, RZ, R25 ;  /* 0x000000ffff467224 */ /* 0x000fc400078e0019 */
[----:B------:R-:W-:-:S04]  /*5710*/  IMAD.MOV.U32 R82, RZ, RZ, R25 ;  /* 0x000000ffff527224 */ /* 0x000fc800078e0019 */
[----:B------:R-:W0:Y:S01]  /*5720*/  MUFU.EX2 R77, R77 ;  /* 0x0000004d004d7308 */ /* 0x000e220000000800 */
[----:B-1----:R-:W-:-:S01]  /*5730*/  FADD.FTZ R6, R76, R69 ;  /* 0x000000454c067221 */ /* 0x002fc20000010000 */
[----:B------:R-:W-:-:S06]  /*5740*/  IMAD.MOV.U32 R69, RZ, RZ, R25 ;  /* 0x000000ffff457224 */ /* 0x000fcc00078e0019 */
[----:B------:R-:W-:Y:S01]  /*5750*/  MUFU.EX2 R46, R46 ;  /* 0x0000002e002e7308 */ /* 0x000fe20000000800 */
[----:B--2---:R-:W-:-:S07]  /*5760*/  FADD.FTZ R7, R92, R7 ;  /* 0x000000075c077221 */ /* 0x004fce0000010000 */
[----:B------:R-:W1:Y:S01]  /*5770*/  MUFU.EX2 R91, R91 ;  /* 0x0000005b005b7308 */ /* 0x000e620000000800 */
[----:B0-----:R-:W-:-:S07]  /*5780*/  FADD.FTZ R6, R77, R6 ;  /* 0x000000064d067221 */ /* 0x001fce0000010000 */
[----:B------:R-:W-:Y:S08]  /*5790*/  MUFU.EX2 R79, R79 ;  /* 0x0000004f004f7308 */ /* 0x000ff00000000800 */
[----:B------:R0:W2:Y:S01]  /*57a0*/  MUFU.EX2 R8, R81 ;  /* 0x0000005100087308 */ /* 0x0000a20000000800 */
[----:B-1----:R-:W-:Y:S01]  /*57b0*/  F2FP.SATFINITE.E4M3.F32.PACK_AB_MERGE_C R9, R91, R46, RZ ;  /* 0x0000002e5b09723e */ /* 0x002fe200048070ff */
[----:B------:R-:W-:-:S03]  /*57c0*/  FADD.FTZ R46, R46, R7 ;  /* 0x000000072e2e7221 */ /* 0x000fc60000010000 */
[----:B------:R-:W-:Y:S01]  /*57d0*/  F2FP.SATFINITE.E4M3.F32.PACK_AB_MERGE_C R190, R92, R89, R9 ;  /* 0x000000595cbe723e */ /* 0x000fe20004807009 */
[----:B------:R-:W-:-:S01]  /*57e0*/  FADD.FTZ R7, R91, R46 ;  /* 0x0000002e5b077221 */ /* 0x000fc20000010000 */
[--C-:B------:R-:W-:Y:S02]  /*57f0*/  IMAD.MOV.U32 R46, RZ, RZ, R25.reuse ;  /* 0x000000ffff2e7224 */ /* 0x100fe400078e0019 */
[----:B0-----:R-:W-:Y:S01]  /*5800*/  IMAD.MOV.U32 R81, RZ, RZ, R25 ;  /* 0x000000ffff517224 */ /* 0x001fe200078e0019 */
[----:B--2---:R-:W-:Y:S01]  /*5810*/  F2FP.SATFINITE.E4M3.F32.PACK_AB_MERGE_C R10, R8, R79, RZ ;  /* 0x0000004f080a723e */ /* 0x004fe200048070ff */
[----:B------:R-:W-:-:S03]  /*5820*/  FADD.FTZ R79, R79, R6 ;  /* 0x000000064f4f7221 */ /* 0x000fc60000010000 */
[----:B------:R-:W-:Y:S01]  /*5830*/  F2FP.SATFINITE.E4M3.F32.PACK_AB_MERGE_C R191, R77, R76, R10 ;  /* 0x0000004c4dbf723e */ /* 0x000fe2000480700a */
[----:B------:R-:W-:-:S01]  /*5840*/  FADD.FTZ R8, R8, R79 ;  /* 0x0000004f08087221 */ /* 0x000fc20000010000 */
[--C-:B------:R-:W-:Y:S02]  /*5850*/  IMAD.MOV.U32 R77, RZ, RZ, R25.reuse ;  /* 0x000000ffff4d7224 */ /* 0x100fe400078e0019 */
[--C-:B------:R-:W-:Y:S02]  /*5860*/  IMAD.MOV.U32 R76, RZ, RZ, R25.reuse ;  /* 0x000000ffff4c7224 */ /* 0x100fe400078e0019 */
[----:B------:R-:W-:Y:S01]  /*5870*/  IMAD.MOV.U32 R79, RZ, RZ, R25 ;  /* 0x000000ffff4f7224 */ /* 0x000fe200078e0019 */
[----:B------:R-:W-:Y:S06]  /*5880*/  @!P1 BRA `(.L_x_145) ;  /* 0x0000003800789947 */ /* 0x000fec0003800000 */
[----:B------:R-:W-:Y:S01]  /*5890*/  IMAD.MOV.U32 R9, RZ, RZ, R162 ;  /* 0x000000ffff097224 */ /* 0x000fe200078e00a2 */
[----:B------:R-:W-:Y:S01]  /*58a0*/  CS2R R86, SRZ ;  /* 0x0000000000567805 */ /* 0x000fe2000001ff00 */
[----:B------:R-:W-:Y:S01]  /*58b0*/  IMAD.MOV.U32 R6, RZ, RZ, R99 ;  /* 0x000000ffff067224 */ /* 0x000fe200078e0063 */
        /* <DEDUP_REMOVED lines=31> */
[----:B------:R-:W-:Y:S01]  /*5ab0*/  UMOV UR54, UR52 ;  /* 0x0000003400367c82 */ /* 0x000fe20008000000 */
[----:B------:R-:W-:Y:S01]  /*5ac0*/  UMOV UR55, UR45 ;  /* 0x0000002d00377c82 */ /* 0x000fe20008000000 */
[----:B------:R-:W-:-:S05]  /*5ad0*/  ULDC UR52, c[0x0][0x988] ;  /* 0x0002620000347ab9 */ /* 0x000fca0000000800 */
.L_x_155:
[----:B------:R-:W-:Y:S01]  /*5ae0*/  ISETP.NE.AND P2, PT, RZ, UR43, PT ;  /* 0x0000002bff007c0c */ /* 0x000fe2000bf45270 */
[----:B------:R-:W-:-:S04]  /*5af0*/  UISETP.NE.AND UP0, UPT, UR54, 0x1, UPT ;  /* 0x000000013600788c */ /* 0x000fc8000bf05270 */
[----:B------:R-:W-:-:S04]  /*5b00*/  USEL UR45, URZ, 0x1, UP0 ;  /* 0x000000013f2d7887 */ /* 0x000fc80008000000 */
[----:B------:R-:W-:-:S04]  /*5b10*/  ULOP3.LUT UR45, UR55, UR45, URZ, 0x3c, !UPT ;  /* 0x0000002d372d7292 */ /* 0x000fc8000f8e3c3f */
[----:B------:R-:W-:Y:S08]  /*5b20*/  @P2 BRA `(.L_x_146) ;  /* 0x0000000000442947 */ /* 0x000ff00003800000 */
[----:B------:R-:W-:Y:S05]  /*5b30*/  @!P0 BRA `(.L_x_147) ;  /* 0x0000000000048947 */ /* 0x000fea0003800000 */
[----:B------:R-:W-:Y:S01]  /*5b40*/  BPT.TRAP 0x1 ;  /* 0x000000040000795c */ /* 0x000fe20000300000 */
.L_x_147:
[----:B------:R-:W0:Y:S01]  /*5b50*/  S2UR UR10, SR_CgaCtaId ;  /* 0x00000000000a79c3 */ /* 0x000e220000008800 */
[----:B------:R-:W-:Y:S01]  /*5b60*/  UIADD3 UR6, UR54, 0x1, URZ ;  /* 0x0000000136067890 */ /* 0x000fe2000fffe03f */
[----:B------:R-:W-:Y:S01]  /*5b70*/  IMAD.U32 R4, RZ, RZ, UR45 ;  /* 0x0000002dff047e24 */ /* 0x000fe2000f8e00ff */
[----:B------:R-:W-:Y:S02]  /*5b80*/  UMOV UR7, 0x400 ;  /* 0x0000040000077882 */ /* 0x000fe40000000000 */
[----:B------:R-:W-:Y:S02]  /*5b90*/  UISETP.NE.AND UP0, UPT, UR6, 0x2, UPT ;  /* 0x000000020600788c */ /* 0x000fe4000bf05270 */
[----:B------:R-:W-:Y:S02]  /*5ba0*/  SHF.L.U32 R4, R4, 0x1f, RZ ;  /* 0x0000001f04047819 */ /* 0x000fe400000006ff */
[----:B------:R-:W-:Y:S02]  /*5bb0*/  USEL UR6, UR6, URZ, UP0 ;  /* 0x0000003f06067287 */ /* 0x000fe40008000000 */
[----:B0-----:R-:W-:-:S04]  /*5bc0*/  ULEA UR7, UR10, UR7, 0x18 ;  /* 0x000000070a077291 */ /* 0x001fc8000f8ec03f */
[----:B------:R-:W-:-:S09]  /*5bd0*/  ULEA UR6, UR6, UR7, 0x3 ;  /* 0x0000000706067291 */ /* 0x000fd2000f8e183f */
[----:B------:R0:W1:Y:S01]  /*5be0*/  SYNCS.PHASECHK.TRANS64.TRYWAIT P1, [UR6+0x29830], R4 ;  /* 0x02983004ff0075a7 */ /* 0x0000620008020146 */
[----:B------:R-:W-:Y:S05]  /*5bf0*/  @!P0 BRA `(.L_x_148) ;  /* 0x0000000000048947 */ /* 0x000fea0003800000 */
[----:B------:R-:W-:Y:S01]  /*5c00*/  BPT.TRAP 0x1 ;  /* 0x000000040000795c */ /* 0x000fe20000300000 */
.L_x_148:
[----:B-1----:R-:W-:Y:S05]  /*5c10*/  @P1 BRA `(.L_x_146) ;  /* 0x0000000000081947 */ /* 0x002fea0003800000 */
[----:B------:R-:W1:Y:S02]  /*5c20*/  SYNCS.PHASECHK.TRANS64.TRYWAIT P1, [UR6+0x29830], R4 ;  /* 0x02983004ff0075a7 */ /* 0x000e640008020146 */
[----:B-1----:R-:W-:Y:S05]  /*5c30*/  @!P1 BRA `(.L_x_149) ;  /* 0x000000d400cc9947 */ /* 0x002fea0003800000 */
.L_x_146:
[----:B-1----:R-:W1:Y:S01]  /*5c40*/  S2R R5, SR_TID.X ;  /* 0x0000000000057919 */ /* 0x002e620000002100 */
[----:B------:R-:W-:Y:S01]  /*5c50*/  UIADD3 UR53, UR54, 0x1, URZ ;  /* 0x0000000136357890 */ /* 0x000fe2000fffe03f */
[----:B------:R-:W-:Y:S01]  /*5c60*/  UMOV UR27, 0x80000020 ;  /* 0x80000020001b7882 */ /* 0x000fe20000000000 */
[----:B------:R-:W-:Y:S02]  /*5c70*/  UMOV UR28, UR24 ;  /* 0x00000018001c7c82 */ /* 0x000fe40008000000 */
[----:B------:R-:W-:Y:S01]  /*5c80*/  UISETP.NE.AND UP0, UPT, UR53, 0x2, UPT ;  /* 0x000000023500788c */ /* 0x000fe2000bf05270 */
[----:B------:R-:W-:Y:S01]  /*5c90*/  UMOV UR29, UR25 ;  /* 0x00000019001d7c82 */ /* 0x000fe20008000000 */
[----:B------:R-:W-:Y:S02]  /*5ca0*/  UMOV UR31, 0x80000020 ;  /* 0x80000020001f7882 */ /* 0x000fe40000000000 */
[----:B------:R-:W-:Y:S01]  /*5cb0*/  USEL UR53, UR53, URZ, UP0 ;  /* 0x0000003f35357287 */ /* 0x000fe20008000000 */
[----:B------:R-:W-:Y:S01]  /*5cc0*/  UMOV UR32, UR24 ;  /* 0x0000001800207c82 */ /* 0x000fe20008000000 */
[----:B------:R-:W-:-:S02]  /*5cd0*/  UMOV UR33, UR25 ;  /* 0x0000001900217c82 */ /* 0x000fc40008000000 */
[----:B------:R-:W-:Y:S01]  /*5ce0*/  UIMAD UR56, UR53, 0x780, UR48 ;  /* 0x00000780353878a4 */ /* 0x000fe2000f8e0230 */
[----:B------:R-:W-:Y:S01]  /*5cf0*/  UMOV UR35, 0x80000020 ;  /* 0x8000002000237882 */ /* 0x000fe20000000000 */
[----:B------:R-:W-:Y:S02]  /*5d00*/  UMOV UR7, 0x80000020 ;  /* 0x8000002000077882 */ /* 0x000fe40000000000 */
[----:B------:R-:W-:Y:S02]  /*5d10*/  UIADD3 UR30, UR56, 0x80, URZ ;  /* 0x00000080381e7890 */ /* 0x000fe4000fffe03f */
[----:B------:R-:W-:Y:S02]  /*5d20*/  UIADD3 UR34, UR56, 0x100, URZ ;  /* 0x0000010038227890 */ /* 0x000fe4000fffe03f */
[----:B------:R-:W-:Y:S01]  /*5d30*/  UMOV UR26, UR56 ;  /* 0x00000038001a7c82 */ /* 0x000fe20008000000 */
[----:B------:R-:W-:Y:S02]  /*5d40*/  UIADD3 UR6, UR56, 0x200, URZ ;  /* 0x0000020038067890 */ /* 0x000fe4000fffe03f */
[----:B------:R-:W-:Y:S01]  /*5d50*/  UIADD3 UR10, UR56, 0x202, URZ ;  /* 0x00000202380a7890 */ /* 0x000fe2000fffe03f */
[----:B------:R-:W-:Y:S01]  /*5d60*/  UMOV UR11, 0x80000020 ;  /* 0x80000020000b7882 */ /* 0x000fe20000000000 */
[----:B------:R-:W-:Y:S01]  /*5d70*/  UIADD3 UR14, UR56, 0x282, URZ ;  /* 0x00000282380e7890 */ /* 0x000fe2000fffe03f */
[----:B------:R-:W-:Y:S01]  /*5d80*/  UMOV UR15, 0x80000020 ;  /* 0x80000020000f7882 */ /* 0x000fe20000000000 */
[----:B------:R-:W-:Y:S01]  /*5d90*/  UIADD3 UR18, UR56, 0x500, URZ ;  /* 0x0000050038127890 */ /* 0x000fe2000fffe03f */
[----:B-1----:R-:W-:Y:S01]  /*5da0*/  SHF.R.U32.HI R5, RZ, 0x7, R5 ;  /* 0x00000007ff057819 */ /* 0x002fe20000011605 */
[----:B------:R-:W-:Y:S01]  /*5db0*/  UMOV UR19, 0x80000020 ;  /* 0x8000002000137882 */ /* 0x000fe20000000000 */
[----:B------:R-:W-:Y:S01]  /*5dc0*/  UIADD3 UR22, UR56, 0x502, URZ ;  /* 0x0000050238167890 */ /* 0x000fe2000fffe03f */
[----:B------:R-:W-:-:S02]  /*5dd0*/  UMOV UR23, 0x80000020 ;  /* 0x8000002000177882 */ /* 0x000fc40000000000 */
[----:B0-----:R-:W-:-:S05]  /*5de0*/  VIADD R4, R5, 0x8 ;  /* 0x0000000805047836 */ /* 0x001fca0000000000 */
[----:B------:R0:W-:Y:S06]  /*5df0*/  BAR.SYNC.DEFER_BLOCKING R4, 0x100 ;  /* 0x000400040000751d */ /* 0x0001ec0000010000 */
        /* <DEDUP_REMOVED lines=21> */
[----:B------:R-:W-:Y:S01]  /*5f50*/  UMOV UR26, UR6 ;  /* 0x00000006001a7c82 */ /* 0x000fe20008000000 */
[----:B------:R-:W-:Y:S01]  /*5f60*/  UMOV UR27, 0x80000020 ;  /* 0x80000020001b7882 */ /* 0x000fe20000000000 */
[----:B------:R-:W-:Y:S01]  /*5f70*/  UIADD3 UR6, UR56, 0x2, URZ ;  /* 0x0000000238067890 */ /* 0x000fe2000fffe03f */
        /* <DEDUP_REMOVED lines=120> */
[----:B------:R-:W-:Y:S01]  /*6700*/  UIADD3 UR56, UR56, 0x702, URZ ;  /* 0x0000070238387890 */ /* 0x000fe2000fffe03f */
        /* <DEDUP_REMOVED lines=18> */
.L_x_151:
[----:B------:R-:W0:Y:S01]  /*6830*/  S2UR UR7, SR_CgaCtaId ;  /* 0x00000000000779c3 */ /* 0x000e220000008800 */
[----:B------:R-:W-:Y:S01]  /*6840*/  UMOV UR6, 0x400 ;  /* 0x0000040000067882 */ /* 0x000fe20000000000 */
[----:B------:R-:W-:-:S05]  /*6850*/  IMAD.U32 R4, RZ, RZ, UR55 ;  /* 0x00000037ff047e24 */ /* 0x000fca000f8e00ff */
[----:B------:R-:W-:Y:S01]  /*6860*/  SHF.L.U32 R4, R4, 0x1f, RZ ;  /* 0x0000001f04047819 */ /* 0x000fe200000006ff */
[----:B0-----:R-:W-:-:S04]  /*6870*/  ULEA UR6, UR7, UR6, 0x18 ;  /* 0x0000000607067291 */ /* 0x001fc8000f8ec03f */
[----:B------:R-:W-:-:S09]  /*6880*/  ULEA UR6, UR54, UR6, 0x3 ;  /* 0x0000000636067291 */ /* 0x000fd2000f8e183f */
[----:B------:R0:W1:Y:S01]  /*6890*/  SYNCS.PHASECHK.TRANS64.TRYWAIT P1, [UR6+0x29850], R4 ;  /* 0x02985004ff0075a7 */ /* 0x0000620008020146 */
[----:B------:R-:W-:Y:S05]  /*68a0*/  @!P0 BRA `(.L_x_152) ;  /* 0x0000000000048947 */ /* 0x000fea0003800000 */
[----:B------:R-:W-:Y:S01]  /*68b0*/  BPT.TRAP 0x1 ;  /* 0x000000040000795c */ /* 0x000fe20000300000 */
.L_x_152:
[----:B-1----:R-:W-:Y:S05]  /*68c0*/  @P1 BRA `(.L_x_150) ;  /* 0x0000000000081947 */ /* 0x002fea0003800000 */
[----:B------:R-:W1:Y:S02]  /*68d0*/  SYNCS.PHASECHK.TRANS64.TRYWAIT P1, [UR6+0x29850], R4 ;  /* 0x02985004ff0075a7 */ /* 0x000e640008020146 */
[----:B-1----:R-:W-:Y:S05]  /*68e0*/  @!P1 BRA `(.L_x_153) ;  /* 0x000000c800b89947 */ /* 0x002fea0003800000 */
.L_x_150:
        /* <DEDUP_REMOVED lines=8> */
[C---:B------:R-:W-:Y:S01]  /*6970*/  FMUL.FTZ R152, R3.reuse, R160 ;  /* 0x000000a003987220 */ /* 0x040fe20000410000 */
[C---:B------:R-:W-:Y:S01]  /*6980*/  FMUL.FTZ R21, R3.reuse, R159 ;  /* 0x0000009f03157220 */ /* 0x040fe20000410000 */
[C---:B------:R-:W-:Y:S01]  /*6990*/  FMUL.FTZ R153, R3.reuse, R161 ;  /* 0x000000a103997220 */ /* 0x040fe20000410000 */
[C---:B------:R-:W-:Y:S01]  /*69a0*/  FMUL.FTZ R154, R3.reuse, R162 ;  /* 0x000000a2039a7220 */ /* 0x040fe20000410000 */
[C---:B------:R-:W-:Y:S01]  /*69b0*/  FMUL.FTZ R156, R3.reuse, R164 ;  /* 0x000000a4039c7220 */ /* 0x040fe20000410000 */
[C---:B------:R-:W-:Y:S01]  /*69c0*/  FMUL.FTZ R155, R3.reuse, R163 ;  /* 0x000000a3039b7220 */ /* 0x040fe20000410000 */
[----:B------:R-:W2:Y:S01]  /*69d0*/  MUFU.TANH R10, R10 ;  /* 0x0000000a000a7308 */ /* 0x000ea20000002400 */
[C---:B------:R-:W-:Y:S01]  /*69e0*/  FMUL.FTZ R157, R3.reuse, R165 ;  /* 0x000000a5039d7220 */ /* 0x040fe20000410000 */
        /* <DEDUP_REMOVED lines=84> */
[----:B------:R-:W-:Y:S01]  /*6f30*/  FMUL.FTZ R103, R3, R103 ;  /* 0x0000006703677220 */ /* 0x000fe20000410000 */
[----:B------:R-:W1:Y:S01]  /*6f40*/  S2UR UR6, SR_CgaCtaId ;  /* 0x00000000000679c3 */ /* 0x000e620000008800 */
[----:B------:R-:W3:Y:S01]  /*6f50*/  MUFU.TANH R155, R155 ;  /* 0x0000009b009b7308 */ /* 0x000ee20000002400 */
[----:B--2---:R-:W-:Y:S01]  /*6f60*/  FMNMX.FTZ R4, R154, R5, !PT ;  /* 0x000000059a047209 */ /* 0x004fe20007810000 */
[----:B------:R-:W-:Y:S01]  /*6f70*/  WARPGROUP.ARRIVE ;  /* 0x00000000000079c5 */ /* 0x000fe20000000000 */
[----:B------:R-:W-:Y:S01]  /*6f80*/  UMOV UR7, 0xc0000010 ;  /* 0xc000001000077882 */ /* 0x000fe20000000000 */
[----:B------:R-:W-:-:S04]  /*6f90*/  UMOV UR10, UR52 ;  /* 0x00000034000a7c82 */ /* 0x000fc80008000000 */
[----:B------:R-:W2:Y:S01]  /*6fa0*/  S2R R224, SR_TID.X ;  /* 0x0000000000e07919 */ /* 0x000ea20000002100 */
[----:B------:R-:W-:Y:S01]  /*6fb0*/  ISETP.NE.AND P1, PT, R0, RZ, PT ;  /* 0x000000ff0000720c */ /* 0x000fe20003f25270 */
[----:B------:R-:W4:Y:S01]  /*6fc0*/  MUFU.TANH R157, R157 ;  /* 0x0000009d009d7308 */ /* 0x000f220000002400 */
[----:B0-----:R-:W-:-:S07]  /*6fd0*/  FMNMX.FTZ R160, R156, R161, !PT ;  /* 0x000000a19ca07209 */ /* 0x001fce0007810000 */
[----:B------:R-:W0:Y:S01]  /*6fe0*/  MUFU.TANH R158, R158 ;  /* 0x0000009e009e7308 */ /* 0x000e220000002400 */
[----:B---3--:R-:W-:-:S07]  /*6ff0*/  FMNMX.FTZ R5, R155, R4, !PT ;  /* 0x000000049b057209 */ /* 0x008fce0007810000 */
[----:B------:R-:W3:Y:S01]  /*7000*/  MUFU.TANH R136, R136 ;  /* 0x0000008800887308 */ /* 0x000ee20000002400 */
[----:B----4-:R-:W-:-:S07]  /*7010*/  FMNMX.FTZ R161, R157, R160, !PT ;  /* 0x000000a09da17209 */ /* 0x010fce0007810000 */
[----:B------:R-:W4:Y:S01]  /*7020*/  MUFU.TANH R159, R159 ;  /* 0x0000009f009f7308 */ /* 0x000f220000002400 */
[----:B0-----:R-:W-:Y:S02]  /*7030*/  FMNMX.FTZ R4, R158, R5, !PT ;  /* 0x000000059e047209 */ /* 0x001fe40007810000 */
[----:B--2---:R-:W-:-:S05]  /*7040*/  SHF.R.U32.HI R224, RZ, 0x7, R224 ;  /* 0x00000007ffe07819 */ /* 0x004fca00000116e0 */
[----:B------:R-:W0:Y:S01]  /*7050*/  MUFU.TANH R137, R137 ;  /* 0x0000008900897308 */ /* 0x000e220000002400 */
[----:B---3--:R-:W-:-:S07]  /*7060*/  FMNMX.FTZ R160, R136, R161, !PT ;  /* 0x000000a188a07209 */ /* 0x008fce0007810000 */
[----:B------:R-:W2:Y:S01]  /*7070*/  MUFU.TANH R138, R138 ;  /* 0x0000008a008a7308 */ /* 0x000ea20000002400 */
[----:B----4-:R-:W-:-:S07]  /*7080*/  FMNMX.FTZ R5, R159, R4, !PT ;  /* 0x000000049f057209 */ /* 0x010fce0007810000 */
[----:B------:R-:W3:Y:S01]  /*7090*/  MUFU.TANH R140, R140 ;  /* 0x0000008c008c7308 */ /* 0x000ee20000002400 */
[----:B0-----:R-:W-:-:S07]  /*70a0*/  FMNMX.FTZ R161, R137, R160, !PT ;  /* 0x000000a089a17209 */ /* 0x001fce0007810000 */
[----:B------:R-:W0:Y:S01]  /*70b0*/  MUFU.TANH R139, R139 ;  /* 0x0000008b008b7308 */ /* 0x000e220000002400 */
[----:B--2---:R-:W-:-:S07]  /*70c0*/  FMNMX.FTZ R4, R138, R5, !PT ;  /* 0x000000058a047209 */ /* 0x004fce0007810000 */
[----:B------:R-:W2:Y:S01]  /*70d0*/  MUFU.TANH R141, R141 ;  /* 0x0000008d008d7308 */ /* 0x000ea20000002400 */
[----:B---3--:R-:W-:-:S07]  /*70e0*/  FMNMX.FTZ R160, R140, R161, !PT ;  /* 0x000000a18ca07209 */ /* 0x008fce0007810000 */
        /* <DEDUP_REMOVED lines=67> */
[----:B0-----:R-:W-:Y:S01]  /*7520*/  FMNMX.FTZ R161, R109, R160, !PT ;  /* 0x000000a06da17209 */ /* 0x001fe20007810000 */
[----:B------:R-:W-:-:S06]  /*7530*/  FMUL.FTZ R160, R3, R99 ;  /* 0x0000006303a07220 */ /* 0x000fcc0000410000 */
        /* <DEDUP_REMOVED lines=47> */
[----:B0-----:R-:W-:-:S05]  /*7830*/  FMNMX.FTZ R99, R101, R4, !PT ;  /* 0x0000000465637209 */ /* 0x001fca0007810000 */
[----:B------:R-:W0:Y:S01]  /*7840*/  SHFL.BFLY PT, R162, R99, 0x2, 0x1f ;  /* 0x0c401f0063a27f89 */ /* 0x000e2200000e0000 */
[----:B--2---:R-:W-:Y:S01]  /*7850*/  FMNMX.FTZ R4, R102, R5, !PT ;  /* 0x0000000566047209 */ /* 0x004fe20007810000 */
[----:B-1----:R-:W-:-:S03]  /*7860*/  IMAD.U32 R5, RZ, RZ, UR6 ;  /* 0x00000006ff057e24 */ /* 0x002fc6000f8e00ff */
[----:B---3--:R-:W-:-:S05]  /*7870*/  FMNMX.FTZ R161, R103, R4, !PT ;  /* 0x0000000467a17209 */ /* 0x008fca0007810000 */
[----:B------:R-:W1:Y:S01]  /*7880*/  SHFL.BFLY PT, R4, R161, 0x2, 0x1f ;  /* 0x0c401f00a1047f89 */ /* 0x000e6200000e0000 */
[----:B0-----:R-:W-:-:S05]  /*7890*/  FMNMX.FTZ R162, R99, R162, !PT ;  /* 0x000000a263a27209 */ /* 0x001fca0007810000 */
[----:B------:R-:W0:Y:S01]  /*78a0*/  SHFL.BFLY PT, R163, R162, 0x1, 0x1f ;  /* 0x0c201f00a2a37f89 */ /* 0x000e2200000e0000 */
[----:B-1----:R-:W-:Y:S02]  /*78b0*/  FMNMX.FTZ R164, R161, R4, !PT ;  /* 0x00000004a1a47209 */ /* 0x002fe40007810000 */
[----:B------:R-:W-:-:S03]  /*78c0*/  MOV R4, 0x400 ;  /* 0x0000040000047802 */ /* 0x000fc60000000f00 */
[----:B------:R-:W1:Y:S01]  /*78d0*/  SHFL.BFLY PT, R165, R164, 0x1, 0x1f ;  /* 0x0c201f00a4a57f89 */ /* 0x000e6200000e0000 */
[----:B------:R-:W-:-:S04]  /*78e0*/  LEA R4, R5, R4, 0x18 ;  /* 0x0000000405047211 */ /* 0x000fc800078ec0ff */
[----:B------:R-:W-:Y:S02]  /*78f0*/  R2UR UR6, R4 ;  /* 0x00000000040672ca */ /* 0x000fe400000e0000 */
[----:B0-----:R-:W-:Y:S01]  /*7900*/  FMNMX.FTZ R99, R162, R163, !PT ;  /* 0x000000a3a2637209 */ /* 0x001fe20007810000 */
[----:B------:R-:W-:-:S04]  /*7910*/  IMAD.U32 R163, RZ, RZ, UR10 ;  /* 0x0000000affa37e24 */ /* 0x000fc8000f8e00ff */
[----:B------:R-:W-:-:S04]  /*7920*/  FADD.FTZ R6, -R99, R6 ;  /* 0x0000000663067221 */ /* 0x000fc80000010100 */
[----:B------:R-:W-:Y:S02]  /*7930*/  FMUL.FTZ R6, R6, UR10 ;  /* 0x0000000a06067c20 */ /* 0x000fe40008410000 */
[----:B------:R-:W-:-:S04]  /*7940*/  UIADD3 UR6, UR6, 0x400, URZ ;  /* 0x0000040006067890 */ /* 0x000fc8000fffe03f */
[----:B------:R-:W-:Y:S01]  /*7950*/  USHF.R.U32.HI UR6, URZ, 0x4, UR6 ;  /* 0x000000043f067899 */ /* 0x000fe20008011606 */
[----:B------:R-:W-:Y:S01]  /*7960*/  MUFU.EX2 R6, R6 ;  /* 0x0000000600067308 */ /* 0x000fe20000000800 */
[----:B-1----:R-:W-:Y:S01]  /*7970*/  FMNMX.FTZ R162, R164, R165, !PT ;  /* 0x000000a5a4a27209 */ /* 0x002fe20007810000 */
[----:B------:R-:W-:Y:S01]  /*7980*/  IMAD.U32 R164, RZ, RZ, UR10 ;  /* 0x0000000affa47e24 */ /* 0x000fe2000f8e00ff */
[----:B------:R-:W-:-:S03]  /*7990*/  ULOP3.LUT UR6, UR6, 0x3fff, URZ, 0xc0, !UPT ;  /* 0x00003fff06067892 */ /* 0x000fc6000f8ec03f */
[----:B------:R-:W-:Y:S01]  /*79a0*/  FFMA.FTZ R161, R99, R164, -8 ;  /* 0xc100000063a17423 */ /* 0x000fe200000100a4 */
[----:B------:R-:W-:Y:S01]  /*79b0*/  ULOP3.LUT UR6, UR6, 0x10000, URZ, 0xfc, !UPT ;  /* 0x0001000006067892 */ /* 0x000fe2000f8efc3f */
[----:B------:R-:W-:Y:S02]  /*79c0*/  FADD.FTZ R9, -R162, R9 ;  /* 0x00000009a2097221 */ /* 0x000fe40000010100 */
[----:B------:R-:W-:-:S01]  /*79d0*/  FFMA.FTZ R11, R11, UR10, -R161 ;  /* 0x0000000a0b0b7c23 */ /* 0x000fc200080108a1 */
[----:B------:R-:W-:Y:S01]  /*79e0*/  UIMAD UR11, UR54, 0x500, UR6 ;  /* 0x00000500360b78a4 */ /* 0x000fe2000f8e0206 */
[----:B------:R-:W-:-:S01]  /*79f0*/  FFMA.FTZ R10, R10, UR10, -R161 ;  /* 0x0000000a0a0a7c23 */ /* 0x000fc200080108a1 */
[--C-:B------:R-:W-:Y:S01]  /*7a00*/  FFMA.FTZ R14, R14, UR10, -R161.reuse ;  /* 0x0000000a0e0e7c23 */ /* 0x100fe200080108a1 */
[----:B------:R-:W-:-:S01]  /*7a10*/  FFMA.FTZ R15, R15, UR10, -R161 ;  /* 0x0000000a0f0f7c23 */ /* 0x000fc200080108a1 */
[--C-:B------:R-:W-:Y:S01]  /*7a20*/  FFMA.FTZ R152, R152, UR10, -R161.reuse ;  /* 0x0000000a98987c23 */ /* 0x100fe200080108a1 */
[----:B------:R-:W-:-:S01]  /*7a30*/  FFMA.FTZ R153, R153, UR10, -R161 ;  /* 0x0000000a99997c23 */ /* 0x000fc200080108a1 */
[--C-:B------:R-:W-:Y:S01]  /*7a40*/  FFMA.FTZ R156, R156, UR10, -R161.reuse ;  /* 0x0000000a9c9c7c23 */ /* 0x100fe200080108a1 */
[----:B------:R-:W-:Y:S01]  /*7a50*/  UMOV UR6, UR11 ;  /* 0x0000000b00067c82 */ /* 0x000fe20008000000 */
[--C-:B------:R-:W-:Y:S01]  /*7a60*/  FFMA.FTZ R157, R157, UR10, -R161.reuse ;  /* 0x0000000a9d9d7c23 */ /* 0x100fe200080108a1 */
[----:B------:R-:W-:Y:S01]  /*7a70*/  QGMMA.64x128x32.F32.E4M3.E4M3 R24, R172, gdesc[UR4], R24, gsb0 ;  /* 0x01e00004ac187df3 */ /* 0x000fe20008000818 */
[----:B------:R-:W-:Y:S01]  /*7a80*/  UIADD3 UR6, UR11, 0x100, URZ ;  /* 0x000001000b067890 */ /* 0x000fe2000fffe03f */
[--C-:B------:R-:W-:Y:S01]  /*7a90*/  FFMA.FTZ R136, R136, UR10, -R161.reuse ;  /* 0x0000000a88887c23 */ /* 0x100fe200080108a1 */
[----:B------:R-:W-:Y:S01]  /*7aa0*/  UMOV UR7, 0xc0000010 ;  /* 0xc000001000077882 */ /* 0x000fe20000000000 */
[--C-:B------:R-:W-:Y:S01]  /*7ab0*/  FFMA.FTZ R137, R137, UR10, -R161.reuse ;  /* 0x0000000a89897c23 */ /* 0x100fe200080108a1 */
[----:B------:R-:W-:-:S01]  /*7ac0*/  FFMA.FTZ R140, R140, UR10, -R161 ;  /* 0x0000000a8c8c7c23 */ /* 0x000fc200080108a1 */
        /* <DEDUP_REMOVED lines=28> */
[----:B------:R-:W-:Y:S01]  /*7c90*/  FFMA.FTZ R101, R101, UR10, -R161 ;  /* 0x0000000a65657c23 */ /* 0x000fe200080108a1 */
[----:B------:R-:W-:-:S01]  /*7ca0*/  FFMA.FTZ R161, R162, R163, -8 ;  /* 0xc1000000a2a17423 */ /* 0x000fc200000100a3 */
[----:B------:R-:W-:Y:S01]  /*7cb0*/  FMUL.FTZ R9, R9, UR10 ;  /* 0x0000000a09097c20 */ /* 0x000fe20008410000 */
[----:B------:R-:W0:Y:S02]  /*7cc0*/  MUFU.EX2 R11, R11 ;  /* 0x0000000b000b7308 */ /* 0x000e240000000800 */
[----:B------:R-:W-:-:S01]  /*7cd0*/  FFMA.FTZ R12, R12, UR10, -R161 ;  /* 0x0000000a0c0c7c23 */ /* 0x000fc200080108a1 */
[--C-:B------:R-:W-:Y:S01]  /*7ce0*/  FFMA.FTZ R13, R13, UR10, -R161.reuse ;  /* 0x0000000a0d0d7c23 */ /* 0x100fe200080108a1 */
[----:B------:R-:W-:-:S01]  /*7cf0*/  FFMA.FTZ R20, R20, UR10, -R161 ;  /* 0x0000000a14147c23 */ /* 0x000fc200080108a1 */
[--C-:B------:R-:W-:Y:S01]  /*7d00*/  FFMA.FTZ R21, R21, UR10, -R161.reuse ;  /* 0x0000000a15157c23 */ /* 0x100fe200080108a1 */
[----:B------:R-:W-:-:S01]  /*7d10*/  FFMA.FTZ R154, R154, UR10, -R161 ;  /* 0x0000000a9a9a7c23 */ /* 0x000fc200080108a1 */
[--C-:B------:R-:W-:Y:S01]  /*7d20*/  FFMA.FTZ R155, R155, UR10, -R161.reuse ;  /* 0x0000000a9b9b7c23 */ /* 0x100fe200080108a1 */
        /* <DEDUP_REMOVED lines=8> */
[----:B------:R-:W1:Y:S01]  /*7db0*/  MUFU.EX2 R12, R12 ;  /* 0x0000000c000c7308 */ /* 0x000e620000000800 */
[----:B0-----:R-:W-:-:S01]  /*7dc0*/  FFMA.FTZ R7, R6, R7, R11 ;  /* 0x0000000706077223 */ /* 0x001fc2000001000b */
        /* <DEDUP_REMOVED lines=14> */
[----:B------:R-:W2:Y:S01]  /*7eb0*/  MUFU.EX2 R13, R13 ;  /* 0x0000000d000d7308 */ /* 0x000ea20000000800 */
[----:B-1----:R-:W-:-:S01]  /*7ec0*/  FFMA.FTZ R8, R9, R8, R12 ;  /* 0x0000000809087223 */ /* 0x002fc2000001000c */
[--C-:B------:R-:W-:Y:S01]  /*7ed0*/  FFMA.FTZ R110, R110, UR10, -R161.reuse ;  /* 0x0000000a6e6e7c23 */ /* 0x100fe200080108a1 */
[----:B------:R-:W-:-:S01]  /*7ee0*/  FFMA.FTZ R111, R111, UR10, -R161 ;  /* 0x0000000a6f6f7c23 */ /* 0x000fc200080108a1 */
[--C-:B------:R-:W-:Y:S01]  /*7ef0*/  FFMA.FTZ R114, R114, UR10, -R161.reuse ;  /* 0x0000000a72727c23 */ /* 0x100fe200080108a1 */
[----:B------:R-:W-:-:S01]  /*7f00*/  FFMA.FTZ R115, R115, UR10, -R161 ;  /* 0x0000000a73737c23 */ /* 0x000fc200080108a1 */
[--C-:B------:R-:W-:Y:S01]  /*7f10*/  FFMA.FTZ R118, R118, UR10, -R161.reuse ;  /* 0x0000000a76767c23 */ /* 0x100fe200080108a1 */
[----:B------:R-:W-:-:S01]  /*7f20*/  FFMA.FTZ R119, R119, UR10, -R161 ;  /* 0x0000000a77777c23 */ /* 0x000fc200080108a1 */
[----:B------:R-:W1:Y:S01]  /*7f30*/  MUFU.EX2 R14, R14 ;  /* 0x0000000e000e7308 */ /* 0x000e620000000800 */
[----:B0-----:R-:W-:-:S01]  /*7f40*/  FADD.FTZ R7, R10, R7 ;  /* 0x000000070a077221 */ /* 0x001fc20000010000 */
[--C-:B------:R-:W-:Y:S01]  /*7f50*/  FFMA.FTZ R90, R90, UR10, -R161.reuse ;  /* 0x0000000a5a5a7c23 */ /* 0x100fe200080108a1 */
[----:B------:R-:W-:-:S01]  /*7f60*/  FFMA.FTZ R91, R91, UR10, -R161 ;  /* 0x0000000a5b5b7c23 */ /* 0x000fc200080108a1 */
[--C-:B------:R-:W-:Y:S01]  /*7f70*/  FFMA.FTZ R94, R94, UR10, -R161.reuse ;  /* 0x0000000a5e5e7c23 */ /* 0x100fe200080108a1 */
[----:B------:R-:W-:-:S01]  /*7f80*/  FFMA.FTZ R95, R95, UR10, -R161 ;  /* 0x0000000a5f5f7c23 */ /* 0x000fc200080108a1 */
[--C-:B------:R-:W-:Y:S01]  /*7f90*/  FFMA.FTZ R98, R98, UR10, -R161.reuse ;  /* 0x0000000a62627c23 */ /* 0x100fe200080108a1 */
[----:B------:R-:W-:-:S01]  /*7fa0*/  FFMA.FTZ R102, R102, UR10, -R161 ;  /* 0x0000000a66667c23 */ /* 0x000fc200080108a1 */
[----:B------:R-:W0:Y:S01]  /*7fb0*/  MUFU.EX2 R20, R20 ;  /* 0x0000001400147308 */ /* 0x000e220000000800 */
[----:B--2---:R-:W-:-:S01]  /*7fc0*/  FADD.FTZ R163, R13, R8 ;  /* 0x000000080da37221 */ /* 0x004fc20000010000 */
[----:B------:R-:W-:-:S06]  /*7fd0*/  FFMA.FTZ R103, R103, UR10, -R161 ;  /* 0x0000000a67677c23 */ /* 0x000fcc00080108a1 */
        /* <DEDUP_REMOVED lines=13> */
[----:B------:R-:W-:Y:S02]  /*80b0*/  WARPGROUP.DEPBAR.LE gsb0, 0x0 ;  /* 0x00008000000079c5 */ /* 0x000fe40000010000 */
[----:B------:R-:W-:Y:S01]  /*80c0*/  WARPGROUP.ARRIVE ;  /* 0x00000000000079c5 */ /* 0x000fe20000000000 */
[----:B-1----:R-:W-:-:S01]  /*80d0*/  FADD.FTZ R7, R153, R8 ;  /* 0x0000000899077221 */ /* 0x002fc20000010000 */
[----:B------:R-:W-:-:S03]  /*80e0*/  IMAD.U32 R173, RZ, RZ, UR53 ;  /* 0x00000035ffad7e24 */ /* 0x000fc6000f8e00ff */
[----:B------:R-:W1:Y:S01]  /*80f0*/  MUFU.EX2 R158, R158 ;  /* 0x0000009e009e7308 */ /* 0x000e620000000800 */
[----:B------:R-:W-:Y:S01]  /*8100*/  QGMMA.64x128x32.F32.E4M3.E4M3 R24, R176, gdesc[UR4], R24, gsb0 ;  /* 0x01e00004b0187df3 */ /* 0x000fe20008000818 */
[----:B------:R-:W-:Y:S01]  /*8110*/  UIADD3 UR6, UR11, 0x200, URZ ;  /* 0x000002000b067890 */ /* 0x000fe2000fffe03f */
[----:B0-----:R-:W-:Y:S01]  /*8120*/  FADD.FTZ R163, R155, R164 ;  /* 0x000000a49ba37221 */ /* 0x001fe20000010000 */
[----:B------:R-:W-:-:S04]  /*8130*/  UMOV UR7, 0xc0000010 ;  /* 0xc000001000077882 */ /* 0x000fc80000000000 */
        /* <DEDUP_REMOVED lines=34> */
[----:B------:R-:W-:Y:S02]  /*8360*/  WARPGROUP.DEPBAR.LE gsb0, 0x0 ;  /* 0x00008000000079c5 */ /* 0x000fe40000010000 */
[----:B------:R-:W-:-:S04]  /*8370*/  WARPGROUP.ARRIVE ;  /* 0x00000000000079c5 */ /* 0x000fc80000000000 */
[----:B------:R-:W1:Y:S01]  /*8380*/  MUFU.EX2 R151, R151 ;  /* 0x0000009700977308 */ /* 0x000e620000000800 */
[----:B0-----:R-:W-:-:S01]  /*8390*/  FADD.FTZ R164, R150, R163 ;  /* 0x000000a396a47221 */ /* 0x001fc20000010000 */
[----:B------:R-:W-:Y:S01]  /*83a0*/  QGMMA.64x128x32.F32.E4M3.E4M3 R24, R180, gdesc[UR4], R24, gsb0 ;  /* 0x01e00004b4187df3 */ /* 0x000fe20008000818 */
[----:B------:R-:W-:Y:S01]  /*83b0*/  UIADD3 UR6, UR11, 0x300, URZ ;  /* 0x000003000b067890 */ /* 0x000fe2000fffe03f */
[----:B--2---:R-:W-:Y:S01]  /*83c0*/  FADD.FTZ R7, R149, R8 ;  /* 0x0000000895077221 */ /* 0x004fe20000010000 */
[----:B------:R-:W-:-:S03]  /*83d0*/  UMOV UR7, 0xc0000010 ;  /* 0xc000001000077882 */ /* 0x000fc60000000000 */
[----:B------:R-:W0:Y:S08]  /*83e0*/  MUFU.EX2 R120, R120 ;  /* 0x0000007800787308 */ /* 0x000e300000000800 */
        /* <DEDUP_REMOVED lines=34> */
[----:B------:R-:W-:Y:S02]  /*8610*/  WARPGROUP.DEPBAR.LE gsb0, 0x0 ;  /* 0x00008000000079c5 */ /* 0x000fe40000010000 */
[----:B------:R-:W-:-:S04]  /*8620*/  WARPGROUP.ARRIVE ;  /* 0x00000000000079c5 */ /* 0x000fc80000000000 */
[----:B------:R-:W0:Y:S01]  /*8630*/  MUFU.EX2 R105, R105 ;  /* 0x0000006900697308 */ /* 0x000e220000000800 */
[----:B--2---:R-:W-:-:S01]  /*8640*/  FADD.FTZ R8, R104, R7 ;  /* 0x0000000768087221 */ /* 0x004fc20000010000 */
[----:B------:R-:W-:Y:S01]  /*8650*/  QGMMA.64x128x32.F32.E4M3.E4M3 R24, R184, gdesc[UR4], R24, gsb0 ;  /* 0x01e00004b8187df3 */ /* 0x000fe20008000818 */
[----:B------:R-:W-:Y:S01]  /*8660*/  UIADD3 UR6, UR11, 0x400, URZ ;  /* 0x000004000b067890 */ /* 0x000fe2000fffe03f */
[----:B------:R-:W-:-:S04]  /*8670*/  UMOV UR7, 0xc0000010 ;  /* 0xc000001000077882 */ /* 0x000fc80000000000 */
        /* <DEDUP_REMOVED lines=16> */
[----:B------:R-:W-:-:S06]  /*8780*/  IADD3 R7, -R224, 0xb, RZ ;  /* 0x0000000be0077810 */ /* 0x000fcc0007ffe1ff */
[----:B------:R-:W0:Y:S01]  /*8790*/  MUFU.EX2 R115, R115 ;  /* 0x0000007300737308 */ /* 0x000e220000000800 */
[----:B--2---:R-:W-:-:S01]  /*87a0*/  FADD.FTZ R164, R114, R163 ;  /* 0x000000a372a47221 */ /* 0x004fc20000010000 */
[----:B------:R-:W-:-:S06]  /*87b0*/  FFMA.FTZ R163, R160, UR10, -R161 ;  /* 0x0000000aa0a37c23 */ /* 0x000fcc00080108a1 */
[----:B------:R-:W2:Y:S01]  /*87c0*/  MUFU.EX2 R116, R116 ;  /* 0x0000007400747308 */ /* 0x000ea20000000800 */
[----:B-1----:R-:W-:-:S07]  /*87d0*/  FADD.FTZ R165, R113, R8 ;  /* 0x0000000871a57221 */ /* 0x002fce0000010000 */
[----:B------:R-:W1:Y:S01]  /*87e0*/  MUFU.EX2 R118, R118 ;  /* 0x0000007600767308 */ /* 0x000e620000000800 */
[----:B0-----:R-:W-:-:S01]  /*87f0*/  FADD.FTZ R167, R115, R164 ;  /* 0x000000a473a77221 */ /* 0x001fc20000010000 */
[----:B------:R-:W-:-:S06]  /*8800*/  @!P1 IMAD R164, R173, 0x8, R4 ;  /* 0x00000008ada49824 */ /* 0x000fcc00078e0204 */
        /* <DEDUP_REMOVED lines=17> */
[----:B-1----:R-:W-:-:S05]  /*8920*/  FADD.FTZ R167, R91, R160 ;  /* 0x000000a05ba77221 */ /* 0x002fca0000010000 */
[----:B------:R-:W1:Y:S08]  /*8930*/  MUFU.EX2 R94, R94 ;  /* 0x0000005e005e7308 */ /* 0x000e700000000800 */
[----:B------:R-:W-:Y:S01]  /*8940*/  MUFU.EX2 R93, R93 ;  /* 0x0000005d005d7308 */ /* 0x000fe20000000800 */
[----:B0-----:R-:W-:-:S07]  /*8950*/  FADD.FTZ R8, R92, R165 ;  /* 0x000000a55c087221 */ /* 0x001fce0000010000 */
[----:B------:R-:W0:Y:S01]  /*8960*/  MUFU.EX2 R95, R95 ;  /* 0x0000005f005f7308 */ /* 0x000e220000000800 */
[----:B-1----:R-:W-:-:S07]  /*8970*/  FADD.FTZ R160, R94, R167 ;  /* 0x000000a75ea07221 */ /* 0x002fce0000010000 */
[----:B------:R-:W-:Y:S08]  /*8980*/  MUFU.EX2 R96, R96 ;  /* 0x0000006000607308 */ /* 0x000ff00000000800 */
[----:B------:R-:W1:Y:S01]  /*8990*/  MUFU.EX2 R98, R98 ;  /* 0x0000006200627308 */ /* 0x000e620000000800 */
[----:B0-----:R-:W-:-:S07]  /*89a0*/  FADD.FTZ R161, R95, R160 ;  /* 0x000000a05fa17221 */ /* 0x001fce0000010000 */
[----:B------:R-:W-:Y:S08]  /*89b0*/  MUFU.EX2 R97, R97 ;  /* 0x0000006100617308 */ /* 0x000ff00000000800 */
[----:B------:R-:W0:Y:S08]  /*89c0*/  MUFU.EX2 R163, R163 ;  /* 0x000000a300a37308 */ /* 0x000e300000000800 */
[----:B------:R-:W-:Y:S08]  /*89d0*/  MUFU.EX2 R100, R100 ;  /* 0x0000006400647308 */ /* 0x000ff00000000800 */
[----:B------:R1:W2:Y:S08]  /*89e0*/  MUFU.EX2 R173, R102 ;  /* 0x0000006600ad7308 */ /* 0x0002b00000000800 */
[----:B------:R-:W3:Y:S01]  /*89f0*/  MUFU.EX2 R101, R101 ;  /* 0x0000006500657308 */ /* 0x000ee20000000800 */
[----:B-1----:R-:W-:-:S04]  /*8a00*/  FADD.FTZ R102, R98, R161 ;  /* 0x000000a162667221 */ /* 0x002fc80000010000 */
[----:B0-----:R-:W-:-:S03]  /*8a10*/  FADD.FTZ R102, R163, R102 ;  /* 0x00000066a3667221 */ /* 0x001fc60000010000 */
[----:B------:R-:W0:Y:S01]  /*8a20*/  MUFU.EX2 R103, R103 ;  /* 0x0000006700677308 */ /* 0x000e220000000800 */
[----:B--2---:R-:W-:-:S01]  /*8a30*/  FADD.FTZ R102, R173, R102 ;  /* 0x00000066ad667221 */ /* 0x004fc20000010000 */
[----:B------:R-:W-:Y:S02]  /*8a40*/  WARPGROUP.DEPBAR.LE gsb0, 0x0 ;  /* 0x00008000000079c5 */ /* 0x000fe40000010000 */
[----:B------:R1:W-:Y:S06]  /*8a50*/  BAR.ARV R7, 0x100 ;  /* 0x000400070000751d */ /* 0x0003ec0000002000 */
[----:B-1----:R-:W-:-:S05]  /*8a60*/  @!P1 VIADD R7, R164, 0x29840 ;  /* 0x00029840a4079836 */ /* 0x002fca0000000000 */
[----:B------:R-:W-:-:S04]  /*8a70*/  @!P1 PRMT R7, RZ, 0x654, R7 ;  /* 0x00000654ff079816 */ /* 0x000fc80000000007 */
[----:B------:R1:W-:Y:S02]  /*8a80*/  @!P1 SYNCS.ARRIVE.TRANS64.RED.A1T0 RZ, [R7+URZ], RZ ;  /* 0x000000ff07ff99a7 */ /* 0x0003e4000810043f */
[----:B-1----:R-:W-:-:S04]  /*8a90*/  FADD.FTZ R7, R93, R8 ;  /* 0x000000085d077221 */ /* 0x002fc80000010000 */
[----:B------:R-:W-:-:S04]  /*8aa0*/  FADD.FTZ R8, R96, R7 ;  /* 0x0000000760087221 */ /* 0x000fc80000010000 */
[----:B------:R-:W-:-:S04]  /*8ab0*/  FADD.FTZ R7, R97, R8 ;  /* 0x0000000861077221 */ /* 0x000fc80000010000 */
[----:B------:R-:W-:-:S04]  /*8ac0*/  FADD.FTZ R8, R100, R7 ;  /* 0x0000000764087221 */ /* 0x000fc80000010000 */
[----:B---3--:R-:W-:Y:S01]  /*8ad0*/  FADD.FTZ R7, R101, R8 ;  /* 0x0000000865077221 */ /* 0x008fe20000010000 */
[----:B0-----:R-:W-:-:S01]  /*8ae0*/  FADD.FTZ R8, R103, R102 ;  /* 0x0000006667087221 */ /* 0x001fc20000010000 */
[----:B------:R-:W-:Y:S06]  /*8af0*/  @!P0 BRA `(.L_x_154) ;  /* 0x0000000000048947 */ /* 0x000fec0003800000 */
[----:B------:R-:W-:Y:S01]  /*8b00*/  BPT.TRAP 0x1 ;  /* 0x000000040000795c */ /* 0x000fe20000300000 */
.L_x_154:
[----:B------:R-:W-:Y:S01]  /*8b10*/  F2FP.SATFINITE.E4M3.F32.PACK_AB_MERGE_C R14, R15, R14, RZ ;  /* 0x0000000e0f0e723e */ /* 0x000fe200048070ff */
[----:B------:R-:W-:Y:S01]  /*8b20*/  UISETP.GT.AND UP0, UPT, UR49, UR41, UPT ;  /* 0x000000293100728c */ /* 0x000fe2000bf04270 */
[----:B------:R-:W-:Y:S01]  /*8b30*/  F2FP.SATFINITE.E4M3.F32.PACK_AB_MERGE_C R20, R21, R20, RZ ;  /* 0x000000141514723e */ /* 0x000fe200048070ff */
[----:B------:R-:W-:Y:S01]  /*8b40*/  UIADD3 UR49, UR49, -0x1, URZ ;  /* 0xffffffff31317890 */ /* 0x000fe2000fffe03f */
[----:B------:R-:W-:Y:S01]  /*8b50*/  F2FP.SATFINITE.E4M3.F32.PACK_AB_MERGE_C R172, R10, R11, R14 ;  /* 0x0000000b0aac723e */ /* 0x000fe2000480700e */
[----:B------:R-:W-:Y:S01]  /*8b60*/  IMAD.U32 R11, RZ, RZ, UR54 ;  /* 0x00000036ff0b7e24 */ /* 0x000fe2000f8e00ff */
[----:B------:R-:W-:Y:S01]  /*8b70*/  F2FP.SATFINITE.E4M3.F32.PACK_AB_MERGE_C R156, R157, R156, RZ ;  /* 0x0000009c9d9c723e */ /* 0x000fe200048070ff */
[----:B------:R-:W-:Y:S01]  /*8b80*/  UMOV UR55, UR45 ;  /* 0x0000002d00377c82 */ /* 0x000fe20008000000 */
[----:B------:R-:W-:Y:S01]  /*8b90*/  PLOP3.LUT P1, PT, PT, PT, UP0, 0x80, 0x0 ;  /* 0x000000000000781c */ /* 0x000fe20003f2f008 */
[----:B------:R-:W-:Y:S01]  /*8ba0*/  IMAD R10, R11, 0x8, R4 ;  /* 0x000000080b0a7824 */ /* 0x000fe200078e0204 */
[----:B------:R-:W-:Y:S01]  /*8bb0*/  F2FP.SATFINITE.E4M3.F32.PACK_AB_MERGE_C R158, R159, R158, RZ ;  /* 0x0000009e9f9e723e */ /* 0x000fe200048070ff */
[----:B------:R-:W-:Y:S01]  /*8bc0*/  UMOV UR54, UR53 ;  /* 0x0000003500367c82 */ /* 0x000fe20008000000 */
[----:B------:R-:W-:Y:S01]  /*8bd0*/  F2FP.SATFINITE.E4M3.F32.PACK_AB_MERGE_C R140, R141, R140, RZ ;  /* 0x0000008c8d8c723e */ /* 0x000fe200048070ff */
[----:B------:R-:W-:Y:S01]  /*8be0*/  VIADD R10, R10, 0x29860 ;  /* 0x000298600a0a7836 */ /* 0x000fe20000000000 */
[----:B------:R-:W-:Y:S01]  /*8bf0*/  F2FP.SATFINITE.E4M3.F32.PACK_AB_MERGE_C R142, R143, R142, RZ ;  /* 0x0000008e8f8e723e */ /* 0x000fe200048070ff */
[----:B------:R-:W-:Y:S01]  /*8c00*/  FMUL.FTZ R24, R24, R6 ;  /* 0x0000000618187220 */ /* 0x000fe20000410000 */
[----:B------:R-:W-:Y:S01]  /*8c10*/  F2FP.SATFINITE.E4M3.F32.PACK_AB_MERGE_C R148, R149, R148, RZ ;  /* 0x000000949594723e */ /* 0x000fe200048070ff */
[-C--:B------:R-:W-:Y:S01]  /*8c20*/  FMUL.FTZ R25, R25, R6.reuse ;  /* 0x0000000619197220 */ /* 0x080fe20000410000 */
[----:B------:R-:W-:Y:S01]  /*8c30*/  PRMT R10, R5, 0x654, R10 ;  /* 0x00000654050a7816 */ /* 0x000fe2000000000a */
[----:B------:R-:W-:Y:S01]  /*8c40*/  FMUL.FTZ R28, R28, R6 ;  /* 0x000000061c1c7220 */ /* 0x000fe20000410000 */
[----:B------:R-:W-:Y:S01]  /*8c50*/  F2FP.SATFINITE.E4M3.F32.PACK_AB_MERGE_C R150, R151, R150, RZ ;  /* 0x000000969796723e */ /* 0x000fe200048070ff */
[----:B------:R-:W-:Y:S01]  /*8c60*/  FMUL.FTZ R29, R29, R6 ;  /* 0x000000061d1d7220 */ /* 0x000fe20000410000 */
[----:B------:R-:W-:Y:S01]  /*8c70*/  F2FP.SATFINITE.E4M3.F32.PACK_AB_MERGE_C R124, R125, R124, RZ ;  /* 0x0000007c7d7c723e */ /* 0x000fe200048070ff */
[----:B------:R0:W-:Y:S01]  /*8c80*/  SYNCS.ARRIVE.TRANS64.RED.A1T0 RZ, [R10+URZ], RZ ;  /* 0x000000ff0aff79a7 */ /* 0x0001e2000810043f */
        /* <DEDUP_REMOVED lines=91> */
[----:B------:R-:W-:Y:S01]  /*9240*/  F2FP.SATFINITE.E4M3.F32.PACK_AB_MERGE_C R191, R163, R98, R15 ;  /* 0x00000062a3bf723e */ /* 0x000fe2000480700f */
[----:B0-----:R-:W-:Y:S06]  /*9250*/  @P1 BRA `(.L_x_155) ;  /* 0xffffffc800201947 */ /* 0x001fec000383ffff */
[----:B------:R-:W-:-:S05]  /*9260*/  UMOV UR52, UR53 ;  /* 0x0000003500347c82 */ /* 0x000fca0008000000 */
.L_x_145:
[----:B------:R-:W-:Y:S06]  /*9270*/  BAR.ARV 0x8, 0x180 ;  /* 0x0206000000007b1d */ /* 0x000fec0000002000 */
[----:B------:R-:W-:Y:S05]  /*9280*/  @!P0 BRA `(.L_x_156) ;  /* 0x0000000000048947 */ /* 0x000fea0003800000 */
[----:B------:R-:W-:Y:S01]  /*9290*/  BPT.TRAP 0x1 ;  /* 0x000000040000795c */ /* 0x000fe20000300000 */
.L_x_156:
[----:B------:R-:W-:Y:S02]  /*92a0*/  IMAD.U32 R0, RZ, RZ, UR45 ;  /* 0x0000002dff007e24 */ /* 0x000fe4000f8e00ff */
[----:B------:R-:W-:-:S03]  /*92b0*/  IMAD.U32 R21, RZ, RZ, UR52 ;  /* 0x00000034ff157e24 */ /* 0x000fc6000f8e00ff */
[----:B------:R-:W-:Y:S01]  /*92c0*/  SHF.L.U32 R0, R0, 0x1f, RZ ;  /* 0x0000001f00007819 */ /* 0x000fe200000006ff */
[----:B------:R-:W-:-:S04]  /*92d0*/  IMAD R21, R21, 0x8, R4 ;  /* 0x0000000815157824 */ /* 0x000fc800078e0204 */
[----:B------:R0:W1:Y:S01]  /*92e0*/  SYNCS.PHASECHK.TRANS64.TRYWAIT P1, [R21+URZ+0x29850], R0 ;  /* 0x02985000150075a7 */ /* 0x000062000802017f */
[----:B------:R-:W-:Y:S05]  /*92f0*/  @!P0 BRA `(.L_x_157) ;  /* 0x0000000000048947 */ /* 0x000fea0003800000 */
[----:B------:R-:W-:Y:S01]  /*9300*/  BPT.TRAP 0x1 ;  /* 0x000000040000795c */ /* 0x000fe20000300000 */
.L_x_157:
[----:B------:R-:W-:Y:S02]  /*9310*/  VIADD R4, R4, 0x400 ;  /* 0x0000040004047836 */ /* 0x000fe40000000000 */
[----:B------:R-:W-:-:S03]  /*9320*/  IMAD.U32 R11, RZ, RZ, UR52 ;  /* 0x00000034ff0b7e24 */ /* 0x000fc6000f8e00ff */
[----:B------:R-:W-:-:S04]  /*9330*/  SHF.R.U32.HI R4, RZ, 0x4, R4 ;  /* 0x00000004ff047819 */ /* 0x000fc80000011604 */
[----:B------:R-:W-:-:S04]  /*9340*/  LOP3.LUT R4, R4, 0x3fff, RZ, 0xc0, !PT ;  /* 0x00003fff04047812 */ /* 0x000fc800078ec0ff */
[----:B------:R-:W-:Y:S01]  /*9350*/  LOP3.LUT R4, R4, 0x10000, RZ, 0xfc, !PT ;  /* 0x0001000004047812 */ /* 0x000fe200078efcff */
[----:B-1----:R-:W-:Y:S06]  /*9360*/  @P1 BRA `(.L_x_158) ;  /* 0x0000000000081947 */ /* 0x002fec0003800000 */
[----:B------:R-:W1:Y:S02]  /*9370*/  SYNCS.PHASECHK.TRANS64.TRYWAIT P1, [R21+URZ+0x29850], R0 ;  /* 0x02985000150075a7 */ /* 0x000e64000802017f */
[----:B-1----:R-:W-:Y:S05]  /*9380*/  @!P1 BRA `(.L_x_159) ;  /* 0x000000a000289947 */ /* 0x002fea0003800000 */
.L_x_158:
[----:B------:R-:W-:Y:S01]  /*9390*/  IMAD R10, R11, 0x500, R4 ;  /* 0x000005000b0a7824 */ /* 0x000fe200078e0204 */
[----:B------:R-:W-:Y:S05]  /*93a0*/  WARPSYNC.ALL ;  /* 0x0000000000007948 */ /* 0x000fea0003800000 */
[----:B------:R-:W-:Y:S01]  /*93b0*/  IMAD.MOV.U32 R11, RZ, RZ, -0x3ffffff0 ;  /* 0xc0000010ff0b7424 */ /* 0x000fe200078e00ff */
[C---:B------:R-:W-:Y:S01]  /*93c0*/  R2UR UR6, R10.reuse ;  /* 0x000000000a0672ca */ /* 0x040fe200000e0000 */
[----:B------:R-:W-:Y:S01]  /*93d0*/  WARPGROUP.ARRIVE ;  /* 0x00000000000079c5 */ /* 0x000fe20000000000 */
[C---:B------:R-:W-:Y:S01]  /*93e0*/  VIADD R12, R10.reuse, 0x100 ;  /* 0x000001000a0c7836 */ /* 0x040fe20000000000 */
[----:B------:R-:W-:Y:S01]  /*93f0*/  ULDC.64 UR4, c[0x0][0x9a0] ;  /* 0x0002680000047ab9 */ /* 0x000fe20000000a00 */
[----:B------:R-:W-:Y:S01]  /*9400*/  R2UR UR7, R11 ;  /* 0x000000000b0772ca */ /* 0x000fe200000e0000 */
[----:B------:R-:W-:Y:S01]  /*9410*/  IMAD.MOV.U32 R13, RZ, RZ, -0x3ffffff0 ;  /* 0xc0000010ff0d7424 */ /* 0x000fe200078e00ff */
[----:B------:R-:W-:Y:S01]  /*9420*/  ISETP.NE.U32.AND P1, PT, RZ, UR4, PT ;  /* 0x00000004ff007c0c */ /* 0x000fe2000bf25070 */
[----:B------:R-:W-:-:S02]  /*9430*/  VIADD R88, R10, 0x200 ;  /* 0x000002000a587836 */ /* 0x000fc40000000000 */
[----:B------:R-:W-:Y:S01]  /*9440*/  IMAD.MOV.U32 R89, RZ, RZ, -0x3ffffff0 ;  /* 0xc0000010ff597424 */ /* 0x000fe200078e00ff */
[----:B------:R-:W-:Y:S01]  /*9450*/  ISETP.NE.AND.EX P1, PT, RZ, UR5, PT, P1 ;  /* 0x00000005ff007c0c */ /* 0x000fe2000bf25310 */
[----:B------:R-:W-:-:S06]  /*9460*/  IMAD.MOV.U32 R4, RZ, RZ, 0x3f800000 ;  /* 0x3f800000ff047424 */ /* 0x000fcc00078e00ff */
[----:B------:R-:W-:Y:S01]  /*9470*/  QGMMA.64x128x32.F32.E4M3.E4M3 R24, R172, gdesc[UR4], R24, gsb0 ;  /* 0x01e00004ac187df3 */ /* 0x000fe20008000818 */
[----:B------:R-:W-:Y:S02]  /*9480*/  R2UR UR6, R12 ;  /* 0x000000000c0672ca */ /* 0x000fe400000e0000 */
[----:B------:R-:W-:-:S03]  /*9490*/  R2UR UR7, R13 ;  /* 0x000000000d0772ca */ /* 0x000fc600000e0000 */
[----:B------:R-:W0:Y:S08]  /*94a0*/  @P1 LDC.64 R12, c[0x0][0x9c8] ;  /* 0x00027200ff0c1b82 */ /* 0x000e300000000a00 */
[----:B------:R-:W2:Y:S01]  /*94b0*/  @P1 LDC.64 R14, c[0x0][0x9d0] ;  /* 0x00027400ff0e1b82 */ /* 0x000ea20000000a00 */
[----:B01----:R-:W-:-:S04]  /*94c0*/  @P1 IMAD R0, R12, UR37, RZ ;  /* 0x000000250c001c24 */ /* 0x003fc8000f8e02ff */
[----:B------:R-:W-:Y:S02]  /*94d0*/  @P1 IMAD R3, R13, UR36, R0 ;  /* 0x000000240d031c24 */ /* 0x000fe4000f8e0200 */
[----:B------:R-:W-:-:S04]  /*94e0*/  @P1 IMAD.WIDE.U32 R12, R12, UR36, RZ ;  /* 0x000000240c0c1c25 */ /* 0x000fc8000f8e00ff */
[----:B------:R-:W-:Y:S02]  /*94f0*/  @P1 IMAD.IADD R13, R13, 0x1, R3 ;  /* 0x000000010d0d1824 */ /* 0x000fe400078e0203 */
[----:B--2---:R-:W-:-:S04]  /*9500*/  @P1 IMAD.WIDE.U32 R12, R14, UR39, R12 ;  /* 0x000000270e0c1c25 */ /* 0x004fc8000f8e000c */
[----:B------:R-:W-:Y:S01]  /*9510*/  @P1 IMAD R3, R15, UR39, R13 ;  /* 0x000000270f031c24 */ /* 0x000fe2000f8e020d */
[----:B------:R-:W-:-:S04]  /*9520*/  @P1 LEA R14, P2, R12, UR4, 0x2 ;  /* 0x000000040c0e1c11 */ /* 0x000fc8000f8410ff */
[----:B------:R-:W-:-:S05]  /*9530*/  @P1 LEA.HI.X R15, R12, UR5, R3, 0x2, P2 ;  /* 0x000000050c0f1c11 */ /* 0x000fca00090f1403 */
[----:B------:R0:W2:Y:S01]  /*9540*/  @P1 LDG.E R4, desc[UR50][R14.64] ;  /* 0x000000320e041981 */ /* 0x0000a2000c1e1900 */
[----:B------:R-:W-:Y:S02]  /*9550*/  WARPGROUP.DEPBAR.LE gsb0, 0x0 ;  /* 0x00008000000079c5 */ /* 0x000fe40000010000 */
[----:B------:R-:W-:-:S06]  /*9560*/  WARPGROUP.ARRIVE ;  /* 0x00000000000079c5 */ /* 0x000fcc0000000000 */
[----:B------:R-:W-:Y:S01]  /*9570*/  QGMMA.64x128x32.F32.E4M3.E4M3 R24, R176, gdesc[UR4], R24, gsb0 ;  /* 0x01e00004b0187df3 */ /* 0x000fe20008000818 */
[----:B------:R-:W-:Y:S02]  /*9580*/  R2UR UR6, R88 ;  /* 0x00000000580672ca */ /* 0x000fe400000e0000 */
[----:B------:R-:W-:Y:S01]  /*9590*/  R2UR UR7, R89 ;  /* 0x00000000590772ca */ /* 0x000fe200000e0000 */
[----:B------:R-:W-:Y:S02]  /*95a0*/  VIADD R12, R10, 0x300 ;  /* 0x000003000a0c7836 */ /* 0x000fe40000000000 */
[----:B------:R-:W-:Y:S01]  /*95b0*/  IMAD.MOV.U32 R13, RZ, RZ, -0x3ffffff0 ;  /* 0xc0000010ff0d7424 */ /* 0x000fe200078e00ff */
[----:B------:R-:W-:Y:S02]  /*95c0*/  WARPGROUP.DEPBAR.LE gsb0, 0x0 ;  /* 0x00008000000079c5 */ /* 0x000fe40000010000 */
[----:B------:R-:W-:-:S07]  /*95d0*/  WARPGROUP.ARRIVE ;  /* 0x00000000000079c5 */ /* 0x000fce0000000000 */
[----:B------:R-:W-:Y:S01]  /*95e0*/  QGMMA.64x128x32.F32.E4M3.E4M3 R24, R180, gdesc[UR4], R24, gsb0 ;  /* 0x01e00004b4187df3 */ /* 0x000fe20008000818 */
[----:B------:R-:W-:Y:S02]  /*95f0*/  R2UR UR6, R12 ;  /* 0x000000000c0672ca */ /* 0x000fe400000e0000 */
[----:B------:R-:W-:Y:S01]  /*9600*/  R2UR UR7, R13 ;  /* 0x000000000d0772ca */ /* 0x000fe200000e0000 */
[----:B------:R-:W-:Y:S02]  /*9610*/  VIADD R10, R10, 0x400 ;  /* 0x000004000a0a7836 */ /* 0x000fe40000000000 */
[----:B------:R-:W-:Y:S01]  /*9620*/  IMAD.MOV.U32 R11, RZ, RZ, -0x3ffffff0 ;  /* 0xc0000010ff0b7424 */ /* 0x000fe200078e00ff */
[----:B------:R-:W1:Y:S04]  /*9630*/  SHFL.BFLY PT, R0, R7, 0x2, 0x1f ;  /* 0x0c401f0007007f89 */ /* 0x000e6800000e0000 */
[----:B------:R-:W3:Y:S01]  /*9640*/  SHFL.BFLY PT, R9, R8, 0x2, 0x1f ;  /* 0x0c401f0008097f89 */ /* 0x000ee200000e0000 */
[----:B------:R-:W-:-:S02]  /*9650*/  WARPGROUP.DEPBAR.LE gsb0, 0x0 ;  /* 0x00008000000079c5 */ /* 0x000fc40000010000 */
[----:B------:R-:W-:-:S06]  /*9660*/  WARPGROUP.ARRIVE ;  /* 0x00000000000079c5 */ /* 0x000fcc0000000000 */
[----:B------:R-:W-:Y:S01]  /*9670*/  QGMMA.64x128x32.F32.E4M3.E4M3 R24, R184, gdesc[UR4], R24, gsb0 ;  /* 0x01e00004b8187df3 */ /* 0x000fe20008000818 */
[----:B------:R-:W-:Y:S02]  /*9680*/  R2UR UR6, R10 ;  /* 0x000000000a0672ca */ /* 0x000fe400000e0000 */
[----:B------:R-:W-:Y:S01]  /*9690*/  R2UR UR7, R11 ;  /* 0x000000000b0772ca */ /* 0x000fe200000e0000 */
[----:B-1----:R-:W-:-:S01]  /*96a0*/  FADD.FTZ R0, R0, R7 ;  /* 0x0000000700007221 */ /* 0x002fc20000010000 */
[----:B---3--:R-:W-:-:S04]  /*96b0*/  FADD.FTZ R9, R9, R8 ;  /* 0x0000000809097221 */ /* 0x008fc80000010000 */
[----:B------:R-:W1:Y:S04]  /*96c0*/  SHFL.BFLY PT, R3, R0, 0x1, 0x1f ;  /* 0x0c201f0000037f89 */ /* 0x000e6800000e0000 */
[----:B------:R-:W0:Y:S01]  /*96d0*/  SHFL.BFLY PT, R6, R9, 0x1, 0x1f ;  /* 0x0c201f0009067f89 */ /* 0x000e2200000e0000 */
[----:B------:R-:W-:Y:S02]  /*96e0*/  IMAD.MOV.U32 R7, RZ, RZ, RZ ;  /* 0x000000ffff077224 */ /* 0x000fe400078e00ff */
[----:B-1----:R-:W-:Y:S01]  /*96f0*/  FADD.FTZ R12, R0, R3 ;  /* 0x00000003000c7221 */ /* 0x002fe20000010000 */
[----:B0-----:R-:W-:-:S04]  /*9700*/  FADD.FTZ R14, R9, R6 ;  /* 0x00000006090e7221 */ /* 0x001fc80000010000 */
[C---:B------:R-:W-:Y:S01]  /*9710*/  FSETP.NE.FTZ.AND P1, PT, R12.reuse, RZ, PT ;  /* 0x000000ff0c00720b */ /* 0x040fe20003f35000 */
[----:B------:R-:W-:Y:S01]  /*9720*/  FMUL.FTZ R13, R12, 0.00390625 ;  /* 0x3b8000000c0d7820 */ /* 0x000fe20000410000 */
[----:B------:R-:W-:-:S04]  /*9730*/  FMUL.FTZ R10, R14, 0.00390625 ;  /* 0x3b8000000e0a7820 */ /* 0x000fc80000410000 */
[----:B------:R-:W-:Y:S02]  /*9740*/  FSETP.NE.FTZ.AND P2, PT, R13, RZ, PT ;  /* 0x000000ff0d00720b */ /* 0x000fe40003f55000 */
[----:B------:R-:W-:-:S05]  /*9750*/  FSETP.NE.FTZ.AND P3, PT, R10, RZ, PT ;  /* 0x000000ff0a00720b */ /* 0x000fca0003f75000 */
[----:B------:R0:W-:Y:S01]  /*9760*/  @P1 MUFU.RCP R7, R12 ;  /* 0x0000000c00071308 */ /* 0x0001e20000001000 */
[----:B------:R-:W-:Y:S01]  /*9770*/  FSETP.NE.FTZ.AND P1, PT, R14, RZ, PT ;  /* 0x000000ff0e00720b */ /* 0x000fe20003f35000 */
[----:B------:R-:W-:Y:S01]  /*9780*/  IMAD.MOV.U32 R11, RZ, RZ, RZ ;  /* 0x000000ffff0b7224 */ /* 0x000fe200078e00ff */
[----:B------:R-:W-:Y:S02]  /*9790*/  WARPGROUP.DEPBAR.LE gsb0, 0x0 ;  /* 0x00008000000079c5 */ /* 0x000fe40000010000 */
[----:B------:R-:W-:-:S06]  /*97a0*/  WARPGROUP.ARRIVE ;  /* 0x00000000000079c5 */ /* 0x000fcc0000000000 */
[----:B------:R-:W-:Y:S01]  /*97b0*/  QGMMA.64x128x32.F32.E4M3.E4M3 R24, R188, gdesc[UR4], R24, gsb0 ;  /* 0x01e00004bc187df3 */ /* 0x000fe20008000818 */
[----:B------:R-:W1:Y:S08]  /*97c0*/  @P2 MUFU.LG2 R8, R13 ;  /* 0x0000000d00082308 */ /* 0x000e700000000c00 */
[----:B------:R-:W3:Y:S01]  /*97d0*/  @P3 MUFU.LG2 R10, R10 ;  /* 0x0000000a000a3308 */ /* 0x000ee20000000c00 */
[----:B------:R-:W-:-:S07]  /*97e0*/  IMAD.U32 R9, RZ, RZ, UR10 ;  /* 0x0000000aff097e24 */ /* 0x000fce000f8e00ff */
[----:B------:R-:W4:Y:S01]  /*97f0*/  @P1 MUFU.RCP R11, R14 ;  /* 0x0000000e000b1308 */ /* 0x000f220000001000 */
[----:B------:R-:W-:Y:S02]  /*9800*/  IMAD.U32 R6, RZ, RZ, UR10 ;  /* 0x0000000aff067e24 */ /* 0x000fe4000f8e00ff */
[----:B0-----:R-:W-:Y:S01]  /*9810*/  @P3 FMUL.FTZ R12, R9, 0.69314718246459960938 ;  /* 0x3f317218090c3820 */ /* 0x001fe20000410000 */
[----:B-1----:R-:W-:Y:S01]  /*9820*/  @P2 FMUL.FTZ R9, R8, 0.69314718246459960938 ;  /* 0x3f31721808092820 */ /* 0x002fe20000410000 */
[----:B------:R-:W-:Y:S01]  /*9830*/  @P2 FMUL.FTZ R6, R6, 0.69314718246459960938 ;  /* 0x3f31721806062820 */ /* 0x000fe20000410000 */
[----:B------:R-:W-:Y:S02]  /*9840*/  IMAD.MOV.U32 R3, RZ, RZ, -0x800000 ;  /* 0xff800000ff037424 */ /* 0x000fe400078e00ff */
[----:B---3--:R-:W-:Y:S01]  /*9850*/  @P3 FMUL.FTZ R13, R10, 0.69314718246459960938 ;  /* 0x3f3172180a0d3820 */ /* 0x008fe20000410000 */
[----:B------:R-:W-:Y:S02]  /*9860*/  IMAD.MOV.U32 R0, RZ, RZ, -0x800000 ;  /* 0xff800000ff007424 */ /* 0x000fe400078e00ff */
[----:B------:R-:W-:Y:S01]  /*9870*/  @P2 FFMA.FTZ R3, R6, R99, R9 ;  /* 0x0000006306032223 */ /* 0x000fe20000010009 */
[----:B--2---:R-:W-:Y:S01]  /*9880*/  FMUL.FTZ R9, R7, R4 ;  /* 0x0000000407097220 */ /* 0x004fe20000410000 */
[----:B------:R-:W-:Y:S01]  /*9890*/  @P3 FFMA.FTZ R0, R12, R162, R13 ;  /* 0x000000a20c003223 */ /* 0x000fe2000001000d */
[----:B----4-:R-:W-:Y:S01]  /*98a0*/  FMUL.FTZ R93, R11, R4 ;  /* 0x000000040b5d7220 */ /* 0x010fe20000410000 */
[----:B------:R-:W-:-:S02]  /*98b0*/  WARPGROUP.DEPBAR.LE gsb0, 0x0 ;  /* 0x00008000000079c5 */ /* 0x000fc40000010000 */
[----:B------:R-:W-:Y:S05]  /*98c0*/  @!P0 BRA `(.L_x_160) ;  /* 0x0000000000048947 */ /* 0x000fea0003800000 */
[----:B------:R-:W-:Y:S01]  /*98d0*/  BPT.TRAP 0x1 ;  /* 0x000000040000795c */ /* 0x000fe20000300000 */
.L_x_160:
[----:B------:R-:W-:Y:S01]  /*98e0*/  VIADD R4, R21, 0x29860 ;  /* 0x0002986015047836 */ /* 0x000fe20000000000 */
[----:B------:R-:W-:Y:S01]  /*98f0*/  UIADD3 UR52, UR52, 0x1, URZ ;  /* 0x0000000134347890 */ /* 0x000fe2000fffe03f */
[-C--:B------:R-:W-:Y:S01]  /*9900*/  FMUL.FTZ R15, R40, R9.reuse ;  /* 0x00000009280f7220 */ /* 0x080fe20000410000 */
[-C--:B------:R-:W-:Y:S01]  /*9910*/  FMUL.FTZ R7, R25, R9.reuse ;  /* 0x0000000919077220 */ /* 0x080fe20000410000 */
[-C--:B------:R-:W-:Y:S01]  /*9920*/  FMUL.FTZ R8, R29, R9.reuse ;  /* 0x000000091d087220 */ /* 0x080fe20000410000 */
[----:B------:R-:W-:Y:S01]  /*9930*/  PRMT R4, R5, 0x654, R4 ;  /* 0x0000065405047816 */ /* 0x000fe20000000004 */
[----:B------:R-:W-:Y:S01]  /*9940*/  UISETP.NE.AND UP0, UPT, UR52, 0x2, UPT ;  /* 0x000000023400788c */ /* 0x000fe2000bf05270 */
[-C--:B------:R-:W-:Y:S01]  /*9950*/  FMUL.FTZ R89, R56, R9.reuse ;  /* 0x0000000938597220 */ /* 0x080fe20000410000 */
[-C--:B------:R-:W-:Y:S01]  /*9960*/  FMUL.FTZ R91, R64, R9.reuse ;  /* 0x00000009405b7220 */ /* 0x080fe20000410000 */
[----:B------:R0:W-:Y:S01]  /*9970*/  SYNCS.ARRIVE.TRANS64.RED.A1T0 RZ, [R4+URZ], RZ ;  /* 0x000000ff04ff79a7 */ /* 0x0001e2000810043f */
        /* <DEDUP_REMOVED lines=29> */
[----:B------:R-:W-:Y:S01]  /*9b50*/  USEL UR4, URZ, 0x1, UP0 ;  /* 0x000000013f047887 */ /* 0x000fe20008000000 */
        /* <DEDUP_REMOVED lines=30> */
[----:B------:R-:W-:Y:S01]  /*9d40*/  FMUL.FTZ R83, R83, R93 ;  /* 0x0000005d53537220 */ /* 0x000fe20000410000 */
[----:B------:R-:W-:-:S02]  /*9d50*/  UIADD3 UR46, UR46, 0x1, URZ ;  /* 0x000000012e2e7890 */ /* 0x000fc4000fffe03f */
[----:B------:R-:W-:Y:S02]  /*9d60*/  USEL UR52, UR52, URZ, UP0 ;  /* 0x0000003f34347287 */ /* 0x000fe40008000000 */
[----:B0-----:R-:W-:-:S12]  /*9d70*/  ULOP3.LUT UR45, UR45, UR4, URZ, 0x3c, !UPT ;  /* 0x000000042d2d7292 */ /* 0x001fd8000f8e3c3f */
.L_x_138:
[----:B------:R-:W0:Y:S01]  /*9d80*/  S2R R5, SR_CgaCtaId ;  /* 0x0000000000057919 */ /* 0x000e220000008800 */
[----:B------:R-:W-:Y:S01]  /*9d90*/  MOV R32, 0x400 ;  /* 0x0000040000207802 */ /* 0x000fe20000000f00 */
[----:B------:R-:W-:Y:S01]  /*9da0*/  UISETP.NE.AND UP0, UPT, UR44, URZ, UPT ;  /* 0x0000003f2c00728c */ /* 0x000fe2000bf05270 */
[----:B------:R-:W-:Y:S01]  /*9db0*/  BSSY B0, `(.L_x_161) ;  /* 0x00003b2000007945 */ /* 0x000fe20003800000 */
[----:B------:R-:W-:Y:S09]  /*9dc0*/  BAR.SYNC.DEFER_BLOCKING 0x5, 0x180 ;  /* 0x0146000000007b1d */ /* 0x000ff20000010000 */
[----:B------:R-:W-:Y:S01]  /*9dd0*/  @!UP0 ULDC UR44, c[0x0][0xad4] ;  /* 0x0002b500002c8ab9 */ /* 0x000fe20000000800 */
[----:B0-----:R-:W-:-:S05]  /*9de0*/  LEA R32, R5, R32, 0x18 ;  /* 0x0000002005207211 */ /* 0x001fca00078ec0ff */
[----:B------:R-:W0:Y:S02]  /*9df0*/  LDS.128 R36, [R32+0x298d0] ;  /* 0x0298d00020247984 */ /* 0x000e240000000c00 */
[----:B0-----:R-:W-:Y:S02]  /*9e00*/  R2UR UR6, R37 ;  /* 0x00000000250672ca */ /* 0x001fe400000e0000 */
[----:B------:R-:W-:Y:S01]  /*9e10*/  R2UR UR5, R38 ;  /* 0x00000000260572ca */ /* 0x000fe200000e0000 */
[----:B------:R-:W-:Y:S06]  /*9e20*/  BAR.ARV 0x4, 0x180 ;  /* 0x0106000000007b1d */ /* 0x000fec0000002000 */
[----:B------:R-:W-:Y:S08]  /*9e30*/  @P0 BRA `(.L_x_162) ;  /* 0x0000002c008c0947 */ /* 0x000ff00003800000 */
[----:B------:R-:W0:Y:S01]  /*9e40*/  S2R R27, SR_TID.X ;  /* 0x00000000001b7919 */ /* 0x000e220000002100 */
[----:B------:R-:W-:Y:S01]  /*9e50*/  ULDC.64 UR8, c[0x4][0x40] ;  /* 0x0100100000087ab9 */ /* 0x000fe20000000a00 */
[----:B------:R-:W-:Y:S01]  /*9e60*/  USHF.L.U32 UR4, UR36, 0x2, URZ ;  /* 0x0000000224047899 */ /* 0x000fe2000800063f */
[----:B------:R-:W-:Y:S01]  /*9e70*/  ULDC.64 UR10, c[0x0][0xc00] ;  /* 0x00030000000a7ab9 */ /* 0x000fe20000000a00 */
[----:B0-----:R-:W-:-:S05]  /*9e80*/  IMAD.SHL.U32 R4, R27, 0x4, RZ ;  /* 0x000000041b047824 */ /* 0x001fca00078e00ff */
[----:B------:R-:W-:Y:S01]  /*9e90*/  LOP3.LUT R4, R4, 0xc, RZ, 0xc0, !PT ;  /* 0x0000000c04047812 */ /* 0x000fe200078ec0ff */
[----:B------:R-:W-:Y:S03]  /*9ea0*/  BAR.SYNC.DEFER_BLOCKING 0x1, 0x100 ;  /* 0x0044000000007b1d */ /* 0x000fe60000010000 */
[----:B------:R-:W-:-:S05]  /*9eb0*/  IADD3 R4, P0, R4, UR8, RZ ;  /* 0x0000000804047c10 */ /* 0x000fca000ff1e0ff */
[----:B------:R-:W-:-:S05]  /*9ec0*/  IMAD.X R5, RZ, RZ, UR9, P0 ;  /* 0x00000009ff057e24 */ /* 0x000fca00080e06ff */
[----:B------:R0:W2:Y:S01]  /*9ed0*/  LDG.E.CONSTANT R26, desc[UR50][R4.64] ;  /* 0x00000032041a7981 */ /* 0x0000a2000c1e9900 */
[----:B------:R-:W-:Y:S01]  /*9ee0*/  LOP3.LUT P0, R27, R27, 0x3, RZ, 0xc0, !PT ;  /* 0x000000031b1b7812 */ /* 0x000fe2000780c0ff */
[----:B------:R-:W-:Y:S02]  /*9ef0*/  USHF.L.U64.HI UR12, UR36, 0x2, UR37 ;  /* 0x00000002240c7899 */ /* 0x000fe40008010225 */
[----:B------:R-:W-:Y:S01]  /*9f00*/  UIADD3 UR7, UP0, UR4, UR10, URZ ;  /* 0x0000000a04077290 */ /* 0x000fe2000ff1e03f */
[----:B------:R-:W-:-:S03]  /*9f10*/  ISETP.EQ.OR P0, PT, R27, 0x3, !P0 ;  /* 0x000000031b00780c */ /* 0x000fc60004702670 */
[----:B------:R-:W-:Y:S01]  /*9f20*/  UIADD3.X UR8, UR12, UR11, URZ, UP0, !UPT ;  /* 0x0000000b0c087290 */ /* 0x000fe200087fe43f */
[----:B------:R-:W-:Y:S01]  /*9f30*/  SEL R131, R88, R41, P0 ;  /* 0x0000002958837207 */ /* 0x000fe20000000000 */
[----:B0-----:R-:W0:Y:S01]  /*9f40*/  S2R R5, SR_SWINHI ;  /* 0x0000000000057919 */ /* 0x001e220000002f00 */
        /* <DEDUP_REMOVED lines=16> */
[----:B------:R-:W-:-:S02]  /*a050*/  MOV R20, R32 ;  /* 0x0000002000147202 */ /* 0x000fc40000000f00 */
[----:B0-----:R-:W-:Y:S02]  /*a060*/  MOV R21, R5 ;  /* 0x0000000500157202 */ /* 0x001fe40000000f00 */
[----:B------:R-:W-:Y:S02]  /*a070*/  SEL R69, R84, R85, P0 ;  /* 0x0000005554457207 */ /* 0x000fe40000000000 */
[----:B------:R-:W-:Y:S01]  /*a080*/  SEL R46, R85, R84, P0 ;  /* 0x00000054552e7207 */ /* 0x000fe20000000000 */
[----:B------:R-:W-:Y:S01]  /*a090*/  IMAD.WIDE R8, R220, 0x2, R20 ;  /* 0x00000002dc087825 */ /* 0x000fe200078e0214 */
[----:B------:R-:W-:Y:S02]  /*a0a0*/  SEL R53, R52, R53, P0 ;  /* 0x0000003534357207 */ /* 0x000fe40000000000 */
[----:B------:R-:W-:Y:S02]  /*a0b0*/  SEL R85, R56, R57, P0 ;  /* 0x0000003938557207 */ /* 0x000fe40000000000 */
[----:B------:R-:W-:-:S02]  /*a0c0*/  SEL R52, R57, R56, P0 ;  /* 0x0000003839347207 */ /* 0x000fc40000000000 */
[----:B------:R-:W-:Y:S02]  /*a0d0*/  IADD3 R57, P1, R8, 0x40, RZ ;  /* 0x0000004008397810 */ /* 0x000fe40007f3e0ff */
[----:B------:R-:W-:Y:S02]  /*a0e0*/  SEL R139, R12, R33, P0 ;  /* 0x000000210c8b7207 */ /* 0x000fe40000000000 */
[----:B------:R-:W-:Y:S01]  /*a0f0*/  SEL R28, R33, R12, P0 ;  /* 0x0000000c211c7207 */ /* 0x000fe20000000000 */
[----:B------:R-:W-:Y:S01]  /*a100*/  IMAD.X R11, RZ, RZ, R9, P1 ;  /* 0x000000ffff0b7224 */ /* 0x000fe200008e0609 */
[----:B------:R-:W-:Y:S02]  /*a110*/  SEL R143, R6, R7, P0 ;  /* 0x00000007068f7207 */ /* 0x000fe40000000000 */
[----:B------:R-:W-:Y:S02]  /*a120*/  SEL R27, R7, R6, P0 ;  /* 0x00000006071b7207 */ /* 0x000fe40000000000 */
[----:B------:R-:W-:-:S02]  /*a130*/  IADD3 R33, P6, R8, 0x20, RZ ;  /* 0x0000002008217810 */ /* 0x000fc40007fde0ff */
[----:B------:R-:W-:Y:S02]  /*a140*/  LOP3.LUT R6, R57, 0x380, RZ, 0xc0, !PT ;  /* 0x0000038039067812 */ /* 0x000fe400078ec0ff */
[----:B------:R-:W-:Y:S02]  /*a150*/  SEL R119, R92, R73, P0 ;  /* 0x000000495c777207 */ /* 0x000fe40000000000 */
[----:B------:R-:W-:Y:S02]  /*a160*/  SEL R42, R73, R92, P0 ;  /* 0x0000005c492a7207 */ /* 0x000fe40000000000 */
[----:B------:R-:W-:Y:S02]  /*a170*/  SEL R73, R66, R67, P0 ;  /* 0x0000004342497207 */ /* 0x000fe40000000000 */
[----:B------:R-:W-:Y:S02]  /*a180*/  SEL R95, R67, R66, P0 ;  /* 0x00000042435f7207 */ /* 0x000fe40000000000 */
[----:B------:R-:W-:-:S02]  /*a190*/  LOP3.LUT R4, R33, 0x380, RZ, 0xc0, !PT ;  /* 0x0000038021047812 */ /* 0x000fc400078ec0ff */
[----:B------:R-:W-:Y:S02]  /*a1a0*/  SEL R127, R89, R64, P0 ;  /* 0x00000040597f7207 */ /* 0x000fe40000000000 */
[----:B------:R-:W-:Y:S02]  /*a1b0*/  SEL R35, R64, R89, P0 ;  /* 0x0000005940237207 */ /* 0x000fe40000000000 */
[----:B------:R-:W-:Y:S02]  /*a1c0*/  SEL R67, R82, R83, P0 ;  /* 0x0000005352437207 */ /* 0x000fe40000000000 */
[----:B------:R-:W-:Y:S02]  /*a1d0*/  SEL R109, R83, R82, P0 ;  /* 0x00000052536d7207 */ /* 0x000fe40000000000 */
[----:B------:R-:W-:Y:S02]  /*a1e0*/  SHF.R.U64 R6, R6, 0x3, RZ ;  /* 0x0000000306067819 */ /* 0x000fe400000012ff */
[----:B------:R-:W-:-:S02]  /*a1f0*/  SEL R89, R54, R55, P0 ;  /* 0x0000003736597207 */ /* 0x000fc40000000000 */
[----:B------:R-:W-:Y:S02]  /*a200*/  IADD3 R83, P4, R8, 0x4020, RZ ;  /* 0x0000402008537810 */ /* 0x000fe40007f9e0ff */
[----:B------:R-:W-:Y:S02]  /*a210*/  SEL R123, R91, R72, P0 ;  /* 0x000000485b7b7207 */ /* 0x000fe40000000000 */
[----:B------:R-:W-:Y:S01]  /*a220*/  SEL R37, R72, R91, P0 ;  /* 0x0000005b48257207 */ /* 0x000fe20000000000 */
[----:B------:R-:W-:Y:S01]  /*a230*/  IMAD.X R7, RZ, RZ, R9, P4 ;  /* 0x000000ffff077224 */ /* 0x000fe200020e0609 */
        /* <DEDUP_REMOVED lines=13> */
[----:B------:R-:W-:Y:S02]  /*a310*/  SHF.R.U64 R4, R4, 0x3, RZ ;  /* 0x0000000304047819 */ /* 0x000fe400000012ff */
[----:B------:R-:W-:-:S02]  /*a320*/  SEL R133, R25, R90, P0 ;  /* 0x0000005a19857207 */ /* 0x000fc40000000000 */
[----:B------:R-:W-:Y:S01]  /*a330*/  SEL R40, R90, R25, P0 ;  /* 0x000000195a287207 */ /* 0x000fe20000000000 */
[----:B------:R-:W-:Y:S01]  /*a340*/  IMAD.X R25, RZ, RZ, R9, P6 ;  /* 0x000000ffff197224 */ /* 0x000fe200030e0609 */
[----:B------:R-:W-:Y:S02]  /*a350*/  SEL R65, R62, R63, P0 ;  /* 0x0000003f3e417207 */ /* 0x000fe40000000000 */
[----:B------:R-:W-:Y:S02]  /*a360*/  SEL R111, R63, R62, P0 ;  /* 0x0000003e3f6f7207 */ /* 0x000fe40000000000 */
[----:B------:R-:W-:Y:S02]  /*a370*/  SEL R77, R70, R71, P0 ;  /* 0x00000047464d7207 */ /* 0x000fe40000000000 */
[----:B------:R-:W-:Y:S02]  /*a380*/  SEL R103, R71, R70, P0 ;  /* 0x0000004647677207 */ /* 0x000fe40000000000 */
[----:B------:R-:W-:-:S02]  /*a390*/  SEL R75, R78, R79, P0 ;  /* 0x0000004f4e4b7207 */ /* 0x000fc40000000000 */
[----:B------:R-:W-:Y:S02]  /*a3a0*/  SEL R107, R79, R78, P0 ;  /* 0x0000004e4f6b7207 */ /* 0x000fe40000000000 */
[C---:B------:R-:W-:Y:S02]  /*a3b0*/  IADD3 R59, P2, R8.reuse, 0x60, RZ ;  /* 0x00000060083b7810 */ /* 0x040fe40007f5e0ff */
[----:B------:R-:W-:Y:S02]  /*a3c0*/  IADD3 R38, P5, R8, 0x4040, RZ ;  /* 0x0000404008267810 */ /* 0x000fe40007fbe0ff */
[----:B------:R-:W-:Y:S01]  /*a3d0*/  LOP3.LUT R10, R6, R57, RZ, 0x3c, !PT ;  /* 0x00000039060a7212 */ /* 0x000fe200078e3cff */
[--C-:B------:R-:W-:Y:S01]  /*a3e0*/  IMAD.X R15, RZ, RZ, R9.reuse, P2 ;  /* 0x000000ffff0f7224 */ /* 0x100fe200010e0609 */
[----:B------:R-:W-:Y:S01]  /*a3f0*/  SEL R71, R86, R87, P0 ;  /* 0x0000005756477207 */ /* 0x000fe20000000000 */
[----:B------:R-:W-:Y:S01]  /*a400*/  IMAD.X R101, RZ, RZ, R9, P5 ;  /* 0x000000ffff657224 */ /* 0x000fe200028e0609 */
[----:B------:R-:W-:-:S02]  /*a410*/  SEL R79, R87, R86, P0 ;  /* 0x00000056574f7207 */ /* 0x000fc40000000000 */
[----:B------:R-:W-:Y:S02]  /*a420*/  IADD3 R63, P3, R8, 0x4000, RZ ;  /* 0x00004000083f7810 */ /* 0x000fe40007f7e0ff */
[----:B------:R-:W-:Y:S02]  /*a430*/  LOP3.LUT R6, R83, 0x380, RZ, 0xc0, !PT ;  /* 0x0000038053067812 */ /* 0x000fe400078ec0ff */
[----:B------:R-:W-:Y:S02]  /*a440*/  SEL R99, R13, R24, P0 ;  /* 0x000000180d637207 */ /* 0x000fe40000000000 */
[----:B------:R-:W-:Y:S01]  /*a450*/  SEL R51, R24, R13, P0 ;  /* 0x0000000d18337207 */ /* 0x000fe20000000000 */
[----:B------:R-:W-:Y:S01]  /*a460*/  IMAD.X R13, RZ, RZ, R9, P3 ;  /* 0x000000ffff0d7224 */ /* 0x000fe200018e0609 */
[----:B------:R-:W-:Y:S02]  /*a470*/  IADD3 R87, P6, R8, 0x4060, RZ ;  /* 0x0000406008577810 */ /* 0x000fe40007fde0ff */
[----:B------:R-:W-:-:S02]  /*a480*/  LOP3.LUT R24, R4, R33, RZ, 0x3c, !PT ;  /* 0x0000002104187212 */ /* 0x000fc400078e3cff */
[----:B------:R-:W-:Y:S02]  /*a490*/  LOP3.LUT R12, R59, 0x380, RZ, 0xc0, !PT ;  /* 0x000003803b0c7812 */ /* 0x000fe400078ec0ff */
[----:B------:R-:W-:Y:S02]  /*a4a0*/  LOP3.LUT R33, R38, 0x380, RZ, 0xc0, !PT ;  /* 0x0000038026217812 */ /* 0x000fe400078ec0ff */
[----:B------:R-:W-:Y:S02]  /*a4b0*/  LOP3.LUT R5, R8, 0x380, RZ, 0xc0, !PT ;  /* 0x0000038008057812 */ /* 0x000fe400078ec0ff */
[----:B------:R-:W-:Y:S02]  /*a4c0*/  LOP3.LUT R4, R63, 0x380, RZ, 0xc0, !PT ;  /* 0x000003803f047812 */ /* 0x000fe400078ec0ff */
[----:B------:R-:W-:Y:S02]  /*a4d0*/  SHF.R.U64 R6, R6, 0x3, RZ ;  /* 0x0000000306067819 */ /* 0x000fe400000012ff */
[----:B------:R-:W-:-:S02]  /*a4e0*/  LOP3.LUT R56, R87, 0x380, RZ, 0xc0, !PT ;  /* 0x0000038057387812 */ /* 0x000fc400078ec0ff */
[----:B------:R-:W-:Y:S02]  /*a4f0*/  SHF.R.U64 R12, R12, 0x3, RZ ;  /* 0x000000030c0c7819 */ /* 0x000fe400000012ff */
[----:B------:R-:W-:Y:S02]  /*a500*/  SHF.R.U64 R33, R33, 0x3, RZ ;  /* 0x0000000321217819 */ /* 0x000fe400000012ff */
[----:B------:R-:W-:Y:S02]  /*a510*/  SHF.R.U64 R5, R5, 0x3, RZ ;  /* 0x0000000305057819 */ /* 0x000fe400000012ff */
[----:B------:R-:W-:Y:S02]  /*a520*/  SHF.R.U64 R4, R4, 0x3, RZ ;  /* 0x0000000304047819 */ /* 0x000fe400000012ff */
[----:B------:R-:W-:Y:S02]  /*a530*/  LOP3.LUT R6, R6, R83, RZ, 0x3c, !PT ;  /* 0x0000005306067212 */ /* 0x000fe400078e3cff */
[----:B------:R-:W-:-:S02]  /*a540*/  SEL R97, R14, R47, P0 ;  /* 0x0000002f0e617207 */ /* 0x000fc40000000000 */
[----:B------:R-:W-:Y:S02]  /*a550*/  SHF.R.U64 R56, R56, 0x3, RZ ;  /* 0x0000000338387819 */ /* 0x000fe400000012ff */
[----:B------:R-:W-:Y:S02]  /*a560*/  SEL R47, R47, R14, P0 ;  /* 0x0000000e2f2f7207 */ /* 0x000fe40000000000 */
[----:B------:R-:W-:Y:S02]  /*a570*/  LOP3.LUT R14, R12, R59, RZ, 0x3c, !PT ;  /* 0x0000003b0c0e7212 */ /* 0x000fe400078e3cff */
[----:B------:R-:W-:Y:S02]  /*a580*/  LOP3.LUT R100, R33, R38, RZ, 0x3c, !PT ;  /* 0x0000002621647212 */ /* 0x000fe400078e3cff */
[----:B------:R-:W-:Y:S01]  /*a590*/  LOP3.LUT R8, R5, R8, RZ, 0x3c, !PT ;  /* 0x0000000805087212 */ /* 0x000fe200078e3cff */
[----:B------:R-:W-:Y:S01]  /*a5a0*/  IMAD.X R5, RZ, RZ, R9, P6 ;  /* 0x000000ffff057224 */ /* 0x000fe200030e0609 */
[----:B------:R-:W-:-:S02]  /*a5b0*/  LOP3.LUT R12, R4, R63, RZ, 0x3c, !PT ;  /* 0x0000003f040c7212 */ /* 0x000fc400078e3cff */
[----:B------:R-:W-:Y:S02]  /*a5c0*/  MOV R38, R6 ;  /* 0x0000000600267202 */ /* 0x000fe40000000f00 */
[----:B------:R-:W-:Y:S02]  /*a5d0*/  LOP3.LUT R4, R56, R87, RZ, 0x3c, !PT ;  /* 0x0000005738047212 */ /* 0x000fe400078e3cff */
[----:B------:R-:W-:Y:S02]  /*a5e0*/  MOV R100, R100 ;  /* 0x0000006400647202 */ /* 0x000fe40000000f00 */
[----:B------:R-:W-:Y:S02]  /*a5f0*/  MOV R101, R4 ;  /* 0x0000000400657202 */ /* 0x000fe40000000f00 */
[----:B------:R-:W-:Y:S02]  /*a600*/  MOV R33, R12 ;  /* 0x0000000c00217202 */ /* 0x000fe40000000f00 */
[----:B------:R-:W-:-:S02]  /*a610*/  MOV R10, R10 ;  /* 0x0000000a000a7202 */ /* 0x000fc40000000f00 */
[----:B------:R-:W-:Y:S02]  /*a620*/  MOV R8, R8 ;  /* 0x0000000800087202 */ /* 0x000fe40000000f00 */
[----:B------:R-:W-:Y:S02]  /*a630*/  MOV R11, R14 ;  /* 0x0000000e000b7202 */ /* 0x000fe40000000f00 */
[----:B------:R-:W-:Y:S02]  /*a640*/  MOV R9, R24 ;  /* 0x0000001800097202 */ /* 0x000fe40000000f00 */
[----:B--2---:R-:W-:Y:S01]  /*a650*/  LOP3.LUT R6, R26, 0x2, RZ, 0x3c, !PT ;  /* 0x000000021a067812 */ /* 0x004fe200078e3cff */
[----:B------:R-:W-:Y:S04]  /*a660*/  SHFL.IDX PT, R60, R93, R26, 0x1c1f ;  /* 0x001c1f1a5d3c7589 */ /* 0x000fe800000e0000 */
[----:B------:R-:W-:Y:S04]  /*a670*/  SHFL.IDX PT, R96, R143, R26, 0x1c1f ;  /* 0x001c1f1a8f607589 */ /* 0x000fe800000e0000 */
[----:B------:R-:W-:Y:S04]  /*a680*/  SHFL.IDX PT, R92, R139, R26, 0x1c1f ;  /* 0x001c1f1a8b5c7589 */ /* 0x000fe800000e0000 */
[----:B------:R-:W-:Y:S04]  /*a690*/  SHFL.IDX PT, R62, R89, R26, 0x1c1f ;  /* 0x001c1f1a593e7589 */ /* 0x000fe800000e0000 */
[----:B------:R-:W0:Y:S04]  /*a6a0*/  SHFL.IDX PT, R27, R27, R6, 0x1c1f ;  /* 0x001c1f061b1b7589 */ /* 0x000e2800000e0000 */
[----:B------:R-:W1:Y:S04]  /*a6b0*/  SHFL.IDX PT, R93, R28, R6, 0x1c1f ;  /* 0x001c1f061c5d7589 */ /* 0x000e6800000e0000 */
[----:B------:R-:W-:Y:S04]  /*a6c0*/  SHFL.IDX PT, R4, R145, R26, 0x1c1f ;  /* 0x001c1f1a91047589 */ /* 0x000fe800000e0000 */
[----:B------:R-:W-:Y:S04]  /*a6d0*/  SHFL.IDX PT, R88, R135, R26, 0x1c1f ;  /* 0x001c1f1a87587589 */ /* 0x000fe800000e0000 */
[----:B------:R-:W-:Y:S04]  /*a6e0*/  SHFL.IDX PT, R57, R113, R26, 0x1c1f ;  /* 0x001c1f1a71397589 */ /* 0x000fe800000e0000 */
[----:B------:R-:W-:Y:S04]  /*a6f0*/  SHFL.IDX PT, R56, R115, R26, 0x1c1f ;  /* 0x001c1f1a73387589 */ /* 0x000fe800000e0000 */
[----:B------:R-:W-:Y:S01]  /*a700*/  SHFL.IDX PT, R58, R99, R26, 0x1c1f ;  /* 0x001c1f1a633a7589 */ /* 0x000fe200000e0000 */
[----:B0-----:R-:W-:-:S02]  /*a710*/  SEL R98, R96, R27, P0 ;  /* 0x0000001b60627207 */ /* 0x001fc40000000000 */
[----:B------:R-:W-:Y:S01]  /*a720*/  SEL R96, R27, R96, P0 ;  /* 0x000000601b607207 */ /* 0x000fe20000000000 */
[----:B------:R-:W-:Y:S01]  /*a730*/  SHFL.IDX PT, R63, R85, R26, 0x1c1f ;  /* 0x001c1f1a553f7589 */ /* 0x000fe200000e0000 */
[----:B-1----:R-:W-:Y:S02]  /*a740*/  SEL R94, R92, R93, P0 ;  /* 0x0000005d5c5e7207 */ /* 0x002fe40000000000 */
[----:B------:R-:W-:Y:S01]  /*a750*/  SEL R92, R93, R92, P0 ;  /* 0x0000005c5d5c7207 */ /* 0x000fe20000000000 */
[----:B------:R-:W0:Y:S04]  /*a760*/  SHFL.IDX PT, R29, R29, R6, 0x1c1f ;  /* 0x001c1f061d1d7589 */ /* 0x000e2800000e0000 */
[----:B------:R-:W1:Y:S04]  /*a770*/  SHFL.IDX PT, R89, R30, R6, 0x1c1f ;  /* 0x001c1f061e597589 */ /* 0x000e6800000e0000 */
[----:B------:R-:W-:Y:S04]  /*a780*/  SHFL.IDX PT, R48, R48, R6, 0x1c1f ;  /* 0x001c1f0630307589 */ /* 0x000fe800000e0000 */
[----:B------:R-:W-:Y:S04]  /*a790*/  SHFL.IDX PT, R49, R49, R6, 0x1c1f ;  /* 0x001c1f0631317589 */ /* 0x000fe800000e0000 */
[----:B------:R-:W2:Y:S04]  /*a7a0*/  SHFL.IDX PT, R51, R51, R6, 0x1c1f ;  /* 0x001c1f0633337589 */ /* 0x000ea800000e0000 */
[----:B------:R-:W-:Y:S04]  /*a7b0*/  SHFL.IDX PT, R5, R141, R26, 0x1c1f ;  /* 0x001c1f1a8d057589 */ /* 0x000fe800000e0000 */
[----:B------:R-:W-:Y:S01]  /*a7c0*/  SHFL.IDX PT, R84, R131, R26, 0x1c1f ;  /* 0x001c1f1a83547589 */ /* 0x000fe200000e0000 */
[----:B0-----:R-:W-:-:S03]  /*a7d0*/  SEL R99, R4, R29, P0 ;  /* 0x0000001d04637207 */ /* 0x001fc60000000000 */
[----:B------:R0:W-:Y:S01]  /*a7e0*/  SHFL.IDX PT, R59, R97, R26, 0x1c1f ;  /* 0x001c1f1a613b7589 */ /* 0x0001e200000e0000 */
[----:B-1----:R-:W-:Y:S02]  /*a7f0*/  SEL R90, R88, R89, P0 ;  /* 0x00000059585a7207 */ /* 0x002fe40000000000 */
[----:B------:R-:W-:Y:S01]  /*a800*/  SEL R88, R89, R88, P0 ;  /* 0x0000005859587207 */ /* 0x000fe20000000000 */
[----:B------:R-:W-:Y:S04]  /*a810*/  SHFL.IDX PT, R61, R61, R26, 0x1c1f ;  /* 0x001c1f1a3d3d7589 */ /* 0x000fe800000e0000 */
[----:B------:R-:W-:Y:S01]  /*a820*/  SHFL.IDX PT, R66, R81, R26, 0x1c1f ;  /* 0x001c1f1a51427589 */ /* 0x000fe200000e0000 */
[----:B0-----:R-:W-:-:S03]  /*a830*/  SEL R97, R29, R4, P0 ;  /* 0x000000041d617207 */ /* 0x001fc60000000000 */
[----:B------:R-:W0:Y:S01]  /*a840*/  SHFL.IDX PT, R12, R31, R6, 0x1c1f ;  /* 0x001c1f061f0c7589 */ /* 0x000e2200000e0000 */
[----:B------:R-:W-:-:S03]  /*a850*/  F2FP.BF16.F32.PACK_AB R4, R99, R98 ;  /* 0x000000626304723e */ /* 0x000fc600000010ff */
[----:B------:R-:W1:Y:S04]  /*a860*/  SHFL.IDX PT, R85, R34, R6, 0x1c1f ;  /* 0x001c1f0622557589 */ /* 0x000e6800000e0000 */
[----:B------:R2:W-:Y:S04]  /*a870*/  SHFL.IDX PT, R30, R47, R6, 0x1c1f ;  /* 0x001c1f062f1e7589 */ /* 0x0005e800000e0000 */
[----:B------:R-:W-:Y:S04]  /*a880*/  SHFL.IDX PT, R53, R53, R6, 0x1c1f ;  /* 0x001c1f0635357589 */ /* 0x000fe800000e0000 */
[----:B------:R-:W-:Y:S01]  /*a890*/  SHFL.IDX PT, R50, R50, R6, 0x1c1f ;  /* 0x001c1f0632327589 */ /* 0x000fe200000e0000 */
[----:B--2---:R-:W-:-:S03]  /*a8a0*/  SEL R47, R51, R58, P0 ;  /* 0x0000003a332f7207 */ /* 0x004fc60000000000 */
[----:B------:R-:W-:Y:S04]  /*a8b0*/  SHFL.IDX PT, R7, R137, R26, 0x1c1f ;  /* 0x001c1f1a89077589 */ /* 0x000fe800000e0000 */
[----:B------:R-:W-:Y:S01]  /*a8c0*/  SHFL.IDX PT, R80, R127, R26, 0x1c1f ;  /* 0x001c1f1a7f507589 */ /* 0x000fe200000e0000 */
[----:B0-----:R-:W-:-:S03]  /*a8d0*/  SEL R93, R12, R5, P0 ;  /* 0x000000050c5d7207 */ /* 0x001fc60000000000 */
[----:B------:R-:W-:Y:S01]  /*a8e0*/  SHFL.IDX PT, R65, R65, R26, 0x1c1f ;  /* 0x001c1f1a41417589 */ /* 0x000fe200000e0000 */
[----:B-1----:R-:W-:Y:S02]  /*a8f0*/  SEL R86, R84, R85, P0 ;  /* 0x0000005554567207 */ /* 0x002fe40000000000 */
[----:B------:R-:W-:Y:S01]  /*a900*/  SEL R84, R85, R84, P0 ;  /* 0x0000005455547207 */ /* 0x000fe20000000000 */
[----:B------:R-:W-:Y:S04]  /*a910*/  SHFL.IDX PT, R72, R77, R26, 0x1c1f ;  /* 0x001c1f1a4d487589 */ /* 0x000fe800000e0000 */
[----:B------:R-:W-:Y:S04]  /*a920*/  SHFL.IDX PT, R78, R71, R26, 0x1c1f ;  /* 0x001c1f1a474e7589 */ /* 0x000fe800000e0000 */
[----:B------:R-:W0:Y:S04]  /*a930*/  SHFL.IDX PT, R36, R36, R6, 0x1c1f ;  /* 0x001c1f0624247589 */ /* 0x000e2800000e0000 */
[----:B------:R-:W1:Y:S04]  /*a940*/  SHFL.IDX PT, R79, R79, R6, 0x1c1f ;  /* 0x001c1f064f4f7589 */ /* 0x000e6800000e0000 */
[----:B------:R1:W2:Y:S04]  /*a950*/  SHFL.IDX PT, R81, R35, R6, 0x1c1f ;  /* 0x001c1f0623517589 */ /* 0x0002a800000e0000 */
[----:B------:R-:W-:Y:S04]  /*a960*/  SHFL.IDX PT, R55, R55, R6, 0x1c1f ;  /* 0x001c1f0637377589 */ /* 0x000fe800000e0000 */
[----:B------:R-:W3:Y:S04]  /*a970*/  SHFL.IDX PT, R34, R52, R6, 0x1c1f ;  /* 0x001c1f0634227589 */ /* 0x000ee800000e0000 */
[----:B------:R-:W-:Y:S04]  /*a980*/  SHFL.IDX PT, R70, R111, R6, 0x1c1f ;  /* 0x001c1f066f467589 */ /* 0x000fe800000e0000 */
[----:B------:R-:W-:Y:S01]  /*a990*/  SHFL.IDX PT, R13, R133, R26, 0x1c1f ;  /* 0x001c1f1a850d7589 */ /* 0x000fe200000e0000 */
[----:B0-----:R-:W-:-:S03]  /*a9a0*/  SEL R89, R36, R7, P0 ;  /* 0x0000000724597207 */ /* 0x001fc60000000000 */
[----:B------:R-:W-:Y:S01]  /*a9b0*/  SHFL.IDX PT, R76, R123, R26, 0x1c1f ;  /* 0x001c1f1a7b4c7589 */ /* 0x000fe200000e0000 */
[----:B-1----:R-:W-:-:S03]  /*a9c0*/  SEL R35, R78, R79, P0 ;  /* 0x0000004f4e237207 */ /* 0x002fc60000000000 */
[----:B------:R-:W-:Y:S01]  /*a9d0*/  SHFL.IDX PT, R68, R117, R26, 0x1c1f ;  /* 0x001c1f1a75447589 */ /* 0x000fe200000e0000 */
[----:B--2---:R-:W-:Y:S02]  /*a9e0*/  SEL R82, R80, R81, P0 ;  /* 0x0000005150527207 */ /* 0x004fe40000000000 */
[----:B------:R-:W-:Y:S01]  /*a9f0*/  SEL R80, R81, R80, P0 ;  /* 0x0000005051507207 */ /* 0x000fe20000000000 */
[----:B------:R-:W-:Y:S04]  /*aa00*/  SHFL.IDX PT, R104, R75, R26, 0x1c1f ;  /* 0x001c1f1a4b687589 */ /* 0x000fe800000e0000 */
[----:B------:R0:W1:Y:S01]  /*aa10*/  SHFL.IDX PT, R14, R40, R6, 0x1c1f ;  /* 0x001c1f06280e7589 */ /* 0x00006200000e0000 */
[----:B---3--:R-:W-:-:S03]  /*aa20*/  SEL R52, R63, R34, P0 ;  /* 0x000000223f347207 */ /* 0x008fc60000000000 */
[----:B------:R2:W3:Y:S04]  /*aa30*/  SHFL.IDX PT, R77, R37, R6, 0x1c1f ;  /* 0x001c1f06254d7589 */ /* 0x0004e800000e0000 */
[----:B------:R4:W-:Y:S01]  /*aa40*/  SHFL.IDX PT, R71, R43, R6, 0x1c1f ;  /* 0x001c1f062b477589 */ /* 0x0009e200000e0000 */
[----:B0-----:R-:W-:-:S03]  /*aa50*/  SEL R40, R57, R48, P0 ;  /* 0x0000003039287207 */ /* 0x001fc60000000000 */
[----:B------:R-:W0:Y:S01]  /*aa60*/  SHFL.IDX PT, R103, R103, R6, 0x1c1f ;  /* 0x001c1f0667677589 */ /* 0x000e2200000e0000 */
[----:B--2---:R-:W-:-:S03]  /*aa70*/  SEL R37, R79, R78, P0 ;  /* 0x0000004e4f257207 */ /* 0x004fc60000000000 */
[----:B------:R-:W-:Y:S01]  /*aa80*/  SHFL.IDX PT, R15, R129, R26, 0x1c1f ;  /* 0x001c1f1a810f7589 */ /* 0x000fe200000e0000 */
[----:B----4-:R-:W-:-:S03]  /*aa90*/  SEL R43, R49, R56, P0 ;  /* 0x00000038312b7207 */ /* 0x010fc60000000000 */
[----:B------:R-:W-:Y:S04]  /*aaa0*/  SHFL.IDX PT, R25, R125, R26, 0x1c1f ;  /* 0x001c1f1a7d197589 */ /* 0x000fe800000e0000 */
[----:B------:R-:W-:Y:S01]  /*aab0*/  SHFL.IDX PT, R74, R119, R26, 0x1c1f ;  /* 0x001c1f1a774a7589 */ /* 0x000fe200000e0000 */
[----:B-1----:R-:W-:Y:S02]  /*aac0*/  SEL R87, R13, R14, P0 ;  /* 0x0000000e0d577207 */ /* 0x002fe40000000000 */
[----:B------:R-:W-:Y:S01]  /*aad0*/  SEL R85, R14, R13, P0 ;  /* 0x0000000d0e557207 */ /* 0x000fe20000000000 */
[----:B------:R-:W-:Y:S01]  /*aae0*/  SHFL.IDX PT, R64, R121, R26, 0x1c1f ;  /* 0x001c1f1a79407589 */ /* 0x000fe200000e0000 */
[----:B---3--:R-:W-:Y:S02]  /*aaf0*/  SEL R78, R76, R77, P0 ;  /* 0x0000004d4c4e7207 */ /* 0x008fe40000000000 */
[----:B------:R-:W-:Y:S01]  /*ab00*/  SEL R76, R77, R76, P0 ;  /* 0x0000004c4d4c7207 */ /* 0x000fe20000000000 */
[----:B------:R-:W-:Y:S01]  /*ab10*/  SHFL.IDX PT, R69, R69, R26, 0x1c1f ;  /* 0x001c1f1a45457589 */ /* 0x000fe200000e0000 */
[----:B------:R-:W-:-:S03]  /*ab20*/  F2FP.BF16.F32.PACK_AB R14, R93, R92 ;  /* 0x0000005c5d0e723e */ /* 0x000fc600000010ff */
[----:B------:R-:W-:Y:S04]  /*ab30*/  SHFL.IDX PT, R73, R73, R26, 0x1c1f ;  /* 0x001c1f1a49497589 */ /* 0x000fe800000e0000 */
[----:B------:R-:W-:Y:S04]  /*ab40*/  SHFL.IDX PT, R105, R105, R26, 0x1c1f ;  /* 0x001c1f1a69697589 */ /* 0x000fe800000e0000 */
[----:B------:R-:W-:Y:S04]  /*ab50*/  SHFL.IDX PT, R108, R67, R26, 0x1c1f ;  /* 0x001c1f1a436c7589 */ /* 0x000fe800000e0000 */
[----:B------:R1:W2:Y:S04]  /*ab60*/  SHFL.IDX PT, R24, R41, R6, 0x1c1f ;  /* 0x001c1f0629187589 */ /* 0x0002a800000e0000 */
[----:B------:R3:W4:Y:S04]  /*ab70*/  SHFL.IDX PT, R75, R42, R6, 0x1c1f ;  /* 0x001c1f062a4b7589 */ /* 0x00072800000e0000 */
[----:B------:R0:W4:Y:S01]  /*ab80*/  SHFL.IDX PT, R26, R44, R6, 0x1c1f ;  /* 0x001c1f062c1a7589 */ /* 0x00012200000e0000 */
[----:B-1----:R-:W-:-:S03]  /*ab90*/  SEL R41, R56, R49, P0 ;  /* 0x0000003138297207 */ /* 0x002fc60000000000 */
[----:B------:R1:W-:Y:S01]  /*aba0*/  SHFL.IDX PT, R28, R46, R6, 0x1c1f ;  /* 0x001c1f062e1c7589 */ /* 0x0003e200000e0000 */
[----:B------:R-:W-:Y:S02]  /*abb0*/  SEL R49, R60, R53, P0 ;  /* 0x000000353c317207 */ /* 0x000fe40000000000 */
[----:B---3--:R-:W-:Y:S01]  /*abc0*/  SEL R42, R48, R57, P0 ;  /* 0x00000039302a7207 */ /* 0x008fe20000000000 */
[----:B------:R3:W4:Y:S01]  /*abd0*/  SHFL.IDX PT, R102, R95, R6, 0x1c1f ;  /* 0x001c1f065f667589 */ /* 0x00072200000e0000 */
[----:B------:R-:W-:Y:S02]  /*abe0*/  SEL R48, R61, R50, P0 ;  /* 0x000000323d307207 */ /* 0x000fe40000000000 */
[----:B0-----:R-:W-:Y:S01]  /*abf0*/  SEL R44, R59, R30, P0 ;  /* 0x0000001e3b2c7207 */ /* 0x001fe20000000000 */
[----:B------:R0:W4:Y:S01]  /*ac00*/  SHFL.IDX PT, R31, R45, R6, 0x1c1f ;  /* 0x001c1f062d1f7589 */ /* 0x00012200000e0000 */
[----:B------:R-:W-:Y:S02]  /*ac10*/  SEL R50, R50, R61, P0 ;  /* 0x0000003d32327207 */ /* 0x000fe40000000000 */
[----:B-1----:R-:W-:Y:S01]  /*ac20*/  SEL R46, R30, R59, P0 ;  /* 0x0000003b1e2e7207 */ /* 0x002fe20000000000 */
[----:B------:R1:W4:Y:S01]  /*ac30*/  SHFL.IDX PT, R67, R54, R6, 0x1c1f ;  /* 0x001c1f0636437589 */ /* 0x00032200000e0000 */
[----:B------:R-:W-:-:S02]  /*ac40*/  SEL R57, R65, R70, P0 ;  /* 0x0000004641397207 */ /* 0x000fc40000000000 */
[----:B---3--:R-:W-:Y:S01]  /*ac50*/  SEL R95, R5, R12, P0 ;  /* 0x0000000c055f7207 */ /* 0x008fe20000000000 */
[----:B------:R-:W-:Y:S01]  /*ac60*/  SHFL.IDX PT, R107, R107, R6, 0x1c1f ;  /* 0x001c1f066b6b7589 */ /* 0x000fe200000e0000 */
[----:B------:R-:W-:Y:S02]  /*ac70*/  SEL R59, R70, R65, P0 ;  /* 0x00000041463b7207 */ /* 0x000fe40000000000 */
[----:B0-----:R-:W-:Y:S01]  /*ac80*/  SEL R45, R58, R51, P0 ;  /* 0x000000333a2d7207 */ /* 0x001fe20000000000 */
[----:B------:R0:W3:Y:S01]  /*ac90*/  SHFL.IDX PT, R106, R91, R6, 0x1c1f ;  /* 0x001c1f065b6a7589 */ /* 0x0000e200000e0000 */
[----:B------:R-:W-:Y:S02]  /*aca0*/  SEL R51, R53, R60, P0 ;  /* 0x0000003c35337207 */ /* 0x000fe40000000000 */
[----:B-1----:R-:W-:Y:S01]  /*acb0*/  SEL R54, R34, R63, P0 ;  /* 0x0000003f22367207 */ /* 0x002fe20000000000 */
[----:B------:R1:W3:Y:S01]  /*acc0*/  SHFL.IDX PT, R109, R109, R6, 0x1c1f ;  /* 0x001c1f066d6d7589 */ /* 0x0002e200000e0000 */
[----:B------:R-:W-:-:S02]  /*acd0*/  SEL R53, R62, R55, P0 ;  /* 0x000000373e357207 */ /* 0x000fc40000000000 */
[----:B------:R-:W-:Y:S02]  /*ace0*/  SEL R55, R55, R62, P0 ;  /* 0x0000003e37377207 */ /* 0x000fe40000000000 */
[----:B------:R-:W-:Y:S02]  /*acf0*/  SEL R61, R72, R103, P0 ;  /* 0x00000067483d7207 */ /* 0x000fe40000000000 */
[----:B0-----:R-:W-:Y:S02]  /*ad00*/  SEL R91, R7, R36, P0 ;  /* 0x00000024075b7207 */ /* 0x001fe40000000000 */
[----:B------:R-:W-:Y:S01]  /*ad10*/  SEL R63, R103, R72, P0 ;  /* 0x00000048673f7207 */ /* 0x000fe20000000000 */
[----:B------:R-:W-:Y:S01]  /*ad20*/  IMAD.U32 R103, RZ, RZ, UR8 ;  /* 0x00000008ff677e24 */ /* 0x000fe2000f8e00ff */
[----:B------:R-:W-:Y:S01]  /*ad30*/  SEL R70, R68, R71, P0 ;  /* 0x0000004744467207 */ /* 0x000fe20000000000 */
[----:B------:R-:W-:Y:S01]  /*ad40*/  ULDC.64 UR8, c[0x0][0xc08] ;  /* 0x0003020000087ab9 */ /* 0x000fe20000000a00 */
[----:B--2---:R-:W-:-:S02]  /*ad50*/  SEL R83, R15, R24, P0 ;  /* 0x000000180f537207 */ /* 0x004fc40000000000 */
[----:B------:R-:W-:Y:S02]  /*ad60*/  SEL R81, R24, R15, P0 ;  /* 0x0000000f18517207 */ /* 0x000fe40000000000 */
[----:B----4-:R-:W-:Y:S02]  /*ad70*/  SEL R72, R74, R75, P0 ;  /* 0x0000004b4a487207 */ /* 0x010fe40000000000 */
[----:B------:R-:W-:Y:S02]  /*ad80*/  SEL R68, R71, R68, P0 ;  /* 0x0000004447447207 */ /* 0x000fe40000000000 */
[----:B------:R-:W-:Y:S02]  /*ad90*/  F2FP.BF16.F32.PACK_AB R5, R41, R40 ;  /* 0x000000282905723e */ /* 0x000fe400000010ff */
[----:B-1----:R-:W-:Y:S02]  /*ada0*/  F2FP.BF16.F32.PACK_AB R6, R97, R96 ;  /* 0x000000606106723e */ /* 0x002fe400000010ff */
[----:B------:R-:W-:-:S02]  /*adb0*/  F2FP.BF16.F32.PACK_AB R7, R43, R42 ;  /* 0x0000002a2b07723e */ /* 0x000fc400000010ff */
[----:B------:R-:W-:Y:S02]  /*adc0*/  SEL R79, R25, R26, P0 ;  /* 0x0000001a194f7207 */ /* 0x000fe40000000000 */
[----:B------:R-:W-:Y:S01]  /*add0*/  SEL R77, R26, R25, P0 ;  /* 0x000000191a4d7207 */ /* 0x000fe20000000000 */
[----:B------:R0:W-:Y:S01]  /*ade0*/  STSM.16.M88.4 [R8], R4 ;  /* 0x0000000408007844 */ /* 0x0001e20000000200 */
[----:B------:R-:W-:Y:S02]  /*adf0*/  SEL R60, R73, R102, P0 ;  /* 0x00000066493c7207 */ /* 0x000fe40000000000 */
[----:B------:R-:W-:Y:S01]  /*ae00*/  SEL R62, R102, R73, P0 ;  /* 0x00000049663e7207 */ /* 0x000fe20000000000 */
[----:B------:R-:W-:Y:S01]  /*ae10*/  IMAD.U32 R102, RZ, RZ, UR7 ;  /* 0x00000007ff667e24 */ /* 0x000fe2000f8e00ff */
[----:B------:R-:W-:Y:S02]  /*ae20*/  SEL R74, R75, R74, P0 ;  /* 0x0000004a4b4a7207 */ /* 0x000fe40000000000 */
[----:B------:R-:W-:-:S02]  /*ae30*/  SEL R71, R69, R28, P0 ;  /* 0x0000001c45477207 */ /* 0x000fc40000000000 */
[----:B------:R-:W-:Y:S02]  /*ae40*/  F2FP.BF16.F32.PACK_AB R12, R95, R94 ;  /* 0x0000005e5f0c723e */ /* 0x000fe400000010ff */
[----:B------:R-:W-:Y:S02]  /*ae50*/  F2FP.BF16.F32.PACK_AB R13, R45, R44 ;  /* 0x0000002c2d0d723e */ /* 0x000fe400000010ff */
[----:B------:R-:W-:Y:S02]  /*ae60*/  F2FP.BF16.F32.PACK_AB R15, R47, R46 ;  /* 0x0000002e2f0f723e */ /* 0x000fe400000010ff */
[----:B------:R-:W-:Y:S02]  /*ae70*/  SEL R73, R64, R31, P0 ;  /* 0x0000001f40497207 */ /* 0x000fe40000000000 */
[----:B------:R-:W-:Y:S01]  /*ae80*/  SEL R75, R31, R64, P0 ;  /* 0x000000401f4b7207 */ /* 0x000fe20000000000 */
[----:B------:R1:W-:Y:S01]  /*ae90*/  STSM.16.M88.4 [R9], R12 ;  /* 0x0000000c09007844 */ /* 0x0003e20000000200 */
[----:B------:R-:W-:-:S02]  /*aea0*/  SEL R69, R28, R69, P0 ;  /* 0x000000451c457207 */ /* 0x000fc40000000000 */
[----:B------:R-:W-:Y:S02]  /*aeb0*/  F2FP.BF16.F32.PACK_AB R24, R91, R90 ;  /* 0x0000005a5b18723e */ /* 0x000fe400000010ff */
[----:B------:R-:W-:Y:S02]  /*aec0*/  F2FP.BF16.F32.PACK_AB R25, R49, R48 ;  /* 0x000000303119723e */ /* 0x000fe400000010ff */
[----:B------:R-:W-:Y:S02]  /*aed0*/  F2FP.BF16.F32.PACK_AB R26, R89, R88 ;  /* 0x00000058591a723e */ /* 0x000fe400000010ff */
[----:B------:R-:W-:Y:S02]  /*aee0*/  F2FP.BF16.F32.PACK_AB R27, R51, R50 ;  /* 0x00000032331b723e */ /* 0x000fe400000010ff */
[----:B------:R-:W-:Y:S02]  /*aef0*/  F2FP.BF16.F32.PACK_AB R28, R87, R86 ;  /* 0x00000056571c723e */ /* 0x000fe400000010ff */
[----:B------:R-:W-:Y:S01]  /*af00*/  F2FP.BF16.F32.PACK_AB R29, R53, R52 ;  /* 0x00000034351d723e */ /* 0x000fe200000010ff */
[----:B------:R2:W-:Y:S01]  /*af10*/  STSM.16.M88.4 [R10], R24 ;  /* 0x000000180a007844 */ /* 0x0005e20000000200 */
[----:B------:R-:W-:-:S02]  /*af20*/  F2FP.BF16.F32.PACK_AB R30, R85, R84 ;  /* 0x00000054551e723e */ /* 0x000fc400000010ff */
[----:B------:R-:W-:Y:S02]  /*af30*/  F2FP.BF16.F32.PACK_AB R31, R55, R54 ;  /* 0x00000036371f723e */ /* 0x000fe400000010ff */
[----:B------:R-:W-:Y:S02]  /*af40*/  SEL R56, R66, R67, P0 ;  /* 0x0000004342387207 */ /* 0x000fe40000000000 */
[----:B------:R-:W-:Y:S01]  /*af50*/  SEL R58, R67, R66, P0 ;  /* 0x00000042433a7207 */ /* 0x000fe20000000000 */
[----:B------:R4:W-:Y:S01]  /*af60*/  STSM.16.M88.4 [R11], R28 ;  /* 0x0000001c0b007844 */ /* 0x0009e20000000200 */
[----:B---3--:R-:W-:Y:S02]  /*af70*/  SEL R64, R105, R106, P0 ;  /* 0x0000006a69407207 */ /* 0x008fe40000000000 */
[----:B------:R-:W-:Y:S02]  /*af80*/  SEL R66, R106, R105, P0 ;  /* 0x000000696a427207 */ /* 0x000fe40000000000 */
[----:B------:R-:W-:-:S02]  /*af90*/  SEL R65, R104, R107, P0 ;  /* 0x0000006b68417207 */ /* 0x000fc40000000000 */
[----:B------:R-:W-:Y:S02]  /*afa0*/  SEL R67, R107, R104, P0 ;  /* 0x000000686b437207 */ /* 0x000fe40000000000 */
[----:B------:R-:W-:Y:S02]  /*afb0*/  SEL R34, R108, R109, P0 ;  /* 0x0000006d6c227207 */ /* 0x000fe40000000000 */
[----:B------:R-:W-:Y:S02]  /*afc0*/  SEL R36, R109, R108, P0 ;  /* 0x0000006c6d247207 */ /* 0x000fe40000000000 */
[----:B0-----:R-:W-:Y:S02]  /*afd0*/  F2FP.BF16.F32.PACK_AB R4, R83, R82 ;  /* 0x000000525304723e */ /* 0x001fe400000010ff */
[----:B------:R-:W-:Y:S02]  /*afe0*/  F2FP.BF16.F32.PACK_AB R5, R57, R56 ;  /* 0x000000383905723e */ /* 0x000fe400000010ff */
[----:B------:R-:W-:-:S02]  /*aff0*/  F2FP.BF16.F32.PACK_AB R6, R81, R80 ;  /* 0x000000505106723e */ /* 0x000fc400000010ff */
[----:B------:R-:W-:Y:S02]  /*b000*/  F2FP.BF16.F32.PACK_AB R7, R59, R58 ;  /* 0x0000003a3b07723e */ /* 0x000fe400000010ff */
[----:B------:R-:W-:Y:S02]  /*b010*/  F2FP.BF16.F32.PACK_AB R8, R79, R78 ;  /* 0x0000004e4f08723e */ /* 0x000fe400000010ff */
[----:B-1----:R-:W-:Y:S01]  /*b020*/  F2FP.BF16.F32.PACK_AB R9, R61, R60 ;  /* 0x0000003c3d09723e */ /* 0x002fe200000010ff */
[----:B------:R-:W-:Y:S01]  /*b030*/  STSM.16.M88.4 [R33], R4 ;  /* 0x0000000421007844 */ /* 0x000fe20000000200 */
[----:B--2---:R-:W-:Y:S02]  /*b040*/  F2FP.BF16.F32.PACK_AB R10, R77, R76 ;  /* 0x0000004c4d0a723e */ /* 0x004fe400000010ff */
[----:B----4-:R-:W-:Y:S02]  /*b050*/  F2FP.BF16.F32.PACK_AB R11, R63, R62 ;  /* 0x0000003e3f0b723e */ /* 0x010fe400000010ff */
[----:B------:R-:W-:-:S02]  /*b060*/  F2FP.BF16.F32.PACK_AB R12, R73, R72 ;  /* 0x00000048490c723e */ /* 0x000fc400000010ff */
[----:B------:R-:W-:Y:S01]  /*b070*/  F2FP.BF16.F32.PACK_AB R13, R65, R64 ;  /* 0x00000040410d723e */ /* 0x000fe200000010ff */
[----:B------:R0:W-:Y:S01]  /*b080*/  STSM.16.M88.4 [R38], R8 ;  /* 0x0000000826007844 */ /* 0x0001e20000000200 */
[----:B------:R-:W-:Y:S02]  /*b090*/  F2FP.BF16.F32.PACK_AB R14, R75, R74 ;  /* 0x0000004a4b0e723e */ /* 0x000fe400000010ff */
[----:B------:R-:W-:Y:S02]  /*b0a0*/  F2FP.BF16.F32.PACK_AB R15, R67, R66 ;  /* 0x00000042430f723e */ /* 0x000fe400000010ff */
[----:B------:R-:W-:Y:S02]  /*b0b0*/  F2FP.BF16.F32.PACK_AB R24, R71, R70 ;  /* 0x000000464718723e */ /* 0x000fe400000010ff */
[----:B------:R-:W-:Y:S01]  /*b0c0*/  F2FP.BF16.F32.PACK_AB R25, R35, R34 ;  /* 0x000000222319723e */ /* 0x000fe200000010ff */
[----:B------:R1:W-:Y:S01]  /*b0d0*/  STSM.16.M88.4 [R100], R12 ;  /* 0x0000000c64007844 */ /* 0x0003e20000000200 */
[----:B------:R-:W-:-:S02]  /*b0e0*/  F2FP.BF16.F32.PACK_AB R26, R69, R68 ;  /* 0x00000044451a723e */ /* 0x000fc400000010ff */
[----:B------:R-:W-:Y:S02]  /*b0f0*/  F2FP.BF16.F32.PACK_AB R27, R37, R36 ;  /* 0x00000024251b723e */ /* 0x000fe400000010ff */
[----:B------:R-:W-:-:S03]  /*b100*/  ISETP.NE.U32.AND P0, PT, RZ, UR10, PT ;  /* 0x0000000aff007c0c */ /* 0x000fc6000bf05070 */
[----:B------:R1:W-:Y:S01]  /*b110*/  STSM.16.M88.4 [R101], R24 ;  /* 0x0000001865007844 */ /* 0x0003e20000000200 */
[----:B------:R-:W-:Y:S01]  /*b120*/  BAR.SYNC.DEFER_BLOCKING 0x1, 0x100 ;  /* 0x0044000000007b1d */ /* 0x000fe20000010000 */
[----:B------:R-:W-:-:S07]  /*b130*/  ISETP.NE.AND.EX P0, PT, RZ, UR11, PT, P0 ;  /* 0x0000000bff007c0c */ /* 0x000fce000bf05300 */
[----:B0-----:R-:W0:Y:S06]  /*b140*/  LDC R38, c[0x0][0xbe8] ;  /* 0x0002fa00ff267b82 */ /* 0x001e2c0000000800 */
[----:B------:R-:W2:Y:S01]  /*b150*/  @P0 LDG.E R28, desc[UR50][R102.64] ;  /* 0x00000032661c0981 */ /* 0x000ea2000c1e1900 */
[----:B------:R-:W-:-:S04]  /*b160*/  UISETP.NE.U32.AND UP0, UPT, UR8, URZ, UPT ;  /* 0x0000003f0800728c */ /* 0x000fc8000bf05070 */
[----:B------:R-:W-:Y:S01]  /*b170*/  UISETP.NE.AND.EX UP0, UPT, UR9, URZ, UPT, UP0 ;  /* 0x0000003f0900728c */ /* 0x000fe2000bf05300 */
[----:B0-----:R-:W-:-:S05]  /*b180*/  ISETP.NE.AND P1, PT, R38, 0x1, PT ;  /* 0x000000012600780c */ /* 0x001fca0003f25270 */
[----:B------:R-:W-:-:S05]  /*b190*/  PLOP3.LUT P4, PT, PT, PT, UP0, 0x80, 0x0 ;  /* 0x000000000000781c */ /* 0x000fca0003f8f008 */
[----:B------:R-:W-:-:S03]  /*b1a0*/  @UP0 UIADD3 UR8, UP1, UR4, UR8, URZ ;  /* 0x0000000804080290 */ /* 0x000fc6000ff3e03f */
[----:B------:R-:W0:Y:S01]  /*b1b0*/  @P1 LDC R6, c[0x0][0xbec] ;  /* 0x0002fb00ff061b82 */ /* 0x000e220000000800 */
[----:B------:R-:W-:Y:S02]  /*b1c0*/  @UP0 UIADD3.X UR9, UR12, UR9, URZ, UP1, !UPT ;  /* 0x000000090c090290 */ /* 0x000fe40008ffe43f */
[----:B------:R-:W-:Y:S01]  /*b1d0*/  UISETP.GT.AND UP1, UPT, UR44, 0x1, UPT ;  /* 0x000000012c00788c */ /* 0x000fe2000bf24270 */
[----:B------:R-:W-:Y:S01]  /*b1e0*/  IMAD.U32 R4, RZ, RZ, UR8 ;  /* 0x00000008ff047e24 */ /* 0x000fe2000f8e00ff */
[----:B------:R-:W-:Y:S01]  /*b1f0*/  ULDC UR4, c[0x0][0xa88] ;  /* 0x0002a20000047ab9 */ /* 0x000fe20000000800 */
[----:B------:R-:W-:Y:S01]  /*b200*/  UMOV UR16, 0x9b8 ;  /* 0x000009b800107882 */ /* 0x000fe20000000000 */
[----:B------:R-:W-:Y:S01]  /*b210*/  IMAD.U32 R33, RZ, RZ, UR4 ;  /* 0x00000004ff217e24 */ /* 0x000fe2000f8e00ff */
[----:B------:R-:W3:Y:S01]  /*b220*/  @P1 LDC R9, c[0x0][0xbf0] ;  /* 0x0002fc00ff091b82 */ /* 0x000ee20000000800 */
[----:B------:R-:W-:Y:S01]  /*b230*/  USEL UR16, UR16, 0x978, UP1 ;  /* 0x0000097810107887 */ /* 0x000fe20008800000 */
[----:B------:R-:W-:Y:S01]  /*b240*/  IMAD.U32 R5, RZ, RZ, UR9 ;  /* 0x00000009ff057e24 */ /* 0x000fe2000f8e00ff */
[----:B------:R-:W-:-:S04]  /*b250*/  UISETP.NE.U32.AND UP0, UPT, UR10, URZ, UPT ;  /* 0x0000003f0a00728c */ /* 0x000fc8000bf05070 */
[----:B------:R4:W5:Y:S01]  /*b260*/  @P4 LDG.E R33, desc[UR50][R4.64] ;  /* 0x0000003204214981 */ /* 0x000962000c1e1900 */
[----:B------:R-:W-:Y:S01]  /*b270*/  UISETP.NE.AND.EX UP0, UPT, UR11, URZ, UPT, UP0 ;  /* 0x0000003f0b00728c */ /* 0x000fe2000bf05300 */
[----:B------:R-:W-:Y:S01]  /*b280*/  UMOV UR4, URZ ;  /* 0x0000003f00047c82 */ /* 0x000fe20008000000 */
[----:B------:R-:W-:-:S03]  /*b290*/  USEL UR7, UR40, URZ, UP1 ;  /* 0x0000003f28077287 */ /* 0x000fc60008800000 */
[----:B------:R-:W-:Y:S01]  /*b2a0*/  ULDC.64 UR10, c[0x0][UR16+0x218] ;  /* 0x00008600100a7abb */ /* 0x000fe20008000a00 */
[----:B------:R-:W-:Y:S01]  /*b2b0*/  ULDC.64 UR14, c[0x0][UR16+0x228] ;  /* 0x00008a00100e7abb */ /* 0x000fe20008000a00 */
[----:B------:R-:W-:Y:S01]  /*b2c0*/  USEL UR36, UR36, URZ, !UP0 ;  /* 0x0000003f24247287 */ /* 0x000fe2000c000000 */
[----:B----4-:R-:W-:Y:S01]  /*b2d0*/  IMAD.U32 R4, RZ, RZ, UR42 ;  /* 0x0000002aff047e24 */ /* 0x010fe2000f8e00ff */
[----:B------:R-:W-:Y:S01]  /*b2e0*/  ULDC.64 UR12, c[0x0][UR16+0x220] ;  /* 0x00008800100c7abb */ /* 0x000fe20008000a00 */
[----:B------:R-:W-:Y:S02]  /*b2f0*/  UIMAD.WIDE.U32 UR8, UR10, UR39, URZ ;  /* 0x000000270a0872a5 */ /* 0x000fe4000f8e003f */
[----:B------:R-:W-:Y:S01]  /*b300*/  IMAD R11, R4, 0x80, R219 ;  /* 0x00000080040b7824 */ /* 0x000fe200078e02db */
[----:B------:R-:W-:Y:S02]  /*b310*/  UIMAD.WIDE.U32 UR18, UR14, UR7, URZ ;  /* 0x000000070e1272a5 */ /* 0x000fe4000f8e003f */
[----:B------:R-:W-:Y:S01]  /*b320*/  UIMAD UR10, UR11, UR39, URZ ;  /* 0x000000270b0a72a4 */ /* 0x000fe2000f8e023f */
[----:B0-----:R-:W-:Y:S01]  /*b330*/  @P1 IMAD.HI.U32 R4, R11, R6, RZ ;  /* 0x000000060b041227 */ /* 0x001fe200078e00ff */
[----:B------:R-:W-:-:S02]  /*b340*/  UIMAD UR14, UR15, UR7, URZ ;  /* 0x000000070f0e72a4 */ /* 0x000fc4000f8e023f */
[----:B------:R-:W-:Y:S01]  /*b350*/  USEL UR37, UR37, URZ, !UP0 ;  /* 0x0000003f25257287 */ /* 0x000fe2000c000000 */
[----:B------:R-:W-:Y:S01]  /*b360*/  IMAD.MOV.U32 R7, RZ, RZ, R11 ;  /* 0x000000ffff077224 */ /* 0x000fe200078e000b */
[----:B------:R-:W-:Y:S01]  /*b370*/  UIMAD UR7, UR13, UR36, URZ ;  /* 0x000000240d0772a4 */ /* 0x000fe2000f8e023f */
[----:B---3--:R-:W-:Y:S01]  /*b380*/  @P1 SHF.R.U32.HI R7, RZ, R9, R4 ;  /* 0x00000009ff071219 */ /* 0x008fe20000011604 */
[----:B------:R-:W-:Y:S01]  /*b390*/  UIADD3 UR9, UR9, UR10, URZ ;  /* 0x0000000a09097290 */ /* 0x000fe2000fffe03f */
[----:B------:R-:W-:Y:S01]  /*b3a0*/  IMAD.U32 R4, RZ, RZ, UR18 ;  /* 0x00000012ff047e24 */ /* 0x000fe2000f8e00ff */
[----:B------:R-:W-:Y:S01]  /*b3b0*/  UIMAD.WIDE.U32 UR10, UR12, UR36, URZ ;  /* 0x000000240c0a72a5 */ /* 0x000fe2000f8e003f */
[----:B------:R-:W-:Y:S01]  /*b3c0*/  IMAD.U32 R5, RZ, RZ, UR19 ;  /* 0x00000013ff057e24 */ /* 0x000fe2000f8e00ff */
[----:B------:R-:W-:Y:S01]  /*b3d0*/  UIMAD UR7, UR12, UR37, UR7 ;  /* 0x000000250c0772a4 */ /* 0x000fe2000f8e0207 */
[--C-:B------:R-:W-:Y:S01]  /*b3e0*/  IMAD.MOV R9, RZ, RZ, -R7.reuse ;  /* 0x000000ffff097224 */ /* 0x100fe200078e0a07 */
[----:B------:R-:W-:Y:S01]  /*b3f0*/  UIADD3 UR14, UR19, UR14, URZ ;  /* 0x0000000e130e7290 */ /* 0x000fe2000fffe03f */
[----:B------:R-:W-:Y:S01]  /*b400*/  SHF.R.S32.HI R5, RZ, 0x1f, R7 ;  /* 0x0000001fff057819 */ /* 0x000fe20000011407 */
[----:B------:R-:W-:Y:S01]  /*b410*/  UIADD3 UR7, UR11, UR7, URZ ;  /* 0x000000070b077290 */ /* 0x000fe2000fffe03f */
[----:B------:R-:W-:-:S03]  /*b420*/  IMAD R9, R38, R9, R11 ;  /* 0x0000000926097224 */ /* 0x000fc600078e020b */
[----:B------:R-:W-:Y:S02]  /*b430*/  IMAD.U32 R8, RZ, RZ, UR14 ;  /* 0x0000000eff087e24 */ /* 0x000fe4000f8e00ff */
[----:B------:R-:W-:Y:S02]  /*b440*/  SHF.R.S32.HI R6, RZ, 0x1f, R9 ;  /* 0x0000001fff067819 */ /* 0x000fe40000011409 */
[----:B--2---:R-:W-:-:S13]  /*b450*/  @P0 R2UR UR4, R28 ;  /* 0x000000001c0402ca */ /* 0x004fda00000e0000 */
[----:B------:R-:W-:Y:S02]  /*b460*/  UIADD3 UR8, UP0, UP2, UR10, UR8, UR4 ;  /* 0x000000080a087290 */ /* 0x000fe4000fa1e004 */
[----:B------:R-:W-:Y:S01]  /*b470*/  USHF.R.S32.HI UR12, URZ, 0x1f, UR4 ;  /* 0x0000001f3f0c7899 */ /* 0x000fe20008011404 */
[----:B------:R-:W-:Y:S01]  /*b480*/  ULDC.64 UR10, c[0x0][0xba8] ;  /* 0x0002ea00000a7ab9 */ /* 0x000fe20000000a00 */
[----:B------:R-:W-:Y:S02]  /*b490*/  @!UP1 ULDC UR10, c[0x0][0xb50] ;  /* 0x0002d400000a9ab9 */ /* 0x000fe40000000800 */
[----:B------:R-:W-:Y:S01]  /*b4a0*/  UIADD3.X UR7, UR7, UR9, UR12, UP0, UP2 ;  /* 0x0000000907077290 */ /* 0x000fe200087e440c */
[----:B------:R-:W-:Y:S01]  /*b4b0*/  IADD3 R4, P2, P3, R7, UR8, R4 ;  /* 0x0000000807047c10 */ /* 0x000fe2000fb5e004 */
[----:B------:R-:W-:Y:S01]  /*b4c0*/  @!UP1 ULDC UR11, c[0x0][0xb54] ;  /* 0x0002d500000b9ab9 */ /* 0x000fe20000000800 */
[----:B------:R-:W-:Y:S02]  /*b4d0*/  ULDC.64 UR8, c[0x0][UR16+0x210] ;  /* 0x0000840010087abb */ /* 0x000fe40008000a00 */
[----:B------:R-:W-:Y:S01]  /*b4e0*/  IMAD R7, R9, UR9, RZ ;  /* 0x0000000909077c24 */ /* 0x000fe2000f8e02ff */
[----:B------:R-:W-:-:S03]  /*b4f0*/  IADD3.X R5, R5, UR7, R8, P2, P3 ;  /* 0x0000000705057c10 */ /* 0x000fc600097e6408 */
[----:B------:R-:W-:Y:S02]  /*b500*/  IMAD R7, R6, UR8, R7 ;  /* 0x0000000806077c24 */ /* 0x000fe4000f8e0207 */
[----:B------:R-:W-:-:S04]  /*b510*/  IMAD.WIDE.U32 R4, R9, UR8, R4 ;  /* 0x0000000809047c25 */ /* 0x000fc8000f8e0004 */
[----:B------:R-:W-:Y:S01]  /*b520*/  IMAD.IADD R5, R5, 0x1, R7 ;  /* 0x0000000105057824 */ /* 0x000fe200078e0207 */
[----:B------:R-:W-:-:S04]  /*b530*/  LEA R8, P2, R4, UR10, 0x2 ;  /* 0x0000000a04087c11 */ /* 0x000fc8000f8410ff */
[----:B------:R-:W-:Y:S01]  /*b540*/  LEA.HI.X R9, R4, UR11, R5, 0x2, P2 ;  /* 0x0000000b04097c11 */ /* 0x000fe200090f1405 */
[----:B-1----:R-:W-:Y:S08]  /*b550*/  @P4 BRA `(.L_x_163) ;  /* 0x0000000000104947 */ /* 0x002ff00003800000 */
[----:B------:R-:W-:Y:S05]  /*b560*/  @!P0 BRA `(.L_x_163) ;  /* 0x00000000000c8947 */ /* 0x000fea0003800000 */
[----:B------:R-:W2:Y:S04]  /*b570*/  LDG.E R4, desc[UR50][R102.64] ;  /* 0x0000003266047981 */ /* 0x000ea8000c1e1900 */
[----:B-----5:R-:W2:Y:S02]  /*b580*/  LDG.E R33, desc[UR50][R102.64+0x4] ;  /* 0x0000043266217981 */ /* 0x020ea4000c1e1900 */
[----:B--2---:R-:W-:-:S07]  /*b590*/  IMAD.IADD R33, R33, 0x1, -R4 ;  /* 0x0000000121217824 */ /* 0x004fce00078e0a04 */
.L_x_163:
[----:B------:R-:W-:Y:S01]  /*b5a0*/  IMAD.U32 R13, RZ, RZ, UR42 ;  /* 0x0000002aff0d7e24 */ /* 0x000fe2000f8e00ff */
[----:B------:R-:W-:Y:S01]  /*b5b0*/  SHFL.IDX PT, R4, R8, RZ, 0x1c1f ;  /* 0x001c1fff08047589 */ /* 0x000fe200000e0000 */
[----:B-----5:R-:W-:Y:S01]  /*b5c0*/  IMAD R33, R33, R38, RZ ;  /* 0x0000002621217224 */ /* 0x020fe200078e02ff */
[----:B------:R-:W-:Y:S01]  /*b5d0*/  LOP3.LUT P0, RZ, R201, 0x3, RZ, 0xc0, !PT ;  /* 0x00000003c9ff7812 */ /* 0x000fe2000780c0ff */
[----:B------:R-:W-:Y:S01]  /*b5e0*/  IMAD R10, R13, 0x80, R218 ;  /* 0x000000800d0a7824 */ /* 0x000fe200078e02da */
[----:B------:R-:W0:Y:S03]  /*b5f0*/  SHFL.IDX PT, R5, R9, RZ, 0x1c1f ;  /* 0x001c1fff09057589 */ /* 0x000e2600000e0000 */
[C---:B------:R-:W-:Y:S01]  /*b600*/  VIADD R24, R10.reuse, 0x8 ;  /* 0x000000080a187836 */ /* 0x040fe20000000000 */
[----:B------:R-:W-:Y:S01]  /*b610*/  SHFL.IDX PT, R6, R8, 0x1, 0x1c1f ;  /* 0x003c1f0008067f89 */ /* 0x000fe200000e0000 */
[----:B------:R-:W-:-:S03]  /*b620*/  ISETP.GE.OR P2, PT, R10, R33, P0 ;  /* 0x000000210a00720c */ /* 0x000fc60000746670 */
[----:B------:R-:W1:Y:S01]  /*b630*/  SHFL.IDX PT, R7, R9, 0x1, 0x1c1f ;  /* 0x003c1f0009077f89 */ /* 0x000e6200000e0000 */
[----:B------:R-:W-:-:S09]  /*b640*/  ISETP.GE.OR P0, PT, R24, R33, P0 ;  /* 0x000000211800720c */ /* 0x000fd20000706670 */
[----:B0-----:R0:W-:Y:S04]  /*b650*/  @!P2 ST.E desc[UR50][R4.64], R3 ;  /* 0x000000030400a985 */ /* 0x0011e8000c101932 */
[----:B-1----:R0:W-:Y:S01]  /*b660*/  @!P0 ST.E desc[UR50][R6.64], R0 ;  /* 0x0000000006008985 */ /* 0x0021e2000c101932 */
[----:B------:R-:W-:-:S13]  /*b670*/  PLOP3.LUT P0, PT, PT, PT, UP1, 0x80, 0x0 ;  /* 0x000000000000781c */ /* 0x000fda0003f0f018 */
[----:B0-----:R-:W-:Y:S05]  /*b680*/  @P0 BRA `(.L_x_164) ;  /* 0x0000000800900947 */ /* 0x001fea0003800000 */
[----:B------:R-:W-:Y:S01]  /*b690*/  IMAD R3, R200, 0x40, R2 ;  /* 0x00000040c8037824 */ /* 0x000fe200078e0202 */
[----:B------:R-:W0:Y:S01]  /*b6a0*/  @P1 LDC R35, c[0x0][0xbec] ;  /* 0x0002fb00ff231b82 */ /* 0x000e220000000800 */
[----:B------:R-:W-:Y:S02]  /*b6b0*/  ULDC.64 UR10, c[0x0][0xaa0] ;  /* 0x0002a800000a7ab9 */ /* 0x000fe40000000a00 */
[----:B------:R-:W-:-:S03]  /*b6c0*/  IMAD.WIDE R20, R3, 0x2, R20 ;  /* 0x0000000203147825 */ /* 0x000fc600078e0214 */
[C---:B------:R-:W-:Y:S02]  /*b6d0*/  IADD3 R9, P6, R20.reuse, 0x1000, RZ ;  /* 0x0000100014097810 */ /* 0x040fe40007fde0ff */
[C---:B------:R-:W-:Y:S02]  /*b6e0*/  IADD3 R13, P5, R20.reuse, 0x2000, RZ ;  /* 0x00002000140d7810 */ /* 0x040fe40007fbe0ff */
[----:B------:R-:W-:Y:S02]  /*b6f0*/  LOP3.LUT R8, R9, 0x380, RZ, 0xc0, !PT ;  /* 0x0000038009087812 */ /* 0x000fe400078ec0ff */
[C---:B------:R-:W-:Y:S02]  /*b700*/  IADD3 R25, P4, R20.reuse, 0x3000, RZ ;  /* 0x0000300014197810 */ /* 0x040fe40007f9e0ff */
[C---:B------:R-:W-:Y:S02]  /*b710*/  IADD3 R29, P3, R20.reuse, 0x4000, RZ ;  /* 0x00004000141d7810 */ /* 0x040fe40007f7e0ff */
[----:B------:R-:W-:-:S02]  /*b720*/  IADD3 R41, P2, R20, 0x5000, RZ ;  /* 0x0000500014297810 */ /* 0x000fc40007f5e0ff */
[C---:B------:R-:W-:Y:S02]  /*b730*/  IADD3 R45, P0, R20.reuse, 0x6000, RZ ;  /* 0x00006000142d7810 */ /* 0x040fe40007f1e0ff */
[----:B------:R-:W-:Y:S02]  /*b740*/  LOP3.LUT R5, R20, 0x380, RZ, 0xc0, !PT ;  /* 0x0000038014057812 */ /* 0x000fe400078ec0ff */
[----:B------:R-:W-:Y:S02]  /*b750*/  SHF.R.U64 R8, R8, 0x3, RZ ;  /* 0x0000000308087819 */ /* 0x000fe400000012ff */
[----:B------:R-:W-:Y:S02]  /*b760*/  LOP3.LUT R12, R13, 0x380, RZ, 0xc0, !PT ;  /* 0x000003800d0c7812 */ /* 0x000fe400078ec0ff */
[----:B------:R-:W-:Y:S02]  /*b770*/  LOP3.LUT R24, R25, 0x380, RZ, 0xc0, !PT ;  /* 0x0000038019187812 */ /* 0x000fe400078ec0ff */
[----:B------:R-:W-:-:S02]  /*b780*/  LOP3.LUT R28, R29, 0x380, RZ, 0xc0, !PT ;  /* 0x000003801d1c7812 */ /* 0x000fc400078ec0ff */
[----:B------:R-:W-:Y:S02]  /*b790*/  LOP3.LUT R40, R41, 0x380, RZ, 0xc0, !PT ;  /* 0x0000038029287812 */ /* 0x000fe400078ec0ff */
[----:B------:R-:W-:Y:S02]  /*b7a0*/  LOP3.LUT R44, R45, 0x380, RZ, 0xc0, !PT ;  /* 0x000003802d2c7812 */ /* 0x000fe400078ec0ff */
[----:B------:R-:W-:Y:S02]  /*b7b0*/  SHF.R.U64 R5, R5, 0x3, RZ ;  /* 0x0000000305057819 */ /* 0x000fe400000012ff */
[----:B------:R-:W-:Y:S01]  /*b7c0*/  LOP3.LUT R8, R8, R9, RZ, 0x3c, !PT ;  /* 0x0000000908087212 */ /* 0x000fe200078e3cff */
[----:B------:R-:W-:Y:S01]  /*b7d0*/  IMAD.X R9, RZ, RZ, R21, P6 ;  /* 0x000000ffff097224 */ /* 0x000fe200030e0615 */
[----:B------:R-:W-:Y:S02]  /*b7e0*/  IADD3 R3, P6, R20, 0x7000, RZ ;  /* 0x0000700014037810 */ /* 0x000fe40007fde0ff */
[----:B------:R-:W-:-:S02]  /*b7f0*/  SHF.R.U64 R12, R12, 0x3, RZ ;  /* 0x000000030c0c7819 */ /* 0x000fc400000012ff */
[----:B------:R-:W-:Y:S01]  /*b800*/  SHF.R.U64 R24, R24, 0x3, RZ ;  /* 0x0000000318187819 */ /* 0x000fe200000012ff */
[--C-:B------:R-:W-:Y:S01]  /*b810*/  IMAD.X R49, RZ, RZ, R21.reuse, P6 ;  /* 0x000000ffff317224 */ /* 0x100fe200030e0615 */
[----:B------:R-:W-:Y:S01]  /*b820*/  SHF.R.U64 R28, R28, 0x3, RZ ;  /* 0x000000031c1c7819 */ /* 0x000fe200000012ff */
[----:B------:R-:W-:Y:S01]  /*b830*/  UIMAD UR7, UR12, UR10, URZ ;  /* 0x0000000a0c0772a4 */ /* 0x000fe2000f8e023f */
[----:B------:R-:W-:Y:S01]  /*b840*/  SHF.R.U64 R40, R40, 0x3, RZ ;  /* 0x0000000328287819 */ /* 0x000fe200000012ff */
[----:B------:R-:W-:Y:S01]  /*b850*/  UIMAD.WIDE.U32 UR8, UR4, UR10, URZ ;  /* 0x0000000a040872a5 */ /* 0x000fe2000f8e003f */
[----:B------:R-:W-:Y:S01]  /*b860*/  SHF.R.U64 R44, R44, 0x3, RZ ;  /* 0x000000032c2c7819 */ /* 0x000fe200000012ff */
[----:B------:R-:W-:Y:S01]  /*b870*/  ULDC.64 UR12, c[0x0][0xaf0] ;  /* 0x0002bc00000c7ab9 */ /* 0x000fe20000000a00 */
[----:B------:R-:W-:Y:S01]  /*b880*/  LOP3.LUT R20, R5, R20, RZ, 0x3c, !PT ;  /* 0x0000001405147212 */ /* 0x000fe200078e3cff */
[----:B------:R-:W5:Y:S01]  /*b890*/  LD.E.128 R8, desc[UR50][R8.64] ;  /* 0x0000003208087980 */ /* 0x000f62000c101d00 */
[----:B------:R-:W-:Y:S01]  /*b8a0*/  LOP3.LUT R12, R12, R13, RZ, 0x3c, !PT ;  /* 0x0000000d0c0c7212 */ /* 0x000fe200078e3cff */
[--C-:B------:R-:W-:Y:S01]  /*b8b0*/  IMAD.X R13, RZ, RZ, R21.reuse, P5 ;  /* 0x000000ffff0d7224 */ /* 0x100fe200028e0615 */
[----:B------:R-:W-:Y:S01]  /*b8c0*/  LOP3.LUT R24, R24, R25, RZ, 0x3c, !PT ;  /* 0x0000001918187212 */ /* 0x000fe200078e3cff */
[--C-:B------:R-:W-:Y:S01]  /*b8d0*/  IMAD.X R25, RZ, RZ, R21.reuse, P4 ;  /* 0x000000ffff197224 */ /* 0x100fe200020e0615 */
[----:B------:R-:W-:Y:S01]  /*b8e0*/  LOP3.LUT R28, R28, R29, RZ, 0x3c, !PT ;  /* 0x0000001d1c1c7212 */ /* 0x000fe200078e3cff */
[--C-:B------:R-:W-:Y:S01]  /*b8f0*/  IMAD.X R29, RZ, RZ, R21.reuse, P3 ;  /* 0x000000ffff1d7224 */ /* 0x100fe200018e0615 */
[----:B------:R-:W-:Y:S01]  /*b900*/  LOP3.LUT R40, R40, R41, RZ, 0x3c, !PT ;  /* 0x0000002928287212 */ /* 0x000fe200078e3cff */
[--C-:B------:R-:W-:Y:S01]  /*b910*/  IMAD.X R41, RZ, RZ, R21.reuse, P2 ;  /* 0x000000ffff297224 */ /* 0x100fe200010e0615 */
[----:B------:R-:W-:Y:S01]  /*b920*/  LOP3.LUT R44, R44, R45, RZ, 0x3c, !PT ;  /* 0x0000002d2c2c7212 */ /* 0x000fe200078e3cff */
[----:B------:R-:W-:Y:S01]  /*b930*/  IMAD.X R45, RZ, RZ, R21, P0 ;  /* 0x000000ffff2d7224 */ /* 0x000fe200000e0615 */
[----:B------:R1:W5:Y:S01]  /*b940*/  LD.E.128 R4, desc[UR50][R20.64] ;  /* 0x0000003214047980 */ /* 0x000362000c101d00 */
[----:B------:R-:W-:Y:S01]  /*b950*/  LOP3.LUT R0, R3, 0x380, RZ, 0xc0, !PT ;  /* 0x0000038003007812 */ /* 0x000fe200078ec0ff */
[----:B------:R-:W-:-:S02]  /*b960*/  UIMAD UR7, UR4, UR11, UR7 ;  /* 0x0000000b040772a4 */ /* 0x000fc4000f8e0207 */
[----:B------:R-:W5:Y:S01]  /*b970*/  LD.E.128 R12, desc[UR50][R12.64] ;  /* 0x000000320c0c7980 */ /* 0x000f62000c101d00 */
[----:B------:R-:W-:-:S03]  /*b980*/  SHF.R.U64 R0, R0, 0x3, RZ ;  /* 0x0000000300007819 */ /* 0x000fc600000012ff */
[----:B------:R-:W5:Y:S01]  /*b990*/  LD.E.128 R24, desc[UR50][R24.64] ;  /* 0x0000003218187980 */ /* 0x000f62000c101d00 */
[----:B------:R-:W-:Y:S01]  /*b9a0*/  LOP3.LUT R48, R0, R3, RZ, 0x3c, !PT ;  /* 0x0000000300307212 */ /* 0x000fe200078e3cff */
[----:B-1----:R-:W1:Y:S01]  /*b9b0*/  @P1 LDC R21, c[0x0][0xbf0] ;  /* 0x0002fc00ff151b82 */ /* 0x002e620000000800 */
[----:B------:R-:W-:Y:S01]  /*b9c0*/  IMAD R0, R17, 0x20, R200 ;  /* 0x0000002011007824 */ /* 0x000fe200078e02c8 */
[----:B------:R-:W-:Y:S01]  /*b9d0*/  ULDC.64 UR10, c[0x0][0xae8] ;  /* 0x0002ba00000a7ab9 */ /* 0x000fe20000000a00 */
[----:B------:R-:W-:Y:S01]  /*b9e0*/  IMAD.U32 R3, RZ, RZ, UR42 ;  /* 0x0000002aff037e24 */ /* 0x000fe2000f8e00ff */
[----:B------:R-:W-:Y:S01]  /*b9f0*/  UIADD3 UR9, UR9, UR7, URZ ;  /* 0x0000000709097290 */ /* 0x000fe2000fffe03f */
[----:B------:R-:W5:Y:S01]  /*ba00*/  LD.E.128 R28, desc[UR50][R28.64] ;  /* 0x000000321c1c7980 */ /* 0x000f62000c101d00 */
[----:B------:R-:W-:Y:S01]  /*ba10*/  USHF.R.S32.HI UR4, URZ, 0x1f, UR36 ;  /* 0x0000001f3f047899 */ /* 0x000fe20008011424 */
[----:B------:R-:W-:Y:S01]  /*ba20*/  IMAD R34, R3, 0x80, R0 ;  /* 0x0000008003227824 */ /* 0x000fe200078e0200 */
[----:B------:R-:W-:Y:S01]  /*ba30*/  UIMAD.WIDE.U32 UR8, UR39, UR10, UR8 ;  /* 0x0000000a270872a5 */ /* 0x000fe2000f8e0008 */
[----:B------:R-:W5:Y:S01]  /*ba40*/  LD.E.128 R40, desc[UR50][R40.64] ;  /* 0x0000003228287980 */ /* 0x000f62000c101d00 */
[----:B------:R-:W-:Y:S01]  /*ba50*/  UIMAD UR4, UR4, UR12, URZ ;  /* 0x0000000c040472a4 */ /* 0x000fe2000f8e023f */
[----:B0-----:R-:W-:Y:S01]  /*ba60*/  @P1 IMAD.HI.U32 R0, R34, R35, RZ ;  /* 0x0000002322001227 */ /* 0x001fe200078e00ff */
[----:B------:R-:W-:Y:S01]  /*ba70*/  UIMAD UR9, UR39, UR11, UR9 ;  /* 0x0000000b270972a4 */ /* 0x000fe2000f8e0209 */
[----:B------:R-:W5:Y:S01]  /*ba80*/  LD.E.128 R44, desc[UR50][R44.64] ;  /* 0x000000322c2c7980 */ /* 0x000f62000c101d00 */
[----:B------:R-:W-:Y:S01]  /*ba90*/  UIMAD UR4, UR36, UR13, UR4 ;  /* 0x0000000d240472a4 */ /* 0x000fe2000f8e0204 */
[----:B------:R-:W-:Y:S01]  /*baa0*/  IMAD.MOV.U32 R3, RZ, RZ, R34 ;  /* 0x000000ffff037224 */ /* 0x000fe200078e0022 */
[----:B------:R-:W-:Y:S01]  /*bab0*/  UIMAD.WIDE.U32 UR36, UR36, UR12, UR8 ;  /* 0x0000000c242472a5 */ /* 0x000fe2000f8e0008 */
[----:B------:R-:W5:Y:S02]  /*bac0*/  LD.E.128 R48, desc[UR50][R48.64] ;  /* 0x0000003230307980 */ /* 0x000f64000c101d00 */
[----:B------:R-:W-:Y:S01]  /*bad0*/  ULDC.64 UR8, c[0x0][0xae0] ;  /* 0x0002b80000087ab9 */ /* 0x000fe20000000a00 */
[----:B-1----:R-:W-:Y:S01]  /*bae0*/  @P1 SHF.R.U32.HI R3, RZ, R21, R0 ;  /* 0x00000015ff031219 */ /* 0x002fe20000011600 */
[----:B------:R-:W-:Y:S01]  /*baf0*/  UIADD3 UR4, UR37, UR4, URZ ;  /* 0x0000000425047290 */ /* 0x000fe2000fffe03f */
[----:B------:R-:W-:Y:S01]  /*bb00*/  IMAD.U32 R20, RZ, RZ, UR36 ;  /* 0x00000024ff147e24 */ /* 0x000fe2000f8e00ff */
[----:B------:R-:W-:Y:S01]  /*bb10*/  @!PT LDS RZ, [RZ] ;  /* 0x00000000fffff984 */ /* 0x000fe20000000800 */
[----:B------:R-:W-:Y:S01]  /*bb20*/  @!PT LDS RZ, [RZ] ;  /* 0x00000000fffff984 */ /* 0x000fe20000000800 */
[----:B------:R-:W-:Y:S01]  /*bb30*/  @!PT LDS RZ, [RZ] ;  /* 0x00000000fffff984 */ /* 0x000fe20000000800 */
[----:B------:R-:W-:Y:S01]  /*bb40*/  @!PT LDS RZ, [RZ] ;  /* 0x00000000fffff984 */ /* 0x000fe20000000800 */
[----:B------:R0:W-:Y:S06]  /*bb50*/  MEMBAR.ALL.CTA ;  /* 0x0000000000007992 */ /* 0x0001ec0000008000 */
[----:B0-----:R-:W0:Y:S01]  /*bb60*/  FENCE.VIEW.ASYNC.S ;  /* 0x00000000000073c6 */ /* 0x001e220000000000 */
[--C-:B------:R-:W-:Y:S01]  /*bb70*/  SHF.R.S32.HI R0, RZ, 0x1f, R3.reuse ;  /* 0x0000001fff007819 */ /* 0x100fe20000011403 */
[----:B------:R-:W-:-:S02]  /*bb80*/  IMAD.MOV R35, RZ, RZ, -R3 ;  /* 0x000000ffff237224 */ /* 0x000fc400078e0a03 */
[----:B------:R-:W-:Y:S02]  /*bb90*/  IMAD.U32 R21, RZ, RZ, UR37 ;  /* 0x00000025ff157e24 */ /* 0x000fe4000f8e00ff */
[----:B------:R-:W-:Y:S02]  /*bba0*/  IMAD R0, R0, UR8, RZ ;  /* 0x0000000800007c24 */ /* 0x000fe4000f8e02ff */
[----:B------:R-:W-:Y:S02]  /*bbb0*/  IMAD R35, R38, R35, R34 ;  /* 0x0000002326237224 */ /* 0x000fe400078e0222 */
[----:B------:R-:W-:Y:S02]  /*bbc0*/  IMAD.U32 R21, RZ, RZ, UR4 ;  /* 0x00000004ff157e24 */ /* 0x000fe4000f8e00ff */
[C---:B------:R-:W-:Y:S01]  /*bbd0*/  IMAD R37, R3.reuse, UR9, R0 ;  /* 0x0000000903257c24 */ /* 0x040fe2000f8e0200 */
[----:B------:R-:W-:Y:S01]  /*bbe0*/  SHF.R.S32.HI R0, RZ, 0x1f, R35 ;  /* 0x0000001fff007819 */ /* 0x000fe20000011423 */
[----:B------:R-:W-:Y:S01]  /*bbf0*/  IMAD.WIDE.U32 R20, R3, UR8, R20 ;  /* 0x0000000803147c25 */ /* 0x000fe2000f8e0014 */
[----:B------:R-:W-:-:S03]  /*bc00*/  ULDC.64 UR8, c[0x0][0xad8] ;  /* 0x0002b60000087ab9 */ /* 0x000fc60000000a00 */
[----:B------:R-:W-:Y:S02]  /*bc10*/  IMAD.U32 R3, RZ, RZ, UR42 ;  /* 0x0000002aff037e24 */ /* 0x000fe4000f8e00ff */
[----:B------:R-:W-:Y:S02]  /*bc20*/  IMAD.IADD R21, R21, 0x1, R37 ;  /* 0x0000000115157824 */ /* 0x000fe400078e0225 */
[----:B------:R-:W-:Y:S02]  /*bc30*/  IMAD R34, R0, UR8, RZ ;  /* 0x0000000800227c24 */ /* 0x000fe4000f8e02ff */
[----:B------:R-:W-:Y:S02]  /*bc40*/  IMAD R38, R3, 0x80, R200 ;  /* 0x0000008003267824 */ /* 0x000fe400078e02c8 */
[C---:B------:R-:W-:Y:S02]  /*bc50*/  IMAD R3, R35.reuse, UR9, R34 ;  /* 0x0000000923037c24 */ /* 0x040fe4000f8e0222 */
[----:B------:R-:W-:Y:S01]  /*bc60*/  IMAD.WIDE.U32 R20, R35, UR8, R20 ;  /* 0x0000000823147c25 */ /* 0x000fe2000f8e0014 */
[----:B------:R-:W-:Y:S01]  /*bc70*/  ISETP.GE.AND P2, PT, R38, R33, PT ;  /* 0x000000212600720c */ /* 0x000fe20003f46270 */
[----:B------:R-:W-:-:S02]  /*bc80*/  ULDC.64 UR8, c[0x0][0xa80] ;  /* 0x0002a00000087ab9 */ /* 0x000fc40000000a00 */
[----:B------:R-:W-:Y:S01]  /*bc90*/  IMAD.IADD R3, R21, 0x1, R3 ;  /* 0x0000000115037824 */ /* 0x000fe200078e0203 */
[----:B------:R-:W-:Y:S01]  /*bca0*/  LEA R36, P3, R20, UR8, 0x1 ;  /* 0x0000000814247c11 */ /* 0x000fe2000f8608ff */
[----:B------:R-:W-:Y:S02]  /*bcb0*/  VIADD R32, R32, 0x29820 ;  /* 0x0002982020207836 */ /* 0x000fe40000000000 */
[----:B------:R-:W-:Y:S01]  /*bcc0*/  VIADD R0, R38, 0x20 ;  /* 0x0000002026007836 */ /* 0x000fe20000000000 */
[----:B------:R-:W-:Y:S02]  /*bcd0*/  LEA.HI.X R3, R20, UR9, R3, 0x1, P3 ;  /* 0x0000000914037c11 */ /* 0x000fe400098f0c03 */
[----:B------:R-:W-:Y:S02]  /*bce0*/  PRMT R32, RZ, 0x654, R32 ;  /* 0x00000654ff207816 */ /* 0x000fe40000000020 */
[-C--:B------:R-:W-:Y:S01]  /*bcf0*/  ISETP.GE.AND P0, PT, R0, R33.reuse, PT ;  /* 0x000000210000720c */ /* 0x080fe20003f06270 */
[----:B------:R-:W-:Y:S01]  /*bd00*/  VIADD R0, R38, 0x40 ;  /* 0x0000004026007836 */ /* 0x000fe20000000000 */
[----:B0-----:R0:W-:Y:S01]  /*bd10*/  SYNCS.ARRIVE.TRANS64.RED.A1T0 RZ, [R32+URZ], RZ ;  /* 0x000000ff20ff79a7 */ /* 0x0011e2000810043f */
[----:B------:R0:W1:Y:S01]  /*bd20*/  SHFL.IDX PT, R21, R36, RZ, 0x181f ;  /* 0x00181fff24157589 */ /* 0x00006200000e0000 */
[----:B------:R-:W-:Y:S03]  /*bd30*/  BSSY B1, `(.L_x_165) ;  /* 0x000000d000017945 */ /* 0x000fe60003800000 */
[----:B------:R0:W2:Y:S01]  /*bd40*/  SHFL.IDX PT, R35, R3, RZ, 0x181f ;  /* 0x00181fff03237589 */ /* 0x0000a200000e0000 */
[----:B------:R-:W-:Y:S01]  /*bd50*/  ISETP.GE.AND P1, PT, R0, R33, PT ;  /* 0x000000210000720c */ /* 0x000fe20003f26270 */
[----:B------:R-:W-:-:S12]  /*bd60*/  @P2 BRA `(.L_x_166) ;  /* 0x0000000000242947 */ /* 0x000fd80003800000 */
[----:B------:R-:W-:Y:S02]  /*bd70*/  ULDC UR4, c[0x0][0xac8] ;  /* 0x0002b20000047ab9 */ /* 0x000fe40000000800 */
[----:B------:R-:W-:Y:S02]  /*bd80*/  ISETP.GE.AND P2, PT, R2, UR4, PT ;  /* 0x0000000402007c0c */ /* 0x000fe4000bf46270 */
[----:B------:R-:W-:-:S11]  /*bd90*/  ISETP.GE.AND P3, PT, R16, UR4, PT ;  /* 0x0000000410007c0c */ /* 0x000fd6000bf66270 */
[-C--:B-1----:R-:W-:Y:S02]  /*bda0*/  @!P2 LEA R20, P4, R2, R21.reuse, 0x1 ;  /* 0x000000150214a211 */ /* 0x082fe400078808ff */
[----:B------:R-:W-:Y:S02]  /*bdb0*/  @!P3 LEA R34, P5, R16, R21, 0x1 ;  /* 0x000000151022b211 */ /* 0x000fe400078a08ff */
[-C--:B--2---:R-:W-:Y:S02]  /*bdc0*/  @!P2 LEA.HI.X R21, R2, R35.reuse, R222, 0x1, P4 ;  /* 0x000000230215a211 */ /* 0x084fe400020f0cde */
[----:B------:R-:W-:-:S03]  /*bdd0*/  @!P3 LEA.HI.X R35, R16, R35, R221, 0x1, P5 ;  /* 0x000000231023b211 */ /* 0x000fc600028f0cdd */
[----:B-----5:R3:W-:Y:S04]  /*bde0*/  @!P2 ST.E.128 desc[UR50][R20.64], R4 ;  /* 0x000000041400a985 */ /* 0x0207e8000c101d32 */
[----:B------:R3:W-:Y:S02]  /*bdf0*/  @!P3 ST.E.128 desc[UR50][R34.64], R28 ;  /* 0x0000001c2200b985 */ /* 0x0007e4000c101d32 */
.L_x_166:
[----:B------:R-:W-:Y:S05]  /*be00*/  BSYNC B1 ;  /* 0x0000000000017941 */ /* 0x000fea0003800000 */
.L_x_165:
[----:B---3-5:R3:W4:Y:S01]  /*be10*/  SHFL.IDX PT, R7, R3, 0x1, 0x181f ;  /* 0x00381f0003077f89 */ /* 0x02872200000e0000 */
[----:B------:R-:W-:Y:S03]  /*be20*/  BSSY B1, `(.L_x_167) ;  /* 0x000000c000017945 */ /* 0x000fe60003800000 */
[----:B------:R3:W0:Y:S01]  /*be30*/  SHFL.IDX PT, R5, R36, 0x1, 0x181f ;  /* 0x00381f0024057f89 */ /* 0x00062200000e0000 */
[----:B------:R-:W-:Y:S05]  /*be40*/  @P0 BRA `(.L_x_168) ;  /* 0x0000000000240947 */ /* 0x000fea0003800000 */
[----:B------:R-:W-:Y:S02]  /*be50*/  ULDC UR4, c[0x0][0xac8] ;  /* 0x0002b20000047ab9 */ /* 0x000fe40000000800 */
[----:B------:R-:W-:Y:S02]  /*be60*/  ISETP.GE.AND P3, PT, R2, UR4, PT ;  /* 0x0000000402007c0c */ /* 0x000fe4000bf66270 */
[----:B------:R-:W-:-:S11]  /*be70*/  ISETP.GE.AND P4, PT, R16, UR4, PT ;  /* 0x0000000410007c0c */ /* 0x000fd6000bf86270 */
[-C--:B0-----:R-:W-:Y:S02]  /*be80*/  @!P3 LEA R4, P0, R2, R5.reuse, 0x1 ;  /* 0x000000050204b211 */ /* 0x081fe400078008ff */
[----:B------:R-:W-:Y:S02]  /*be90*/  @!P4 LEA R6, P2, R16, R5, 0x1 ;  /* 0x000000051006c211 */ /* 0x000fe400078408ff */
[-C--:B----4-:R-:W-:Y:S02]  /*bea0*/  @!P3 LEA.HI.X R5, R2, R7.reuse, R222, 0x1, P0 ;  /* 0x000000070205b211 */ /* 0x090fe400000f0cde */
[----:B------:R-:W-:-:S03]  /*beb0*/  @!P4 LEA.HI.X R7, R16, R7, R221, 0x1, P2 ;  /* 0x000000071007c211 */ /* 0x000fc600010f0cdd */
[----:B------:R0:W-:Y:S04]  /*bec0*/  @!P3 ST.E.128 desc[UR50][R4.64], R8 ;  /* 0x000000080400b985 */ /* 0x0001e8000c101d32 */
[----:B------:R0:W-:Y:S02]  /*bed0*/  @!P4 ST.E.128 desc[UR50][R6.64], R40 ;  /* 0x000000280600c985 */ /* 0x0001e4000c101d32 */
.L_x_168:
[----:B------:R-:W-:Y:S05]  /*bee0*/  BSYNC B1 ;  /* 0x0000000000017941 */ /* 0x000fea0003800000 */
.L_x_167:
[----:B0---4-:R0:W4:Y:S01]  /*bef0*/  SHFL.IDX PT, R7, R3, 0x2, 0x181f ;  /* 0x00581f0003077f89 */ /* 0x01112200000e0000 */
        /* <DEDUP_REMOVED lines=12> */
.L_x_170:
[----:B------:R-:W-:Y:S05]  /*bfc0*/  BSYNC B1 ;  /* 0x0000000000017941 */ /* 0x000fea0003800000 */
.L_x_169:
[----:B------:R-:W-:Y:S01]  /*bfd0*/  VIADD R0, R38, 0x60 ;  /* 0x0000006026007836 */ /* 0x000fe20000000000 */
[----:B0--3--:R-:W0:Y:S04]  /*bfe0*/  SHFL.IDX PT, R3, R3, 0x3, 0x181f ;  /* 0x00781f0003037f89 */ /* 0x009e2800000e0000 */
[----:B------:R-:W-:Y:S01]  /*bff0*/  ISETP.GE.AND P0, PT, R0, R33, PT ;  /* 0x000000210000720c */ /* 0x000fe20003f06270 */
[----:B----4-:R3:W4:-:S12]  /*c000*/  SHFL.IDX PT, R7, R36, 0x3, 0x181f ;  /* 0x00781f0024077f89 */ /* 0x01071800000e0000 */
[----:B---3--:R-:W-:Y:S05]  /*c010*/  @P0 BRA `(.L_x_171) ;  /* 0x00000018002c0947 */ /* 0x008fea0003800000 */
[----:B------:R-:W-:Y:S02]  /*c020*/  ULDC UR4, c[0x0][0xac8] ;  /* 0x0002b20000047ab9 */ /* 0x000fe40000000800 */
[----:B------:R-:W-:-:S13]  /*c030*/  ISETP.GE.AND P1, PT, R2, UR4, PT ;  /* 0x0000000402007c0c */ /* 0x000fda000bf26270 */
[----:B----4-:R-:W-:-:S04]  /*c040*/  @!P1 LEA R4, P0, R2, R7, 0x1 ;  /* 0x0000000702049211 */ /* 0x010fc800078008ff */
[----:B0-----:R-:W-:Y:S02]  /*c050*/  @!P1 LEA.HI.X R5, R2, R3, R222, 0x1, P0 ;  /* 0x0000000302059211 */ /* 0x001fe400000f0cde */
[----:B------:R-:W-:-:S03]  /*c060*/  ISETP.GE.AND P0, PT, R16, UR4, PT ;  /* 0x0000000410007c0c */ /* 0x000fc6000bf06270 */
[----:B------:R0:W-:Y:S10]  /*c070*/  @!P1 ST.E.128 desc[UR50][R4.64], R24 ;  /* 0x0000001804009985 */ /* 0x0001f4000c101d32 */
[----:B------:R-:W-:Y:S05]  /*c080*/  @P0 BRA `(.L_x_171) ;  /* 0x0000001800100947 */ /* 0x000fea0003800000 */
[----:B0-----:R-:W-:-:S04]  /*c090*/  LEA R4, P0, R16, R7, 0x1 ;  /* 0x0000000710047211 */ /* 0x001fc800078008ff */
[----:B------:R-:W-:-:S05]  /*c0a0*/  LEA.HI.X R5, R16, R3, R221, 0x1, P0 ;  /* 0x0000000310057211 */ /* 0x000fca00000f0cdd */
[----:B------:R0:W-:Y:S01]  /*c0b0*/  ST.E.128 desc[UR50][R4.64], R48 ;  /* 0x0000003004007985 */ /* 0x0001e2000c101d32 */
[----:B------:R-:W-:Y:S05]  /*c0c0*/  BRA `(.L_x_171) ;  /* 0x0000001800007947 */ /* 0x000fea0003800000 */
.L_x_164:
[----:B------:R-:W-:Y:S01]  /*c0d0*/  ULDC.64 UR10, c[0x0][0xb08] ;  /* 0x0002c200000a7ab9 */ /* 0x000fe20000000a00 */
[----:B------:R-:W0:Y:S01]  /*c0e0*/  @P1 LDC R0, c[0x0][0xbec] ;  /* 0x0002fb00ff001b82 */ /* 0x000e220000000800 */
[----:B------:R-:W-:Y:S01]  /*c0f0*/  UIMAD UR7, UR12, UR10, URZ ;  /* 0x0000000a0c0772a4 */ /* 0x000fe2000f8e023f */
[----:B------:R-:W-:Y:S01]  /*c100*/  IMAD.MOV.U32 R3, RZ, RZ, R11 ;  /* 0x000000ffff037224 */ /* 0x000fe200078e000b */
[----:B------:R-:W-:Y:S01]  /*c110*/  UIMAD.WIDE.U32 UR8, UR4, UR10, URZ ;  /* 0x0000000a040872a5 */ /* 0x000fe2000f8e003f */
[----:B------:R-:W-:Y:S01]  /*c120*/  ISETP.GE.AND P0, PT, R10, R33, PT ;  /* 0x000000210a00720c */ /* 0x000fe20003f06270 */
[----:B------:R-:W-:Y:S01]  /*c130*/  UIMAD UR7, UR4, UR11, UR7 ;  /* 0x0000000b040772a4 */ /* 0x000fe2000f8e0207 */
[----:B------:R-:W-:Y:S01]  /*c140*/  VIADD R32, R32, 0x29820 ;  /* 0x0002982020207836 */ /* 0x000fe20000000000 */
[----:B------:R-:W-:Y:S01]  /*c150*/  USHF.R.S32.HI UR4, URZ, 0x1f, UR36 ;  /* 0x0000001f3f047899 */ /* 0x000fe20008011424 */
[----:B------:R-:W1:Y:S01]  /*c160*/  @P1 LDC R5, c[0x0][0xbf0] ;  /* 0x0002fc00ff051b82 */ /* 0x000e620000000800 */
[----:B------:R-:W-:Y:S01]  /*c170*/  UIADD3 UR9, UR9, UR7, URZ ;  /* 0x0000000709097290 */ /* 0x000fe2000fffe03f */
[----:B------:R-:W-:Y:S01]  /*c180*/  BSSY B1, `(.L_x_172) ;  /* 0x0000068000017945 */ /* 0x000fe20003800000 */
[----:B------:R-:W-:Y:S01]  /*c190*/  ULDC.64 UR10, c[0x0][0xb38] ;  /* 0x0002ce00000a7ab9 */ /* 0x000fe20000000a00 */
[----:B------:R-:W-:Y:S01]  /*c1a0*/  PRMT R32, RZ, 0x654, R32 ;  /* 0x00000654ff207816 */ /* 0x000fe20000000020 */
[----:B------:R-:W-:-:S03]  /*c1b0*/  UIMAD.WIDE.U32 UR8, UR39, UR10, UR8 ;  /* 0x0000000a270872a5 */ /* 0x000fc6000f8e0008 */
[----:B------:R2:W-:Y:S01]  /*c1c0*/  SYNCS.ARRIVE.TRANS64.RED.A1T0 RZ, [R32+URZ], RZ ;  /* 0x000000ff20ff79a7 */ /* 0x0005e2000810043f */
[----:B------:R-:W-:-:S03]  /*c1d0*/  UIMAD UR9, UR39, UR11, UR9 ;  /* 0x0000000b270972a4 */ /* 0x000fc6000f8e0209 */
[----:B------:R-:W-:Y:S02]  /*c1e0*/  ULDC.64 UR10, c[0x0][0xb40] ;  /* 0x0002d000000a7ab9 */ /* 0x000fe40000000a00 */
[----:B------:R-:W-:Y:S01]  /*c1f0*/  UIMAD UR4, UR4, UR10, URZ ;  /* 0x0000000a040472a4 */ /* 0x000fe2000f8e023f */
[----:B0-----:R-:W-:-:S03]  /*c200*/  @P1 IMAD.HI.U32 R0, R11, R0, RZ ;  /* 0x000000000b001227 */ /* 0x001fc600078e00ff */
[----:B------:R-:W-:Y:S02]  /*c210*/  UIMAD UR4, UR36, UR11, UR4 ;  /* 0x0000000b240472a4 */ /* 0x000fe4000f8e0204 */
[----:B------:R-:W-:-:S03]  /*c220*/  UIMAD.WIDE.U32 UR36, UR36, UR10, UR8 ;  /* 0x0000000a242472a5 */ /* 0x000fc6000f8e0008 */
[----:B------:R-:W-:Y:S01]  /*c230*/  ULDC.64 UR10, c[0x0][0xb48] ;  /* 0x0002d200000a7ab9 */ /* 0x000fe20000000a00 */
[----:B------:R-:W-:Y:S01]  /*c240*/  UIADD3 UR9, UR37, UR4, URZ ;  /* 0x0000000425097290 */ /* 0x000fe2000fffe03f */
[----:B-1----:R-:W-:Y:S02]  /*c250*/  @P1 SHF.R.U32.HI R3, RZ, R5, R0 ;  /* 0x00000005ff031219 */ /* 0x002fe40000011600 */
[----:B------:R-:W-:Y:S02]  /*c260*/  UMOV UR8, UR36 ;  /* 0x0000002400087c82 */ /* 0x000fe40008000000 */
[----:B------:R-:W-:Y:S01]  /*c270*/  UIMAD.WIDE.U32 UR8, UR40, UR10, UR8 ;  /* 0x0000000a280872a5 */ /* 0x000fe2000f8e0008 */
[--C-:B------:R-:W-:Y:S01]  /*c280*/  SHF.R.S32.HI R0, RZ, 0x1f, R3.reuse ;  /* 0x0000001fff007819 */ /* 0x100fe20000011403 */
[----:B------:R-:W-:Y:S02]  /*c290*/  IMAD.MOV R7, RZ, RZ, -R3 ;  /* 0x000000ffff077224 */ /* 0x000fe400078e0a03 */
[----:B------:R-:W-:-:S02]  /*c2a0*/  UIMAD UR40, UR40, UR11, UR9 ;  /* 0x0000000b282872a4 */ /* 0x000fc4000f8e0209 */
[----:B------:R-:W-:Y:S01]  /*c2b0*/  IMAD R7, R38, R7, R11 ;  /* 0x0000000726077224 */ /* 0x000fe200078e020b */
[----:B------:R-:W-:Y:S01]  /*c2c0*/  ULDC.64 UR10, c[0x0][0xb30] ;  /* 0x0002cc00000a7ab9 */ /* 0x000fe20000000a00 */
[----:B------:R-:W-:Y:S02]  /*c2d0*/  IMAD.U32 R5, RZ, RZ, UR9 ;  /* 0x00000009ff057e24 */ /* 0x000fe4000f8e00ff */
[----:B------:R-:W-:Y:S02]  /*c2e0*/  IMAD R0, R0, UR10, RZ ;  /* 0x0000000a00007c24 */ /* 0x000fe4000f8e02ff */
[----:B------:R-:W-:Y:S01]  /*c2f0*/  IMAD.U32 R4, RZ, RZ, UR8 ;  /* 0x00000008ff047e24 */ /* 0x000fe2000f8e00ff */
[----:B------:R-:W-:Y:S01]  /*c300*/  ULDC.64 UR8, c[0x0][0xb28] ;  /* 0x0002ca0000087ab9 */ /* 0x000fe20000000a00 */
[----:B------:R-:W-:Y:S02]  /*c310*/  IMAD.U32 R5, RZ, RZ, UR40 ;  /* 0x00000028ff057e24 */ /* 0x000fe4000f8e00ff */
[C---:B------:R-:W-:Y:S01]  /*c320*/  IMAD R9, R3.reuse, UR11, R0 ;  /* 0x0000000b03097c24 */ /* 0x040fe2000f8e0200 */
[----:B------:R-:W-:Y:S01]  /*c330*/  SHF.R.S32.HI R0, RZ, 0x1f, R7 ;  /* 0x0000001fff007819 */ /* 0x000fe20000011407 */
[----:B------:R-:W-:-:S04]  /*c340*/  IMAD.WIDE.U32 R4, R3, UR10, R4 ;  /* 0x0000000a03047c25 */ /* 0x000fc8000f8e0004 */
[----:B------:R-:W-:Y:S02]  /*c350*/  IMAD R0, R0, UR8, RZ ;  /* 0x0000000800007c24 */ /* 0x000fe4000f8e02ff */
[----:B------:R-:W-:Y:S02]  /*c360*/  IMAD.IADD R5, R5, 0x1, R9 ;  /* 0x0000000105057824 */ /* 0x000fe400078e0209 */
[C---:B------:R-:W-:Y:S02]  /*c370*/  IMAD R3, R7.reuse, UR9, R0 ;  /* 0x0000000907037c24 */ /* 0x040fe4000f8e0200 */
[----:B------:R-:W-:Y:S01]  /*c380*/  IMAD.WIDE.U32 R4, R7, UR8, R4 ;  /* 0x0000000807047c25 */ /* 0x000fe2000f8e0004 */
[----:B------:R-:W-:-:S03]  /*c390*/  ULDC.64 UR8, c[0x0][0xb00] ;  /* 0x0002c00000087ab9 */ /* 0x000fc60000000a00 */
[----:B------:R-:W-:Y:S01]  /*c3a0*/  IMAD.IADD R3, R5, 0x1, R3 ;  /* 0x0000000105037824 */ /* 0x000fe200078e0203 */
[----:B------:R-:W-:-:S04]  /*c3b0*/  LEA R0, P1, R4, UR8, 0x2 ;  /* 0x0000000804007c11 */ /* 0x000fc8000f8210ff */
[----:B------:R-:W-:Y:S01]  /*c3c0*/  LEA.HI.X R3, R4, UR9, R3, 0x2, P1 ;  /* 0x0000000904037c11 */ /* 0x000fe200088f1403 */
[----:B------:R2:W0:Y:S04]  /*c3d0*/  SHFL.IDX PT, R6, R0, RZ, 0x1c1f ;  /* 0x001c1fff00067589 */ /* 0x00042800000e0000 */
[----:B------:R2:W1:Y:S01]  /*c3e0*/  SHFL.IDX PT, R7, R3, RZ, 0x1c1f ;  /* 0x001c1fff03077589 */ /* 0x00046200000e0000 */
[----:B------:R-:W-:Y:S05]  /*c3f0*/  @P0 BRA `(.L_x_173) ;  /* 0x0000000400000947 */ /* 0x000fea0003800000 */
[----:B------:R-:W-:Y:S02]  /*c400*/  ULDC UR4, c[0x0][0xac8] ;  /* 0x0002b20000047ab9 */ /* 0x000fe40000000800 */
[----:B------:R-:W-:Y:S02]  /*c410*/  ISETP.GE.AND P3, PT, R198, UR4, PT ;  /* 0x00000004c6007c0c */ /* 0x000fe4000bf66270 */
[----:B------:R-:W-:Y:S02]  /*c420*/  ISETP.GE.AND P2, PT, R199, UR4, PT ;  /* 0x00000004c7007c0c */ /* 0x000fe4000bf46270 */
[----:B------:R-:W-:Y:S02]  /*c430*/  ISETP.GE.AND P1, PT, R197, UR4, PT ;  /* 0x00000004c5007c0c */ /* 0x000fe4000bf26270 */
[----:B------:R-:W-:Y:S02]  /*c440*/  ISETP.GE.AND P0, PT, R196, UR4, PT ;  /* 0x00000004c4007c0c */ /* 0x000fe4000bf06270 */
[----:B------:R-:W-:-:S05]  /*c450*/  ISETP.GE.AND P4, PT, R195, UR4, PT ;  /* 0x00000004c3007c0c */ /* 0x000fca000bf86270 */
[CC--:B0-----:R-:W-:Y:S02]  /*c460*/  @!P3 LEA R8, P5, R198.reuse, R6.reuse, 0x2 ;  /* 0x00000006c608b211 */ /* 0x0c1fe400078a10ff */
[----:B-1----:R-:W-:Y:S02]  /*c470*/  @!P2 IMAD.WIDE R4, R199, 0x4, R6 ;  /* 0x00000004c704a825 */ /* 0x002fe400078e0206 */
[----:B------:R-:W-:Y:S02]  /*c480*/  @!P3 LEA.HI.X R9, R198, R7, R216, 0x2, P5 ;  /* 0x00000007c609b211 */ /* 0x000fe400028f14d8 */
[-C--:B------:R-:W-:Y:S01]  /*c490*/  @!P1 LEA R10, P6, R197, R6.reuse, 0x2 ;  /* 0x00000006c50a9211 */ /* 0x080fe200078c10ff */
[----:B------:R0:W-:Y:S01]  /*c4a0*/  @!P2 ST.E.64 desc[UR50][R4.64], R98 ;  /* 0x000000620400a985 */ /* 0x0001e2000c101b32 */
[----:B------:R-:W-:Y:S02]  /*c4b0*/  ISETP.GE.AND P2, PT, R194, UR4, PT ;  /* 0x00000004c2007c0c */ /* 0x000fe4000bf46270 */
[----:B------:R-:W-:Y:S01]  /*c4c0*/  @!P0 LEA R12, P5, R196, R6, 0x2 ;  /* 0x00000006c40c8211 */ /* 0x000fe200078a10ff */
[----:B------:R1:W-:Y:S01]  /*c4d0*/  @!P3 ST.E.64 desc[UR50][R8.64], R96 ;  /* 0x000000600800b985 */ /* 0x0003e2000c101b32 */
[----:B------:R-:W-:-:S02]  /*c4e0*/  ISETP.GE.AND P3, PT, R193, UR4, PT ;  /* 0x00000004c1007c0c */ /* 0x000fc4000bf66270 */
[-C--:B------:R-:W-:Y:S02]  /*c4f0*/  @!P1 LEA.HI.X R11, R197, R7.reuse, R215, 0x2, P6 ;  /* 0x00000007c50b9211 */ /* 0x080fe400030f14d7 */
[----:B------:R-:W-:-:S03]  /*c500*/  @!P0 LEA.HI.X R13, R196, R7, R214, 0x2, P5 ;  /* 0x00000007c40d8211 */ /* 0x000fc600028f14d6 */
[----:B------:R3:W-:Y:S01]  /*c510*/  @!P1 ST.E.64 desc[UR50][R10.64], R94 ;  /* 0x0000005e0a009985 */ /* 0x0007e2000c101b32 */
[----:B0-----:R-:W-:-:S03]  /*c520*/  @!P4 LEA R4, P1, R195, R6, 0x2 ;  /* 0x00000006c304c211 */ /* 0x001fc600078210ff */
[----:B------:R0:W-:Y:S01]  /*c530*/  @!P0 ST.E.64 desc[UR50][R12.64], R92 ;  /* 0x0000005c0c008985 */ /* 0x0001e2000c101b32 */
[----:B------:R-:W-:Y:S02]  /*c540*/  ISETP.GE.AND P0, PT, R192, UR4, PT ;  /* 0x00000004c0007c0c */ /* 0x000fe4000bf06270 */
[-C--:B------:R-:W-:Y:S02]  /*c550*/  @!P4 LEA.HI.X R5, R195, R7.reuse, R213, 0x2, P1 ;  /* 0x00000007c305c211 */ /* 0x080fe400008f14d5 */
[CC--:B------:R-:W-:Y:S02]  /*c560*/  @!P2 LEA R14, P6, R194.reuse, R6.reuse, 0x2 ;  /* 0x00000006c20ea211 */ /* 0x0c0fe400078c10ff */
[----:B------:R-:W-:Y:S01]  /*c570*/  ISETP.GE.AND P1, PT, R171, UR4, PT ;  /* 0x00000004ab007c0c */ /* 0x000fe2000bf26270 */
[----:B------:R4:W-:Y:S01]  /*c580*/  @!P4 ST.E.64 desc[UR50][R4.64], R90 ;  /* 0x0000005a0400c985 */ /* 0x0009e2000c101b32 */
[----:B------:R-:W-:Y:S02]  /*c590*/  @!P3 LEA R20, P5, R193, R6, 0x2 ;  /* 0x00000006c114b211 */ /* 0x000fe400078a10ff */
[----:B------:R-:W-:-:S02]  /*c5a0*/  @!P2 LEA.HI.X R15, R194, R7, R212, 0x2, P6 ;  /* 0x00000007c20fa211 */ /* 0x000fc400030f14d4 */
[----:B------:R-:W-:Y:S02]  /*c5b0*/  ISETP.GE.AND P4, PT, R170, UR4, PT ;  /* 0x00000004aa007c0c */ /* 0x000fe4000bf86270 */
[----:B------:R-:W-:Y:S01]  /*c5c0*/  @!P3 LEA.HI.X R21, R193, R7, R211, 0x2, P5 ;  /* 0x00000007c115b211 */ /* 0x000fe200028f14d3 */
[----:B------:R5:W-:Y:S01]  /*c5d0*/  @!P2 ST.E.64 desc[UR50][R14.64], R88 ;  /* 0x000000580e00a985 */ /* 0x000be2000c101b32 */
[----:B-1----:R-:W-:-:S03]  /*c5e0*/  @!P0 LEA R8, P2, R192, R6, 0x2 ;  /* 0x00000006c0088211 */ /* 0x002fc600078410ff */
[----:B------:R-:W-:Y:S01]  /*c5f0*/  @!P3 ST.E.64 desc[UR50][R20.64], R86 ;  /* 0x000000561400b985 */ /* 0x000fe2000c101b32 */
[----:B------:R-:W-:Y:S02]  /*c600*/  ISETP.GE.AND P3, PT, R169, UR4, PT ;  /* 0x00000004a9007c0c */ /* 0x000fe4000bf66270 */
[CC--:B---3--:R-:W-:Y:S02]  /*c610*/  @!P1 LEA R10, P5, R171.reuse, R6.reuse, 0x2 ;  /* 0x00000006ab0a9211 */ /* 0x0c8fe400078a10ff */
[-C--:B------:R-:W-:Y:S02]  /*c620*/  @!P0 LEA.HI.X R9, R192, R7.reuse, R210, 0x2, P2 ;  /* 0x00000007c0098211 */ /* 0x080fe400010f14d2 */
[----:B------:R-:W-:Y:S02]  /*c630*/  ISETP.GE.AND P2, PT, R168, UR4, PT ;  /* 0x00000004a8007c0c */ /* 0x000fe4000bf46270 */
[----:B0-----:R-:W-:Y:S01]  /*c640*/  @!P4 LEA R12, P6, R170, R6, 0x2 ;  /* 0x00000006aa0cc211 */ /* 0x001fe200078c10ff */
[----:B------:R0:W-:Y:S01]  /*c650*/  @!P0 ST.E.64 desc[UR50][R8.64], R84 ;  /* 0x0000005408008985 */ /* 0x0001e2000c101b32 */
[----:B------:R-:W-:-:S02]  /*c660*/  @!P1 LEA.HI.X R11, R171, R7, R209, 0x2, P5 ;  /* 0x00000007ab0b9211 */ /* 0x000fc400028f14d1 */
[-C--:B------:R-:W-:Y:S02]  /*c670*/  @!P4 LEA.HI.X R13, R170, R7.reuse, R208, 0x2, P6 ;  /* 0x00000007aa0dc211 */ /* 0x080fe400030f14d0 */
[----:B------:R-:W-:Y:S01]  /*c680*/  ISETP.GE.AND P0, PT, R23, UR4, PT ;  /* 0x0000000417007c0c */ /* 0x000fe2000bf06270 */
[----:B------:R1:W-:Y:S01]  /*c690*/  @!P1 ST.E.64 desc[UR50][R10.64], R82 ;  /* 0x000000520a009985 */ /* 0x0003e2000c101b32 */
[C---:B----4-:R-:W-:Y:S02]  /*c6a0*/  @!P3 LEA R4, P1, R169.reuse, R6, 0x2 ;  /* 0x00000006a904b211 */ /* 0x050fe400078210ff */
[----:B------:R-:W-:Y:S01]  /*c6b0*/  ISETP.GE.AND P5, PT, R22, UR4, PT ;  /* 0x0000000416007c0c */ /* 0x000fe2000bfa6270 */
[----:B------:R3:W-:Y:S01]  /*c6c0*/  @!P4 ST.E.64 desc[UR50][R12.64], R80 ;  /* 0x000000500c00c985 */ /* 0x0007e2000c101b32 */
[----:B------:R-:W-:Y:S02]  /*c6d0*/  @!P3 LEA.HI.X R5, R169, R7, R207, 0x2, P1 ;  /* 0x00000007a905b211 */ /* 0x000fe400008f14cf */
[----:B------:R-:W-:-:S02]  /*c6e0*/  ISETP.GE.AND P4, PT, R19, UR4, PT ;  /* 0x0000000413007c0c */ /* 0x000fc4000bf86270 */
[----:B------:R-:W-:Y:S01]  /*c6f0*/  ISETP.GE.AND P1, PT, R18, UR4, PT ;  /* 0x0000000412007c0c */ /* 0x000fe2000bf26270 */
[----:B------:R4:W-:Y:S01]  /*c700*/  @!P3 ST.E.64 desc[UR50][R4.64], R78 ;  /* 0x0000004e0400b985 */ /* 0x0009e2000c101b32 */
[CC--:B-----5:R-:W-:Y:S02]  /*c710*/  @!P2 LEA R14, P6, R168.reuse, R6.reuse, 0x2 ;  /* 0x00000006a80ea211 */ /* 0x0e0fe400078c10ff */
[C---:B0-----:R-:W-:Y:S02]  /*c720*/  @!P0 LEA R8, P3, R23.reuse, R6, 0x2 ;  /* 0x0000000617088211 */ /* 0x041fe400078610ff */
[-C--:B------:R-:W-:Y:S02]  /*c730*/  @!P2 LEA.HI.X R15, R168, R7.reuse, R206, 0x2, P6 ;  /* 0x00000007a80fa211 */ /* 0x080fe400030f14ce */
[----:B------:R-:W-:-:S03]  /*c740*/  @!P0 LEA.HI.X R9, R23, R7, R205, 0x2, P3 ;  /* 0x0000000717098211 */ /* 0x000fc600018f14cd */
[----:B------:R4:W-:Y:S01]  /*c750*/  @!P2 ST.E.64 desc[UR50][R14.64], R76 ;  /* 0x0000004c0e00a985 */ /* 0x0009e2000c101b32 */
[-C--:B-1----:R-:W-:Y:S02]  /*c760*/  @!P5 LEA R10, P2, R22, R6.reuse, 0x2 ;  /* 0x00000006160ad211 */ /* 0x082fe400078410ff */
[CC--:B---3--:R-:W-:Y:S01]  /*c770*/  @!P4 LEA R12, P3, R19.reuse, R6.reuse, 0x2 ;  /* 0x00000006130cc211 */ /* 0x0c8fe200078610ff */
[----:B------:R4:W-:Y:S01]  /*c780*/  @!P0 ST.E.64 desc[UR50][R8.64], R72 ;  /* 0x0000004808008985 */ /* 0x0009e2000c101b32 */
[----:B------:R-:W-:Y:S02]  /*c790*/  @!P1 LEA R6, P6, R18, R6, 0x2 ;  /* 0x0000000612069211 */ /* 0x000fe400078c10ff */
[-C--:B------:R-:W-:Y:S02]  /*c7a0*/  @!P5 LEA.HI.X R11, R22, R7.reuse, R204, 0x2, P2 ;  /* 0x00000007160bd211 */ /* 0x080fe400010f14cc */
[-C--:B------:R-:W-:Y:S02]  /*c7b0*/  @!P4 LEA.HI.X R13, R19, R7.reuse, R203, 0x2, P3 ;  /* 0x00000007130dc211 */ /* 0x080fe400018f14cb */
[----:B------:R-:W-:Y:S01]  /*c7c0*/  @!P1 LEA.HI.X R7, R18, R7, R202, 0x2, P6 ;  /* 0x0000000712079211 */ /* 0x000fe200030f14ca */
[----:B------:R4:W-:Y:S04]  /*c7d0*/  @!P5 ST.E.64 desc[UR50][R10.64], R74 ;  /* 0x0000004a0a00d985 */ /* 0x0009e8000c101b32 */
[----:B------:R4:W-:Y:S04]  /*c7e0*/  @!P4 ST.E.64 desc[UR50][R12.64], R70 ;  /* 0x000000460c00c985 */ /* 0x0009e8000c101b32 */
[----:B------:R4:W-:Y:S02]  /*c7f0*/  @!P1 ST.E.64 desc[UR50][R6.64], R68 ;  /* 0x0000004406009985 */ /* 0x0009e4000c101b32 */
.L_x_173:
[----:B------:R-:W-:Y:S05]  /*c800*/  BSYNC B1 ;  /* 0x0000000000017941 */ /* 0x000fea0003800000 */
.L_x_172:
[----:B------:R-:W-:Y:S01]  /*c810*/  ISETP.GE.AND P0, PT, R24, R33, PT ;  /* 0x000000211800720c */ /* 0x000fe20003f06270 */
[----:B-1--4-:R1:W3:Y:S04]  /*c820*/  SHFL.IDX PT, R7, R3, 0x1, 0x1c1f ;  /* 0x003c1f0003077f89 */ /* 0x0122e800000e0000 */
[----:B0-----:R1:W0:Y:S08]  /*c830*/  SHFL.IDX PT, R6, R0, 0x1, 0x1c1f ;  /* 0x003c1f0000067f89 */ /* 0x00123000000e0000 */
[----:B-1----:R-:W-:Y:S05]  /*c840*/  @P0 BRA `(.L_x_171) ;  /* 0x0000001000200947 */ /* 0x002fea0003800000 */
[----:B------:R-:W-:Y:S02]  /*c850*/  ULDC UR4, c[0x0][0xac8] ;  /* 0x0002b20000047ab9 */ /* 0x000fe40000000800 */
[----:B------:R-:W-:Y:S02]  /*c860*/  ISETP.GE.AND P1, PT, R198, UR4, PT ;  /* 0x00000004c6007c0c */ /* 0x000fe4000bf26270 */
[----:B------:R-:W-:Y:S02]  /*c870*/  ISETP.GE.AND P6, PT, R199, UR4, PT ;  /* 0x00000004c7007c0c */ /* 0x000fe4000bfc6270 */
[----:B------:R-:W-:Y:S02]  /*c880*/  ISETP.GE.AND P0, PT, R197, UR4, PT ;  /* 0x00000004c5007c0c */ /* 0x000fe4000bf06270 */
[----:B------:R-:W-:Y:S02]  /*c890*/  ISETP.GE.AND P2, PT, R196, UR4, PT ;  /* 0x00000004c4007c0c */ /* 0x000fe4000bf46270 */
[----:B------:R-:W-:-:S05]  /*c8a0*/  ISETP.GE.AND P3, PT, R195, UR4, PT ;  /* 0x00000004c3007c0c */ /* 0x000fca000bf66270 */
[CC--:B0-----:R-:W-:Y:S02]  /*c8b0*/  @!P1 LEA R8, P4, R198.reuse, R6.reuse, 0x2 ;  /* 0x00000006c6089211 */ /* 0x0c1fe400078810ff */
[----:B---3--:R-:W-:Y:S02]  /*c8c0*/  @!P6 IMAD.WIDE R4, R199, 0x4, R6 ;  /* 0x00000004c704e825 */ /* 0x008fe400078e0206 */
[-C--:B------:R-:W-:Y:S02]  /*c8d0*/  @!P1 LEA.HI.X R9, R198, R7.reuse, R216, 0x2, P4 ;  /* 0x00000007c6099211 */ /* 0x080fe400020f14d8 */
[----:B------:R-:W-:Y:S01]  /*c8e0*/  ISETP.GE.AND P4, PT, R194, UR4, PT ;  /* 0x00000004c2007c0c */ /* 0x000fe2000bf86270 */
[----:B------:R0:W-:Y:S01]  /*c8f0*/  @!P6 ST.E.64 desc[UR50][R4.64], R40 ;  /* 0x000000280400e985 */ /* 0x0001e2000c101b32 */
[-C--:B------:R-:W-:Y:S02]  /*c900*/  @!P0 LEA R10, P5, R197, R6.reuse, 0x2 ;  /* 0x00000006c50a8211 */ /* 0x080fe400078a10ff */
[----:B------:R-:W-:Y:S01]  /*c910*/  @!P3 LEA R14, P6, R195, R6, 0x2 ;  /* 0x00000006c30eb211 */ /* 0x000fe200078c10ff */
[----:B------:R1:W-:Y:S01]  /*c920*/  @!P1 ST.E.64 desc[UR50][R8.64], R42 ;  /* 0x0000002a08009985 */ /* 0x0003e2000c101b32 */
[----:B------:R-:W-:-:S02]  /*c930*/  @!P0 LEA.HI.X R11, R197, R7, R215, 0x2, P5 ;  /* 0x00000007c50b8211 */ /* 0x000fc400028f14d7 */
[CC--:B------:R-:W-:Y:S02]  /*c940*/  @!P2 LEA R12, P1, R196.reuse, R6.reuse, 0x2 ;  /* 0x00000006c40ca211 */ /* 0x0c0fe400078210ff */
[-C--:B------:R-:W-:Y:S01]  /*c950*/  @!P3 LEA.HI.X R15, R195, R7.reuse, R213, 0x2, P6 ;  /* 0x00000007c30fb211 */ /* 0x080fe200030f14d5 */
[----:B------:R3:W-:Y:S01]  /*c960*/  @!P0 ST.E.64 desc[UR50][R10.64], R44 ;  /* 0x0000002c0a008985 */ /* 0x0007e2000c101b32 */
[----:B------:R-:W-:Y:S02]  /*c970*/  ISETP.GE.AND P0, PT, R193, UR4, PT ;  /* 0x00000004c1007c0c */ /* 0x000fe4000bf06270 */
[----:B------:R-:W-:Y:S02]  /*c980*/  @!P2 LEA.HI.X R13, R196, R7, R214, 0x2, P1 ;  /* 0x00000007c40da211 */ /* 0x000fe400008f14d6 */
[----:B------:R-:W-:Y:S02]  /*c990*/  ISETP.GE.AND P1, PT, R192, UR4, PT ;  /* 0x00000004c0007c0c */ /* 0x000fe4000bf26270 */
[----:B------:R-:W-:Y:S01]  /*c9a0*/  @!P4 LEA R20, P5, R194, R6, 0x2 ;  /* 0x00000006c214c211 */ /* 0x000fe200078a10ff */
[----:B------:R4:W-:Y:S01]  /*c9b0*/  @!P2 ST.E.64 desc[UR50][R12.64], R46 ;  /* 0x0000002e0c00a985 */ /* 0x0009e2000c101b32 */
[----:B------:R-:W-:-:S02]  /*c9c0*/  ISETP.GE.AND P2, PT, R171, UR4, PT ;  /* 0x00000004ab007c0c */ /* 0x000fc4000bf46270 */
[-C--:B------:R-:W-:Y:S01]  /*c9d0*/  @!P4 LEA.HI.X R21, R194, R7.reuse, R212, 0x2, P5 ;  /* 0x00000007c215c211 */ /* 0x080fe200028f14d4 */
[----:B------:R5:W-:Y:S02]  /*c9e0*/  @!P3 ST.E.64 desc[UR50][R14.64], R48 ;  /* 0x000000300e00b985 */ /* 0x000be4000c101b32 */
[CC--:B0-----:R-:W-:Y:S02]  /*c9f0*/  @!P0 LEA R4, P3, R193.reuse, R6.reuse, 0x2 ;  /* 0x00000006c1048211 */ /* 0x0c1fe400078610ff */
[----:B------:R-:W-:Y:S01]  /*ca00*/  @!P4 ST.E.64 desc[UR50][R20.64], R50 ;  /* 0x000000321400c985 */ /* 0x000fe2000c101b32 */
[----:B------:R-:W-:Y:S02]  /*ca10*/  ISETP.GE.AND P4, PT, R170, UR4, PT ;  /* 0x00000004aa007c0c */ /* 0x000fe4000bf86270 */
[----:B-1----:R-:W-:Y:S02]  /*ca20*/  @!P1 LEA R8, P5, R192, R6, 0x2 ;  /* 0x00000006c0089211 */ /* 0x002fe400078a10ff */
[----:B------:R-:W-:-:S02]  /*ca30*/  @!P0 LEA.HI.X R5, R193, R7, R211, 0x2, P3 ;  /* 0x00000007c1058211 */ /* 0x000fc400018f14d3 */
[----:B------:R-:W-:Y:S02]  /*ca40*/  ISETP.GE.AND P3, PT, R169, UR4, PT ;  /* 0x00000004a9007c0c */ /* 0x000fe4000bf66270 */
[CC--:B---3--:R-:W-:Y:S01]  /*ca50*/  @!P2 LEA R10, P6, R171.reuse, R6.reuse, 0x2 ;  /* 0x00000006ab0aa211 */ /* 0x0c8fe200078c10ff */
[----:B------:R0:W-:Y:S01]  /*ca60*/  @!P0 ST.E.64 desc[UR50][R4.64], R52 ;  /* 0x0000003404008985 */ /* 0x0001e2000c101b32 */
[-C--:B------:R-:W-:Y:S02]  /*ca70*/  @!P1 LEA.HI.X R9, R192, R7.reuse, R210, 0x2, P5 ;  /* 0x00000007c0099211 */ /* 0x080fe400028f14d2 */
[----:B------:R-:W-:Y:S02]  /*ca80*/  @!P2 LEA.HI.X R11, R171, R7, R209, 0x2, P6 ;  /* 0x00000007ab0ba211 */ /* 0x000fe400030f14d1 */
[----:B------:R-:W-:Y:S01]  /*ca90*/  ISETP.GE.AND P0, PT, R168, UR4, PT ;  /* 0x00000004a8007c0c */ /* 0x000fe2000bf06270 */
[----:B------:R1:W-:Y:S01]  /*caa0*/  @!P1 ST.E.64 desc[UR50][R8.64], R54 ;  /* 0x0000003608009985 */ /* 0x0003e2000c101b32 */
[----:B----4-:R-:W-:-:S02]  /*cab0*/  @!P4 LEA R12, P1, R170, R6, 0x2 ;  /* 0x00000006aa0cc211 */ /* 0x010fc400078210ff */
[----:B------:R-:W-:Y:S01]  /*cac0*/  ISETP.GE.AND P5, PT, R23, UR4, PT ;  /* 0x0000000417007c0c */ /* 0x000fe2000bfa6270 */
[----:B------:R3:W-:Y:S01]  /*cad0*/  @!P2 ST.E.64 desc[UR50][R10.64], R56 ;  /* 0x000000380a00a985 */ /* 0x0007e2000c101b32 */
[----:B------:R-:W-:Y:S02]  /*cae0*/  @!P4 LEA.HI.X R13, R170, R7, R208, 0x2, P1 ;  /* 0x00000007aa0dc211 */ /* 0x000fe400008f14d0 */
[----:B------:R-:W-:Y:S02]  /*caf0*/  ISETP.GE.AND P2, PT, R22, UR4, PT ;  /* 0x0000000416007c0c */ /* 0x000fe4000bf46270 */
[----:B------:R-:W-:Y:S01]  /*cb00*/  ISETP.GE.AND P1, PT, R19, UR4, PT ;  /* 0x0000000413007c0c */ /* 0x000fe2000bf26270 */
[----:B------:R4:W-:Y:S01]  /*cb10*/  @!P4 ST.E.64 desc[UR50][R12.64], R58 ;  /* 0x0000003a0c00c985 */ /* 0x0009e2000c101b32 */
[-C--:B-----5:R-:W-:Y:S02]  /*cb20*/  @!P3 LEA R14, P6, R169, R6.reuse, 0x2 ;  /* 0x00000006a90eb211 */ /* 0x0a0fe400078c10ff */
[----:B0-----:R-:W-:-:S02]  /*cb30*/  @!P0 LEA R4, P4, R168, R6, 0x2 ;  /* 0x00000006a8048211 */ /* 0x001fc400078810ff */
        /* <DEDUP_REMOVED lines=10> */
[----:B------:R4:W-:Y:S01]  /*cbe0*/  @!P5 ST.E.64 desc[UR50][R8.64], R64 ;  /* 0x000000400800d985 */ /* 0x0009e2000c101b32 */
[----:B------:R-:W-:-:S03]  /*cbf0*/  ISETP.GE.AND P0, PT, R18, UR4, PT ;  /* 0x0000000412007c0c */ /* 0x000fc6000bf06270 */
[----:B------:R4:W-:Y:S04]  /*cc00*/  @!P2 ST.E.64 desc[UR50][R10.64], R66 ;  /* 0x000000420a00a985 */ /* 0x0009e8000c101b32 */
[----:B------:R4:W-:Y:S06]  /*cc10*/  @!P1 ST.E.64 desc[UR50][R20.64], R34 ;  /* 0x0000002214009985 */ /* 0x0009ec000c101b32 */
[----:B------:R-:W-:Y:S05]  /*cc20*/  @P0 BRA `(.L_x_171) ;  /* 0x0000000c00280947 */ /* 0x000fea0003800000 */
[----:B----4-:R-:W-:-:S04]  /*cc30*/  LEA R4, P0, R18, R6, 0x2 ;  /* 0x0000000612047211 */ /* 0x010fc800078010ff */
[----:B------:R-:W-:-:S05]  /*cc40*/  LEA.HI.X R5, R18, R7, R202, 0x2, P0 ;  /* 0x0000000712057211 */ /* 0x000fca00000f14ca */
[----:B------:R1:W-:Y:S01]  /*cc50*/  ST.E.64 desc[UR50][R4.64], R36 ;  /* 0x0000002404007985 */ /* 0x0003e2000c101b32 */
[----:B------:R-:W-:Y:S05]  /*cc60*/  BRA `(.L_x_171) ;  /* 0x0000000c00187947 */ /* 0x000fea0003800000 */
.L_x_162:
[----:B------:R-:W-:Y:S02]  /*cc70*/  ULDC.64 UR8, c[0x0][0xc00] ;  /* 0x0003000000087ab9 */ /* 0x000fe40000000a00 */
[----:B------:R-:W-:-:S04]  /*cc80*/  UISETP.NE.U32.AND UP0, UPT, UR8, URZ, UPT ;  /* 0x0000003f0800728c */ /* 0x000fc8000bf05070 */
[----:B------:R-:W-:-:S03]  /*cc90*/  UISETP.NE.AND.EX UP0, UPT, UR9, URZ, UPT, UP0 ;  /* 0x0000003f0900728c */ /* 0x000fc6000bf05300 */
[----:B------:R-:W-:Y:S02]  /*cca0*/  ULDC.64 UR8, c[0x0][0xc00] ;  /* 0x0003000000087ab9 */ /* 0x000fe40000000a00 */
[----:B------:R-:W-:Y:S01]  /*ccb0*/  UIMAD.WIDE UR8, UR36, 0x4, UR8 ;  /* 0x00000004240878a5 */ /* 0x000fe2000f8e0208 */
[----:B------:R-:W-:-:S05]  /*ccc0*/  PLOP3.LUT P1, PT, PT, PT, UP0, 0x80, 0x0 ;  /* 0x000000000000781c */ /* 0x000fca0003f2f008 */
[----:B------:R-:W-:Y:S02]  /*ccd0*/  IMAD.U32 R4, RZ, RZ, UR8 ;  /* 0x00000008ff047e24 */ /* 0x000fe4000f8e00ff */
[----:B------:R-:W-:Y:S01]  /*cce0*/  IMAD.U32 R5, RZ, RZ, UR9 ;  /* 0x00000009ff057e24 */ /* 0x000fe2000f8e00ff */
[----:B------:R-:W-:Y:S02]  /*ccf0*/  ULDC.64 UR8, c[0x0][0xc08] ;  /* 0x0003020000087ab9 */ /* 0x000fe40000000a00 */
[----:B------:R-:W-:-:S03]  /*cd00*/  UISETP.NE.U32.AND UP1, UPT, UR8, URZ, UPT ;  /* 0x0000003f0800728c */ /* 0x000fc6000bf25070 */
[----:B------:R-:W2:Y:S01]  /*cd10*/  @P1 LDG.E R3, desc[UR50][R4.64] ;  /* 0x0000003204031981 */ /* 0x000ea2000c1e1900 */
[----:B------:R-:W-:Y:S01]  /*cd20*/  UISETP.NE.AND.EX UP1, UPT, UR9, URZ, UPT, UP1 ;  /* 0x0000003f0900728c */ /* 0x000fe2000bf25310 */
[----:B------:R-:W-:Y:S02]  /*cd30*/  ULDC UR4, c[0x0][0xa88] ;  /* 0x0002a20000047ab9 */ /* 0x000fe40000000800 */
[----:B------:R-:W-:-:S03]  /*cd40*/  IMAD.U32 R0, RZ, RZ, UR4 ;  /* 0x00000004ff007e24 */ /* 0x000fc6000f8e00ff */
[----:B------:R-:W-:-:S05]  /*cd50*/  PLOP3.LUT P2, PT, PT, PT, UP1, 0x80, 0x0 ;  /* 0x000000000000781c */ /* 0x000fca0003f4f018 */
[----:B------:R-:W-:Y:S02]  /*cd60*/  @UP1 ULDC.64 UR8, c[0x0][0xc08] ;  /* 0x0003020000081ab9 */ /* 0x000fe40000000a00 */
[----:B------:R-:W-:-:S06]  /*cd70*/  @UP1 UIMAD.WIDE UR8, UR36, 0x4, UR8 ;  /* 0x00000004240818a5 */ /* 0x000fcc000f8e0208 */
[----:B------:R-:W-:Y:S02]  /*cd80*/  IMAD.U32 R6, RZ, RZ, UR8 ;  /* 0x00000008ff067e24 */ /* 0x000fe4000f8e00ff */
[----:B------:R-:W-:-:S05]  /*cd90*/  IMAD.U32 R7, RZ, RZ, UR9 ;  /* 0x00000009ff077e24 */ /* 0x000fca000f8e00ff */
[----:B------:R0:W5:Y:S01]  /*cda0*/  @P2 LDG.E R0, desc[UR50][R6.64] ;  /* 0x0000003206002981 */ /* 0x000162000c1e1900 */
[----:B------:R-:W-:Y:S01]  /*cdb0*/  UMOV UR4, URZ ;  /* 0x0000003f00047c82 */ /* 0x000fe20008000000 */
[----:B------:R-:W-:Y:S02]  /*cdc0*/  ISETP.GT.AND P0, PT, R223, 0x7f, PT ;  /* 0x0000007fdf00780c */ /* 0x000fe40003f04270 */
[----:B--2---:R-:W-:-:S13]  /*cdd0*/  @P1 R2UR UR4, R3 ;  /* 0x00000000030412ca */ /* 0x004fda00000e0000 */
[----:B------:R-:W-:Y:S01]  /*cde0*/  USHF.R.S32.HI UR16, URZ, 0x1f, UR4 ;  /* 0x0000001f3f107899 */ /* 0x000fe20008011404 */
[----:B0-----:R-:W-:Y:S11]  /*cdf0*/  @P2 BRA `(.L_x_174) ;  /* 0x0000000000102947 */ /* 0x001ff60003800000 */
[----:B------:R-:W-:Y:S05]  /*ce00*/  @!P1 BRA `(.L_x_174) ;  /* 0x00000000000c9947 */ /* 0x000fea0003800000 */
[----:B------:R-:W2:Y:S04]  /*ce10*/  LDG.E R3, desc[UR50][R4.64] ;  /* 0x0000003204037981 */ /* 0x000ea8000c1e1900 */
[----:B-----5:R-:W2:Y:S02]  /*ce20*/  LDG.E R0, desc[UR50][R4.64+0x4] ;  /* 0x0000043204007981 */ /* 0x020ea4000c1e1900 */
[----:B--2---:R-:W-:-:S07]  /*ce30*/  IMAD.IADD R0, R0, 0x1, -R3 ;  /* 0x0000000100007824 */ /* 0x004fce00078e0a03 */
.L_x_174:
[----:B------:R-:W-:Y:S01]  /*ce40*/  USEL UR36, UR36, URZ, !UP0 ;  /* 0x0000003f24247287 */ /* 0x000fe2000c000000 */
[----:B------:R-:W-:Y:S01]  /*ce50*/  BSSY B1, `(.L_x_175) ;  /* 0x0000039000017945 */ /* 0x000fe20003800000 */
[----:B------:R-:W-:-:S03]  /*ce60*/  USEL UR37, UR37, URZ, !UP0 ;  /* 0x0000003f25257287 */ /* 0x000fc6000c000000 */
[----:B------:R-:W-:Y:S09]  /*ce70*/  @P0 BRA `(.L_x_176) ;  /* 0x0000000000d80947 */ /* 0x000ff20003800000 */
[----:B------:R-:W0:Y:S01]  /*ce80*/  S2R R4, SR_TID.X ;  /* 0x0000000000047919 */ /* 0x000e220000002100 */
[----:B------:R-:W1:Y:S01]  /*ce90*/  LDC R9, c[0x0][0xbe8] ;  /* 0x0002fa00ff097b82 */ /* 0x000e620000000800 */
[----:B------:R-:W-:-:S04]  /*cea0*/  IMAD.U32 R3, RZ, RZ, UR42 ;  /* 0x0000002aff037e24 */ /* 0x000fc8000f8e00ff */
[----:B0-----:R-:W-:Y:S02]  /*ceb0*/  IMAD R3, R3, 0x80, R4 ;  /* 0x0000008003037824 */ /* 0x001fe400078e0204 */
[----:B-1---5:R-:W-:Y:S02]  /*cec0*/  IMAD R4, R0, R9, RZ ;  /* 0x0000000900047224 */ /* 0x022fe400078e02ff */
[----:B------:R-:W-:-:S05]  /*ced0*/  VIADD R6, R3, 0xffffff80 ;  /* 0xffffff8003067836 */ /* 0x000fca0000000000 */
[----:B------:R-:W-:-:S13]  /*cee0*/  ISETP.GE.AND P0, PT, R6, R4, PT ;  /* 0x000000040600720c */ /* 0x000fda0003f06270 */
[----:B------:R-:W-:Y:S05]  /*cef0*/  @P0 BRA `(.L_x_176) ;  /* 0x0000000000b80947 */ /* 0x000fea0003800000 */
[----:B------:R-:W-:Y:S01]  /*cf00*/  ISETP.NE.AND P0, PT, R9, 0x1, PT ;  /* 0x000000010900780c */ /* 0x000fe20003f05270 */
[----:B------:R-:W-:Y:S01]  /*cf10*/  UISETP.GT.AND UP2, UPT, UR44, 0x1, UPT ;  /* 0x000000012c00788c */ /* 0x000fe2000bf44270 */
[----:B------:R-:W-:-:S03]  /*cf20*/  UMOV UR7, 0x9b8 ;  /* 0x000009b800077882 */ /* 0x000fc60000000000 */
[----:B------:R-:W-:Y:S02]  /*cf30*/  USEL UR17, UR7, 0x978, UP2 ;  /* 0x0000097807117887 */ /* 0x000fe40009000000 */
[----:B------:R-:W-:-:S06]  /*cf40*/  USEL UR19, UR40, URZ, UP2 ;  /* 0x0000003f28137287 */ /* 0x000fcc0009000000 */
[----:B------:R-:W0:Y:S04]  /*cf50*/  @P0 LDC R3, c[0x0][0xbec] ;  /* 0x0002fb00ff030b82 */ /* 0x000e280000000800 */
[----:B------:R-:W-:Y:S01]  /*cf60*/  ULDC.64 UR10, c[0x0][UR17+0x220] ;  /* 0x00008800110a7abb */ /* 0x000fe20008000a00 */
[----:B------:R-:W-:Y:S01]  /*cf70*/  ULDC.64 UR8, c[0x0][UR17+0x218] ;  /* 0x0000860011087abb */ /* 0x000fe20008000a00 */
[----:B------:R-:W-:Y:S01]  /*cf80*/  ULDC.64 UR12, c[0x0][UR17+0x228] ;  /* 0x00008a00110c7abb */ /* 0x000fe20008000a00 */
[----:B------:R-:W-:Y:S01]  /*cf90*/  UIMAD UR7, UR11, UR36, URZ ;  /* 0x000000240b0772a4 */ /* 0x000fe2000f8e023f */
[----:B------:R-:W1:Y:S01]  /*cfa0*/  @P0 LDC R5, c[0x0][0xbf0] ;  /* 0x0002fc00ff050b82 */ /* 0x000e620000000800 */
[----:B------:R-:W-:Y:S02]  /*cfb0*/  UIMAD.WIDE.U32 UR14, UR8, UR39, URZ ;  /* 0x00000027080e72a5 */ /* 0x000fe4000f8e003f */
[----:B------:R-:W-:-:S02]  /*cfc0*/  UIMAD UR18, UR9, UR39, URZ ;  /* 0x00000027091272a4 */ /* 0x000fc4000f8e023f */
[----:B------:R-:W-:Y:S02]  /*cfd0*/  UIMAD.WIDE.U32 UR8, UR10, UR36, URZ ;  /* 0x000000240a0872a5 */ /* 0x000fe4000f8e003f */
[----:B------:R-:W-:Y:S02]  /*cfe0*/  UIMAD.WIDE.U32 UR20, UR12, UR19, URZ ;  /* 0x000000130c1472a5 */ /* 0x000fe4000f8e003f */
[----:B------:R-:W-:Y:S02]  /*cff0*/  UIMAD UR12, UR13, UR19, URZ ;  /* 0x000000130d0c72a4 */ /* 0x000fe4000f8e023f */
[----:B------:R-:W-:Y:S02]  /*d000*/  UIMAD UR7, UR10, UR37, UR7 ;  /* 0x000000250a0772a4 */ /* 0x000fe4000f8e0207 */
[----:B------:R-:W-:Y:S02]  /*d010*/  UIADD3 UR14, UP0, UP1, UR8, UR14, UR4 ;  /* 0x0000000e080e7290 */ /* 0x000fe4000f91e004 */
[----:B------:R-:W-:Y:S01]  /*d020*/  UIADD3 UR8, UR12, UR21, URZ ;  /* 0x000000150c087290 */ /* 0x000fe2000fffe03f */
[----:B0-----:R-:W-:Y:S01]  /*d030*/  @P0 IMAD.HI.U32 R4, R6, R3, RZ ;  /* 0x0000000306040227 */ /* 0x001fe200078e00ff */
[----:B------:R-:W-:-:S02]  /*d040*/  UIADD3 UR11, UR18, UR15, URZ ;  /* 0x0000000f120b7290 */ /* 0x000fc4000fffe03f */
[----:B------:R-:W-:Y:S01]  /*d050*/  UIADD3 UR7, UR9, UR7, URZ ;  /* 0x0000000709077290 */ /* 0x000fe2000fffe03f */
[----:B------:R-:W-:Y:S02]  /*d060*/  IMAD.MOV.U32 R3, RZ, RZ, R6 ;  /* 0x000000ffff037224 */ /* 0x000fe400078e0006 */
[----:B------:R-:W-:Y:S01]  /*d070*/  IMAD.U32 R8, RZ, RZ, UR8 ;  /* 0x00000008ff087e24 */ /* 0x000fe2000f8e00ff */
[----:B------:R-:W-:Y:S01]  /*d080*/  UIADD3.X UR7, UR7, UR11, UR16, UP0, UP1 ;  /* 0x0000000b07077290 */ /* 0x000fe200087e2410 */
[----:B-1----:R-:W-:Y:S01]  /*d090*/  @P0 SHF.R.U32.HI R3, RZ, R5, R4 ;  /* 0x00000005ff030219 */ /* 0x002fe20000011604 */
[----:B------:R-:W-:Y:S01]  /*d0a0*/  IMAD.U32 R4, RZ, RZ, UR20 ;  /* 0x00000014ff047e24 */ /* 0x000fe2000f8e00ff */
[----:B------:R-:W-:Y:S01]  /*d0b0*/  ULDC.64 UR8, c[0x0][UR17+0x210] ;  /* 0x0000840011087abb */ /* 0x000fe20008000a00 */
[----:B------:R-:W-:Y:S01]  /*d0c0*/  IMAD.U32 R5, RZ, RZ, UR21 ;  /* 0x00000015ff057e24 */ /* 0x000fe2000f8e00ff */
[--C-:B------:R-:W-:Y:S01]  /*d0d0*/  SHF.R.S32.HI R5, RZ, 0x1f, R3.reuse ;  /* 0x0000001fff057819 */ /* 0x100fe20000011403 */
[----:B------:R-:W-:Y:S01]  /*d0e0*/  IMAD.MOV R7, RZ, RZ, -R3 ;  /* 0x000000ffff077224 */ /* 0x000fe200078e0a03 */
[----:B------:R-:W-:Y:S01]  /*d0f0*/  IADD3 R4, P0, P1, R3, UR14, R4 ;  /* 0x0000000e03047c10 */ /* 0x000fe2000f91e004 */
[----:B------:R-:W-:Y:S01]  /*d100*/  ULDC.64 UR10, c[0x0][0xba8] ;  /* 0x0002ea00000a7ab9 */ /* 0x000fe20000000a00 */
[----:B------:R-:W-:Y:S01]  /*d110*/  @!UP2 ULDC UR10, c[0x0][0xb50] ;  /* 0x0002d400000aaab9 */ /* 0x000fe20000000800 */
[----:B------:R-:W-:Y:S01]  /*d120*/  IMAD R7, R9, R7, R6 ;  /* 0x0000000709077224 */ /* 0x000fe200078e0206 */
[----:B------:R-:W-:Y:S01]  /*d130*/  IADD3.X R5, R5, UR7, R8, P0, P1 ;  /* 0x0000000705057c10 */ /* 0x000fe200087e2408 */
[----:B------:R-:W-:-:S02]  /*d140*/  @!UP2 ULDC UR11, c[0x0][0xb54] ;  /* 0x0002d500000baab9 */ /* 0x000fc40000000800 */
[C---:B------:R-:W-:Y:S01]  /*d150*/  IMAD R6, R7.reuse, UR9, RZ ;  /* 0x0000000907067c24 */ /* 0x040fe2000f8e02ff */
[----:B------:R-:W-:Y:S01]  /*d160*/  SHF.R.S32.HI R3, RZ, 0x1f, R7 ;  /* 0x0000001fff037819 */ /* 0x000fe20000011407 */
[----:B------:R-:W-:-:S04]  /*d170*/  IMAD.WIDE.U32 R4, R7, UR8, R4 ;  /* 0x0000000807047c25 */ /* 0x000fc8000f8e0004 */
[----:B------:R-:W-:Y:S01]  /*d180*/  IMAD R3, R3, UR8, R6 ;  /* 0x0000000803037c24 */ /* 0x000fe2000f8e0206 */
[----:B------:R-:W-:-:S03]  /*d190*/  LEA R6, P0, R4, UR10, 0x2 ;  /* 0x0000000a04067c11 */ /* 0x000fc6000f8010ff */
[----:B------:R-:W-:-:S05]  /*d1a0*/  IMAD.IADD R3, R5, 0x1, R3 ;  /* 0x0000000105037824 */ /* 0x000fca00078e0203 */
[----:B------:R-:W-:Y:S01]  /*d1b0*/  LEA.HI.X R7, R4, UR11, R3, 0x2, P0 ;  /* 0x0000000b04077c11 */ /* 0x000fe200080f1403 */
[----:B------:R-:W-:-:S05]  /*d1c0*/  IMAD.MOV.U32 R3, RZ, RZ, -0x800000 ;  /* 0xff800000ff037424 */ /* 0x000fca00078e00ff */
[----:B------:R0:W-:Y:S02]  /*d1d0*/  STG.E desc[UR50][R6.64], R3 ;  /* 0x0000000306007986 */ /* 0x0001e4000c101932 */
.L_x_176:
[----:B------:R-:W-:Y:S05]  /*d1e0*/  BSYNC B1 ;  /* 0x0000000000017941 */ /* 0x000fea0003800000 */
.L_x_175:
[----:B------:R-:W-:-:S06]  /*d1f0*/  UISETP.GT.AND UP0, UPT, UR44, 0x1, UPT ;  /* 0x000000012c00788c */ /* 0x000fcc000bf04270 */
[----:B------:R-:W-:-:S13]  /*d200*/  PLOP3.LUT P0, PT, PT, PT, UP0, 0x80, 0x0 ;  /* 0x000000000000781c */ /* 0x000fda0003f0f008 */
[----:B------:R-:W-:Y:S05]  /*d210*/  @P0 BRA `(.L_x_171) ;  /* 0x0000000400ac0947 */ /* 0x000fea0003800000 */
[----:B------:R-:W1:Y:S01]  /*d220*/  LDC R11, c[0x0][0xbe8] ;  /* 0x0002fa00ff0b7b82 */ /* 0x000e620000000800 */
[----:B------:R-:W-:Y:S01]  /*d230*/  ULDC.64 UR10, c[0x0][0xaa0] ;  /* 0x0002a800000a7ab9 */ /* 0x000fe20000000a00 */
[----:B0-----:R-:W-:Y:S01]  /*d240*/  IMAD R3, R17, 0x20, R200 ;  /* 0x0000002011037824 */ /* 0x001fe200078e02c8 */
[----:B------:R-:W-:Y:S01]  /*d250*/  UIMAD UR7, UR16, UR10, URZ ;  /* 0x0000000a100772a4 */ /* 0x000fe2000f8e023f */
[----:B------:R-:W-:Y:S01]  /*d260*/  IMAD.U32 R8, RZ, RZ, UR42 ;  /* 0x0000002aff087e24 */ /* 0x000fe2000f8e00ff */
[----:B------:R-:W-:Y:S01]  /*d270*/  UIMAD.WIDE.U32 UR8, UR4, UR10, URZ ;  /* 0x0000000a040872a5 */ /* 0x000fe2000f8e003f */
[----:B------:R-:W-:Y:S01]  /*d280*/  IMAD.U32 R13, RZ, RZ, UR42 ;  /* 0x0000002aff0d7e24 */ /* 0x000fe2000f8e00ff */
[----:B------:R-:W-:Y:S01]  /*d290*/  UIMAD UR7, UR4, UR11, UR7 ;  /* 0x0000000b040772a4 */ /* 0x000fe2000f8e0207 */
[----:B------:R-:W-:Y:S01]  /*d2a0*/  IMAD R8, R8, 0x80, R3 ;  /* 0x0000008008087824 */ /* 0x000fe200078e0203 */
[----:B------:R-:W-:Y:S01]  /*d2b0*/  BSSY B1, `(.L_x_177) ;  /* 0x0000037000017945 */ /* 0x000fe20003800000 */
[----:B------:R-:W-:Y:S01]  /*d2c0*/  ULDC.64 UR10, c[0x0][0xae8] ;  /* 0x0002ba00000a7ab9 */ /* 0x000fe20000000a00 */
[----:B------:R-:W-:Y:S01]  /*d2d0*/  UIADD3 UR9, UR9, UR7, URZ ;  /* 0x0000000709097290 */ /* 0x000fe2000fffe03f */
[----:B------:R-:W-:-:S03]  /*d2e0*/  IMAD.MOV.U32 R3, RZ, RZ, R8 ;  /* 0x000000ffff037224 */ /* 0x000fc600078e0008 */
[----:B------:R-:W-:-:S04]  /*d2f0*/  UIMAD.WIDE.U32 UR8, UR39, UR10, UR8 ;  /* 0x0000000a270872a5 */ /* 0x000fc8000f8e0008 */
[----:B------:R-:W-:-:S03]  /*d300*/  UIMAD UR9, UR39, UR11, UR9 ;  /* 0x0000000b270972a4 */ /* 0x000fc6000f8e0209 */
[----:B------:R-:W-:Y:S01]  /*d310*/  ULDC.64 UR10, c[0x0][0xaf0] ;  /* 0x0002bc00000a7ab9 */ /* 0x000fe20000000a00 */
[----:B-1----:R-:W-:Y:S01]  /*d320*/  ISETP.NE.AND P0, PT, R11, 0x1, PT ;  /* 0x000000010b00780c */ /* 0x002fe20003f05270 */
[----:B------:R-:W-:-:S04]  /*d330*/  UIMAD UR37, UR37, UR10, URZ ;  /* 0x0000000a252572a4 */ /* 0x000fc8000f8e023f */
[----:B------:R-:W-:Y:S02]  /*d340*/  UIMAD UR4, UR36, UR11, UR37 ;  /* 0x0000000b240472a4 */ /* 0x000fe4000f8e0225 */
[----:B------:R-:W-:-:S03]  /*d350*/  UIMAD.WIDE.U32 UR36, UR36, UR10, UR8 ;  /* 0x0000000a242472a5 */ /* 0x000fc6000f8e0008 */
[----:B------:R-:W-:Y:S01]  /*d360*/  ULDC.64 UR8, c[0x0][0xae0] ;  /* 0x0002b80000087ab9 */ /* 0x000fe20000000a00 */
[----:B------:R-:W-:Y:S02]  /*d370*/  UIADD3 UR4, UR37, UR4, URZ ;  /* 0x0000000425047290 */ /* 0x000fe4000fffe03f */
[----:B------:R-:W0:Y:S08]  /*d380*/  @P0 LDC R5, c[0x0][0xbec] ;  /* 0x0002fb00ff050b82 */ /* 0x000e300000000800 */
[----:B------:R-:W1:Y:S01]  /*d390*/  @P0 LDC R7, c[0x0][0xbf0] ;  /* 0x0002fc00ff070b82 */ /* 0x000e620000000800 */
[----:B0-----:R-:W-:-:S04]  /*d3a0*/  @P0 IMAD.HI.U32 R4, R8, R5, RZ ;  /* 0x0000000508040227 */ /* 0x001fc800078e00ff */
[----:B------:R-:W-:Y:S02]  /*d3b0*/  IMAD.U32 R5, RZ, RZ, UR37 ;  /* 0x00000025ff057e24 */ /* 0x000fe4000f8e00ff */
[----:B------:R-:W-:Y:S01]  /*d3c0*/  IMAD.U32 R5, RZ, RZ, UR4 ;  /* 0x00000004ff057e24 */ /* 0x000fe2000f8e00ff */
[----:B-1----:R-:W-:-:S04]  /*d3d0*/  @P0 SHF.R.U32.HI R3, RZ, R7, R4 ;  /* 0x00000007ff030219 */ /* 0x002fc80000011604 */
[--C-:B------:R-:W-:Y:S01]  /*d3e0*/  SHF.R.S32.HI R4, RZ, 0x1f, R3.reuse ;  /* 0x0000001fff047819 */ /* 0x100fe20000011403 */
[----:B------:R-:W-:-:S04]  /*d3f0*/  IMAD.MOV R7, RZ, RZ, -R3 ;  /* 0x000000ffff077224 */ /* 0x000fc800078e0a03 */
[----:B------:R-:W-:Y:S02]  /*d400*/  IMAD R6, R4, UR8, RZ ;  /* 0x0000000804067c24 */ /* 0x000fe4000f8e02ff */
[----:B------:R-:W-:Y:S02]  /*d410*/  IMAD.U32 R4, RZ, RZ, UR36 ;  /* 0x00000024ff047e24 */ /* 0x000fe4000f8e00ff */
[----:B------:R-:W-:Y:S02]  /*d420*/  IMAD R7, R11, R7, R8 ;  /* 0x000000070b077224 */ /* 0x000fe400078e0208 */
[C---:B------:R-:W-:Y:S02]  /*d430*/  IMAD R9, R3.reuse, UR9, R6 ;  /* 0x0000000903097c24 */ /* 0x040fe4000f8e0206 */
[----:B------:R-:W-:Y:S01]  /*d440*/  IMAD.WIDE.U32 R4, R3, UR8, R4 ;  /* 0x0000000803047c25 */ /* 0x000fe2000f8e0004 */
[----:B------:R-:W-:Y:S01]  /*d450*/  SHF.R.S32.HI R3, RZ, 0x1f, R7 ;  /* 0x0000001fff037819 */ /* 0x000fe20000011407 */
[----:B------:R-:W-:-:S02]  /*d460*/  ULDC.64 UR8, c[0x0][0xad8] ;  /* 0x0002b60000087ab9 */ /* 0x000fc40000000a00 */
[----:B------:R-:W-:Y:S02]  /*d470*/  IMAD.IADD R5, R5, 0x1, R9 ;  /* 0x0000000105057824 */ /* 0x000fe400078e0209 */
[----:B------:R-:W-:Y:S02]  /*d480*/  IMAD R6, R3, UR8, RZ ;  /* 0x0000000803067c24 */ /* 0x000fe4000f8e02ff */
[----:B------:R-:W-:Y:S02]  /*d490*/  IMAD R8, R13, 0x80, R200 ;  /* 0x000000800d087824 */ /* 0x000fe400078e02c8 */
[----:B-----5:R-:W-:Y:S02]  /*d4a0*/  IMAD R11, R0, R11, RZ ;  /* 0x0000000b000b7224 */ /* 0x020fe400078e02ff */
[C---:B------:R-:W-:Y:S02]  /*d4b0*/  IMAD R3, R7.reuse, UR9, R6 ;  /* 0x0000000907037c24 */ /* 0x040fe4000f8e0206 */
[----:B------:R-:W-:Y:S01]  /*d4c0*/  IMAD.WIDE.U32 R4, R7, UR8, R4 ;  /* 0x0000000807047c25 */ /* 0x000fe2000f8e0004 */
[----:B------:R-:W-:Y:S01]  /*d4d0*/  ISETP.GE.AND P2, PT, R8, R11, PT ;  /* 0x0000000b0800720c */ /* 0x000fe20003f46270 */
[----:B------:R-:W-:-:S02]  /*d4e0*/  ULDC.64 UR8, c[0x0][0xa80] ;  /* 0x0002a00000087ab9 */ /* 0x000fc40000000a00 */
[----:B------:R-:W-:Y:S01]  /*d4f0*/  IMAD.IADD R3, R5, 0x1, R3 ;  /* 0x0000000105037824 */ /* 0x000fe200078e0203 */
[----:B------:R-:W-:Y:S01]  /*d500*/  LEA R6, P3, R4, UR8, 0x1 ;  /* 0x0000000804067c11 */ /* 0x000fe2000f8608ff */
[----:B------:R-:W-:-:S03]  /*d510*/  VIADD R0, R8, 0x20 ;  /* 0x0000002008007836 */ /* 0x000fc60000000000 */
[----:B------:R-:W-:Y:S01]  /*d520*/  LEA.HI.X R3, R4, UR9, R3, 0x1, P3 ;  /* 0x0000000904037c11 */ /* 0x000fe200098f0c03 */
[----:B------:R0:W1:Y:S01]  /*d530*/  SHFL.IDX PT, R7, R6, RZ, 0x181f ;  /* 0x00181fff06077589 */ /* 0x00006200000e0000 */
[-C--:B------:R-:W-:Y:S01]  /*d540*/  ISETP.GE.AND P1, PT, R0, R11.reuse, PT ;  /* 0x0000000b0000720c */ /* 0x080fe20003f26270 */
[----:B------:R-:W-:Y:S02]  /*d550*/  VIADD R0, R8, 0x40 ;  /* 0x0000004008007836 */ /* 0x000fe40000000000 */
[----:B------:R0:W2:Y:S03]  /*d560*/  SHFL.IDX PT, R5, R3, RZ, 0x181f ;  /* 0x00181fff03057589 */ /* 0x0000a600000e0000 */
        /* <DEDUP_REMOVED lines=9> */
[----:B------:R3:W-:Y:S04]  /*d600*/  @!P4 ST.E.128 desc[UR50][R12.64], RZ ;  /* 0x000000ff0c00c985 */ /* 0x0007e8000c101d32 */
[----:B------:R3:W-:Y:S02]  /*d610*/  @!P5 ST.E.128 desc[UR50][R4.64], RZ ;  /* 0x000000ff0400d985 */ /* 0x0007e4000c101d32 */
.L_x_178:
[----:B------:R-:W-:Y:S05]  /*d620*/  BSYNC B1 ;  /* 0x0000000000017941 */ /* 0x000fea0003800000 */
.L_x_177:
[----:B--23--:R2:W3:Y:S01]  /*d630*/  SHFL.IDX PT, R5, R3, 0x1, 0x181f ;  /* 0x00381f0003057f89 */ /* 0x00c4e200000e0000 */
[----:B------:R-:W-:Y:S03]  /*d640*/  BSSY B1, `(.L_x_179) ;  /* 0x000000c000017945 */ /* 0x000fe60003800000 */
[----:B-1----:R2:W1:Y:S01]  /*d650*/  SHFL.IDX PT, R7, R6, 0x1, 0x181f ;  /* 0x00381f0006077f89 */ /* 0x00246200000e0000 */
[----:B------:R-:W-:Y:S05]  /*d660*/  @P1 BRA `(.L_x_180) ;  /* 0x0000000000241947 */ /* 0x000fea0003800000 */
[----:B------:R-:W-:Y:S02]  /*d670*/  ULDC UR4, c[0x0][0xac8] ;  /* 0x0002b20000047ab9 */ /* 0x000fe40000000800 */
[----:B------:R-:W-:Y:S02]  /*d680*/  ISETP.GE.AND P3, PT, R2, UR4, PT ;  /* 0x0000000402007c0c */ /* 0x000fe4000bf66270 */
[----:B------:R-:W-:-:S11]  /*d690*/  ISETP.GE.AND P4, PT, R16, UR4, PT ;  /* 0x0000000410007c0c */ /* 0x000fd6000bf86270 */
[-C--:B-1----:R-:W-:Y:S02]  /*d6a0*/  @!P3 LEA R12, P1, R2, R7.reuse, 0x1 ;  /* 0x00000007020cb211 */ /* 0x082fe400078208ff */
[----:B------:R-:W-:Y:S02]  /*d6b0*/  @!P4 LEA R4, P2, R16, R7, 0x1 ;  /* 0x000000071004c211 */ /* 0x000fe400078408ff */
[-C--:B---3--:R-:W-:Y:S02]  /*d6c0*/  @!P3 LEA.HI.X R13, R2, R5.reuse, R222, 0x1, P1 ;  /* 0x00000005020db211 */ /* 0x088fe400008f0cde */
[----:B------:R-:W-:-:S03]  /*d6d0*/  @!P4 LEA.HI.X R5, R16, R5, R221, 0x1, P2 ;  /* 0x000000051005c211 */ /* 0x000fc600010f0cdd */
[----:B------:R4:W-:Y:S04]  /*d6e0*/  @!P3 ST.E.128 desc[UR50][R12.64], RZ ;  /* 0x000000ff0c00b985 */ /* 0x0009e8000c101d32 */
[----:B------:R4:W-:Y:S02]  /*d6f0*/  @!P4 ST.E.128 desc[UR50][R4.64], RZ ;  /* 0x000000ff0400c985 */ /* 0x0009e4000c101d32 */
.L_x_180:
[----:B------:R-:W-:Y:S05]  /*d700*/  BSYNC B1 ;  /* 0x0000000000017941 */ /* 0x000fea0003800000 */
.L_x_179:
[----:B---34-:R3:W4:Y:S01]  /*d710*/  SHFL.IDX PT, R5, R3, 0x2, 0x181f ;  /* 0x00581f0003057f89 */ /* 0x01872200000e0000 */
        /* <DEDUP_REMOVED lines=8> */
[-C--:B----4-:R-:W-:Y:S02]  /*d7a0*/  @!P2 LEA.HI.X R13, R2, R5.reuse, R222, 0x1, P0 ;  /* 0x00000005020da211 */ /* 0x090fe400000f0cde */
[----:B------:R-:W-:-:S03]  /*d7b0*/  @!P3 LEA.HI.X R5, R16, R5, R221, 0x1, P1 ;  /* 0x000000051005b211 */ /* 0x000fc600008f0cdd */
[----:B------:R1:W-:Y:S04]  /*d7c0*/  @!P2 ST.E.128 desc[UR50][R12.64], RZ ;  /* 0x000000ff0c00a985 */ /* 0x0003e8000c101d32 */
[----:B------:R1:W-:Y:S02]  /*d7d0*/  @!P3 ST.E.128 desc[UR50][R4.64], RZ ;  /* 0x000000ff0400b985 */ /* 0x0003e4000c101d32 */
.L_x_182:
[----:B------:R-:W-:Y:S05]  /*d7e0*/  BSYNC B1 ;  /* 0x0000000000017941 */ /* 0x000fea0003800000 */
.L_x_181:
[----:B------:R-:W-:Y:S01]  /*d7f0*/  VIADD R0, R8, 0x60 ;  /* 0x0000006008007836 */ /* 0x000fe20000000000 */
[----:B0-23--:R-:W0:Y:S04]  /*d800*/  SHFL.IDX PT, R3, R3, 0x3, 0x181f ;  /* 0x00781f0003037f89 */ /* 0x00de2800000e0000 */
[----:B------:R-:W-:Y:S01]  /*d810*/  ISETP.GE.AND P0, PT, R0, R11, PT ;  /* 0x0000000b0000720c */ /* 0x000fe20003f06270 */
[----:B-1--4-:R1:W2:-:S12]  /*d820*/  SHFL.IDX PT, R5, R6, 0x3, 0x181f ;  /* 0x00781f0006057f89 */ /* 0x01229800000e0000 */
[----:B-1----:R-:W-:Y:S05]  /*d830*/  @P0 BRA `(.L_x_171) ;  /* 0x0000000000240947 */ /* 0x002fea0003800000 */
[----:B------:R-:W-:Y:S02]  /*d840*/  ULDC UR4, c[0x0][0xac8] ;  /* 0x0002b20000047ab9 */ /* 0x000fe40000000800 */
[----:B------:R-:W-:Y:S02]  /*d850*/  ISETP.GE.AND P2, PT, R2, UR4, PT ;  /* 0x0000000402007c0c */ /* 0x000fe4000bf46270 */
[----:B------:R-:W-:-:S11]  /*d860*/  ISETP.GE.AND P3, PT, R16, UR4, PT ;  /* 0x0000000410007c0c */ /* 0x000fd6000bf66270 */
[-C--:B--2---:R-:W-:Y:S02]  /*d870*/  @!P2 LEA R6, P0, R2, R5.reuse, 0x1 ;  /* 0x000000050206a211 */ /* 0x084fe400078008ff */
[----:B------:R-:W-:Y:S02]  /*d880*/  @!P3 LEA R4, P1, R16, R5, 0x1 ;  /* 0x000000051004b211 */ /* 0x000fe400078208ff */
[-C--:B0-----:R-:W-:Y:S02]  /*d890*/  @!P2 LEA.HI.X R7, R2, R3.reuse, R222, 0x1, P0 ;  /* 0x000000030207a211 */ /* 0x081fe400000f0cde */
[----:B------:R-:W-:-:S03]  /*d8a0*/  @!P3 LEA.HI.X R5, R16, R3, R221, 0x1, P1 ;  /* 0x000000031005b211 */ /* 0x000fc600008f0cdd */
[----:B------:R0:W-:Y:S04]  /*d8b0*/  @!P2 ST.E.128 desc[UR50][R6.64], RZ ;  /* 0x000000ff0600a985 */ /* 0x0001e8000c101d32 */
[----:B------:R0:W-:Y:S02]  /*d8c0*/  @!P3 ST.E.128 desc[UR50][R4.64], RZ ;  /* 0x000000ff0400b985 */ /* 0x0001e4000c101d32 */
.L_x_171:
[----:B------:R-:W-:Y:S05]  /*d8d0*/  BSYNC B0 ;  /* 0x0000000000007941 */ /* 0x000fea0003800000 */
.L_x_161:
[----:B------:R-:W-:Y:S02]  /*d8e0*/  ULDC UR4, c[0x0][0xc3c] ;  /* 0x00030f0000047ab9 */ /* 0x000fe40000000800 */
[----:B------:R-:W-:-:S13]  /*d8f0*/  ISETP.GE.AND P0, PT, R39, UR4, PT ;  /* 0x0000000427007c0c */ /* 0x000fda000bf06270 */
[----:B------:R-:W-:Y:S05]  /*d900*/  @!P0 BRA `(.L_x_183) ;  /* 0xffffff3400b88947 */ /* 0x000fea000383ffff */
[----:B------:R-:W-:Y:S05]  /*d910*/  EXIT ;  /* 0x000000000000794d */ /* 0x000fea0003800000 */
.L_x_134:
[----:B------:R-:W-:-:S08]  /*d920*/  NOP ;  /* 0x0000000000007918 */ /* 0x000fd00000000000 */
[----:B------:R-:W0:-:S00]  /*d930*/  USETMAXREG.DEALLOC.CTAPOOL 0x18 ;  /* 0x00000018000079c8 */ /* 0x000e0000080e0500 */
[----:B0-----:R-:W2:Y:S01]  /*d940*/  LDL.LU R2, [R1+0x8] ;  /* 0x0000080001027983 */ /* 0x001ea20000300800 */
[----:B------:R-:W-:Y:S01]  /*d950*/  LOP3.LUT R0, R0, 0x3, RZ, 0xc0, !PT ;  /* 0x0000000300007812 */ /* 0x000fe200078ec0ff */
[----:B------:R-:W-:-:S05]  /*d960*/  IMAD.MOV.U32 R6, RZ, RZ, RZ ;  /* 0x000000ffff067224 */ /* 0x000fca00078e00ff */
[----:B------:R-:W0:Y:S02]  /*d970*/  SHFL.IDX PT, R0, R0, RZ, 0x1f ;  /* 0x00001fff00007589 */ /* 0x000e2400000e0000 */
[----:B0-----:R-:W-:Y:S02]  /*d980*/  ISETP.NE.AND P0, PT, R0, RZ, PT ;  /* 0x000000ff0000720c */ /* 0x001fe40003f05270 */
[----:B--2---:R-:W-:-:S11]  /*d990*/  LOP3.LUT R2, R2, 0xfffffffd, RZ, 0xc0, !PT ;  /* 0xfffffffd02027812 */ /* 0x004fd600078ec0ff */
[----:B------:R-:W-:-:S05]  /*d9a0*/  @P0 LOP3.LUT R2, R2, 0x2, RZ, 0xfc, !PT ;  /* 0x0000000202020812 */ /* 0x000fca00078efcff */
[----:B------:R0:W-:Y:S01]  /*d9b0*/  STL [R1+0x8], R2 ;  /* 0x0000080201007387 */ /* 0x0001e20000100800 */
[----:B------:R-:W-:Y:S05]  /*d9c0*/  @!P0 BRA `(.L_x_184) ;  /* 0x00000000002c8947 */ /* 0x000fea0003800000 */
[----:B------:R-:W1:Y:S08]  /*d9d0*/  S2UR UR5, SR_CgaCtaId ;  /* 0x00000000000579c3 */ /* 0x000e700000008800 */
[----:B------:R-:W-:Y:S06]  /*d9e0*/  BAR.SYNC.DEFER_BLOCKING 0x5, 0x180 ;  /* 0x0146000000007b1d */ /* 0x000fec0000010000 */
[----:B------:R-:W-:-:S02]  /*d9f0*/  UMOV UR4, 0x400 ;  /* 0x0000040000047882 */ /* 0x000fc40000000000 */
[----:B-1----:R-:W-:-:S09]  /*da00*/  ULEA UR4, UR5, UR4, 0x18 ;  /* 0x0000000405047291 */ /* 0x002fd2000f8ec03f */
[----:B------:R-:W1:Y:S04]  /*da10*/  LDS.128 R4, [UR4+0x298d0] ;  /* 0x0298d004ff047984 */ /* 0x000e680008000c00 */
[----:B-1----:R1:W-:Y:S01]  /*da20*/  STL.64 [R1+0x10], R4 ;  /* 0x0000100401007387 */ /* 0x0023e20000100a00 */
[----:B------:R-:W-:-:S03]  /*da30*/  IMAD.MOV.U32 R0, RZ, RZ, R7 ;  /* 0x000000ffff007224 */ /* 0x000fc600078e0007 */
[----:B------:R1:W-:Y:S02]  /*da40*/  STL [R1+0x18], R6 ;  /* 0x0000180601007387 */ /* 0x0003e40000100800 */
[----:B------:R-:W-:Y:S01]  /*da50*/  R2UR UR43, R0 ;  /* 0x00000000002b72ca */ /* 0x000fe200000e0000 */
[----:B------:R-:W-:Y:S06]  /*da60*/  BAR.ARV 0x4, 0x180 ;  /* 0x0106000000007b1d */ /* 0x000fec0000002000 */
[----:B------:R-:W-:Y:S08]  /*da70*/  BRA `(.L_x_185) ;  /* 0x0000000800b07947 */ /* 0x000ff00003800000 */
.L_x_184:
[----:B------:R-:W1:Y:S01]  /*da80*/  S2R R0, SR_TID.X ;  /* 0x0000000000007919 */ /* 0x000e620000002100 */
[----:B------:R-:W-:Y:S01]  /*da90*/  ULDC UR4, c[0x0][0xc3c] ;  /* 0x00030f0000047ab9 */ /* 0x000fe20000000800 */
[----:B-1----:R-:W-:-:S04]  /*daa0*/  LOP3.LUT R0, R0, 0x1f, RZ, 0xc0, !PT ;  /* 0x0000001f00007812 */ /* 0x002fc800078ec0ff */
[----:B------:R-:W-:-:S04]  /*dab0*/  ISETP.NE.AND P0, PT, R0, 0x1f, PT ;  /* 0x0000001f0000780c */ /* 0x000fc80003f05270 */
[----:B------:R-:W-:-:S13]  /*dac0*/  ISETP.GE.OR P1, PT, R0, UR4, !P0 ;  /* 0x0000000400007c0c */ /* 0x000fda000c726670 */
[----:B0-----:R-:W0:Y:S08]  /*dad0*/  @!P1 LDC.64 R2, c[0x0][0xc80] ;  /* 0x00032000ff029b82 */ /* 0x001e300000000a00 */
[----:B------:R-:W1:Y:S01]  /*dae0*/  @!P1 LDC.64 R4, c[0x0][0xc78] ;  /* 0x00031e00ff049b82 */ /* 0x000e620000000a00 */
[----:B0-----:R-:W-:-:S05]  /*daf0*/  @!P1 IMAD.WIDE.U32 R2, R0, 0x4, R2 ;  /* 0x0000000400029825 */ /* 0x001fca00078e0002 */
[----:B------:R1:W2:Y:S02]  /*db00*/  @!P1 LDG.E R6, desc[UR50][R2.64] ;  /* 0x0000003202069981 */ /* 0x0002a4000c1e1900 */
[----:B-1----:R-:W-:-:S04]  /*db10*/  @!P1 IMAD.WIDE.U32 R2, R0, 0x4, R4 ;  /* 0x0000000400029825 */ /* 0x002fc800078e0004 */
[----:B------:R-:W-:-:S06]  /*db20*/  IMAD.MOV.U32 R5, RZ, RZ, RZ ;  /* 0x000000ffff057224 */ /* 0x000fcc00078e00ff */
[----:B------:R-:W2:Y:S01]  /*db30*/  @!P1 LDG.E R5, desc[UR50][R2.64] ;  /* 0x0000003202059981 */ /* 0x000ea2000c1e1900 */
[C---:B------:R-:W-:Y:S01]  /*db40*/  ISETP.NE.AND P1, PT, R0.reuse, RZ, PT ;  /* 0x000000ff0000720c */ /* 0x040fe20003f25270 */
[----:B------:R-:W-:Y:S01]  /*db50*/  UMOV UR43, URZ ;  /* 0x0000003f002b7c82 */ /* 0x000fe20008000000 */
[C---:B------:R-:W-:Y:S02]  /*db60*/  ISETP.GE.U32.AND P2, PT, R0.reuse, 0x2, PT ;  /* 0x000000020000780c */ /* 0x040fe40003f46070 */
[C---:B------:R-:W-:Y:S02]  /*db70*/  ISETP.GE.U32.AND P3, PT, R0.reuse, 0x4, PT ;  /* 0x000000040000780c */ /* 0x040fe40003f66070 */
[C---:B------:R-:W-:Y:S02]  /*db80*/  ISETP.GE.U32.AND P4, PT, R0.reuse, 0x8, PT ;  /* 0x000000080000780c */ /* 0x040fe40003f86070 */
[----:B------:R-:W-:Y:S01]  /*db90*/  ISETP.GE.U32.AND P5, PT, R0, 0x10, PT ;  /* 0x000000100000780c */ /* 0x000fe20003fa6070 */
[----:B--2---:R-:W-:-:S05]  /*dba0*/  IMAD R4, R6, R5, RZ ;  /* 0x0000000506047224 */ /* 0x004fca00078e02ff */
[----:B------:R-:W0:Y:S02]  /*dbb0*/  SHFL.UP PT, R7, R4, 0x1, RZ ;  /* 0x0420000004077989 */ /* 0x000e2400000e00ff */
[----:B0-----:R-:W-:-:S05]  /*dbc0*/  SEL R7, R7, RZ, P1 ;  /* 0x000000ff07077207 */ /* 0x001fca0000800000 */
[----:B------:R-:W-:-:S05]  /*dbd0*/  IMAD.IADD R7, R4, 0x1, R7 ;  /* 0x0000000104077824 */ /* 0x000fca00078e0207 */
[----:B------:R-:W0:Y:S02]  /*dbe0*/  SHFL.UP PT, R8, R7, 0x2, RZ ;  /* 0x0440000007087989 */ /* 0x000e2400000e00ff */
[----:B0-----:R-:W-:-:S05]  /*dbf0*/  SEL R8, R8, RZ, P2 ;  /* 0x000000ff08087207 */ /* 0x001fca0001000000 */
[----:B------:R-:W-:Y:S02]  /*dc00*/  IMAD.IADD R8, R7, 0x1, R8 ;  /* 0x0000000107087824 */ /* 0x000fe400078e0208 */
[----:B------:R-:W0:Y:S03]  /*dc10*/  S2R R7, SR_CTAID.X ;  /* 0x0000000000077919 */ /* 0x000e260000002500 */
[----:B------:R-:W1:Y:S02]  /*dc20*/  SHFL.UP PT, R9, R8, 0x4, RZ ;  /* 0x0480000008097989 */ /* 0x000e6400000e00ff */
[----:B-1----:R-:W-:-:S05]  /*dc30*/  SEL R9, R9, RZ, P3 ;  /* 0x000000ff09097207 */ /* 0x002fca0001800000 */
[----:B------:R-:W-:-:S05]  /*dc40*/  IMAD.IADD R3, R8, 0x1, R9 ;  /* 0x0000000108037824 */ /* 0x000fca00078e0209 */
[----:B------:R-:W1:Y:S02]  /*dc50*/  SHFL.UP PT, R2, R3, 0x8, RZ ;  /* 0x0500000003027989 */ /* 0x000e6400000e00ff */
[----:B-1----:R-:W-:-:S05]  /*dc60*/  SEL R2, R2, RZ, P4 ;  /* 0x000000ff02027207 */ /* 0x002fca0002000000 */
[----:B------:R-:W-:-:S05]  /*dc70*/  IMAD.IADD R4, R3, 0x1, R2 ;  /* 0x0000000103047824 */ /* 0x000fca00078e0202 */
[----:B------:R-:W1:Y:S02]  /*dc80*/  SHFL.UP PT, R2, R4, 0x10, RZ ;  /* 0x0600000004027989 */ /* 0x000e6400000e00ff */
[----:B-1----:R-:W-:Y:S02]  /*dc90*/  SEL R9, R2, RZ, P5 ;  /* 0x000000ff02097207 */ /* 0x002fe40002800000 */
[----:B------:R-:W1:Y:S03]  /*dca0*/  LDC R2, c[0x0][0xc38] ;  /* 0x00030e00ff027b82 */ /* 0x000e660000000800 */
[----:B------:R-:W-:-:S05]  /*dcb0*/  IMAD.IADD R9, R4, 0x1, R9 ;  /* 0x0000000104097824 */ /* 0x000fca00078e0209 */
[----:B------:R-:W1:Y:S02]  /*dcc0*/  SHFL.IDX PT, R11, R9, 0x1f, 0x1f ;  /* 0x03e01f00090b7f89 */ /* 0x000e6400000e0000 */
[----:B-1----:R-:W-:-:S04]  /*dcd0*/  IMAD R8, R11, R2, RZ ;  /* 0x000000020b087224 */ /* 0x002fc800078e02ff */
[----:B------:R-:W-:Y:S01]  /*dce0*/  IMAD.MOV.U32 R11, RZ, RZ, R8 ;  /* 0x000000ffff0b7224 */ /* 0x000fe200078e0008 */
[----:B0-----:R-:W-:-:S13]  /*dcf0*/  ISETP.GT.AND P6, PT, R8, R7, PT ;  /* 0x000000070800720c */ /* 0x001fda0003fc4270 */
[----:B------:R-:W-:Y:S05]  /*dd00*/  @P6 BRA `(.L_x_186) ;  /* 0x0000000000a46947 */ /* 0x000fea0003800000 */
[----:B------:R-:W-:Y:S01]  /*dd10*/  IMAD.MOV.U32 R8, RZ, RZ, R11 ;  /* 0x000000ffff087224 */ /* 0x000fe200078e000b */
[----:B------:R-:W-:Y:S01]  /*dd20*/  UMOV UR43, URZ ;  /* 0x0000003f002b7c82 */ /* 0x000fe20008000000 */
[----:B------:R-:W-:-:S05]  /*dd30*/  ULDC UR5, c[0x0][0xc3c] ;  /* 0x00030f0000057ab9 */ /* 0x000fca0000000800 */
.L_x_188:
[----:B------:R-:W-:-:S03]  /*dd40*/  UIADD3 UR4, UR43, 0x1f, URZ ;  /* 0x0000001f2b047890 */ /* 0x000fc6000fffe03f */
[----:B------:R-:W-:Y:S01]  /*dd50*/  ULDC UR43, c[0x0][0xc3c] ;  /* 0x00030f00002b7ab9 */ /* 0x000fe20000000800 */
[----:B------:R-:W-:-:S06]  /*dd60*/  UISETP.GE.AND UP0, UPT, UR4, UR5, UPT ;  /* 0x000000050400728c */ /* 0x000fcc000bf06270 */
[----:B------:R-:W-:-:S13]  /*dd70*/  PLOP3.LUT P6, PT, PT, PT, UP0, 0x40, 0x0 ;  /* 0x000000000000781c */ /* 0x000fda0003fce808 */
[----:B------:R-:W-:Y:S05]  /*dd80*/  @!P6 BRA `(.L_x_187) ;  /* 0x0000000400b4e947 */ /* 0x000fea0003800000 */
[----:B------:R-:W-:Y:S01]  /*dd90*/  UMOV UR43, UR4 ;  /* 0x00000004002b7c82 */ /* 0x000fe20008000000 */
[----:B------:R-:W-:Y:S02]  /*dda0*/  IMAD.MOV.U32 R6, RZ, RZ, RZ ;  /* 0x000000ffff067224 */ /* 0x000fe400078e00ff */
[----:B------:R-:W-:-:S05]  /*ddb0*/  VIADD R9, R0, UR43 ;  /* 0x0000002b00097c36 */ /* 0x000fca0008000000 */
[----:B------:R-:W-:-:S13]  /*ddc0*/  ISETP.GE.OR P6, PT, R9, UR5, !P0 ;  /* 0x0000000509007c0c */ /* 0x000fda000c7c6670 */
[----:B------:R-:W0:Y:S08]  /*ddd0*/  @!P6 LDC.64 R2, c[0x0][0xc80] ;  /* 0x00032000ff02eb82 */ /* 0x000e300000000a00 */
[----:B------:R-:W1:Y:S01]  /*dde0*/  @!P6 LDC.64 R4, c[0x0][0xc78] ;  /* 0x00031e00ff04eb82 */ /* 0x000e620000000a00 */
[----:B0-----:R-:W-:-:S05]  /*ddf0*/  @!P6 IMAD.WIDE R2, R9, 0x4, R2 ;  /* 0x000000040902e825 */ /* 0x001fca00078e0202 */
[----:B------:R1:W2:Y:S02]  /*de00*/  @!P6 LDG.E R6, desc[UR50][R2.64] ;  /* 0x000000320206e981 */ /* 0x0002a4000c1e1900 */
[----:B-1----:R-:W-:-:S04]  /*de10*/  @!P6 IMAD.WIDE R2, R9, 0x4, R4 ;  /* 0x000000040902e825 */ /* 0x002fc800078e0204 */
[----:B------:R-:W-:-:S06]  /*de20*/  IMAD.MOV.U32 R5, RZ, RZ, RZ ;  /* 0x000000ffff057224 */ /* 0x000fcc00078e00ff */
[----:B------:R-:W2:Y:S02]  /*de30*/  @!P6 LDG.E R5, desc[UR50][R2.64] ;  /* 0x000000320205e981 */ /* 0x000ea4000c1e1900 */
[----:B--2---:R-:W-:-:S05]  /*de40*/  IMAD R11, R6, R5, RZ ;  /* 0x00000005060b7224 */ /* 0x004fca00078e02ff */
[----:B------:R-:W0:Y:S02]  /*de50*/  SHFL.UP PT, R4, R11, 0x1, RZ ;  /* 0x042000000b047989 */ /* 0x000e2400000e00ff */
[----:B0-----:R-:W-:-:S05]  /*de60*/  SEL R4, R4, RZ, P1 ;  /* 0x000000ff04047207 */ /* 0x001fca0000800000 */
[----:B------:R-:W-:-:S05]  /*de70*/  IMAD.IADD R4, R11, 0x1, R4 ;  /* 0x000000010b047824 */ /* 0x000fca00078e0204 */
        /* <DEDUP_REMOVED lines=11> */
[----:B------:R-:W-:Y:S02]  /*df30*/  IMAD.IADD R9, R3, 0x1, R2 ;  /* 0x0000000103097824 */ /* 0x000fe400078e0202 */
[----:B------:R-:W0:Y:S03]  /*df40*/  LDC R2, c[0x0][0xc38] ;  /* 0x00030e00ff027b82 */ /* 0x000e260000000800 */
[----:B------:R-:W0:Y:S02]  /*df50*/  SHFL.IDX PT, R11, R9, 0x1f, 0x1f ;  /* 0x03e01f00090b7f89 */ /* 0x000e2400000e0000 */
[----:B0-----:R-:W-:-:S04]  /*df60*/  IMAD R11, R11, R2, RZ ;  /* 0x000000020b0b7224 */ /* 0x001fc800078e02ff */
[----:B------:R-:W-:-:S05]  /*df70*/  IMAD.IADD R8, R11, 0x1, R8 ;  /* 0x000000010b087824 */ /* 0x000fca00078e0208 */
[----:B------:R-:W-:-:S13]  /*df80*/  ISETP.GT.AND P6, PT, R8, R7, PT ;  /* 0x000000070800720c */ /* 0x000fda0003fc4270 */
[----:B------:R-:W-:Y:S05]  /*df90*/  @!P6 BRA `(.L_x_188) ;  /* 0xfffffffc0068e947 */ /* 0x000fea000383ffff */
.L_x_186:
[----:B------:R-:W-:Y:S02]  /*dfa0*/  IMAD.IADD R11, R8, 0x1, -R11 ;  /* 0x00000001080b7824 */ /* 0x000fe400078e0a0b */
[----:B------:R-:W-:Y:S02]  /*dfb0*/  IMAD.MOV.U32 R8, RZ, RZ, RZ ;  /* 0x000000ffff087224 */ /* 0x000fe400078e00ff */
[----:B------:R-:W-:-:S05]  /*dfc0*/  IMAD R4, R9, R2, R11 ;  /* 0x0000000209047224 */ /* 0x000fca00078e020b */
[----:B------:R-:W-:-:S13]  /*dfd0*/  ISETP.GT.AND P0, PT, R4, R7, PT ;  /* 0x000000070400720c */ /* 0x000fda0003f04270 */
[----:B------:R-:W-:Y:S02]  /*dfe0*/  VOTEU.ANY UR5, UPT, !P0 ;  /* 0x0000000000057886 */ /* 0x000fe400040e0100 */
[----:B------:R-:W-:Y:S02]  /*dff0*/  UPOPC UR4, UR5 ;  /* 0x00000005000472bf */ /* 0x000fe40008000000 */
[----:B------:R-:W-:-:S04]  /*e000*/  ISETP.NE.AND P0, PT, RZ, UR5, PT ;  /* 0x00000005ff007c0c */ /* 0x000fc8000bf05270 */
[----:B------:R-:W-:Y:S02]  /*e010*/  IMAD.U32 R13, RZ, RZ, UR4 ;  /* 0x00000004ff0d7e24 */ /* 0x000fe4000f8e00ff */
[----:B------:R-:W-:-:S03]  /*e020*/  IMAD.U32 R12, RZ, RZ, UR4 ;  /* 0x00000004ff0c7e24 */ /* 0x000fc6000f8e00ff */
[----:B------:R-:W0:Y:S04]  /*e030*/  SHFL.IDX PT, R6, R6, R13, 0x1f ;  /* 0x00001f0d06067589 */ /* 0x000e2800000e0000 */
[----:B------:R1:W2:Y:S01]  /*e040*/  SHFL.IDX PT, R5, R5, R12, 0x1f ;  /* 0x00001f0c05057589 */ /* 0x0002a200000e0000 */
[----:B0-----:R-:W-:-:S04]  /*e050*/  IABS R4, R6 ;  /* 0x0000000600047213 */ /* 0x001fc80000000000 */
[----:B------:R-:W0:Y:S08]  /*e060*/  I2F.RP R10, R4 ;  /* 0x00000004000a7306 */ /* 0x000e300000209400 */
[----:B0-----:R-:W0:Y:S02]  /*e070*/  MUFU.RCP R10, R10 ;  /* 0x0000000a000a7308 */ /* 0x001e240000001000 */
[----:B0-----:R-:W-:-:S06]  /*e080*/  VIADD R3, R10, 0xffffffe ;  /* 0x0ffffffe0a037836 */ /* 0x001fcc0000000000 */
[----:B------:R-:W0:Y:S01]  /*e090*/  F2I.FTZ.U32.TRUNC.NTZ R3, R3 ;  /* 0x0000000300037305 */ /* 0x000e22000021f000 */
[----:B-12---:R-:W-:Y:S05]  /*e0a0*/  @!P0 BRA `(.L_x_189) ;  /* 0x00000000000c8947 */ /* 0x006fea0003800000 */
[----:B------:R-:W-:-:S06]  /*e0b0*/  UIADD3 UR5, UR4, -0x1, URZ ;  /* 0xffffffff04057890 */ /* 0x000fcc000fffe03f */
[----:B------:R-:W-:-:S06]  /*e0c0*/  IMAD.U32 R8, RZ, RZ, UR5 ;  /* 0x00000005ff087e24 */ /* 0x000fcc000f8e00ff */
[----:B------:R1:W2:Y:S02]  /*e0d0*/  SHFL.IDX PT, R8, R9, R8, 0x1f ;  /* 0x00001f0809087589 */ /* 0x0002a400000e0000 */
.L_x_189:
[----:B--2---:R-:W-:Y:S01]  /*e0e0*/  IMAD R11, R8, R2, R11 ;  /* 0x00000002080b7224 */ /* 0x004fe200078e020b */
[----:B------:R-:W-:Y:S01]  /*e0f0*/  IABS R8, R5 ;  /* 0x0000000500087213 */ /* 0x000fe20000000000 */
[----:B01----:R-:W-:Y:S01]  /*e100*/  IMAD.MOV R9, RZ, RZ, -R3 ;  /* 0x000000ffff097224 */ /* 0x003fe200078e0a03 */
[----:B------:R-:W-:Y:S01]  /*e110*/  UIADD3 UR43, UR4, UR43, URZ ;  /* 0x0000002b042b7290 */ /* 0x000fe2000fffe03f */
[----:B------:R-:W-:Y:S01]  /*e120*/  IMAD.MOV.U32 R2, RZ, RZ, RZ ;  /* 0x000000ffff027224 */ /* 0x000fe200078e00ff */
[----:B------:R-:W0:Y:S01]  /*e130*/  I2F.RP R10, R8 ;  /* 0x00000008000a7306 */ /* 0x000e220000209400 */
[----:B------:R-:W-:Y:S01]  /*e140*/  IMAD R9, R9, R4, RZ ;  /* 0x0000000409097224 */ /* 0x000fe200078e02ff */
[----:B------:R1:W-:Y:S01]  /*e150*/  STL [R1+0x10], R11 ;  /* 0x0000100b01007387 */ /* 0x0003e20000100800 */
[----:B------:R-:W-:Y:S02]  /*e160*/  IMAD.IADD R7, R7, 0x1, -R11 ;  /* 0x0000000107077824 */ /* 0x000fe400078e0a0b */
[----:B------:R-:W-:Y:S01]  /*e170*/  IMAD.HI.U32 R2, R3, R9, R2 ;  /* 0x0000000903027227 */ /* 0x000fe200078e0002 */
[----:B------:R-:W-:-:S05]  /*e180*/  IABS R3, R6 ;  /* 0x0000000600037213 */ /* 0x000fca0000000000 */
[----:B------:R-:W-:Y:S01]  /*e190*/  IMAD.MOV R12, RZ, RZ, -R3 ;  /* 0x000000ffff0c7224 */ /* 0x000fe200078e0a03 */
[----:B-1----:R-:W-:Y:S01]  /*e1a0*/  IABS R11, R7 ;  /* 0x00000007000b7213 */ /* 0x002fe20000000000 */
[----:B0-----:R-:W0:Y:S04]  /*e1b0*/  MUFU.RCP R10, R10 ;  /* 0x0000000a000a7308 */ /* 0x001e280000001000 */
[----:B------:R-:W-:-:S04]  /*e1c0*/  IMAD.HI.U32 R9, R2, R11, RZ ;  /* 0x0000000b02097227 */ /* 0x000fc800078e00ff */
[----:B------:R-:W-:Y:S02]  /*e1d0*/  IMAD R11, R9, R12, R11 ;  /* 0x0000000c090b7224 */ /* 0x000fe400078e020b */
[----:B------:R-:W-:-:S03]  /*e1e0*/  IMAD.MOV.U32 R2, RZ, RZ, RZ ;  /* 0x000000ffff027224 */ /* 0x000fc600078e00ff */
[----:B------:R-:W-:Y:S01]  /*e1f0*/  ISETP.GT.U32.AND P1, PT, R4, R11, PT ;  /* 0x0000000b0400720c */ /* 0x000fe20003f24070 */
[----:B0-----:R-:W-:-:S06]  /*e200*/  VIADD R3, R10, 0xffffffe ;  /* 0x0ffffffe0a037836 */ /* 0x001fcc0000000000 */
[----:B------:R-:W0:Y:S06]  /*e210*/  F2I.FTZ.U32.TRUNC.NTZ R3, R3 ;  /* 0x0000000300037305 */ /* 0x000e2c000021f000 */
[----:B------:R-:W-:Y:S02]  /*e220*/  @!P1 IMAD.IADD R11, R11, 0x1, -R4 ;  /* 0x000000010b0b9824 */ /* 0x000fe400078e0a04 */
[----:B------:R-:W-:Y:S01]  /*e230*/  @!P1 VIADD R9, R9, 0x1 ;  /* 0x0000000109099836 */ /* 0x000fe20000000000 */
[----:B------:R-:W-:Y:S02]  /*e240*/  ISETP.NE.AND P1, PT, R6, RZ, PT ;  /* 0x000000ff0600720c */ /* 0x000fe40003f25270 */
[----:B------:R-:W-:Y:S01]  /*e250*/  ISETP.GE.U32.AND P0, PT, R11, R4, PT ;  /* 0x000000040b00720c */ /* 0x000fe20003f06070 */
[----:B0-----:R-:W-:-:S04]  /*e260*/  IMAD.MOV R11, RZ, RZ, -R3 ;  /* 0x000000ffff0b7224 */ /* 0x001fc800078e0a03 */
[----:B------:R-:W-:-:S08]  /*e270*/  IMAD R11, R11, R8, RZ ;  /* 0x000000080b0b7224 */ /* 0x000fd000078e02ff */
[----:B------:R-:W-:Y:S02]  /*e280*/  @P0 VIADD R9, R9, 0x1 ;  /* 0x0000000109090836 */ /* 0x000fe40000000000 */
[----:B------:R-:W-:Y:S01]  /*e290*/  IMAD.HI.U32 R4, R3, R11, R2 ;  /* 0x0000000b03047227 */ /* 0x000fe200078e0002 */
[----:B------:R-:W-:-:S04]  /*e2a0*/  LOP3.LUT R2, R7, R6, RZ, 0x3c, !PT ;  /* 0x0000000607027212 */ /* 0x000fc800078e3cff */
[----:B------:R-:W-:Y:S02]  /*e2b0*/  ISETP.GE.AND P2, PT, R2, RZ, PT ;  /* 0x000000ff0200720c */ /* 0x000fe40003f46270 */
[----:B------:R-:W-:-:S05]  /*e2c0*/  IABS R2, R5 ;  /* 0x0000000500027213 */ /* 0x000fca0000000000 */
[----:B------:R-:W-:-:S06]  /*e2d0*/  IMAD.MOV R2, RZ, RZ, -R2 ;  /* 0x000000ffff027224 */ /* 0x000fcc00078e0a02 */
[----:B------:R-:W-:Y:S01]  /*e2e0*/  @!P2 IMAD.MOV R9, RZ, RZ, -R9 ;  /* 0x000000ffff09a224 */ /* 0x000fe200078e0a09 */
[----:B------:R-:W-:-:S04]  /*e2f0*/  @!P1 LOP3.LUT R9, RZ, R6, RZ, 0x33, !PT ;  /* 0x00000006ff099212 */ /* 0x000fc800078e33ff */
[-C--:B------:R-:W-:Y:S01]  /*e300*/  IABS R3, R9.reuse ;  /* 0x0000000900037213 */ /* 0x080fe20000000000 */
[----:B------:R-:W-:-:S04]  /*e310*/  IMAD R6, R6, R9, RZ ;  /* 0x0000000906067224 */ /* 0x000fc800078e02ff */
[----:B------:R-:W-:-:S04]  /*e320*/  IMAD.HI.U32 R4, R4, R3, RZ ;  /* 0x0000000304047227 */ /* 0x000fc800078e00ff */
[----:B------:R-:W-:Y:S01]  /*e330*/  IMAD R3, R4, R2, R3 ;  /* 0x0000000204037224 */ /* 0x000fe200078e0203 */
[----:B------:R-:W-:-:S04]  /*e340*/  LOP3.LUT R2, R9, R5, RZ, 0x3c, !PT ;  /* 0x0000000509027212 */ /* 0x000fc800078e3cff */
[----:B------:R-:W-:Y:S02]  /*e350*/  ISETP.GT.U32.AND P1, PT, R8, R3, PT ;  /* 0x000000030800720c */ /* 0x000fe40003f24070 */
[----:B------:R-:W-:-:S11]  /*e360*/  ISETP.GE.AND P2, PT, R2, RZ, PT ;  /* 0x000000ff0200720c */ /* 0x000fd60003f46270 */
[----:B------:R-:W-:Y:S02]  /*e370*/  @!P1 IMAD.IADD R3, R3, 0x1, -R8 ;  /* 0x0000000103039824 */ /* 0x000fe400078e0a08 */
[----:B------:R-:W-:Y:S01]  /*e380*/  @!P1 VIADD R4, R4, 0x1 ;  /* 0x0000000104049836 */ /* 0x000fe20000000000 */
[----:B------:R-:W-:Y:S02]  /*e390*/  ISETP.NE.AND P1, PT, R5, RZ, PT ;  /* 0x000000ff0500720c */ /* 0x000fe40003f25270 */
[----:B------:R-:W-:Y:S01]  /*e3a0*/  ISETP.GE.U32.AND P0, PT, R3, R8, PT ;  /* 0x000000080300720c */ /* 0x000fe20003f06070 */
[----:B------:R-:W-:-:S12]  /*e3b0*/  IMAD.IADD R3, R7, 0x1, -R6 ;  /* 0x0000000107037824 */ /* 0x000fd800078e0a06 */
[----:B------:R-:W-:-:S04]  /*e3c0*/  @P0 VIADD R4, R4, 0x1 ;  /* 0x0000000104040836 */ /* 0x000fc80000000000 */
[----:B------:R-:W-:Y:S01]  /*e3d0*/  @!P2 IMAD.MOV R4, RZ, RZ, -R4 ;  /* 0x000000ffff04a224 */ /* 0x000fe200078e0a04 */
[----:B------:R-:W-:-:S05]  /*e3e0*/  @!P1 LOP3.LUT R4, RZ, R5, RZ, 0x33, !PT ;  /* 0x00000005ff049212 */ /* 0x000fca00078e33ff */
[--C-:B------:R-:W-:Y:S02]  /*e3f0*/  IMAD.MOV R2, RZ, RZ, -R4.reuse ;  /* 0x000000ffff027224 */ /* 0x100fe400078e0a04 */
[C---:B------:R-:W-:Y:S02]  /*e400*/  IMAD R4, R5.reuse, 0x1000000, R4 ;  /* 0x0100000005047824 */ /* 0x040fe400078e0204 */
[----:B------:R-:W-:-:S04]  /*e410*/  IMAD R9, R5, R2, R9 ;  /* 0x0000000205097224 */ /* 0x000fc800078e0209 */
[----:B------:R-:W-:-:S05]  /*e420*/  IMAD R2, R9, 0x10000, R4 ;  /* 0x0001000009027824 */ /* 0x000fca00078e0204 */
[----:B------:R0:W-:Y:S04]  /*e430*/  STL [R1+0x18], R2 ;  /* 0x0000180201007387 */ /* 0x0001e80000100800 */
[----:B------:R0:W-:Y:S01]  /*e440*/  STL [R1+0x14], R3 ;  /* 0x0000140301007387 */ /* 0x0001e20000100800 */
[----:B------:R-:W-:Y:S05]  /*e450*/  BRA `(.L_x_190) ;  /* 0x00000000000c7947 */ /* 0x000fea0003800000 */
.L_x_187:
[----:B------:R1:W-:Y:S04]  /*e460*/  STL [R1+0x10], R7 ;  /* 0x0000100701007387 */ /* 0x0003e80000100800 */
[----:B------:R1:W-:Y:S04]  /*e470*/  STL [R1+0x14], RZ ;  /* 0x000014ff01007387 */ /* 0x0003e80000100800 */
[----:B------:R1:W-:Y:S02]  /*e480*/  STL [R1+0x18], RZ ;  /* 0x000018ff01007387 */ /* 0x0003e40000100800 */
.L_x_190:
[----:B------:R-:W2:Y:S04]  /*e490*/  LDL R4, [R1+0x10] ;  /* 0x0000100001047983 */ /* 0x000ea80000100800 */
[----:B------:R-:W2:Y:S04]  /*e4a0*/  LDL R5, [R1+0x14] ;  /* 0x0000140001057983 */ /* 0x000ea80000100800 */
[----:B------:R-:W2:Y:S01]  /*e4b0*/  LDL R6, [R1+0x18] ;  /* 0x0000180001067983 */ /* 0x000ea20000100800 */
[----:B------:R-:W-:Y:S01]  /*e4c0*/  ISETP.NE.AND P0, PT, R0, RZ, PT ;  /* 0x000000ff0000720c */ /* 0x000fe20003f05270 */
[----:B0-----:R-:W-:-:S12]  /*e4d0*/  IMAD.U32 R2, RZ, RZ, UR43 ;  /* 0x0000002bff027e24 */ /* 0x001fd8000f8e00ff */
[----:B------:R-:W0:Y:S01]  /*e4e0*/  @!P0 S2R R3, SR_CgaCtaId ;  /* 0x0000000000038919 */ /* 0x000e220000008800 */
[----:B------:R-:W-:Y:S01]  /*e4f0*/  @!P0 MOV R0, 0x400 ;  /* 0x0000040000008802 */ /* 0x000fe20000000f00 */
[----:B-1----:R-:W-:-:S03]  /*e500*/  @!P0 IMAD.MOV.U32 R7, RZ, RZ, R2 ;  /* 0x000000ffff078224 */ /* 0x002fc600078e0002 */
[----:B0-----:R-:W-:-:S05]  /*e510*/  @!P0 LEA R0, R3, R0, 0x18 ;  /* 0x0000000003008211 */ /* 0x001fca00078ec0ff */
[----:B--2---:R0:W-:Y:S01]  /*e520*/  @!P0 STS.128 [R0+0x298d0], R4 ;  /* 0x0298d00400008388 */ /* 0x0041e20000000c00 */
[----:B------:R-:W-:Y:S06]  /*e530*/  BAR.ARV 0x5, 0x180 ;  /* 0x0146000000007b1d */ /* 0x000fec0000002000 */
.L_x_185:
[----:B0-----:R-:W-:Y:S01]  /*e540*/  IMAD.MOV.U32 R0, RZ, RZ, 0x1 ;  /* 0x00000001ff007424 */ /* 0x001fe200078e00ff */
[----:B------:R-:W-:Y:S01]  /*e550*/  ULDC UR4, c[0x0][0xc3c] ;  /* 0x00030f0000047ab9 */ /* 0x000fe20000000800 */
[----:B------:R-:W-:Y:S01]  /*e560*/  IMAD.MOV.U32 R18, RZ, RZ, RZ ;  /* 0x000000ffff127224 */ /* 0x000fe200078e00ff */
[----:B------:R-:W-:Y:S02]  /*e570*/  UISETP.GE.AND UP0, UPT, UR43, UR4, UPT ;  /* 0x000000042b00728c */ /* 0x000fe4000bf06270 */
[----:B------:R0:W-:Y:S04]  /*e580*/  STL [R1], R0 ;  /* 0x0000000001007387 */ /* 0x0001e80000100800 */
[----:B------:R0:W-:Y:S01]  /*e590*/  STL [R1+0x30], RZ ;  /* 0x000030ff01007387 */ /* 0x0001e20000100800 */
[----:B------:R-:W-:-:S13]  /*e5a0*/  PLOP3.LUT P0, PT, PT, PT, UP0, 0x80, 0x0 ;  /* 0x000000000000781c */ /* 0x000fda0003f0f008 */
[----:B0-----:R-:W-:Y:S05]  /*e5b0*/  @P0 BRA `(.L_x_191) ;  /* 0x00000048003c0947 */ /* 0x001fea0003800000 */
[----:B------:R-:W0:Y:S01]  /*e5c0*/  S2R R11, SR_TID.X ;  /* 0x00000000000b7919 */ /* 0x000e220000002100 */
[----:B------:R-:W2:Y:S01]  /*e5d0*/  S2UR UR5, SR_CgaCtaId ;  /* 0x00000000000579c3 */ /* 0x000ea20000008800 */
[----:B------:R-:W-:Y:S01]  /*e5e0*/  UMOV UR4, 0x400 ;  /* 0x0000040000047882 */ /* 0x000fe20000000000 */
[----:B------:R-:W-:Y:S01]  /*e5f0*/  IMAD.MOV.U32 R18, RZ, RZ, RZ ;  /* 0x000000ffff127224 */ /* 0x000fe200078e00ff */
[----:B------:R-:W-:Y:S01]  /*e600*/  ULDC UR41, c[0x0][0xc] ;  /* 0x0000030000297ab9 */ /* 0x000fe20000000800 */
[----:B------:R-:W-:Y:S02]  /*e610*/  ULOP3.LUT UR39, UR38, 0x1, URZ, 0xfc, !UPT ;  /* 0x0000000126277892 */ /* 0x000fe4000f8efc3f */
[----:B------:R-:W-:Y:S01]  /*e620*/  ULOP3.LUT UR42, UR38, 0x2, URZ, 0xfc, !UPT ;  /* 0x00000002262a7892 */ /* 0x000fe2000f8efc3f */
[----:B------:R-:W-:Y:S01]  /*e630*/  ULDC.64 UR52, c[0x0][0x198] ;  /* 0x0000660000347ab9 */ /* 0x000fe20000000a00 */
[----:B--2---:R-:W-:-:S06]  /*e640*/  ULEA UR4, UR5, UR4, 0x18 ;  /* 0x0000000405047291 */ /* 0x004fcc000f8ec03f */
[----:B------:R-:W-:Y:S01]  /*e650*/  IMAD.U32 R17, RZ, RZ, UR4 ;  /* 0x00000004ff117e24 */ /* 0x000fe2000f8e00ff */
[C---:B0-----:R-:W-:Y:S01]  /*e660*/  LOP3.LUT R10, R11.reuse, 0x7f, RZ, 0xc0, !PT ;  /* 0x0000007f0b0a7812 */ /* 0x041fe200078ec0ff */
[C---:B-1----:R-:W-:Y:S01]  /*e670*/  IMAD.SHL.U32 R4, R11.reuse, 0x80, RZ ;  /* 0x000000800b047824 */ /* 0x042fe200078e00ff */
[C---:B------:R-:W-:Y:S01]  /*e680*/  LOP3.LUT P0, RZ, R11.reuse, 0x4, RZ, 0xc0, !PT ;  /* 0x000000040bff7812 */ /* 0x040fe2000780c0ff */
[C---:B------:R-:W-:Y:S01]  /*e690*/  IMAD.SHL.U32 R3, R11.reuse, 0x10, RZ ;  /* 0x000000100b037824 */ /* 0x040fe200078e00ff */
[----:B------:R-:W-:Y:S01]  /*e6a0*/  SHF.R.U32.HI R5, RZ, 0x5, R10 ;  /* 0x00000005ff057819 */ /* 0x000fe2000001160a */
[C---:B------:R-:W-:Y:S01]  /*e6b0*/  IMAD.SHL.U32 R2, R11.reuse, 0x20, RZ ;  /* 0x000000200b027824 */ /* 0x040fe200078e00ff */
[----:B------:R-:W-:Y:S01]  /*e6c0*/  LOP3.LUT R6, R4, 0x380, RZ, 0xc0, !PT ;  /* 0x0000038004067812 */ /* 0x000fe200078ec0ff */
[----:B------:R-:W-:Y:S01]  /*e6d0*/  IMAD.SHL.U32 R8, R11, 0x4, RZ ;  /* 0x000000040b087824 */ /* 0x000fe200078e00ff */
[----:B------:R-:W-:Y:S01]  /*e6e0*/  LOP3.LUT R0, R3, 0x1b0, RZ, 0xc0, !PT ;  /* 0x000001b003007812 */ /* 0x000fe200078ec0ff */
[----:B------:R-:W-:-:S02]  /*e6f0*/  IMAD.SHL.U32 R7, R5, 0x200, RZ ;  /* 0x0000020005077824 */ /* 0x000fc400078e00ff */
[----:B------:R-:W-:Y:S02]  /*e700*/  IMAD R6, R5, 0x10, R6 ;  /* 0x0000001005067824 */ /* 0x000fe400078e0206 */
[----:B------:R-:W-:Y:S01]  /*e710*/  IMAD.SHL.U32 R5, R11, 0x2, RZ ;  /* 0x000000020b057824 */ /* 0x000fe200078e00ff */
[----:B------:R-:W-:-:S04]  /*e720*/  LOP3.LUT R9, R7, 0x60, R2, 0xf8, !PT ;  /* 0x0000006007097812 */ /* 0x000fc800078ef802 */
[----:B------:R-:W-:Y:S02]  /*e730*/  LOP3.LUT R0, R0, 0x30, R5, 0x78, !PT ;  /* 0x0000003000007812 */ /* 0x000fe400078e7805 */
[----:B------:R-:W-:-:S04]  /*e740*/  LOP3.LUT R5, R7, 0x40, R3, 0xf8, !PT ;  /* 0x0000004007057812 */ /* 0x000fc800078ef803 */
[----:B------:R-:W-:Y:S02]  /*e750*/  LOP3.LUT R0, R5, R0, RZ, 0xfc, !PT ;  /* 0x0000000005007212 */ /* 0x000fe400078efcff */
[----:B------:R-:W-:-:S04]  /*e760*/  LOP3.LUT R5, R2, 0x80, RZ, 0xc0, !PT ;  /* 0x0000008002057812 */ /* 0x000fc800078ec0ff */
[----:B------:R-:W-:-:S04]  /*e770*/  LOP3.LUT R5, R5, 0x10, R11, 0xf8, !PT ;  /* 0x0000001005057812 */ /* 0x000fc800078ef80b */
[----:B------:R-:W-:Y:S02]  /*e780*/  LOP3.LUT R7, R5, 0x10, R8, 0x78, !PT ;  /* 0x0000001005077812 */ /* 0x000fe400078e7808 */
[----:B------:R-:W-:Y:S02]  /*e790*/  LOP3.LUT R5, R6, 0x70, R3, 0x78, !PT ;  /* 0x0000007006057812 */ /* 0x000fe400078e7803 */
[----:B------:R-:W-:Y:S02]  /*e7a0*/  LOP3.LUT R6, R9, 0x100, R2, 0xf8, !PT ;  /* 0x0000010009067812 */ /* 0x000fe400078ef802 */
[----:B------:R-:W-:Y:S02]  /*e7b0*/  LOP3.LUT R5, R5, 0xc00, R4, 0xf8, !PT ;  /* 0x00000c0005057812 */ /* 0x000fe400078ef804 */
[----:B------:R-:W-:-:S03]  /*e7c0*/  LOP3.LUT R4, R6, R7, RZ, 0xfc, !PT ;  /* 0x0000000706047212 */ /* 0x000fc600078efcff */
[----:B------:R0:W-:Y:S04]  /*e7d0*/  STL [R1+0x24], R5 ;  /* 0x0000240501007387 */ /* 0x0001e80000100800 */
[----:B------:R1:W-:Y:S01]  /*e7e0*/  STL [R1+0x20], R4 ;  /* 0x0000200401007387 */ /* 0x0003e20000100800 */
[----:B0-----:R-:W-:Y:S02]  /*e7f0*/  SHF.R.U32.HI R5, RZ, 0x2, R10 ;  /* 0x00000002ff057819 */ /* 0x001fe4000001160a */
[----:B-1----:R-:W-:Y:S01]  /*e800*/  LOP3.LUT R4, R3, 0x30, RZ, 0xc0, !PT ;  /* 0x0000003003047812 */ /* 0x002fe200078ec0ff */
[----:B------:R-:W-:-:S05]  /*e810*/  IMAD.MOV.U32 R3, RZ, RZ, 0x40 ;  /* 0x00000040ff037424 */ /* 0x000fca00078e00ff */
[----:B------:R-:W-:Y:S02]  /*e820*/  SEL R6, R3, 0xffffffc0, !P0 ;  /* 0xffffffc003067807 */ /* 0x000fe40004000000 */
[----:B------:R-:W-:Y:S01]  /*e830*/  LOP3.LUT R3, R5, 0x60, R2, 0xf8, !PT ;  /* 0x0000006005037812 */ /* 0x000fe200078ef802 */
[----:B------:R-:W-:Y:S02]  /*e840*/  IMAD.IADD R2, R17, 0x1, R0 ;  /* 0x0000000111027824 */ /* 0x000fe400078e0200 */
[----:B------:R-:W-:Y:S01]  /*e850*/  IMAD.MOV.U32 R0, RZ, RZ, 0x1 ;  /* 0x00000001ff007424 */ /* 0x000fe200078e00ff */
[----:B------:R-:W-:Y:S04]  /*e860*/  STL [R1+0x28], R6 ;  /* 0x0000280601007387 */ /* 0x000fe80000100800 */
[----:B------:R0:W-:Y:S04]  /*e870*/  STL [R1+0x2c], R2 ;  /* 0x00002c0201007387 */ /* 0x0001e80000100800 */
[----:B------:R-:W-:Y:S04]  /*e880*/  STL [R1+0x30], RZ ;  /* 0x000030ff01007387 */ /* 0x000fe80000100800 */
[----:B------:R1:W-:Y:S01]  /*e890*/  STL [R1], R0 ;  /* 0x0000000001007387 */ /* 0x0003e20000100800 */
[----:B0-----:R-:W-:-:S02]  /*e8a0*/  LOP3.LUT R2, R4, 0x40, RZ, 0xfc, !PT ;  /* 0x0000004004027812 */ /* 0x001fc400078efcff */
[----:B-1----:R-:W-:-:S07]  /*e8b0*/  LOP3.LUT R0, R4, 0x80, RZ, 0xfc, !PT ;  /* 0x0000008004007812 */ /* 0x002fce00078efcff */
.L_x_261:
[----:B------:R-:W-:Y:S01]  /*e8c0*/  ULDC.64 UR4, c[0x0][0xc88] ;  /* 0x0003220000047ab9 */ /* 0x000fe20000000a00 */
[----:B------:R-:W-:Y:S01]  /*e8d0*/  ULDC.64 UR6, c[0x0][0xa18] ;  /* 0x0002860000067ab9 */ /* 0x000fe20000000a00 */
[----:B------:R-:W-:Y:S01]  /*e8e0*/  UIMAD.WIDE UR4, UR43, 0x4, UR4 ;  /* 0x000000042b0478a5 */ /* 0x000fe2000f8e0204 */
[----:B------:R-:W2:Y:S01]  /*e8f0*/  LDL.LU R10, [R1+0x18] ;  /* 0x00001800010a7983 */ /* 0x000ea20000300800 */
[----:B------:R-:W-:Y:S01]  /*e900*/  ULDC UR8, c[0x0][0x288] ;  /* 0x0000a20000087ab9 */ /* 0x000fe20000000800 */
[----:B0-----:R-:W0:Y:S03]  /*e910*/  LDC R9, c[0x0][0x2f0] ;  /* 0x0000bc00ff097b82 */ /* 0x001e260000000800 */
[----:B---3--:R-:W-:Y:S02]  /*e920*/  IMAD.U32 R2, RZ, RZ, UR4 ;  /* 0x00000004ff027e24 */ /* 0x008fe4000f8e00ff */
[----:B------:R-:W-:Y:S01]  /*e930*/  IMAD.U32 R3, RZ, RZ, UR5 ;  /* 0x00000005ff037e24 */ /* 0x000fe2000f8e00ff */
[----:B------:R-:W-:Y:S01]  /*e940*/  UISETP.NE.U32.AND UP0, UPT, UR6, URZ, UPT ;  /* 0x0000003f0600728c */ /* 0x000fe2000bf05070 */
[----:B------:R-:W-:Y:S01]  /*e950*/  IMAD.U32 R0, RZ, RZ, UR8 ;  /* 0x00000008ff007e24 */ /* 0x000fe2000f8e00ff */
[----:B------:R-:W-:Y:S01]  /*e960*/  ULDC.64 UR4, c[0x0][0xa28] ;  /* 0x00028a0000047ab9 */ /* 0x000fe20000000a00 */
[----:B------:R-:W-:Y:S01]  /*e970*/  ULDC.64 UR8, c[0x0][0xa08] ;  /* 0x0002820000087ab9 */ /* 0x000fe20000000a00 */
[----:B------:R-:W3:Y:S01]  /*e980*/  LDG.E R2, desc[UR50][R2.64] ;  /* 0x0000003202027981 */ /* 0x000ee2000c1e1900 */
[----:B------:R-:W-:-:S02]  /*e990*/  UISETP.NE.AND.EX UP0, UPT, UR7, URZ, UPT, UP0 ;  /* 0x0000003f0700728c */ /* 0x000fc4000bf05300 */
[----:B------:R-:W-:-:S04]  /*e9a0*/  UISETP.NE.U32.AND UP1, UPT, UR4, URZ, UPT ;  /* 0x0000003f0400728c */ /* 0x000fc8000bf25070 */
[----:B------:R-:W-:Y:S01]  /*e9b0*/  PLOP3.LUT P3, PT, PT, PT, UP0, 0x80, 0x0 ;  /* 0x000000000000781c */ /* 0x000fe20003f6f008 */
[----:B------:R-:W-:Y:S01]  /*e9c0*/  UISETP.NE.AND.EX UP1, UPT, UR5, URZ, UPT, UP1 ;  /* 0x0000003f0500728c */ /* 0x000fe2000bf25310 */
[----:B------:R-:W-:-:S05]  /*e9d0*/  ISETP.NE.U32.AND P2, PT, RZ, UR8, PT ;  /* 0x00000008ff007c0c */ /* 0x000fca000bf45070 */
[----:B------:R-:W-:Y:S02]  /*e9e0*/  PLOP3.LUT P4, PT, PT, PT, UP1, 0x80, 0x0 ;  /* 0x000000000000781c */ /* 0x000fe40003f8f018 */
[----:B---3--:R-:W-:Y:S02]  /*e9f0*/  R2UR UR47, R2 ;  /* 0x00000000022f72ca */ /* 0x008fe400000e0000 */
[----:B-1----:R-:W1:Y:S11]  /*ea00*/  LDC.64 R2, c[0x0][0x418] ;  /* 0x00010600ff027b82 */ /* 0x002e760000000a00 */
[----:B------:R-:W-:-:S02]  /*ea10*/  USHF.R.S32.HI UR46, URZ, 0x1f, UR47 ;  /* 0x0000001f3f2e7899 */ /* 0x000fc4000801142f */
[----:B------:R-:W-:Y:S02]  /*ea20*/  USHF.L.U32 UR44, UR47, 0x2, URZ ;  /* 0x000000022f2c7899 */ /* 0x000fe4000800063f */
[----:B------:R-:W-:Y:S02]  /*ea30*/  USHF.L.U64.HI UR45, UR47, 0x2, UR46 ;  /* 0x000000022f2d7899 */ /* 0x000fe4000801022e */
[----:B------:R-:W-:Y:S02]  /*ea40*/  @UP0 UIADD3 UR6, UP3, UR44, UR6, URZ ;  /* 0x000000062c060290 */ /* 0x000fe4000ff7e03f */
[----:B------:R-:W-:Y:S02]  /*ea50*/  @UP1 ULEA UR4, UP2, UR47, UR4, 0x2 ;  /* 0x000000042f041291 */ /* 0x000fe4000f84103f */
[----:B------:R-:W-:Y:S02]  /*ea60*/  @UP0 UIADD3.X UR7, UR45, UR7, URZ, UP3, !UPT ;  /* 0x000000072d070290 */ /* 0x000fe40009ffe43f */
[----:B------:R-:W-:Y:S01]  /*ea70*/  IMAD.U32 R4, RZ, RZ, UR6 ;  /* 0x00000006ff047e24 */ /* 0x000fe2000f8e00ff */
[----:B------:R-:W-:-:S03]  /*ea80*/  @UP1 ULEA.HI.X UR5, UR47, UR5, UR46, 0x2, UP2 ;  /* 0x000000052f051291 */ /* 0x000fc600090f142e */
[----:B------:R-:W-:Y:S01]  /*ea90*/  IMAD.U32 R5, RZ, RZ, UR7 ;  /* 0x00000007ff057e24 */ /* 0x000fe2000f8e00ff */
[----:B------:R-:W-:-:S04]  /*eaa0*/  ULDC.64 UR6, c[0x0][0xa00] ;  /* 0x0002800000067ab9 */ /* 0x000fc80000000a00 */
[----:B------:R3:W4:Y:S01]  /*eab0*/  @P3 LDG.E R0, desc[UR50][R4.64] ;  /* 0x0000003204003981 */ /* 0x000722000c1e1900 */
[----:B------:R-:W-:Y:S02]  /*eac0*/  ISETP.NE.U32.AND P0, PT, RZ, UR6, PT ;  /* 0x00000006ff007c0c */ /* 0x000fe4000bf05070 */
[----:B------:R-:W-:Y:S02]  /*ead0*/  ISETP.NE.AND.EX P2, PT, RZ, UR9, PT, P2 ;  /* 0x00000009ff007c0c */ /* 0x000fe4000bf45320 */
[----:B------:R-:W-:Y:S02]  /*eae0*/  ISETP.NE.AND.EX P0, PT, RZ, UR7, PT, P0 ;  /* 0x00000007ff007c0c */ /* 0x000fe4000bf05300 */
[----:B-1----:R-:W-:Y:S01]  /*eaf0*/  ISETP.NE.U32.AND P1, PT, R2, RZ, PT ;  /* 0x000000ff0200720c */ /* 0x002fe20003f25070 */
[----:B---3--:R-:W-:Y:S01]  /*eb00*/  IMAD.U32 R4, RZ, RZ, UR4 ;  /* 0x00000004ff047e24 */ /* 0x008fe2000f8e00ff */
[----:B------:R-:W-:Y:S01]  /*eb10*/  UIADD3 UR4, UP0, UR44, UR6, URZ ;  /* 0x000000062c047290 */ /* 0x000fe2000ff1e03f */
[----:B------:R-:W-:Y:S01]  /*eb20*/  IMAD.U32 R5, RZ, RZ, UR5 ;  /* 0x00000005ff057e24 */ /* 0x000fe2000f8e00ff */
[----:B------:R-:W-:-:S02]  /*eb30*/  UIADD3 UR6, UP1, UR44, UR8, URZ ;  /* 0x000000082c067290 */ /* 0x000fc4000ff3e03f */
[----:B------:R-:W-:Y:S02]  /*eb40*/  UIADD3.X UR5, UR45, UR7, URZ, UP0, !UPT ;  /* 0x000000072d057290 */ /* 0x000fe400087fe43f */
[----:B------:R-:W-:Y:S02]  /*eb50*/  UIADD3.X UR7, UR45, UR9, URZ, UP1, !UPT ;  /* 0x000000092d077290 */ /* 0x000fe40008ffe43f */
[----:B------:R-:W-:-:S04]  /*eb60*/  IMAD.U32 R6, RZ, RZ, UR6 ;  /* 0x00000006ff067e24 */ /* 0x000fc8000f8e00ff */
[----:B------:R-:W-:-:S05]  /*eb70*/  IMAD.U32 R7, RZ, RZ, UR7 ;  /* 0x00000007ff077e24 */ /* 0x000fca000f8e00ff */
[----:B------:R-:W3:Y:S04]  /*eb80*/  @P2 LDG.E R8, desc[UR50][R6.64] ;  /* 0x0000003206082981 */ /* 0x000ee8000c1e1900 */
[----:B----4-:R1:W-:Y:S04]  /*eb90*/  STL [R1+0x1c], R0 ;  /* 0x00001c0001007387 */ /* 0x0103e80000100800 */
[----:B-1----:R1:W4:Y:S02]  /*eba0*/  @P4 LDG.E R0, desc[UR50][R4.64] ;  /* 0x0000003204004981 */ /* 0x002324000c1e1900 */
[----:B-1----:R-:W-:-:S02]  /*ebb0*/  IMAD.U32 R4, RZ, RZ, UR4 ;  /* 0x00000004ff047e24 */ /* 0x002fc4000f8e00ff */
[----:B------:R-:W-:-:S05]  /*ebc0*/  IMAD.U32 R5, RZ, RZ, UR5 ;  /* 0x00000005ff057e24 */ /* 0x000fca000f8e00ff */
[----:B------:R-:W5:Y:S01]  /*ebd0*/  @P0 LDG.E R2, desc[UR50][R4.64] ;  /* 0x0000003204020981 */ /* 0x000f62000c1e1900 */
[----:B------:R-:W-:Y:S02]  /*ebe0*/  ISETP.NE.AND.EX P1, PT, R3, RZ, PT, P1 ;  /* 0x000000ff0300720c */ /* 0x000fe40003f25310 */
[----:B------:R-:W1:Y:S01]  /*ebf0*/  LDC R3, c[0x0][0x424] ;  /* 0x00010900ff037b82 */ /* 0x000e620000000800 */
[----:B------:R-:W-:Y:S01]  /*ec00*/  UMOV UR4, URZ ;  /* 0x0000003f00047c82 */ /* 0x000fe20008000000 */
[----:B------:R-:W-:Y:S01]  /*ec10*/  UMOV UR48, URZ ;  /* 0x0000003f00307c82 */ /* 0x000fe20008000000 */
[----:B------:R-:W-:Y:S01]  /*ec20*/  UMOV UR40, URZ ;  /* 0x0000003f00287c82 */ /* 0x000fe20008000000 */
[----:B---3--:R-:W-:Y:S02]  /*ec30*/  @P2 R2UR UR40, R8 ;  /* 0x00000000082822ca */ /* 0x008fe400000e0000 */
[----:B--2---:R-:W-:Y:S02]  /*ec40*/  R2UR UR36, R10 ;  /* 0x000000000a2472ca */ /* 0x004fe400000e0000 */
[----:B----4-:R-:W-:-:S02]  /*ec50*/  @P4 R2UR UR4, R0 ;  /* 0x00000000000442ca */ /* 0x010fc400000e0000 */
[----:B------:R-:W-:-:S04]  /*ec60*/  LOP3.LUT R0, R10, 0xff000000, RZ, 0xc0, !PT ;  /* 0xff0000000a007812 */ /* 0x000fc800078ec0ff */
[----:B------:R-:W-:Y:S02]  /*ec70*/  SHF.R.U32.HI R0, RZ, 0x8, R0 ;  /* 0x00000008ff007819 */ /* 0x000fe40000011600 */
[----:B-----5:R-:W-:Y:S02]  /*ec80*/  @P0 R2UR UR48, R2 ;  /* 0x00000000023002ca */ /* 0x020fe400000e0000 */
[----:B------:R-:W-:-:S04]  /*ec90*/  LOP3.LUT R2, R10, 0xff0000, RZ, 0xc0, !PT ;  /* 0x00ff00000a027812 */ /* 0x000fc800078ec0ff */
[----:B------:R-:W-:Y:S01]  /*eca0*/  LEA.HI R0, R2, R0, RZ, 0x10 ;  /* 0x0000000002007211 */ /* 0x000fe200078f80ff */
[----:B01----:R-:W-:Y:S08]  /*ecb0*/  @P3 BRA `(.L_x_192) ;  /* 0x0000000000143947 */ /* 0x003ff00003800000 */
[----:B------:R-:W-:Y:S05]  /*ecc0*/  @!P0 BRA `(.L_x_192) ;  /* 0x0000000000108947 */ /* 0x000fea0003800000 */
[----:B------:R-:W2:Y:S04]  /*ecd0*/  LDG.E R2, desc[UR50][R4.64] ;  /* 0x0000003204027981 */ /* 0x000ea8000c1e1900 */
[----:B------:R-:W2:Y:S02]  /*ece0*/  LDG.E R4, desc[UR50][R4.64+0x4] ;  /* 0x0000043204047981 */ /* 0x000ea4000c1e1900 */
[----:B--2---:R-:W-:-:S05]  /*ecf0*/  IMAD.IADD R2, R4, 0x1, -R2 ;  /* 0x0000000104027824 */ /* 0x004fca00078e0a02 */
[----:B------:R0:W-:Y:S02]  /*ed00*/  STL [R1+0x1c], R2 ;  /* 0x00001c0201007387 */ /* 0x0001e40000100800 */
.L_x_192:
[----:B------:R-:W-:Y:S01]  /*ed10*/  SEL R3, R3, 0x1, P1 ;  /* 0x0000000103037807 */ /* 0x000fe20000800000 */
[----:B------:R-:W-:Y:S01]  /*ed20*/  ULDC.64 UR6, c[0x0][0xa20] ;  /* 0x0002880000067ab9 */ /* 0x000fe20000000a00 */
[----:B------:R-:W-:Y:S01]  /*ed30*/  ULOP3.LUT UR36, UR36, 0xffff, URZ, 0xc0, !UPT ;  /* 0x0000ffff24247892 */ /* 0x000fe2000f8ec03f */
[----:B------:R-:W-:Y:S01]  /*ed40*/  ISETP.NE.U32.AND P0, PT, RZ, UR6, PT ;  /* 0x00000006ff007c0c */ /* 0x000fe2000bf05070 */
[----:B------:R-:W-:Y:S01]  /*ed50*/  UIADD3 UR40, UR40, UR4, URZ ;  /* 0x0000000428287290 */ /* 0x000fe2000fffe03f */
[----:B0-----:R-:W-:Y:S02]  /*ed60*/  IMAD R2, R3, R9, RZ ;  /* 0x0000000903027224 */ /* 0x001fe400078e02ff */
[----:B------:R-:W-:Y:S01]  /*ed70*/  IMAD.U32 R3, RZ, RZ, UR47 ;  /* 0x0000002fff037e24 */ /* 0x000fe2000f8e00ff */
[----:B------:R-:W-:-:S04]  /*ed80*/  ISETP.NE.AND.EX P0, PT, RZ, UR7, PT, P0 ;  /* 0x00000007ff007c0c */ /* 0x000fc8000bf05300 */
[----:B------:R0:W-:Y:S09]  /*ed90*/  STL [R1+0x4], R3 ;  /* 0x0000040301007387 */ /* 0x0001f20000100800 */
[----:B------:R-:W-:Y:S05]  /*eda0*/  @!P0 BRA `(.L_x_193) ;  /* 0x0000000000188947 */ /* 0x000fea0003800000 */
[----:B------:R-:W-:-:S04]  /*edb0*/  UIADD3 UR5, UP0, UR44, UR6, URZ ;  /* 0x000000062c057290 */ /* 0x000fc8000ff1e03f */
[----:B------:R-:W-:Y:S02]  /*edc0*/  UIADD3.X UR6, UR45, UR7, URZ, UP0, !UPT ;  /* 0x000000072d067290 */ /* 0x000fe400087fe43f */
[----:B------:R-:W-:-:S04]  /*edd0*/  IMAD.U32 R2, RZ, RZ, UR5 ;  /* 0x00000005ff027e24 */ /* 0x000fc8000f8e00ff */
[----:B0-----:R-:W-:-:S05]  /*ede0*/  IMAD.U32 R3, RZ, RZ, UR6 ;  /* 0x00000006ff037e24 */ /* 0x001fca000f8e00ff */
[----:B------:R1:W5:Y:S01]  /*edf0*/  LDG.E R2, desc[UR50][R2.64] ;  /* 0x0000003202027981 */ /* 0x000362000c1e1900 */
[----:B------:R-:W-:Y:S05]  /*ee00*/  BRA `(.L_x_194) ;  /* 0x0000000000107947 */ /* 0x000fea0003800000 */
.L_x_193:
[----:B------:R-:W-:Y:S05]  /*ee10*/  @!P2 BRA `(.L_x_194) ;  /* 0x00000000000ca947 */ /* 0x000fea0003800000 */
[----:B------:R-:W2:Y:S04]  /*ee20*/  LDG.E R2, desc[UR50][R6.64] ;  /* 0x0000003206027981 */ /* 0x000ea8000c1e1900 */
[----:B------:R-:W2:Y:S02]  /*ee30*/  LDG.E R6, desc[UR50][R6.64+0x4] ;  /* 0x0000043206067981 */ /* 0x000ea4000c1e1900 */
[----:B--2---:R-:W-:-:S07]  /*ee40*/  IMAD.IADD R2, R6, 0x1, -R2 ;  /* 0x0000000106027824 */ /* 0x004fce00078e0a02 */
.L_x_194:
[----:B-----5:R-:W-:-:S04]  /*ee50*/  VIADD R2, R2, -UR4 ;  /* 0x8000000402027c36 */ /* 0x020fc80008000000 */
[C---:B01----:R-:W-:Y:S01]  /*ee60*/  VIADD R3, R2.reuse, 0x9f ;  /* 0x0000009f02037836 */ /* 0x043fe20000000000 */
[----:B------:R-:W-:Y:S01]  /*ee70*/  ISETP.GE.AND P0, PT, R2, 0x1, PT ;  /* 0x000000010200780c */ /* 0x000fe20003f06270 */
[----:B------:R-:W-:Y:S02]  /*ee80*/  IMAD.MOV.U32 R2, RZ, RZ, RZ ;  /* 0x000000ffff027224 */ /* 0x000fe400078e00ff */
[----:B------:R-:W-:-:S05]  /*ee90*/  IMAD.HI R3, R3, 0x66666667, RZ ;  /* 0x6666666703037827 */ /* 0x000fca00078e02ff */
[----:B------:R-:W-:-:S04]  /*eea0*/  SHF.R.U32.HI R19, RZ, 0x1f, R3 ;  /* 0x0000001fff137819 */ /* 0x000fc80000011603 */
[----:B------:R-:W-:Y:S01]  /*eeb0*/  LEA.HI.SX32 R19, R3, R19, 0x1a ;  /* 0x0000001303137211 */ /* 0x000fe200078fd2ff */
[----:B------:R-:W-:Y:S06]  /*eec0*/  @!P0 BRA `(.L_x_195) ;  /* 0x0000000000748947 */ /* 0x000fec0003800000 */
[----:B------:R-:W-:-:S04]  /*eed0*/  SHF.R.U32.HI R4, RZ, 0x10, R0 ;  /* 0x00000010ff047819 */ /* 0x000fc80000011600 */
[----:B------:R-:W-:-:S13]  /*eee0*/  ISETP.NE.AND P0, PT, R4, RZ, PT ;  /* 0x000000ff0400720c */ /* 0x000fda0003f05270 */
[----:B------:R-:W0:Y:S02]  /*eef0*/  @!P0 LDC R4, c[0x0][0x9f0] ;  /* 0x00027c00ff048b82 */ /* 0x000e240000000800 */
[----:B0-----:R-:W-:Y:S02]  /*ef00*/  IABS R6, R4 ;  /* 0x0000000400067213 */ /* 0x001fe40000000000 */
[----:B------:R-:W-:Y:S02]  /*ef10*/  IADD3 R5, R4, -0x1, R19 ;  /* 0xffffffff04057810 */ /* 0x000fe40007ffe013 */
[----:B------:R-:W0:Y:S08]  /*ef20*/  I2F.RP R2, R6 ;  /* 0x0000000600027306 */ /* 0x000e300000209400 */
[----:B0-----:R-:W0:Y:S02]  /*ef30*/  MUFU.RCP R2, R2 ;  /* 0x0000000200027308 */ /* 0x001e240000001000 */
[----:B0-----:R-:W-:-:S06]  /*ef40*/  VIADD R2, R2, 0xffffffe ;  /* 0x0ffffffe02027836 */ /* 0x001fcc0000000000 */
[----:B------:R0:W1:Y:S02]  /*ef50*/  F2I.FTZ.U32.TRUNC.NTZ R3, R2 ;  /* 0x0000000200037305 */ /* 0x000064000021f000 */
[----:B0-----:R-:W-:-:S04]  /*ef60*/  LOP3.LUT R2, R5, R4, RZ, 0x3c, !PT ;  /* 0x0000000405027212 */ /* 0x001fc800078e3cff */
[----:B------:R-:W-:Y:S01]  /*ef70*/  ISETP.GE.AND P2, PT, R2, RZ, PT ;  /* 0x000000ff0200720c */ /* 0x000fe20003f46270 */
[----:B-1----:R-:W-:-:S04]  /*ef80*/  IMAD.MOV R2, RZ, RZ, -R3 ;  /* 0x000000ffff027224 */ /* 0x002fc800078e0a03 */
[----:B------:R-:W-:Y:S02]  /*ef90*/  IMAD R7, R2, R6, RZ ;  /* 0x0000000602077224 */ /* 0x000fe400078e02ff */
[----:B------:R-:W-:-:S04]  /*efa0*/  IMAD.MOV.U32 R2, RZ, RZ, RZ ;  /* 0x000000ffff027224 */ /* 0x000fc800078e00ff */
[----:B------:R-:W-:Y:S01]  /*efb0*/  IMAD.HI.U32 R7, R3, R7, R2 ;  /* 0x0000000703077227 */ /* 0x000fe200078e0002 */
[----:B------:R-:W-:Y:S02]  /*efc0*/  IABS R2, R5 ;  /* 0x0000000500027213 */ /* 0x000fe40000000000 */
[----:B------:R-:W-:-:S03]  /*efd0*/  IABS R3, R4 ;  /* 0x0000000400037213 */ /* 0x000fc60000000000 */
[----:B------:R-:W-:-:S04]  /*efe0*/  IMAD.HI.U32 R7, R7, R2, RZ ;  /* 0x0000000207077227 */ /* 0x000fc800078e00ff */
[----:B------:R-:W-:-:S04]  /*eff0*/  IMAD.MOV R3, RZ, RZ, -R3 ;  /* 0x000000ffff037224 */ /* 0x000fc800078e0a03 */
[----:B------:R-:W-:-:S05]  /*f000*/  IMAD R2, R7, R3, R2 ;  /* 0x0000000307027224 */ /* 0x000fca00078e0202 */
[----:B------:R-:W-:-:S13]  /*f010*/  ISETP.GT.U32.AND P1, PT, R6, R2, PT ;  /* 0x000000020600720c */ /* 0x000fda0003f24070 */
[----:B------:R-:W-:Y:S02]  /*f020*/  @!P1 IMAD.IADD R2, R2, 0x1, -R6 ;  /* 0x0000000102029824 */ /* 0x000fe400078e0a06 */
[----:B------:R-:W-:Y:S01]  /*f030*/  @!P1 VIADD R7, R7, 0x1 ;  /* 0x0000000107079836 */ /* 0x000fe20000000000 */
[----:B------:R-:W-:Y:S02]  /*f040*/  ISETP.NE.AND P1, PT, R4, RZ, PT ;  /* 0x000000ff0400720c */ /* 0x000fe40003f25270 */
[----:B------:R-:W-:-:S13]  /*f050*/  ISETP.GE.U32.AND P0, PT, R2, R6, PT ;  /* 0x000000060200720c */ /* 0x000fda0003f06070 */
[----:B------:R-:W-:-:S04]  /*f060*/  @P0 VIADD R7, R7, 0x1 ;  /* 0x0000000107070836 */ /* 0x000fc80000000000 */
[----:B------:R-:W-:-:S04]  /*f070*/  IMAD.MOV.U32 R2, RZ, RZ, R7 ;  /* 0x000000ffff027224 */ /* 0x000fc800078e0007 */
[----:B------:R-:W-:Y:S01]  /*f080*/  @!P2 IMAD.MOV R2, RZ, RZ, -R2 ;  /* 0x000000ffff02a224 */ /* 0x000fe200078e0a02 */
[----:B------:R-:W-:-:S07]  /*f090*/  @!P1 LOP3.LUT R2, RZ, R4, RZ, 0x33, !PT ;  /* 0x00000004ff029212 */ /* 0x000fce00078e33ff */
.L_x_195:
[----:B------:R-:W-:Y:S01]  /*f0a0*/  LOP3.LUT R0, R0, 0xff, RZ, 0xc0, !PT ;  /* 0x000000ff00007812 */ /* 0x000fe200078ec0ff */
[----:B------:R-:W-:Y:S04]  /*f0b0*/  BSSY B7, `(.L_x_196) ;  /* 0x000031a000077945 */ /* 0x000fe80003800000 */
[----:B------:R-:W-:-:S05]  /*f0c0*/  IMAD R3, R0, R2, RZ ;  /* 0x0000000200037224 */ /* 0x000fca00078e02ff */
[----:B------:R0:W-:Y:S01]  /*f0d0*/  STL [R1+0xc], R3 ;  /* 0x00000c0301007387 */ /* 0x0001e20000100800 */
[----:B------:R-:W-:-:S04]  /*f0e0*/  VIADDMNMX R19, R3, R2, R19, PT ;  /* 0x0000000203137246 */ /* 0x000fc80003800113 */
[----:B------:R-:W-:-:S13]  /*f0f0*/  ISETP.GT.AND P0, PT, R19, R3, PT ;  /* 0x000000031300720c */ /* 0x000fda0003f04270 */
[----:B0-----:R-:W-:Y:S05]  /*f100*/  @P0 BRA `(.L_x_197) ;  /* 0x0000000000480947 */ /* 0x001fea0003800000 */
[----:B------:R-:W0:Y:S02]  /*f110*/  S2R R3, SR_TID.X ;  /* 0x0000000000037919 */ /* 0x000e240000002100 */
[----:B0-----:R-:W-:-:S04]  /*f120*/  LOP3.LUT R3, R3, 0x7f, RZ, 0xc0, !PT ;  /* 0x0000007f03037812 */ /* 0x001fc800078ec0ff */
[----:B------:R-:W-:-:S13]  /*f130*/  ISETP.NE.AND P0, PT, R3, RZ, PT ;  /* 0x000000ff0300720c */ /* 0x000fda0003f05270 */
[----:B------:R-:W-:Y:S05]  /*f140*/  @P0 BRA `(.L_x_198) ;  /* 0x0000003000400947 */ /* 0x000fea0003800000 */
[----:B------:R-:W0:Y:S01]  /*f150*/  S2R R3, SR_LANEID ;  /* 0x0000000000037919 */ /* 0x000e220000000000 */
[----:B------:R-:W-:Y:S02]  /*f160*/  VOTEU.ANY UR4, UPT, PT ;  /* 0x0000000000047886 */ /* 0x000fe400038e0100 */
[----:B------:R-:W0:Y:S08]  /*f170*/  FLO.U32 R0, UR4 ;  /* 0x0000000400007d00 */ /* 0x000e3000080e0000 */
[----:B------:R-:W1:Y:S01]  /*f180*/  POPC R5, UR4 ;  /* 0x0000000400057d09 */ /* 0x000e620008000000 */
[----:B0-----:R-:W-:-:S02]  /*f190*/  ISETP.EQ.U32.AND P0, PT, R0, R3, PT ;  /* 0x000000030000720c */ /* 0x001fc40003f02070 */
[----:B------:R-:W1:Y:S11]  /*f1a0*/  LDC.64 R2, c[0x0][0xc60] ;  /* 0x00031800ff027b82 */ /* 0x000e760000000a00 */
[----:B-1----:R-:W2:Y:S01]  /*f1b0*/  @P0 ATOMG.E.ADD.STRONG.GPU PT, R3, desc[UR50][R2.64], R5 ;  /* 0x00000005020309a8 */ /* 0x002ea200081ee1f2 */
[----:B------:R-:W0:Y:S02]  /*f1c0*/  S2R R4, SR_LTMASK ;  /* 0x0000000000047919 */ /* 0x000e240000003900 */
[----:B0-----:R-:W-:-:S04]  /*f1d0*/  LOP3.LUT R4, R4, UR4, RZ, 0xc0, !PT ;  /* 0x0000000404047c12 */ /* 0x001fc8000f8ec0ff */
[----:B------:R-:W0:Y:S01]  /*f1e0*/  POPC R7, R4 ;  /* 0x0000000400077309 */ /* 0x000e220000000000 */
[----:B--2---:R-:W0:Y:S02]  /*f1f0*/  SHFL.IDX PT, R0, R3, R0, 0x1f ;  /* 0x00001f0003007589 */ /* 0x004e2400000e0000 */
[----:B0-----:R-:W-:-:S05]  /*f200*/  IADD3 R0, R0, UR41, R7 ;  /* 0x0000002900007c10 */ /* 0x001fca000fffe007 */
[----:B------:R0:W-:Y:S01]  /*f210*/  STL [R1+0x10], R0 ;  /* 0x0000100001007387 */ /* 0x0001e20000100800 */
[----:B------:R-:W-:Y:S05]  /*f220*/  BRA `(.L_x_198) ;  /* 0x0000003000087947 */ /* 0x000fea0003800000 */
.L_x_197:
[----:B------:R-:W-:Y:S01]  /*f230*/  VIADD R0, R17, 0x1a400 ;  /* 0x0001a40011007836 */ /* 0x000fe20000000000 */
[----:B------:R-:W-:Y:S04]  /*f240*/  BSSY B6, `(.L_x_199) ;  /* 0x0000013000067945 */ /* 0x000fe80003800000 */
[----:B------:R-:W-:-:S13]  /*f250*/  LOP3.LUT P0, RZ, R0, 0x1bf, RZ, 0xc0, !PT ;  /* 0x000001bf00ff7812 */ /* 0x000fda000780c0ff */
        /* <DEDUP_REMOVED lines=17> */
.L_x_200:
[----:B------:R-:W-:Y:S05]  /*f370*/  BSYNC B6 ;  /* 0x0000000000067941 */ /* 0x000fea0003800000 */
.L_x_199:
[----:B------:R-:W2:Y:S01]  /*f380*/  LDL.LU R16, [R1+0x8] ;  /* 0x0000080001107983 */ /* 0x000ea20000300800 */
[----:B------:R-:W-:Y:S01]  /*f390*/  VIADD R0, R17, 0xa400 ;  /* 0x0000a40011007836 */ /* 0x000fe20000000000 */
[----:B------:R-:W-:Y:S04]  /*f3a0*/  BSSY B6, `(.L_x_201) ;  /* 0x0000016000067945 */ /* 0x000fe80003800000 */
[----:B------:R-:W-:Y:S02]  /*f3b0*/  LOP3.LUT P0, RZ, R0, 0x3ff, RZ, 0xc0, !PT ;  /* 0x000003ff00ff7812 */ /* 0x000fe4000780c0ff */
[----:B--2---:R-:W-:-:S11]  /*f3c0*/  LOP3.LUT R16, R16, 0xfffffffe, RZ, 0xc0, !PT ;  /* 0xfffffffe10107812 */ /* 0x004fd600078ec0ff */
[----:B------:R-:W-:-:S05]  /*f3d0*/  @P0 LOP3.LUT R16, R16, 0x1, RZ, 0xfc, !PT ;  /* 0x0000000110100812 */ /* 0x000fca00078efcff */
[----:B------:R0:W-:Y:S01]  /*f3e0*/  STL [R1+0x8], R16 ;  /* 0x0000081001007387 */ /* 0x0001e20000100800 */
[----:B------:R-:W-:Y:S05]  /*f3f0*/  @!P0 BRA `(.L_x_202) ;  /* 0x0000000000408947 */ /* 0x000fea0003800000 */
[----:B------:R-:W-:Y:S01]  /*f400*/  MOV R2, 0x0 ;  /* 0x0000000000027802 */ /* 0x000fe20000000f00 */
[----:B------:R-:W-:Y:S01]  /*f410*/  ULDC.64 UR6, c[0x4][0xc8] ;  /* 0x0100320000067ab9 */ /* 0x000fe20000000a00 */
[----:B------:R-:W-:Y:S01]  /*f420*/  ULDC.64 UR8, c[0x4][0xd0] ;  /* 0x0100340000087ab9 */ /* 0x000fe20000000a00 */
[----:B------:R-:W-:Y:S01]  /*f430*/  ULDC.64 UR4, c[0x4][0x10] ;  /* 0x0100040000047ab9 */ /* 0x000fe20000000a00 */
[----:B------:R-:W-:Y:S02]  /*f440*/  IMAD.U32 R4, RZ, RZ, UR6 ;  /* 0x00000006ff047e24 */ /* 0x000fe4000f8e00ff */
[----:B------:R-:W1:Y:S01]  /*f450*/  LDC.64 R2, c[0x4][R2] ;  /* 0x0100000002027b82 */ /* 0x000e620000000a00 */
        /* <DEDUP_REMOVED lines=9> */
[----:B01----:R-:W-:Y:S05]  /*f4f0*/  CALL.ABS.NOINC R2 ;  /* 0x0000000002007343 */ /* 0x003fea0003c00000 */
.L_x_202:
[----:B------:R-:W-:Y:S05]  /*f500*/  BSYNC B6 ;  /* 0x0000000000067941 */ /* 0x000fea0003800000 */
.L_x_201:
        /* <DEDUP_REMOVED lines=20> */
.L_x_204:
[----:B------:R-:W-:Y:S05]  /*f650*/  BSYNC B6 ;  /* 0x0000000000067941 */ /* 0x000fea0003800000 */
.L_x_203:
[----:B------:R-:W-:Y:S01]  /*f660*/  LOP3.LUT P6, RZ, R16, 0x1, RZ, 0xc0, !PT ;  /* 0x0000000110ff7812 */ /* 0x000fe200078cc0ff */
[----:B------:R-:W-:-:S12]  /*f670*/  BSSY B6, `(.L_x_205) ;  /* 0x0000012000067945 */ /* 0x000fd80003800000 */
        /* <DEDUP_REMOVED lines=17> */
.L_x_206:
[----:B------:R-:W-:Y:S05]  /*f790*/  BSYNC B6 ;  /* 0x0000000000067941 */ /* 0x000fea0003800000 */
.L_x_205:
[----:B------:R-:W2:Y:S01]  /*f7a0*/  LDL R8, [R1+0x4] ;  /* 0x0000040001087983 */ /* 0x000ea20000100800 */
[----:B------:R-:W-:Y:S02]  /*f7b0*/  ULDC.64 UR4, c[0x0][0x9f8] ;  /* 0x00027e0000047ab9 */ /* 0x000fe40000000a00 */
[----:B------:R-:W-:-:S04]  /*f7c0*/  UISETP.NE.U32.AND UP0, UPT, UR4, URZ, UPT ;  /* 0x0000003f0400728c */ /* 0x000fc8000bf05070 */
[----:B------:R-:W-:-:S06]  /*f7d0*/  UISETP.NE.AND.EX UP0, UPT, UR5, URZ, UPT, UP0 ;  /* 0x0000003f0500728c */ /* 0x000fcc000bf05300 */
[----:B------:R-:W-:-:S05]  /*f7e0*/  PLOP3.LUT P0, PT, PT, PT, UP0, 0x80, 0x0 ;  /* 0x000000000000781c */ /* 0x000fca0003f0f008 */
[----:B------:R-:W-:-:S04]  /*f7f0*/  @UP0 UIADD3 UR4, UP1, UR44, UR4, URZ ;  /* 0x000000042c040290 */ /* 0x000fc8000ff3e03f */
[----:B------:R-:W-:Y:S02]  /*f800*/  @UP0 UIADD3.X UR5, UR45, UR5, URZ, UP1, !UPT ;  /* 0x000000052d050290 */ /* 0x000fe40008ffe43f */
[----:B------:R-:W-:-:S04]  /*f810*/  IMAD.U32 R2, RZ, RZ, UR4 ;  /* 0x00000004ff027e24 */ /* 0x000fc8000f8e00ff */
[----:B------:R-:W-:Y:S01]  /*f820*/  IMAD.U32 R3, RZ, RZ, UR5 ;  /* 0x00000005ff037e24 */ /* 0x000fe2000f8e00ff */
[----:B------:R-:W1:Y:S01]  /*f830*/  S2R R0, SR_TID.X ;  /* 0x0000000000007919 */ /* 0x000e620000002100 */
[----:B------:R-:W-:-:S03]  /*f840*/  ULDC.64 UR4, c[0x0][0xa08] ;  /* 0x0002820000047ab9 */ /* 0x000fc60000000a00 */
[----:B--2---:R2:W3:Y:S01]  /*f850*/  @P0 LDG.E R8, desc[UR50][R2.64] ;  /* 0x0000003202080981 */ /* 0x0044e2000c1e1900 */
[----:B-1----:R-:W-:-:S04]  /*f860*/  SHF.R.U32.HI R0, RZ, 0x5, R0 ;  /* 0x00000005ff007819 */ /* 0x002fc80000011600 */
[----:B------:R-:W-:Y:S01]  /*f870*/  LOP3.LUT R0, R0, 0x3, RZ, 0xc0, !PT ;  /* 0x0000000300007812 */ /* 0x000fe200078ec0ff */
[----:B--2---:R-:W1:Y:S01]  /*f880*/  LDC.64 R2, c[0x0][0x418] ;  /* 0x00010600ff027b82 */ /* 0x004e620000000a00 */
[----:B---3--:R-:W-:Y:S01]  /*f890*/  SHF.R.S32.HI R9, RZ, 0x1f, R8 ;  /* 0x0000001fff097819 */ /* 0x008fe20000011408 */
[----:B------:R2:W-:Y:S01]  /*f8a0*/  @P0 STL [R1+0x4], R8 ;  /* 0x0000040801000387 */ /* 0x0005e20000100800 */
[----:B-1----:R-:W-:Y:S01]  /*f8b0*/  LOP3.LUT P0, RZ, R2, UR4, RZ, 0xfc, !PT ;  /* 0x0000000402ff7c12 */ /* 0x002fe2000f80fcff */
[----:B------:R-:W-:Y:S02]  /*f8c0*/  UMOV UR4, 0xffffffff ;  /* 0xffffffff00047882 */ /* 0x000fe40000000000 */
[----:B------:R2:W-:Y:S01]  /*f8d0*/  STL [R1+0x18], R9 ;  /* 0x0000180901007387 */ /* 0x0005e20000100800 */
[----:B------:R-:W-:-:S04]  /*f8e0*/  LOP3.LUT P0, RZ, R3, UR5, RZ, 0xfc, P0 ;  /* 0x0000000503ff7c12 */ /* 0x000fc8000800fcff */
[----:B0-----:R-:W-:Y:S01]  /*f8f0*/  SEL R16, R8, RZ, !P0 ;  /* 0x000000ff08107207 */ /* 0x001fe20004000000 */
[----:B------:R-:W-:Y:S08]  /*f900*/  BRA.DIV UR4, `(.L_x_207) ;  /* 0x0000003a04dc7947 */ /* 0x000ff0000b800000 */
[----:B------:R0:W1:Y:S02]  /*f910*/  SHFL.IDX PT, R14, R0, RZ, 0x1f ;  /* 0x00001fff000e7589 */ /* 0x00006400000e0000 */
.L_x_280:
[----:B0-----:R-:W3:Y:S01]  /*f920*/  LDL.LU R0, [R1+0x8] ;  /* 0x0000080001007983 */ /* 0x001ee20000300800 */
[----:B------:R-:W-:Y:S02]  /*f930*/  PLOP3.LUT P1, PT, PT, PT, PT, 0x8, 0x0 ;  /* 0x000000000000781c */ /* 0x000fe40003f2e170 */
[----:B-1----:R-:W-:Y:S02]  /*f940*/  ISETP.NE.AND P0, PT, R14, RZ, PT ;  /* 0x000000ff0e00720c */ /* 0x002fe40003f05270 */
[----:B---3--:R-:W-:-:S09]  /*f950*/  LOP3.LUT R0, R0, 0xfffffffe, RZ, 0xc0, !PT ;  /* 0xfffffffe00007812 */ /* 0x008fd200078ec0ff */
[----:B------:R-:W-:-:S05]  /*f960*/  @P1 LOP3.LUT R0, R0, 0x1, RZ, 0xfc, !PT ;  /* 0x0000000100001812 */ /* 0x000fca00078efcff */
[----:B------:R0:W-:Y:S01]  /*f970*/  STL [R1+0x8], R0 ;  /* 0x0000080001007387 */ /* 0x0001e20000100800 */
[----:B------:R-:W-:Y:S05]  /*f980*/  @P0 BRA `(.L_x_208) ;  /* 0x0000000400900947 */ /* 0x000fea0003800000 */
[----:B------:R-:W-:Y:S01]  /*f990*/  UMOV UR4, 0xffffffff ;  /* 0xffffffff00047882 */ /* 0x000fe20000000000 */
[----:B0-----:R-:W-:Y:S02]  /*f9a0*/  VIADD R0, R19, 0xffffffff ;  /* 0xffffffff13007836 */ /* 0x001fe40000000000 */
[----:B------:R-:W-:Y:S05]  /*f9b0*/  BRA.DIV UR4, `(.L_x_209) ;  /* 0x0000003a04d07947 */ /* 0x000fea000b800000 */
[----:B------:R-:W-:-:S13]  /*f9c0*/  ELECT P6, URZ, PT ;  /* 0x00000000003f782f */ /* 0x000fda00038c0000 */
.L_x_283:
[----:B------:R-:W-:Y:S05]  /*f9d0*/  @!P6 BRA `(.L_x_208) ;  /* 0x00000004007ce947 */ /* 0x000fea0003800000 */
[----:B------:R-:W-:-:S04]  /*f9e0*/  ISETP.NE.U32.AND P0, PT, R2, RZ, PT ;  /* 0x000000ff0200720c */ /* 0x000fc80003f05070 */
[----:B------:R-:W-:-:S13]  /*f9f0*/  ISETP.NE.AND.EX P0, PT, R3, RZ, PT, P0 ;  /* 0x000000ff0300720c */ /* 0x000fda0003f05300 */
[----:B------:R-:W-:Y:S05]  /*fa00*/  @!P0 BRA `(.L_x_210) ;  /* 0x0000000000448947 */ /* 0x000fea0003800000 */
[----:B------:R-:W0:Y:S01]  /*fa10*/  LDC R7, c[0x0][0x43c] ;  /* 0x00010f00ff077b82 */ /* 0x000e220000000800 */
[----:B------:R-:W-:Y:S01]  /*fa20*/  ULDC.64 UR4, c[0x0][0x428] ;  /* 0x00010a0000047ab9 */ /* 0x000fe20000000a00 */
[----:B0-----:R-:W-:-:S13]  /*fa30*/  ISETP.NE.AND P0, PT, R7, 0x1, PT ;  /* 0x000000010700780c */ /* 0x001fda0003f05270 */
[----:B------:R-:W0:Y:S02]  /*fa40*/  @P0 LDC.64 R4, c[0x0][0x440] ;  /* 0x00011000ff040b82 */ /* 0x000e240000000a00 */
[----:B0-----:R-:W-:-:S04]  /*fa50*/  @P0 IMAD.HI.U32 R6, R0, R4, RZ ;  /* 0x0000000400060227 */ /* 0x001fc800078e00ff */
        /* <DEDUP_REMOVED lines=12> */
.L_x_210:
[----:B0-----:R-:W3:Y:S01]  /*fb20*/  LDL R3, [R1] ;  /* 0x0000000001037983 */ /* 0x001ee20000100800 */
[----:B------:R-:W-:Y:S01]  /*fb30*/  IMAD R2, R18, 0x8, R17 ;  /* 0x0000000812027824 */ /* 0x000fe200078e0211 */
[----:B--2---:R-:W0:Y:S02]  /*fb40*/  S2R R8, SR_TID.X ;  /* 0x0000000000087919 */ /* 0x004e240000002100 */
[----:B0-----:R-:W-:-:S04]  /*fb50*/  LOP3.LUT R8, R8, 0x7f, RZ, 0xc0, !PT ;  /* 0x0000007f08087812 */ /* 0x001fc800078ec0ff */
[----:B------:R-:W-:Y:S02]  /*fb60*/  ISETP.NE.AND P1, PT, R8, RZ, PT ;  /* 0x000000ff0800720c */ /* 0x000fe40003f25270 */
[----:B---3--:R-:W-:-:S04]  /*fb70*/  SHF.L.U32 R3, R3, 0x1f, RZ ;  /* 0x0000001f03037819 */ /* 0x008fc800000006ff */
[----:B------:R-:W0:Y:S02]  /*fb80*/  SYNCS.PHASECHK.TRANS64.TRYWAIT P0, [R2+URZ+0x29880], R3 ;  /* 0x02988003020075a7 */ /* 0x000e24000800017f */
[----:B0-----:R-:W-:Y:S05]  /*fb90*/  @!P0 BRA `(.L_x_211) ;  /* 0x0000003800788947 */ /* 0x001fea0003800000 */
.L_x_284:
[----:B------:R-:W-:Y:S05]  /*fba0*/  @P1 BRA `(.L_x_212) ;  /* 0x00000000001c1947 */ /* 0x000fea0003800000 */
[----:B------:R-:W1:Y:S02]  /*fbb0*/  S2R R4, SR_TID.X ;  /* 0x0000000000047919 */ /* 0x000e640000002100 */
[----:B-1----:R-:W-:Y:S01]  /*fbc0*/  LOP3.LUT R5, R4, 0x1f, RZ, 0xc0, !PT ;  /* 0x0000001f04057812 */ /* 0x002fe200078ec0ff */
[----:B------:R-:W-:-:S03]  /*fbd0*/  IMAD.MOV.U32 R4, RZ, RZ, 0x5000 ;  /* 0x00005000ff047424 */ /* 0x000fc600078e00ff */
[----:B------:R-:W-:Y:S01]  /*fbe0*/  ISETP.NE.AND P0, PT, R5, RZ, PT ;  /* 0x000000ff0500720c */ /* 0x000fe20003f05270 */
[----:B------:R1:W-:-:S12]  /*fbf0*/  SYNCS.ARRIVE.TRANS64 RZ, [R2+URZ+0x29870], R4 ;  /* 0x0298700402ff79a7 */ /* 0x0003d8000800003f */
[----:B-1----:R-:W-:Y:S05]  /*fc00*/  @!P0 BRA `(.L_x_212) ;  /* 0x0000000000048947 */ /* 0x002fea0003800000 */
[----:B------:R-:W-:Y:S01]  /*fc10*/  BPT.TRAP 0x1 ;  /* 0x000000040000795c */ /* 0x000fe20000300000 */
.L_x_212:
[----:B------:R-:W-:Y:S01]  /*fc20*/  IMAD.MOV.U32 R4, RZ, RZ, 0xa0 ;  /* 0x000000a0ff047424 */ /* 0x000fe200078e00ff */
[----:B------:R-:W-:Y:S01]  /*fc30*/  R2UR UR33, R2 ;  /* 0x00000000022172ca */ /* 0x000fe200000e0000 */
[----:B------:R-:W-:Y:S01]  /*fc40*/  UIADD3 UR4, UP0, UR52, 0x470, URZ ;  /* 0x0000047034047890 */ /* 0x000fe2000ff1e03f */
[----:B-----5:R-:W-:Y:S01]  /*fc50*/  R2UR UR37, R16 ;  /* 0x00000000102572ca */ /* 0x020fe200000e0000 */
[----:B------:R-:W-:Y:S01]  /*fc60*/  IMAD R0, R0, R4, UR40 ;  /* 0x0000002800007e24 */ /* 0x000fe2000f8e0204 */
[----:B------:R-:W-:Y:S01]  /*fc70*/  UMOV UR6, 0x0 ;  /* 0x0000000000067882 */ /* 0x000fe20000000000 */
[----:B------:R-:W-:Y:S01]  /*fc80*/  IMAD R4, R18, 0x5000, R17 ;  /* 0x0000500012047824 */ /* 0x000fe200078e0211 */
[----:B------:R-:W-:Y:S02]  /*fc90*/  UIADD3.X UR5, URZ, UR53, URZ, UP0, !UPT ;  /* 0x000000353f057290 */ /* 0x000fe400087fe43f */
[----:B------:R-:W-:Y:S01]  /*fca0*/  R2UR UR35, R0 ;  /* 0x00000000002372ca */ /* 0x000fe200000e0000 */
[----:B------:R-:W-:Y:S01]  /*fcb0*/  UMOV UR7, 0x14f00000 ;  /* 0x14f0000000077882 */ /* 0x000fe20000000000 */
[----:B------:R-:W-:Y:S01]  /*fcc0*/  R2UR UR32, R4 ;  /* 0x00000000042072ca */ /* 0x000fe200000e0000 */
[----:B------:R-:W-:-:S02]  /*fcd0*/  UMOV UR34, URZ ;  /* 0x0000003f00227c82 */ /* 0x000fc40008000000 */
[----:B------:R-:W-:-:S10]  /*fce0*/  UIADD3 UR33, UR33, 0x29870, URZ ;  /* 0x0002987021217890 */ /* 0x000fd4000fffe03f */
[----:B------:R-:W-:-:S09]  /*fcf0*/  UIADD3 UR32, UR32, 0xa400, URZ ;  /* 0x0000a40020207890 */ /* 0x000fd2000fffe03f */
[----:B------:R1:W-:Y:S01]  /*fd00*/  UTMALDG.4D [UR32], [UR4], desc[UR6] ;  /* 0x00000620040075b4 */ /* 0x0003e20008019000 */
[----:B------:R-:W2:Y:S02]  /*fd10*/  SYNCS.PHASECHK.TRANS64.TRYWAIT P0, [R2+URZ+0x29840], R3 ;  /* 0x02984003020075a7 */ /* 0x000ea4000800017f */
[----:B-12---:R-:W-:Y:S05]  /*fd20*/  @!P0 BRA `(.L_x_213) ;  /* 0x0000003800288947 */ /* 0x006fea0003800000 */
.L_x_285:
[----:B------:R-:W-:Y:S05]  /*fd30*/  @P1 BRA `(.L_x_214) ;  /* 0x00000000001c1947 */ /* 0x000fea0003800000 */
[----:B------:R-:W2:Y:S01]  /*fd40*/  S2R R4, SR_TID.X ;  /* 0x0000000000047919 */ /* 0x000ea20000002100 */
[----:B01----:R-:W-:-:S04]  /*fd50*/  IMAD.MOV.U32 R3, RZ, RZ, 0x7800 ;  /* 0x00007800ff037424 */ /* 0x003fc800078e00ff */
[----:B------:R3:W-:Y:S01]  /*fd60*/  SYNCS.ARRIVE.TRANS64 RZ, [R2+URZ+0x29830], R3 ;  /* 0x0298300302ff79a7 */ /* 0x0007e2000800003f */
[----:B--2---:R-:W-:-:S04]  /*fd70*/  LOP3.LUT R4, R4, 0x1f, RZ, 0xc0, !PT ;  /* 0x0000001f04047812 */ /* 0x004fc800078ec0ff */
[----:B------:R-:W-:-:S13]  /*fd80*/  ISETP.NE.AND P0, PT, R4, RZ, PT ;  /* 0x000000ff0400720c */ /* 0x000fda0003f05270 */
[----:B---3--:R-:W-:Y:S05]  /*fd90*/  @!P0 BRA `(.L_x_214) ;  /* 0x0000000000048947 */ /* 0x008fea0003800000 */
[----:B------:R-:W-:Y:S01]  /*fda0*/  BPT.TRAP 0x1 ;  /* 0x000000040000795c */ /* 0x000fe20000300000 */
.L_x_214:
[----:B01----:R-:W2:Y:S01]  /*fdb0*/  LDL.LU R3, [R1+0x8] ;  /* 0x0000080001037983 */ /* 0x003ea20000300800 */
[----:B------:R-:W-:Y:S01]  /*fdc0*/  R2UR UR27, R0 ;  /* 0x00000000001b72ca */ /* 0x000fe200000e0000 */
[----:B------:R-:W-:Y:S01]  /*fdd0*/  IMAD R0, R18, 0x7800, R17 ;  /* 0x0000780012007824 */ /* 0x000fe200078e0211 */
[----:B------:R-:W-:Y:S01]  /*fde0*/  R2UR UR25, R2 ;  /* 0x00000000021972ca */ /* 0x000fe200000e0000 */
[----:B------:R-:W-:Y:S01]  /*fdf0*/  UIADD3 UR4, UP0, UR52, 0x370, URZ ;  /* 0x0000037034047890 */ /* 0x000fe2000ff1e03f */
[----:B------:R-:W-:Y:S01]  /*fe00*/  PLOP3.LUT P0, PT, PT, PT, PT, 0x80, 0x0 ;  /* 0x000000000000781c */ /* 0x000fe20003f0f070 */
[----:B------:R-:W-:Y:S01]  /*fe10*/  UMOV UR6, 0x0 ;  /* 0x0000000000067882 */ /* 0x000fe20000000000 */
[----:B------:R-:W-:Y:S01]  /*fe20*/  R2UR UR8, R0 ;  /* 0x00000000000872ca */ /* 0x000fe200000e0000 */
[----:B------:R-:W-:Y:S01]  /*fe30*/  UIADD3.X UR5, URZ, UR53, URZ, UP0, !UPT ;  /* 0x000000353f057290 */ /* 0x000fe200087fe43f */
[----:B------:R-:W-:Y:S01]  /*fe40*/  R2UR UR29, R16 ;  /* 0x00000000101d72ca */ /* 0x000fe200000e0000 */
[----:B------:R-:W-:Y:S01]  /*fe50*/  UMOV UR7, 0x14f00000 ;  /* 0x14f0000000077882 */ /* 0x000fe20000000000 */
[----:B------:R-:W-:Y:S01]  /*fe60*/  UMOV UR26, URZ ;  /* 0x0000003f001a7c82 */ /* 0x000fe20008000000 */
[----:B------:R-:W-:Y:S01]  /*fe70*/  UMOV UR28, UR36 ;  /* 0x00000024001c7c82 */ /* 0x000fe20008000000 */
[----:B------:R-:W-:Y:S01]  /*fe80*/  UMOV UR18, 0x40 ;  /* 0x0000004000127882 */ /* 0x000fe20000000000 */
[----:B------:R-:W-:Y:S01]  /*fe90*/  UMOV UR20, UR36 ;  /* 0x0000002400147c82 */ /* 0x000fe20008000000 */
[----:B------:R-:W-:Y:S01]  /*fea0*/  UMOV UR19, UR27 ;  /* 0x0000001b00137c82 */ /* 0x000fe20008000000 */
[----:B------:R-:W-:Y:S01]  /*feb0*/  UIADD3 UR25, UR25, 0x29830, URZ ;  /* 0x0002983019197890 */ /* 0x000fe2000fffe03f */
[----:B------:R-:W-:Y:S01]  /*fec0*/  UMOV UR10, 0x80 ;  /* 0x00000080000a7882 */ /* 0x000fe20000000000 */
[----:B------:R-:W-:-:S02]  /*fed0*/  UMOV UR12, UR36 ;  /* 0x00000024000c7c82 */ /* 0x000fc40008000000 */
[----:B------:R-:W-:Y:S02]  /*fee0*/  UIADD3 UR24, UR8, 0x1a400, URZ ;  /* 0x0001a40008187890 */ /* 0x000fe4000fffe03f */
[----:B------:R-:W-:Y:S02]  /*fef0*/  UIADD3 UR16, UR8, 0x1cc00, URZ ;  /* 0x0001cc0008107890 */ /* 0x000fe4000fffe03f */
[----:B------:R-:W-:Y:S01]  /*ff00*/  UIADD3 UR8, UR8, 0x1f400, URZ ;  /* 0x0001f40008087890 */ /* 0x000fe2000fffe03f */
[----:B------:R-:W-:Y:S01]  /*ff10*/  UMOV UR21, UR29 ;  /* 0x0000001d00157c82 */ /* 0x000fe20008000000 */
[----:B------:R-:W-:Y:S01]  /*ff20*/  UMOV UR17, UR25 ;  /* 0x0000001900117c82 */ /* 0x000fe20008000000 */
[----:B------:R-:W-:Y:S01]  /*ff30*/  UMOV UR11, UR27 ;  /* 0x0000001b000b7c82 */ /* 0x000fe20008000000 */
[----:B------:R-:W-:Y:S01]  /*ff40*/  UMOV UR13, UR29 ;  /* 0x0000001d000d7c82 */ /* 0x000fe20008000000 */
[----:B------:R1:W-:Y:S01]  /*ff50*/  UTMALDG.4D [UR24], [UR4], desc[UR6] ;  /* 0x00000618040075b4 */ /* 0x0003e20008019000 */
[----:B------:R-:W-:Y:S01]  /*ff60*/  UMOV UR9, UR25 ;  /* 0x0000001900097c82 */ /* 0x000fe20008000000 */
[----:B------:R1:W-:Y:S02]  /*ff70*/  UTMALDG.4D [UR16], [UR4], desc[UR6] ;  /* 0x00000610040075b4 */ /* 0x0003e40008019000 */
[----:B------:R1:W-:Y:S01]  /*ff80*/  UTMALDG.4D [UR8], [UR4], desc[UR6] ;  /* 0x00000608040075b4 */ /* 0x0003e20008019000 */
[----:B--2---:R-:W-:-:S04]  /*ff90*/  LOP3.LUT R3, R3, 0xfffffffe, RZ, 0xc0, !PT ;  /* 0xfffffffe03037812 */ /* 0x004fc800078ec0ff */
[----:B------:R-:W-:-:S05]  /*ffa0*/  @P0 LOP3.LUT R3, R3, 0x1, RZ, 0xfc, !PT ;  /* 0x0000000103030812 */ /* 0x000fca00078efcff */
[----:B------:R1:W-:Y:S01]  /*ffb0*/  STL [R1+0x8], R3 ;  /* 0x0000080301007387 */ /* 0x0003e20000100800 */
[----:B------:R-:W-:Y:S01]  /*ffc0*/  NOP ;  /* 0x0000000000007918 */ /* 0x000fe20000000000 */
.L_x_208:
[----:B------:R-:W-:Y:S05]  /*ffd0*/  WARPSYNC.ALL ;  /* 0x0000000000007948 */ /* 0x000fea0003800000 */
[----:B0-----:R-:W-:Y:S01]  /*ffe0*/  VIADD R0, R17, 0x14400 ;  /* 0x0001440011007836 */ /* 0x001fe20000000000 */
[----:B-1----:R-:W-:Y:S01]  /*fff0*/  USHF.R.S32.HI UR4, URZ, 0x1f, UR48 ;  /* 0x0000001f3f047899 */ /* 0x002fe20008011430 */
[----:B------:R-:W-:Y:S03]  /*10000*/  BAR.SYNC.DEFER_BLOCKING 0x8, 0x180 ;  /* 0x0206000000007b1d */ /* 0x000fe60000010000 */
[----:B------:R-:W-:-:S03]  /*10010*/  LOP3.LUT P0, RZ, R0, 0x1bf, RZ, 0xc0, !PT ;  /* 0x000001bf00ff7812 */ /* 0x000fc6000780c0ff */
[----:B------:R-:W-:Y:S01]  /*10020*/  ULDC.64 UR6, c[0x0][0x298] ;  /* 0x0000a60000067ab9 */ /* 0x000fe20000000a00 */
[----:B------:R-:W-:Y:S01]  /*10030*/  ULDC.64 UR8, c[0x0][0xa00] ;  /* 0x0002800000087ab9 */ /* 0x000fe20000000a00 */
[----:B------:R-:W-:Y:S01]  /*10040*/  UIMAD UR4, UR4, UR6, URZ ;  /* 0x00000006040472a4 */ /* 0x000fe2000f8e023f */
[----:B------:R-:W-:Y:S01]  /*10050*/  BSSY B6, `(.L_x_215) ;  /* 0x0000019000067945 */ /* 0x000fe20003800000 */
[----:B------:R-:W-:Y:S02]  /*10060*/  UISETP.NE.U32.AND UP0, UPT, UR8, URZ, UPT ;  /* 0x0000003f0800728c */ /* 0x000fe4000bf05070 */
[----:B------:R-:W-:Y:S02]  /*10070*/  UIMAD.WIDE.U32 UR44, UR48, UR6, URZ ;  /* 0x00000006302c72a5 */ /* 0x000fe4000f8e003f */
[----:B------:R-:W-:Y:S02]  /*10080*/  UIMAD UR4, UR48, UR7, UR4 ;  /* 0x00000007300472a4 */ /* 0x000fe4000f8e0204 */
[----:B------:R-:W-:-:S02]  /*10090*/  UISETP.NE.AND.EX UP0, UPT, UR9, URZ, UPT, UP0 ;  /* 0x0000003f0900728c */ /* 0x000fc4000bf05300 */
[----:B------:R-:W-:Y:S02]  /*100a0*/  UIADD3 UR37, UR45, UR4, URZ ;  /* 0x000000042d257290 */ /* 0x000fe4000fffe03f */
[----:B------:R-:W-:Y:S02]  /*100b0*/  USEL UR47, UR47, URZ, !UP0 ;  /* 0x0000003f2f2f7287 */ /* 0x000fe4000c000000 */
[----:B------:R-:W-:Y:S01]  /*100c0*/  USEL UR46, UR46, URZ, !UP0 ;  /* 0x0000003f2e2e7287 */ /* 0x000fe2000c000000 */
[----:B------:R-:W-:Y:S11]  /*100d0*/  @!P0 BRA `(.L_x_216) ;  /* 0x0000000000408947 */ /* 0x000ff60003800000 */
        /* <DEDUP_REMOVED lines=11> */
[----:B--2---:R-:W-:Y:S02]  /*10190*/  IMAD.MOV.U32 R8, RZ, RZ, 0x70 ;  /* 0x00000070ff087424 */ /* 0x004fe400078e00ff */
[----:B------:R-:W-:Y:S02]  /*101a0*/  IMAD.MOV.U32 R12, RZ, RZ, 0x1 ;  /* 0x00000001ff0c7424 */ /* 0x000fe400078e00ff */
[----:B------:R-:W-:-:S07]  /*101b0*/  IMAD.MOV.U32 R13, RZ, RZ, RZ ;  /* 0x000000ffff0d7224 */ /* 0x000fce00078e00ff */
[----:B------:R-:W-:-:S07]  /*101c0*/  LEPC R20, `(.L_x_216) ;  /* 0x000000001014794e */ /* 0x000fce0000000000 */
[----:B0-----:R-:W-:Y:S05]  /*101d0*/  CALL.ABS.NOINC R2 ;  /* 0x0000000002007343 */ /* 0x001fea0003c00000 */
.L_x_216:
[----:B------:R-:W-:Y:S05]  /*101e0*/  BSYNC B6 ;  /* 0x0000000000067941 */ /* 0x000fea0003800000 */
.L_x_215:
[----:B------:R-:W3:Y:S01]  /*101f0*/  LDL.LU R3, [R1+0x14] ;  /* 0x0000140001037983 */ /* 0x000ee20000300800 */
[----:B------:R-:W0:Y:S01]  /*10200*/  LDC R6, c[0x0][0x448] ;  /* 0x00011200ff067b82 */ /* 0x000e220000000800 */
[----:B------:R-:W-:Y:S01]  /*10210*/  ULDC.64 UR6, c[0x0][0x2d8] ;  /* 0x0000b60000067ab9 */ /* 0x000fe20000000a00 */
[----:B------:R-:W1:Y:S01]  /*10220*/  S2R R2, SR_TID.X ;  /* 0x0000000000027919 */ /* 0x000e620000002100 */
[----:B------:R-:W4:Y:S01]  /*10230*/  S2R R0, SR_TID.X ;  /* 0x0000000000007919 */ /* 0x000f220000002100 */
[----:B------:R-:W-:Y:S01]  /*10240*/  UMOV UR4, UR44 ;  /* 0x0000002c00047c82 */ /* 0x000fe20008000000 */
[----:B------:R-:W-:Y:S01]  /*10250*/  UMOV UR5, UR37 ;  /* 0x0000002500057c82 */ /* 0x000fe20008000000 */
[----:B------:R-:W-:Y:S01]  /*10260*/  ULDC.64 UR8, c[0x0][0x2e0] ;  /* 0x0000b80000087ab9 */ /* 0x000fe20000000a00 */
[----:B0-----:R-:W-:Y:S02]  /*10270*/  ISETP.NE.AND P0, PT, R6, 0x1, PT ;  /* 0x000000010600780c */ /* 0x001fe40003f05270 */
[----:B-1----:R-:W-:-:S11]  /*10280*/  LOP3.LUT R2, R2, 0x7f, RZ, 0xc0, !PT ;  /* 0x0000007f02027812 */ /* 0x002fd600078ec0ff */
[----:B------:R-:W0:Y:S01]  /*10290*/  @P0 LDC R4, c[0x0][0x450] ;  /* 0x00011400ff040b82 */ /* 0x000e220000000800 */
[----:B------:R-:W-:Y:S01]  /*102a0*/  SHF.R.U32.HI R2, RZ, 0x2, R2 ;  /* 0x00000002ff027819 */ /* 0x000fe20000011602 */
[----:B----4-:R-:W-:-:S05]  /*102b0*/  IMAD.SHL.U32 R0, R0, 0x20, RZ ;  /* 0x0000002000007824 */ /* 0x010fca00078e00ff */
[----:B------:R-:W-:Y:S02]  /*102c0*/  LOP3.LUT R0, R2, 0x60, R0, 0xf8, !PT ;  /* 0x0000006002007812 */ /* 0x000fe400078ef800 */
[----:B------:R-:W1:Y:S01]  /*102d0*/  @P0 LDC R2, c[0x0][0x44c] ;  /* 0x00011300ff020b82 */ /* 0x000e620000000800 */
[----:B--2---:R-:W2:Y:S01]  /*102e0*/  S2R R8, SR_TID.X ;  /* 0x0000000000087919 */ /* 0x004ea20000002100 */
[----:B------:R-:W-:Y:S02]  /*102f0*/  UIMAD.WIDE.U32 UR4, UR36, UR6, UR4 ;  /* 0x00000006240472a5 */ /* 0x000fe4000f8e0004 */
[----:B------:R-:W-:Y:S02]  /*10300*/  UIMAD UR6, UR46, UR8, URZ ;  /* 0x000000082e0672a4 */ /* 0x000fe4000f8e023f */
[----:B------:R-:W-:Y:S02]  /*10310*/  UIMAD UR5, UR36, UR7, UR5 ;  /* 0x00000007240572a4 */ /* 0x000fe4000f8e0205 */
[----:B------:R-:W-:-:S02]  /*10320*/  UIMAD UR6, UR47, UR9, UR6 ;  /* 0x000000092f0672a4 */ /* 0x000fc4000f8e0206 */
[----:B------:R-:W-:-:S03]  /*10330*/  UIMAD.WIDE.U32 UR4, UR47, UR8, UR4 ;  /* 0x000000082f0472a5 */ /* 0x000fc6000f8e0004 */
[----:B------:R-:W-:Y:S01]  /*10340*/  ULDC.64 UR8, c[0x0][0x2d0] ;  /* 0x0000b40000087ab9 */ /* 0x000fe20000000a00 */
[----:B------:R-:W-:Y:S01]  /*10350*/  UIADD3 UR5, UR5, UR6, URZ ;  /* 0x0000000605057290 */ /* 0x000fe2000fffe03f */
[----:B--2---:R-:W-:-:S05]  /*10360*/  IMAD.SHL.U32 R8, R8, 0x10, RZ ;  /* 0x0000001008087824 */ /* 0x004fca00078e00ff */
[----:B------:R-:W-:-:S04]  /*10370*/  LOP3.LUT R8, R8, 0x30, RZ, 0xc0, !PT ;  /* 0x0000003008087812 */ /* 0x000fc800078ec0ff */
[----:B------:R-:W-:Y:S01]  /*10380*/  LOP3.LUT R9, R8, 0x40, RZ, 0xfc, !PT ;  /* 0x0000004008097812 */ /* 0x000fe200078efcff */
[----:B---3--:R-:W-:-:S05]  /*10390*/  IMAD.SHL.U32 R5, R3, 0x80, RZ ;  /* 0x0000008003057824 */ /* 0x008fca00078e00ff */
[----:B------:R-:W-:-:S05]  /*103a0*/  LOP3.LUT R0, R0, R5, RZ, 0xfc, !PT ;  /* 0x0000000500007212 */ /* 0x000fca00078efcff */
[----:B-1----:R-:W-:-:S04]  /*103b0*/  @P0 IMAD.HI.U32 R3, R0, R2, RZ ;  /* 0x0000000200030227 */ /* 0x002fc800078e00ff */
[----:B------:R-:W-:Y:S01]  /*103c0*/  IMAD.MOV.U32 R2, RZ, RZ, R0 ;  /* 0x000000ffff027224 */ /* 0x000fe200078e0000 */
[----:B0-----:R-:W-:-:S04]  /*103d0*/  @P0 SHF.R.U32.HI R2, RZ, R4, R3 ;  /* 0x00000004ff020219 */ /* 0x001fc80000011603 */
[--C-:B------:R-:W-:Y:S01]  /*103e0*/  SHF.R.S32.HI R4, RZ, 0x1f, R2.reuse ;  /* 0x0000001fff047819 */ /* 0x100fe20000011402 */
[----:B------:R-:W-:-:S04]  /*103f0*/  IMAD.MOV R3, RZ, RZ, -R2 ;  /* 0x000000ffff037224 */ /* 0x000fc800078e0a02 */
[----:B------:R-:W-:Y:S02]  /*10400*/  IMAD R0, R6, R3, R0 ;  /* 0x0000000306007224 */ /* 0x000fe400078e0200 */
[----:B------:R-:W-:Y:S02]  /*10410*/  IMAD R4, R4, UR8, RZ ;  /* 0x0000000804047c24 */ /* 0x000fe4000f8e02ff */
[----:B------:R-:W-:Y:S02]  /*10420*/  IMAD.U32 R3, RZ, RZ, UR8 ;  /* 0x00000008ff037e24 */ /* 0x000fe4000f8e00ff */
[C---:B------:R-:W-:Y:S02]  /*10430*/  IMAD R4, R2.reuse, UR9, R4 ;  /* 0x0000000902047c24 */ /* 0x040fe4000f8e0204 */
[----:B------:R-:W-:Y:S01]  /*10440*/  IMAD.WIDE.U32 R2, R2, R3, UR4 ;  /* 0x0000000402027e25 */ /* 0x000fe2000f8e0003 */
        /* <DEDUP_REMOVED lines=8> */
[----:B------:R-:W-:Y:S02]  /*104d0*/  ULDC UR4, c[0x0][0x2b8] ;  /* 0x0000ae0000047ab9 */ /* 0x000fe40000000800 */
[----:B------:R-:W-:Y:S02]  /*104e0*/  ISETP.GE.AND P1, PT, R9, UR4, PT ;  /* 0x0000000409007c0c */ /* 0x000fe4000bf26270 */
[----:B------:R0:W5:Y:S01]  /*104f0*/  LDL R9, [R1+0x2c] ;  /* 0x00002c0001097983 */ /* 0x0001620000100800 */
[----:B------:R-:W1:Y:S01]  /*10500*/  S2R R7, SR_TID.X ;  /* 0x0000000000077919 */ /* 0x000e620000002100 */
[----:B------:R-:W-:-:S02]  /*10510*/  LOP3.LUT R8, R8, 0x80, RZ, 0xfc, !PT ;  /* 0x0000008008087812 */ /* 0x000fc400078efcff */
[----:B------:R-:W-:Y:S02]  /*10520*/  IADD3.X R0, R3, UR5, R0, P0, !PT ;  /* 0x0000000503007c10 */ /* 0x000fe400087fe400 */
[----:B------:R-:W-:Y:S01]  /*10530*/  ISETP.GE.AND P2, PT, R8, UR4, PT ;  /* 0x0000000408007c0c */ /* 0x000fe2000bf46270 */
[----:B-1----:R-:W-:-:S05]  /*10540*/  IMAD.SHL.U32 R10, R7, 0x10, RZ ;  /* 0x00000010070a7824 */ /* 0x002fca00078e00ff */
[----:B------:R-:W-:-:S04]  /*10550*/  LOP3.LUT R10, R10, 0x30, RZ, 0xc0, !PT ;  /* 0x000000300a0a7812 */ /* 0x000fc800078ec0ff */
[----:B------:R-:W-:Y:S01]  /*10560*/  ISETP.GE.AND P0, PT, R10, UR4, PT ;  /* 0x000000040a007c0c */ /* 0x000fe2000bf06270 */
[----:B------:R-:W-:-:S03]  /*10570*/  UMOV UR4, 0xffffffff ;  /* 0xffffffff00047882 */ /* 0x000fc60000000000 */
[----:B0-----:R-:W-:Y:S09]  /*10580*/  BRA.DIV UR4, `(.L_x_217) ;  /* 0x0000003204247947 */ /* 0x001ff2000b800000 */
[----:B------:R-:W0:Y:S02]  /*10590*/  S2R R7, SR_TID.X ;  /* 0x0000000000077919 */ /* 0x000e240000002100 */
[----:B0-----:R-:W-:Y:S02]  /*105a0*/  LOP3.LUT R8, R7, 0x7f, RZ, 0xc0, !PT ;  /* 0x0000007f07087812 */ /* 0x001fe400078ec0ff */
[----:B------:R-:W2:Y:S02]  /*105b0*/  LDL.LU R7, [R1+0x1c] ;  /* 0x00001c0001077983 */ /* 0x000ea40000300800 */
[----:B------:R-:W-:-:S05]  /*105c0*/  SHF.R.U32.HI R8, RZ, 0x2, R8 ;  /* 0x00000002ff087819 */ /* 0x000fca0000011608 */
[----:B------:R-:W-:-:S04]  /*105d0*/  IMAD.IADD R2, R8, 0x1, R5 ;  /* 0x0000000108027824 */ /* 0x000fc800078e0205 */
[C---:B------:R-:W-:Y:S02]  /*105e0*/  VIADD R5, R2.reuse, 0x20 ;  /* 0x0000002002057836 */ /* 0x040fe40000000000 */
[----:B--2---:R-:W-:Y:S02]  /*105f0*/  IMAD R3, R7, R6, RZ ;  /* 0x0000000607037224 */ /* 0x004fe400078e02ff */
[----:B------:R-:W0:Y:S03]  /*10600*/  SHFL.IDX PT, R7, R4, RZ, 0x1c1f ;  /* 0x001c1fff04077589 */ /* 0x000e2600000e0000 */
[----:B------:R-:W-:Y:S01]  /*10610*/  ISETP.GE.AND P4, PT, R2, R3, PT ;  /* 0x000000030200720c */ /* 0x000fe20003f86270 */
[----:B------:R-:W1:-:S12]  /*10620*/  SHFL.IDX PT, R6, R0, RZ, 0x1c1f ;  /* 0x001c1fff00067589 */ /* 0x000e5800000e0000 */
[----:B0-----:R-:W-:-:S05]  /*10630*/  @!P4 IADD3 R7, P3, R10, R7, RZ ;  /* 0x000000070a07c210 */ /* 0x001fca0007f7e0ff */
[----:B-1----:R-:W-:Y:S01]  /*10640*/  @!P4 IMAD.X R6, RZ, RZ, R6, P3 ;  /* 0x000000ffff06c224 */ /* 0x002fe200018e0606 */
[----:B------:R-:W-:Y:S02]  /*10650*/  ISETP.GE.AND P3, PT, R5, R3, PT ;  /* 0x000000030500720c */ /* 0x000fe40003f66270 */
[----:B------:R-:W-:Y:S02]  /*10660*/  SHFL.IDX PT, R5, R0, 0x1, 0x1c1f ;  /* 0x003c1f0000057f89 */ /* 0x000fe400000e0000 */
[----:B------:R-:W-:-:S04]  /*10670*/  @!P4 LOP3.LUT R7, R7, R6, RZ, 0x3c, !PT ;  /* 0x000000060707c212 */ /* 0x000fc800078e3cff */
[----:B------:R-:W-:-:S04]  /*10680*/  @!P4 LOP3.LUT R6, R7, R6, RZ, 0x3c, !PT ;  /* 0x000000060706c212 */ /* 0x000fc800078e3cff */
[----:B------:R-:W-:-:S05]  /*10690*/  @!P4 LOP3.LUT R7, R7, R6, RZ, 0x3c, !PT ;  /* 0x000000060707c212 */ /* 0x000fca00078e3cff */
[----:B-----5:R-:W-:Y:S04]  /*106a0*/  @!P4 LDGSTS.E.BYPASS.LTC128B.128 [R9+0x14400], desc[UR50][R6.64], !P0 ;  /* 0x144000000609cfae */ /* 0x020fe8000c101d72 */
[----:B------:R-:W-:Y:S04]  /*106b0*/  @!P4 LDGSTS.E.BYPASS.LTC128B.128 [R9+0x16400], desc[UR50][R6.64+0x40], !P1 ;  /* 0x164000400609cfae */ /* 0x000fe8000c901d72 */
[----:B------:R0:W-:Y:S04]  /*106c0*/  @!P4 LDGSTS.E.BYPASS.LTC128B.128 [R9+0x18400], desc[UR50][R6.64+0x80], !P2 ;  /* 0x184000800609cfae */ /* 0x0001e8000d101d72 */
[----:B0-----:R-:W0:Y:S02]  /*106d0*/  SHFL.IDX PT, R6, R4, 0x1, 0x1c1f ;  /* 0x003c1f0004067f89 */ /* 0x001e2400000e0000 */
[----:B0-----:R-:W-:-:S05]  /*106e0*/  @!P3 IADD3 R6, P4, R10, R6, RZ ;  /* 0x000000060a06b210 */ /* 0x001fca0007f9e0ff */
[----:B------:R-:W-:-:S04]  /*106f0*/  @!P3 IMAD.X R5, RZ, RZ, R5, P4 ;  /* 0x000000ffff05b224 */ /* 0x000fc800020e0605 */
[----:B------:R-:W-:Y:S02]  /*10700*/  @!P3 IMAD.MOV.U32 R7, RZ, RZ, R5 ;  /* 0x000000ffff07b224 */ /* 0x000fe400078e0005 */
[----:B------:R-:W-:-:S03]  /*10710*/  VIADD R5, R2, 0x40 ;  /* 0x0000004002057836 */ /* 0x000fc60000000000 */
[----:B------:R-:W-:Y:S04]  /*10720*/  @!P3 LDGSTS.E.BYPASS.LTC128B.128 [R9+0x14c00], desc[UR50][R6.64], !P0 ;  /* 0x14c000000609bfae */ /* 0x000fe8000c101d72 */
[----:B------:R-:W-:Y:S04]  /*10730*/  @!P3 LDGSTS.E.BYPASS.LTC128B.128 [R9+0x16c00], desc[UR50][R6.64+0x40], !P1 ;  /* 0x16c000400609bfae */ /* 0x000fe8000c901d72 */
[----:B------:R0:W-:Y:S01]  /*10740*/  @!P3 LDGSTS.E.BYPASS.LTC128B.128 [R9+0x18c00], desc[UR50][R6.64+0x80], !P2 ;  /* 0x18c000800609bfae */ /* 0x0001e2000d101d72 */
[----:B------:R-:W-:-:S03]  /*10750*/  ISETP.GE.AND P3, PT, R5, R3, PT ;  /* 0x000000030500720c */ /* 0x000fc60003f66270 */
[----:B------:R-:W-:Y:S04]  /*10760*/  SHFL.IDX PT, R5, R0, 0x2, 0x1c1f ;  /* 0x005c1f0000057f89 */ /* 0x000fe800000e0000 */
[----:B------:R-:W-:Y:S04]  /*10770*/  SHFL.IDX PT, R0, R0, 0x3, 0x1c1f ;  /* 0x007c1f0000007f89 */ /* 0x000fe800000e0000 */
[----:B0-----:R-:W0:Y:S04]  /*10780*/  SHFL.IDX PT, R6, R4, 0x2, 0x1c1f ;  /* 0x005c1f0004067f89 */ /* 0x001e2800000e0000 */
[----:B------:R-:W1:Y:S01]  /*10790*/  SHFL.IDX PT, R4, R4, 0x3, 0x1c1f ;  /* 0x007c1f0004047f89 */ /* 0x000e6200000e0000 */
[----:B0-----:R-:W-:-:S05]  /*107a0*/  @!P3 IADD3 R6, P4, R10, R6, RZ ;  /* 0x000000060a06b210 */ /* 0x001fca0007f9e0ff */
[----:B------:R-:W-:-:S04]  /*107b0*/  @!P3 IMAD.X R5, RZ, RZ, R5, P4 ;  /* 0x000000ffff05b224 */ /* 0x000fc800020e0605 */
[----:B------:R-:W-:-:S05]  /*107c0*/  @!P3 IMAD.MOV.U32 R7, RZ, RZ, R5 ;  /* 0x000000ffff07b224 */ /* 0x000fca00078e0005 */
[----:B------:R0:W-:Y:S04]  /*107d0*/  @!P3 LDGSTS.E.BYPASS.LTC128B.128 [R9+0x15400], desc[UR50][R6.64], !P0 ;  /* 0x154000000609bfae */ /* 0x0001e8000c101d72 */
[----:B------:R0:W-:Y:S04]  /*107e0*/  @!P3 LDGSTS.E.BYPASS.LTC128B.128 [R9+0x17400], desc[UR50][R6.64+0x40], !P1 ;  /* 0x174000400609bfae */ /* 0x0001e8000c901d72 */
[----:B-1----:R0:W-:Y:S02]  /*107f0*/  @!P3 LDGSTS.E.BYPASS.LTC128B.128 [R9+0x19400], desc[UR50][R6.64+0x80], !P2 ;  /* 0x194000800609bfae */ /* 0x0021e4000d101d72 */
.L_x_294:
[----:B------:R-:W-:Y:S01]  /*10800*/  VIADD R2, R2, 0x60 ;  /* 0x0000006002027836 */ /* 0x000fe20000000000 */
[----:B------:R-:W-:Y:S04]  /*10810*/  BSSY B0, `(.L_x_218) ;  /* 0x000000b000007945 */ /* 0x000fe80003800000 */
[----:B------:R-:W-:-:S13]  /*10820*/  ISETP.GE.AND P3, PT, R2, R3, PT ;  /* 0x000000030200720c */ /* 0x000fda0003f66270 */
[----:B------:R-:W-:Y:S05]  /*10830*/  @P3 BRA `(.L_x_219) ;  /* 0x0000000000203947 */ /* 0x000fea0003800000 */
[----:B------:R-:W-:-:S05]  /*10840*/  IADD3 R2, P3, R10, R4, RZ ;  /* 0x000000040a027210 */ /* 0x000fca0007f7e0ff */
[----:B------:R-:W-:-:S05]  /*10850*/  IMAD.X R3, RZ, RZ, R0, P3 ;  /* 0x000000ffff037224 */ /* 0x000fca00018e0600 */
[----:B------:R-:W-:Y:S01]  /*10860*/  @!PT LDS RZ, [RZ] ;  /* 0x00000000fffff984 */ /* 0x000fe20000000800 */
[----:B------:R-:W-:Y:S01]  /*10870*/  @!PT LDS RZ, [RZ] ;  /* 0x00000000fffff984 */ /* 0x000fe20000000800 */
[----:B------:R-:W-:Y:S01]  /*10880*/  @!PT LDS RZ, [RZ] ;  /* 0x00000000fffff984 */ /* 0x000fe20000000800 */
[----:B------:R1:W-:Y:S04]  /*10890*/  LDGSTS.E.BYPASS.LTC128B.128 [R9+0x15c00], desc[UR50][R2.64], !P0 ;  /* 0x15c0000002097fae */ /* 0x0003e8000c101d72 */
[----:B------:R1:W-:Y:S04]  /*108a0*/  LDGSTS.E.BYPASS.LTC128B.128 [R9+0x17c00], desc[UR50][R2.64+0x40], !P1 ;  /* 0x17c0004002097fae */ /* 0x0003e8000c901d72 */
[----:B------:R1:W-:Y:S02]  /*108b0*/  LDGSTS.E.BYPASS.LTC128B.128 [R9+0x19c00], desc[UR50][R2.64+0x80], !P2 ;  /* 0x19c0008002097fae */ /* 0x0003e4000d101d72 */
.L_x_219:
[----:B------:R-:W-:Y:S05]  /*108c0*/  BSYNC B0 ;  /* 0x0000000000007941 */ /* 0x000fea0003800000 */
.L_x_218:
[----:B------:R-:W-:Y:S01]  /*108d0*/  NOP ;  /* 0x0000000000007918 */ /* 0x000fe20000000000 */
[----:B------:R-:W-:-:S13]  /*108e0*/  PLOP3.LUT P0, PT, PT, PT, PT, 0x80, 0x0 ;  /* 0x000000000000781c */ /* 0x000fda0003f0f070 */
.L_x_220:
[----:B------:R-:W-:Y:S02]  /*108f0*/  PLOP3.LUT P1, PT, P1, P0, PT, 0xa2, 0x0 ;  /* 0x000000000000781c */ /* 0x000fe40000f21472 */
[----:B------:R-:W-:-:S08]  /*10900*/  @P0 R2UR P1, UR4, R17 ;  /* 0x00000000110402ca */ /* 0x000fd00000020000 */
[----:B------:R-:W-:-:S05]  /*10910*/  @P0 PLOP3.LUT P0, PT, P1, PT, PT, 0x80, 0x0 ;  /* 0x000000000000081c */ /* 0x000fca0000f0f070 */
[----:B------:R-:W-:Y:S01]  /*10920*/  @!P1 SYNCS.ARRIVE.TRANS64.RED.A0T1 RZ, [UR4+0x29800], RZ ;  /* 0x029800ffffff99a7 */ /* 0x000fe20008200404 */
[----:B------:R-:W-:Y:S07]  /*10930*/  @!P1 ARRIVES.LDGSTSBAR.64.TRANSCNT [UR4+0x29800] ;  /* 0x02980000ff0099b0 */ /* 0x000fee0008000a84 */
[----:B------:R-:W-:Y:S05]  /*10940*/  @P0 BRA.U.ANY `(.L_x_220) ;  /* 0xfffffffd00e80947 */ /* 0x000fea000393ffff */
[----:B-1----:R-:W2:Y:S02]  /*10950*/  LDL.LU R2, [R1+0x30] ;  /* 0x0000300001027983 */ /* 0x002ea40000300800 */
[----:B--2---:R-:W-:-:S05]  /*10960*/  VIADD R2, R2, 0x1 ;  /* 0x0000000102027836 */ /* 0x004fca0000000000 */
[----:B------:R1:W-:Y:S01]  /*10970*/  STL [R1+0x30], R2 ;  /* 0x0000300201007387 */ /* 0x0003e20000100800 */
[----:B------:R-:W-:-:S04]  /*10980*/  LEA.HI R0, R2, R2, RZ, 0x1 ;  /* 0x0000000202007211 */ /* 0x000fc800078f08ff */
[----:B------:R-:W-:-:S05]  /*10990*/  LOP3.LUT R0, R0, 0xfffffffe, RZ, 0xc0, !PT ;  /* 0xfffffffe00007812 */ /* 0x000fca00078ec0ff */
[----:B------:R-:W-:-:S05]  /*109a0*/  IMAD.IADD R0, R2, 0x1, -R0 ;  /* 0x0000000102007824 */ /* 0x000fca00078e0a00 */
[----:B------:R-:W-:Y:S01]  /*109b0*/  SHF.L.U32 R0, R0, 0x1f, RZ ;  /* 0x0000001f00007819 */ /* 0x000fe200000006ff */
[----:B------:R-:W-:Y:S01]  /*109c0*/  NOP ;  /* 0x0000000000007918 */ /* 0x000fe20000000000 */
[----:B------:R1:W-:Y:S01]  /*109d0*/  SYNCS.ARRIVE.TRANS64.A1T0 RZ, [R17+URZ+0x29800], RZ ;  /* 0x029800ff11ff79a7 */ /* 0x0003e2000810003f */
[----:B------:R-:W-:Y:S01]  /*109e0*/  BSSY B0, `(.L_x_221) ;  /* 0x0000003000007945 */ /* 0x000fe20003800000 */
[----:B------:R-:W2:Y:S03]  /*109f0*/  SYNCS.PHASECHK.TRANS64.TRYWAIT P0, [R17+URZ+0x29820], R0 ;  /* 0x02982000110075a7 */ /* 0x000ea6000800017f */
[----:B-12---:R-:W-:Y:S05]  /*10a00*/  @!P0 BRA `(.L_x_222) ;  /* 0x00000030005c8947 */ /* 0x006fea0003800000 */
.L_x_295:
[----:B------:R-:W-:Y:S05]  /*10a10*/  BSYNC B0 ;  /* 0x0000000000007941 */ /* 0x000fea0003800000 */
.L_x_221:
[----:B------:R-:W2:Y:S01]  /*10a20*/  LDL R3, [R1+0xc] ;  /* 0x00000c0001037983 */ /* 0x000ea20000100800 */
[----:B------:R-:W-:-:S05]  /*10a30*/  VIADD R2, R19, 0xfffffffe ;  /* 0xfffffffe13027836 */ /* 0x000fca0000000000 */
[----:B--2---:R-:W-:-:S13]  /*10a40*/  ISETP.GE.AND P0, PT, R2, R3, PT ;  /* 0x000000030200720c */ /* 0x004fda0003f06270 */
[----:B------:R-:W-:Y:S05]  /*10a50*/  @!P0 BRA `(.L_x_223) ;  /* 0x0000000c00f88947 */ /* 0x000fea0003800000 */
[----:B-1----:R1:W5:Y:S01]  /*10a60*/  LDL.LU R0, [R1] ;  /* 0x0000000001007983 */ /* 0x0023620000300800 */
[----:B------:R-:W-:-:S07]  /*10a70*/  IMAD.MOV.U32 R3, RZ, RZ, R18 ;  /* 0x000000ffff037224 */ /* 0x000fce00078e0012 */
.L_x_245:
[----:B0-----:R-:W2:Y:S01]  /*10a80*/  LDL R4, [R1+0x8] ;  /* 0x0000080001047983 */ /* 0x001ea20000100800 */
[----:B------:R-:W-:Y:S01]  /*10a90*/  VIADD R18, R3, 0x1 ;  /* 0x0000000103127836 */ /* 0x000fe20000000000 */
[----:B------:R-:W-:Y:S05]  /*10aa0*/  YIELD ;  /* 0x0000000000007946 */ /* 0x000fea0003800000 */
[C---:B------:R-:W-:Y:S01]  /*10ab0*/  ISETP.NE.AND P0, PT, R18.reuse, 0x2, PT ;  /* 0x000000021200780c */ /* 0x040fe20003f05270 */
[----:B------:R-:W-:Y:S03]  /*10ac0*/  BSSY B0, `(.L_x_224) ;  /* 0x0000089000007945 */ /* 0x000fe60003800000 */
[----:B------:R-:W-:-:S02]  /*10ad0*/  SEL R18, R18, RZ, P0 ;  /* 0x000000ff12127207 */ /* 0x000fc40000000000 */
[----:B--2---:R-:W-:Y:S02]  /*10ae0*/  LOP3.LUT P1, RZ, R4, 0x1, RZ, 0xc0, !PT ;  /* 0x0000000104ff7812 */ /* 0x004fe4000782c0ff */
[----:B------:R-:W-:-:S04]  /*10af0*/  SEL R4, RZ, 0x1, P0 ;  /* 0x00000001ff047807 */ /* 0x000fc80000000000 */
[----:B0----5:R-:W-:-:S05]  /*10b00*/  LOP3.LUT R9, R0, R4, RZ, 0x3c, !PT ;  /* 0x0000000400097212 */ /* 0x021fca00078e3cff */
[----:B------:R0:W-:Y:S02]  /*10b10*/  STL [R1], R9 ;  /* 0x0000000901007387 */ /* 0x0001e40000100800 */
[----:B------:R-:W-:Y:S05]  /*10b20*/  @!P1 BRA `(.L_x_225) ;  /* 0x0000000800089947 */ /* 0x000fea0003800000 */
[----:B------:R-:W-:Y:S01]  /*10b30*/  ULDC.64 UR4, c[0x0][0x418] ;  /* 0x0001060000047ab9 */ /* 0x000fe20000000a00 */
[----:B------:R-:W-:Y:S01]  /*10b40*/  IMAD.MOV.U32 R8, RZ, RZ, R2 ;  /* 0x000000ffff087224 */ /* 0x000fe200078e0002 */
[----:B------:R-:W-:-:S04]  /*10b50*/  ISETP.NE.U32.AND P0, PT, RZ, UR4, PT ;  /* 0x00000004ff007c0c */ /* 0x000fc8000bf05070 */
[----:B------:R-:W-:-:S13]  /*10b60*/  ISETP.NE.AND.EX P0, PT, RZ, UR5, PT, P0 ;  /* 0x00000005ff007c0c */ /* 0x000fda000bf05300 */
[----:B------:R-:W-:Y:S05]  /*10b70*/  @!P0 BRA `(.L_x_226) ;  /* 0x00000000004c8947 */ /* 0x000fea0003800000 */
[----:B------:R-:W2:Y:S01]  /*10b80*/  LDL R10, [R1+0x18] ;  /* 0x00001800010a7983 */ /* 0x000ea20000100800 */
[----:B------:R-:W3:Y:S01]  /*10b90*/  LDC R8, c[0x0][0x43c] ;  /* 0x00010f00ff087b82 */ /* 0x000ee20000000800 */
[----:B------:R-:W-:Y:S02]  /*10ba0*/  ULDC.64 UR6, c[0x0][0x428] ;  /* 0x00010a0000067ab9 */ /* 0x000fe40000000a00 */
[----:B------:R-:W4:Y:S01]  /*10bb0*/  LDL R7, [R1+0x4] ;  /* 0x0000040001077983 */ /* 0x000f220000100800 */
[----:B---3--:R-:W-:-:S13]  /*10bc0*/  ISETP.NE.AND P0, PT, R8, 0x1, PT ;  /* 0x000000010800780c */ /* 0x008fda0003f05270 */
[----:B------:R-:W3:Y:S02]  /*10bd0*/  @P0 LDC.64 R4, c[0x0][0x440] ;  /* 0x00011000ff040b82 */ /* 0x000ee40000000a00 */
[----:B---3--:R-:W-:-:S04]  /*10be0*/  @P0 IMAD.HI.U32 R6, R2, R4, RZ ;  /* 0x0000000402060227 */ /* 0x008fc800078e00ff */
[----:B------:R-:W-:Y:S01]  /*10bf0*/  IMAD.MOV.U32 R4, RZ, RZ, R2 ;  /* 0x000000ffff047224 */ /* 0x000fe200078e0002 */
[----:B------:R-:W-:-:S05]  /*10c00*/  @P0 SHF.R.U32.HI R4, RZ, R5, R6 ;  /* 0x00000005ff040219 */ /* 0x000fca0000011606 */
[----:B------:R-:W-:-:S04]  /*10c10*/  IMAD.MOV R5, RZ, RZ, -R4 ;  /* 0x000000ffff057224 */ /* 0x000fc800078e0a04 */
[----:B------:R-:W-:Y:S01]  /*10c20*/  IMAD R8, R8, R5, R2 ;  /* 0x0000000508087224 */ /* 0x000fe200078e0202 */
[----:B------:R-:W-:Y:S01]  /*10c30*/  SHF.R.S32.HI R5, RZ, 0x1f, R4 ;  /* 0x0000001fff057819 */ /* 0x000fe20000011404 */
[----:B--2---:R-:W-:-:S04]  /*10c40*/  IMAD R6, R10, UR6, RZ ;  /* 0x000000060a067c24 */ /* 0x004fc8000f8e02ff */
[C---:B----4-:R-:W-:Y:S02]  /*10c50*/  IMAD R6, R7.reuse, UR7, R6 ;  /* 0x0000000707067c24 */ /* 0x050fe4000f8e0206 */
[----:B------:R-:W-:-:S04]  /*10c60*/  IMAD.WIDE.U32 R4, R7, UR6, R4 ;  /* 0x0000000607047c25 */ /* 0x000fc8000f8e0004 */
[----:B------:R-:W-:Y:S01]  /*10c70*/  IMAD.IADD R5, R6, 0x1, R5 ;  /* 0x0000000106057824 */ /* 0x000fe200078e0205 */
[----:B------:R-:W-:-:S04]  /*10c80*/  LEA R6, P0, R4, UR4, 0x2 ;  /* 0x0000000404067c11 */ /* 0x000fc8000f8010ff */
[----:B------:R-:W-:-:S05]  /*10c90*/  LEA.HI.X R7, R4, UR5, R5, 0x2, P0 ;  /* 0x0000000504077c11 */ /* 0x000fca00080f1405 */
[----:B------:R2:W5:Y:S04]  /*10ca0*/  LDG.E R16, desc[UR50][R6.64] ;  /* 0x0000003206107981 */ /* 0x000568000c1e1900 */
.L_x_226:
[----:B------:R-:W2:Y:S01]  /*10cb0*/  S2R R4, SR_TID.X ;  /* 0x0000000000047919 */ /* 0x000ea20000002100 */
[----:B------:R-:W-:Y:S01]  /*10cc0*/  IMAD R5, R18, 0x8, R17 ;  /* 0x0000000812057824 */ /* 0x000fe200078e0211 */
[----:B------:R-:W-:Y:S01]  /*10cd0*/  BSSY B1, `(.L_x_227) ;  /* 0x0000006000017945 */ /* 0x000fe20003800000 */
[----:B--2---:R-:W-:Y:S02]  /*10ce0*/  LOP3.LUT R6, R4, 0x7f, RZ, 0xc0, !PT ;  /* 0x0000007f04067812 */ /* 0x004fe400078ec0ff */
[----:B------:R-:W-:Y:S02]  /*10cf0*/  SHF.L.U32 R4, R9, 0x1f, RZ ;  /* 0x0000001f09047819 */ /* 0x000fe400000006ff */
[----:B------:R-:W-:Y:S02]  /*10d00*/  ISETP.NE.AND P1, PT, R6, RZ, PT ;  /* 0x000000ff0600720c */ /* 0x000fe40003f25270 */
[----:B------:R-:W2:Y:S02]  /*10d10*/  SYNCS.PHASECHK.TRANS64.TRYWAIT P0, [R5+URZ+0x29880], R4 ;  /* 0x02988004050075a7 */ /* 0x000ea4000800017f */
[----:B--2---:R-:W-:Y:S09]  /*10d20*/  @!P0 BRA `(.L_x_228) ;  /* 0x0000002c00a88947 */ /* 0x004ff20003800000 */
.L_x_296:
[----:B------:R-:W-:Y:S05]  /*10d30*/  BSYNC B1 ;  /* 0x0000000000017941 */ /* 0x000fea0003800000 */
.L_x_227:
[----:B------:R-:W-:Y:S04]  /*10d40*/  BSSY B1, `(.L_x_229) ;  /* 0x0000009000017945 */ /* 0x000fe80003800000 */
[----:B------:R-:W-:Y:S05]  /*10d50*/  @P1 BRA `(.L_x_230) ;  /* 0x00000000001c1947 */ /* 0x000fea0003800000 */
[----:B------:R-:W3:Y:S02]  /*10d60*/  S2R R6, SR_TID.X ;  /* 0x0000000000067919 */ /* 0x000ee40000002100 */
[----:B---3--:R-:W-:Y:S01]  /*10d70*/  LOP3.LUT R7, R6, 0x1f, RZ, 0xc0, !PT ;  /* 0x0000001f06077812 */ /* 0x008fe200078ec0ff */
[----:B------:R-:W-:-:S03]  /*10d80*/  IMAD.MOV.U32 R6, RZ, RZ, 0x5000 ;  /* 0x00005000ff067424 */ /* 0x000fc600078e00ff */
[----:B------:R-:W-:Y:S01]  /*10d90*/  ISETP.NE.AND P0, PT, R7, RZ, PT ;  /* 0x000000ff0700720c */ /* 0x000fe20003f05270 */
[----:B------:R3:W-:-:S12]  /*10da0*/  SYNCS.ARRIVE.TRANS64 RZ, [R5+URZ+0x29870], R6 ;  /* 0x0298700605ff79a7 */ /* 0x0007d8000800003f */
[----:B---3--:R-:W-:Y:S05]  /*10db0*/  @!P0 BRA `(.L_x_230) ;  /* 0x0000000000048947 */ /* 0x008fea0003800000 */
[----:B------:R-:W-:Y:S01]  /*10dc0*/  BPT.TRAP 0x1 ;  /* 0x000000040000795c */ /* 0x000fe20000300000 */
.L_x_230:
[----:B------:R-:W-:Y:S05]  /*10dd0*/  BSYNC B1 ;  /* 0x0000000000017941 */ /* 0x000fea0003800000 */
.L_x_229:
[----:B------:R-:W-:Y:S01]  /*10de0*/  IMAD.MOV.U32 R10, RZ, RZ, RZ ;  /* 0x000000ffff0a7224 */ /* 0x000fe200078e00ff */
[----:B------:R-:W-:Y:S01]  /*10df0*/  UIADD3 UR4, UP0, UR52, 0x470, URZ ;  /* 0x0000047034047890 */ /* 0x000fe2000ff1e03f */
[----:B------:R-:W-:Y:S01]  /*10e00*/  IMAD.MOV.U32 R6, RZ, RZ, 0xa0 ;  /* 0x000000a0ff067424 */ /* 0x000fe200078e00ff */
[----:B------:R-:W-:Y:S01]  /*10e10*/  PLOP3.LUT P0, PT, PT, PT, PT, 0x80, 0x0 ;  /* 0x000000000000781c */ /* 0x000fe20003f0f070 */
[----:B------:R-:W-:Y:S01]  /*10e20*/  IMAD R7, R18, 0x5000, R17 ;  /* 0x0000500012077824 */ /* 0x000fe200078e0211 */
[----:B------:R-:W-:Y:S01]  /*10e30*/  R2UR UR10, R10 ;  /* 0x000000000a0a72ca */ /* 0x000fe200000e0000 */
[----:B------:R-:W-:Y:S01]  /*10e40*/  IMAD R6, R8, R6, UR40 ;  /* 0x0000002808067e24 */ /* 0x000fe2000f8e0206 */
[----:B------:R-:W-:Y:S01]  /*10e50*/  UIADD3.X UR5, URZ, UR53, URZ, UP0, !UPT ;  /* 0x000000353f057290 */ /* 0x000fe200087fe43f */
[----:B------:R-:W-:Y:S01]  /*10e60*/  VIADD R7, R7, 0xa400 ;  /* 0x0000a40007077836 */ /* 0x000fe20000000000 */
[----:B------:R-:W-:Y:S01]  /*10e70*/  UMOV UR6, 0x0 ;  /* 0x0000000000067882 */ /* 0x000fe20000000000 */
[----:B------:R-:W-:Y:S01]  /*10e80*/  VIADD R8, R5, 0x29870 ;  /* 0x0002987005087836 */ /* 0x000fe20000000000 */
[----:B------:R-:W-:-:S09]  /*10e90*/  UMOV UR7, 0x14f00000 ;  /* 0x14f0000000077882 */ /* 0x000fd20000000000 */
.L_x_231:
[----:B------:R-:W-:-:S13]  /*10ea0*/  @P0 ELECT P2, URZ, PT ;  /* 0x00000000003f082f */ /* 0x000fda0003840000 */
[----:B-----5:R-:W-:Y:S01]  /*10eb0*/  @P2 R2UR UR13, R16 ;  /* 0x00000000100d22ca */ /* 0x020fe200000e0000 */
[----:B------:R-:W-:Y:S01]  /*10ec0*/  UMOV UR12, UR36 ;  /* 0x00000024000c7c82 */ /* 0x000fe20008000000 */
[----:B------:R-:W-:Y:S02]  /*10ed0*/  @P2 R2UR UR11, R6 ;  /* 0x00000000060b22ca */ /* 0x000fe400000e0000 */
[----:B------:R-:W-:Y:S02]  /*10ee0*/  @P2 R2UR UR9, R8 ;  /* 0x00000000080922ca */ /* 0x000fe400000e0000 */
[----:B------:R-:W-:Y:S02]  /*10ef0*/  @P2 R2UR UR8, R7 ;  /* 0x00000000070822ca */ /* 0x000fe400000e0000 */
[----:B------:R-:W-:Y:S02]  /*10f00*/  @P2 PLOP3.LUT P0, PT, P2, PT, PT, 0x8, 0x0 ;  /* 0x000000000000281c */ /* 0x000fe4000170e170 */
[----:B------:R-:W-:-:S09]  /*10f10*/  PLOP3.LUT P2, PT, PT, PT, PT, 0x8, 0x0 ;  /* 0x000000000000781c */ /* 0x000fd20003f4e170 */
[----:B------:R3:W-:Y:S02]  /*10f20*/  UTMALDG.4D [UR8], [UR4], desc[UR6] ;  /* 0x00000608040075b4 */ /* 0x0007e40008019000 */
[----:B---3--:R-:W-:Y:S05]  /*10f30*/  @P0 BRA.U.ANY `(.L_x_231) ;  /* 0xfffffffd00d80947 */ /* 0x008fea000393ffff */
[----:B------:R-:W3:Y:S01]  /*10f40*/  SYNCS.PHASECHK.TRANS64.TRYWAIT P0, [R5+URZ+0x29840], R4 ;  /* 0x02984004050075a7 */ /* 0x000ee2000800017f */
[----:B------:R-:W-:Y:S04]  /*10f50*/  BSSY B1, `(.L_x_232) ;  /* 0x0000002000017945 */ /* 0x000fe80003800000 */
[----:B---3--:R-:W-:Y:S05]  /*10f60*/  @!P0 BRA `(.L_x_233) ;  /* 0x0000002c002c8947 */ /* 0x008fea0003800000 */
.L_x_297:
[----:B------:R-:W-:Y:S05]  /*10f70*/  BSYNC B1 ;  /* 0x0000000000017941 */ /* 0x000fea0003800000 */
.L_x_232:
[----:B------:R-:W-:Y:S01]  /*10f80*/  BSSY B1, `(.L_x_234) ;  /* 0x000000b000017945 */ /* 0x000fe20003800000 */
[----:B------:R-:W-:Y:S02]  /*10f90*/  IMAD.MOV.U32 R8, RZ, RZ, 0x0 ;  /* 0x00000000ff087424 */ /* 0x000fe400078e00ff */
[----:B0-----:R-:W-:Y:S01]  /*10fa0*/  IMAD.MOV.U32 R9, RZ, RZ, 0x14f00000 ;  /* 0x14f00000ff097424 */ /* 0x001fe200078e00ff */
[----:B------:R-:W-:Y:S06]  /*10fb0*/  @P1 BRA `(.L_x_235) ;  /* 0x00000000001c1947 */ /* 0x000fec0003800000 */
[----:B------:R-:W0:Y:S01]  /*10fc0*/  S2R R7, SR_TID.X ;  /* 0x0000000000077919 */ /* 0x000e220000002100 */
[----:B--23--:R-:W-:-:S04]  /*10fd0*/  IMAD.MOV.U32 R4, RZ, RZ, 0x7800 ;  /* 0x00007800ff047424 */ /* 0x00cfc800078e00ff */
[----:B------:R4:W-:Y:S01]  /*10fe0*/  SYNCS.ARRIVE.TRANS64 RZ, [R5+URZ+0x29830], R4 ;  /* 0x0298300405ff79a7 */ /* 0x0009e2000800003f */
[----:B0-----:R-:W-:-:S04]  /*10ff0*/  LOP3.LUT R7, R7, 0x1f, RZ, 0xc0, !PT ;  /* 0x0000001f07077812 */ /* 0x001fc800078ec0ff */
[----:B------:R-:W-:-:S13]  /*11000*/  ISETP.NE.AND P0, PT, R7, RZ, PT ;  /* 0x000000ff0700720c */ /* 0x000fda0003f05270 */
[----:B----4-:R-:W-:Y:S05]  /*11010*/  @!P0 BRA `(.L_x_235) ;  /* 0x0000000000048947 */ /* 0x010fea0003800000 */
[----:B------:R-:W-:Y:S01]  /*11020*/  BPT.TRAP 0x1 ;  /* 0x000000040000795c */ /* 0x000fe20000300000 */
.L_x_235:
[----:B------:R-:W-:Y:S05]  /*11030*/  BSYNC B1 ;  /* 0x0000000000017941 */ /* 0x000fea0003800000 */
.L_x_234:
[----:B------:R-:W-:Y:S01]  /*11040*/  R2UR UR10, R10 ;  /* 0x000000000a0a72ca */ /* 0x000fe200000e0000 */
[----:B--23--:R-:W-:Y:S01]  /*11050*/  IMAD R4, R18, 0x7800, R17 ;  /* 0x0000780012047824 */ /* 0x00cfe200078e0211 */
[----:B------:R-:W-:Y:S01]  /*11060*/  R2UR UR6, R8 ;  /* 0x00000000080672ca */ /* 0x000fe200000e0000 */
[----:B------:R-:W-:Y:S01]  /*11070*/  UIADD3 UR4, UP0, UR52, 0x370, URZ ;  /* 0x0000037034047890 */ /* 0x000fe2000ff1e03f */
[----:B------:R-:W-:Y:S01]  /*11080*/  R2UR UR7, R9 ;  /* 0x00000000090772ca */ /* 0x000fe200000e0000 */
[----:B------:R-:W-:Y:S01]  /*11090*/  VIADD R5, R5, 0x29830 ;  /* 0x0002983005057836 */ /* 0x000fe20000000000 */
[----:B------:R-:W-:Y:S01]  /*110a0*/  PLOP3.LUT P0, PT, PT, PT, PT, 0x80, 0x0 ;  /* 0x000000000000781c */ /* 0x000fe20003f0f070 */
[----:B------:R-:W-:Y:S01]  /*110b0*/  VIADD R7, R4, 0x1a400 ;  /* 0x0001a40004077836 */ /* 0x000fe20000000000 */
[----:B------:R-:W-:-:S12]  /*110c0*/  UIADD3.X UR5, URZ, UR53, URZ, UP0, !UPT ;  /* 0x000000353f057290 */ /* 0x000fd800087fe43f */
.L_x_236:
[----:B------:R-:W-:-:S13]  /*110d0*/  @P0 ELECT P1, URZ, PT ;  /* 0x00000000003f082f */ /* 0x000fda0003820000 */
[----:B------:R-:W-:Y:S01]  /*110e0*/  @P1 R2UR UR13, R16 ;  /* 0x00000000100d12ca */ /* 0x000fe200000e0000 */
[----:B------:R-:W-:Y:S01]  /*110f0*/  UMOV UR12, UR36 ;  /* 0x00000024000c7c82 */ /* 0x000fe20008000000 */
[----:B------:R-:W-:Y:S02]  /*11100*/  @P1 R2UR UR11, R6 ;  /* 0x00000000060b12ca */ /* 0x000fe400000e0000 */
[----:B------:R-:W-:Y:S02]  /*11110*/  @P1 R2UR UR9, R5 ;  /* 0x00000000050912ca */ /* 0x000fe400000e0000 */
[----:B------:R-:W-:Y:S02]  /*11120*/  @P1 R2UR UR8, R7 ;  /* 0x00000000070812ca */ /* 0x000fe400000e0000 */
[----:B------:R-:W-:Y:S02]  /*11130*/  @P1 PLOP3.LUT P0, PT, P1, PT, PT, 0x8, 0x0 ;  /* 0x000000000000181c */ /* 0x000fe40000f0e170 */
[----:B------:R-:W-:-:S09]  /*11140*/  PLOP3.LUT P1, PT, PT, PT, PT, 0x8, 0x0 ;  /* 0x000000000000781c */ /* 0x000fd20003f2e170 */
[----:B------:R0:W-:Y:S02]  /*11150*/  UTMALDG.4D [UR8], [UR4], desc[UR6] ;  /* 0x00000608040075b4 */ /* 0x0001e40008019000 */
[----:B0-----:R-:W-:Y:S05]  /*11160*/  @P0 BRA.U.ANY `(.L_x_236) ;  /* 0xfffffffd00d80947 */ /* 0x001fea000393ffff */
[----:B------:R-:W-:Y:S01]  /*11170*/  R2UR UR6, R8 ;  /* 0x00000000080672ca */ /* 0x000fe200000e0000 */
[----:B------:R-:W-:Y:S01]  /*11180*/  VIADD R7, R4, 0x1cc00 ;  /* 0x0001cc0004077836 */ /* 0x000fe20000000000 */
[----:B------:R-:W-:Y:S01]  /*11190*/  R2UR UR7, R9 ;  /* 0x00000000090772ca */ /* 0x000fe200000e0000 */
[----:B------:R-:W-:Y:S01]  /*111a0*/  UMOV UR10, 0x40 ;  /* 0x00000040000a7882 */ /* 0x000fe20000000000 */
[----:B------:R-:W-:-:S13]  /*111b0*/  PLOP3.LUT P0, PT, PT, PT, PT, 0x80, 0x0 ;  /* 0x000000000000781c */ /* 0x000fda0003f0f070 */
.L_x_237:
        /* <DEDUP_REMOVED lines=15> */
.L_x_238:
        /* <DEDUP_REMOVED lines=9> */
[----:B--2---:R-:W-:Y:S05]  /*11340*/  @P0 BRA.U.ANY `(.L_x_238) ;  /* 0xfffffffd00d80947 */ /* 0x004fea000393ffff */
.L_x_225:
[----:B------:R-:W-:Y:S05]  /*11350*/  BSYNC B0 ;  /* 0x0000000000007941 */ /* 0x000fea0003800000 */
.L_x_224:
[----:B------:R-:W-:-:S06]  /*11360*/  UISETP.NE.AND UP0, UPT, UR39, 0x3, UPT ;  /* 0x000000032700788c */ /* 0x000fcc000bf05270 */
[----:B------:R-:W-:-:S13]  /*11370*/  PLOP3.LUT P0, PT, PT, PT, UP0, 0x80, 0x0 ;  /* 0x000000000000781c */ /* 0x000fda0003f0f008 */
[----:B------:R-:W-:Y:S05]  /*11380*/  @!P0 BRA `(.L_x_239) ;  /* 0x0000000000048947 */ /* 0x000fea0003800000 */
[----:B------:R-:W-:Y:S01]  /*11390*/  BPT.TRAP 0x1 ;  /* 0x000000040000795c */ /* 0x000fe20000300000 */
.L_x_239:
[----:B------:R-:W-:Y:S01]  /*113a0*/  IMAD.U32 R4, RZ, RZ, UR42 ;  /* 0x0000002aff047e24 */ /* 0x000fe2000f8e00ff */
[----:B------:R-:W-:Y:S01]  /*113b0*/  BSSY B0, `(.L_x_240) ;  /* 0x0000007000007945 */ /* 0x000fe20003800000 */
[----:B------:R-:W-:-:S03]  /*113c0*/  IMAD R19, R3, 0x8, R17 ;  /* 0x0000000803137824 */ /* 0x000fc600078e0211 */
[----:B------:R-:W-:Y:S02]  /*113d0*/  ISETP.NE.AND P1, PT, R4, 0x3, PT ;  /* 0x000000030400780c */ /* 0x000fe40003f25270 */
[----:B------:R-:W-:-:S04]  /*113e0*/  LOP3.LUT R4, R0, 0x1, RZ, 0x3c, !PT ;  /* 0x0000000100047812 */ /* 0x000fc800078e3cff */
[----:B------:R-:W-:-:S04]  /*113f0*/  SHF.L.U32 R4, R4, 0x1f, RZ ;  /* 0x0000001f04047819 */ /* 0x000fc800000006ff */
[----:B------:R-:W2:Y:S02]  /*11400*/  SYNCS.PHASECHK.TRANS64.TRYWAIT P0, [R19+URZ+0x29870], R4 ;  /* 0x02987004130075a7 */ /* 0x000ea4000800017f */
[----:B--2---:R-:W-:Y:S05]  /*11410*/  @!P0 BRA `(.L_x_241) ;  /* 0x0000002800148947 */ /* 0x004fea0003800000 */
.L_x_298:
[----:B------:R-:W-:Y:S05]  /*11420*/  BSYNC B0 ;  /* 0x0000000000007941 */ /* 0x000fea0003800000 */
.L_x_240:
[----:B------:R-:W-:Y:S05]  /*11430*/  @!P1 BRA `(.L_x_242) ;  /* 0x0000000000049947 */ /* 0x000fea0003800000 */
[----:B------:R-:W-:Y:S01]  /*11440*/  BPT.TRAP 0x1 ;  /* 0x000000040000795c */ /* 0x000fe20000300000 */
.L_x_242:
[----:B------:R-:W-:Y:S01]  /*11450*/  SHF.L.U32 R0, R0, 0x1f, RZ ;  /* 0x0000001f00007819 */ /* 0x000fe200000006ff */
[----:B------:R-:W-:-:S03]  /*11460*/  IMAD R12, R3, 0x5000, RZ ;  /* 0x00005000030c7824 */ /* 0x000fc600078e02ff */
[----:B------:R-:W3:Y:S02]  /*11470*/  SYNCS.PHASECHK.TRANS64.TRYWAIT P0, [R19+URZ+0x29860], R0 ;  /* 0x02986000130075a7 */ /* 0x000ee4000800017f */
[----:B---3--:R-:W-:Y:S05]  /*11480*/  @!P0 BRA `(.L_x_243) ;  /* 0x00000028000c8947 */ /* 0x008fea0003800000 */
.L_x_299:
[----:B--2---:R-:W3:Y:S04]  /*11490*/  LDL R4, [R1+0x24] ;  /* 0x0000240001047983 */ /* 0x004ee80000100800 */
[----:B------:R-:W2:Y:S04]  /*114a0*/  LDL R3, [R1+0x28] ;  /* 0x0000280001037983 */ /* 0x000ea80000100800 */
[----:B------:R-:W4:Y:S01]  /*114b0*/  LDL R13, [R1+0x20] ;  /* 0x00002000010d7983 */ /* 0x000f220000100800 */
[----:B------:R-:W-:Y:S05]  /*114c0*/  WARPSYNC.ALL ;  /* 0x0000000000007948 */ /* 0x000fea0003800000 */
[----:B---3--:R-:W-:-:S05]  /*114d0*/  LOP3.LUT R0, R12, R4, RZ, 0xfc, !PT ;  /* 0x000000040c007212 */ /* 0x008fca00078efcff */
[----:B------:R-:W-:Y:S01]  /*114e0*/  IMAD.IADD R0, R17, 0x1, R0 ;  /* 0x0000000111007824 */ /* 0x000fe200078e0200 */
[----:B----4-:R-:W-:-:S03]  /*114f0*/  LOP3.LUT R20, R12, R13, RZ, 0xfc, !PT ;  /* 0x0000000d0c147212 */ /* 0x010fc600078efcff */
[----:B--2---:R-:W-:Y:S01]  /*11500*/  IMAD.IADD R3, R3, 0x1, R0 ;  /* 0x0000000103037824 */ /* 0x004fe200078e0200 */
[----:B0-----:R-:W0:Y:S01]  /*11510*/  LDSM.16.MT88.4 R8, [R0+0xa400] ;  /* 0x00a400000008783b */ /* 0x001e220000004200 */
[----:B------:R-:W-:Y:S01]  /*11520*/  IMAD.IADD R20, R17, 0x1, R20 ;  /* 0x0000000111147824 */ /* 0x000fe200078e0214 */
[C-C-:B0-----:R-:W-:Y:S02]  /*11530*/  PRMT R4, R8.reuse, 0x6420, R9.reuse ;  /* 0x0000642008047816 */ /* 0x141fe40000000009 */
[----:B------:R-:W-:Y:S02]  /*11540*/  PRMT R5, R8, 0x7531, R9 ;  /* 0x0000753108057816 */ /* 0x000fe40000000009 */
        /* <DEDUP_REMOVED lines=9> */
[----:B------:R-:W0:Y:S02]  /*115e0*/  LDSM.16.MT88.4 R8, [R0+0xb400] ;  /* 0x00b400000008783b */ /* 0x000e240000004200 */
        /* <DEDUP_REMOVED lines=52> */
[----:B--2---:R-:W2:Y:S01]  /*11930*/  FENCE.VIEW.ASYNC.S ;  /* 0x00000000000073c6 */ /* 0x004ea20000000000 */
[----:B------:R-:W-:Y:S05]  /*11940*/  @!P1 BRA `(.L_x_244) ;  /* 0x0000000000049947 */ /* 0x000fea0003800000 */
[----:B------:R-:W-:Y:S01]  /*11950*/  BPT.TRAP 0x1 ;  /* 0x000000040000795c */ /* 0x000fe20000300000 */
.L_x_244:
[----:B------:R-:W3:Y:S01]  /*11960*/  S2R R0, SR_TID.X ;  /* 0x0000000000007919 */ /* 0x000ee20000002100 */
[----:B--2---:R2:W-:Y:S01]  /*11970*/  SYNCS.ARRIVE.TRANS64.A1T0 RZ, [R19+URZ+0x29850], RZ ;  /* 0x029850ff13ff79a7 */ /* 0x0045e2000810003f */
[----:B---3--:R-:W-:Y:S02]  /*11980*/  LOP3.LUT R3, R0, 0x7f, RZ, 0xc0, !PT ;  /* 0x0000007f00037812 */ /* 0x008fe400078ec0ff */
[----:B------:R-:W3:Y:S01]  /*11990*/  LDL R0, [R1+0xc] ;  /* 0x00000c0001007983 */ /* 0x000ee20000100800 */
[----:B------:R-:W-:Y:S01]  /*119a0*/  BAR.SYNC.DEFER_BLOCKING 0x2, 0x80 ;  /* 0x0082000000007b1d */ /* 0x000fe20000010000 */
[----:B------:R-:W-:-:S13]  /*119b0*/  ISETP.NE.AND P0, PT, R3, RZ, PT ;  /* 0x000000ff0300720c */ /* 0x000fda0003f05270 */
[----:B--2---:R-:W-:-:S05]  /*119c0*/  @!P0 VIADD R19, R19, 0x29880 ;  /* 0x0002988013138836 */ /* 0x004fca0000000000 */
[----:B------:R-:W-:-:S04]  /*119d0*/  @!P0 PRMT R19, RZ, 0x654, R19 ;  /* 0x00000654ff138816 */ /* 0x000fc80000000013 */
[----:B------:R2:W-:Y:S01]  /*119e0*/  @!P0 SYNCS.ARRIVE.TRANS64.RED.A1T0 RZ, [R19+URZ], RZ ;  /* 0x000000ff13ff89a7 */ /* 0x0005e2000810043f */
[C---:B---3--:R-:W-:Y:S01]  /*119f0*/  ISETP.GT.AND P0, PT, R2.reuse, R0, PT ;  /* 0x000000000200720c */ /* 0x048fe20003f04270 */
[----:B------:R-:W-:Y:S01]  /*11a00*/  VIADD R2, R2, 0xffffffff ;  /* 0xffffffff02027836 */ /* 0x000fe20000000000 */
[----:B------:R2:W5:Y:S01]  /*11a10*/  LDL R0, [R1] ;  /* 0x0000000001007983 */ /* 0x0005620000100800 */
[----:B------:R-:W-:-:S10]  /*11a20*/  IMAD.MOV.U32 R3, RZ, RZ, R18 ;  /* 0x000000ffff037224 */ /* 0x000fd400078e0012 */
[----:B--2---:R-:W-:Y:S05]  /*11a30*/  @P0 BRA `(.L_x_245) ;  /* 0xfffffff000100947 */ /* 0x004fea000383ffff */
.L_x_223:
[----:B0-----:R-:W0:Y:S01]  /*11a40*/  S2R R4, SR_TID.X ;  /* 0x0000000000047919 */ /* 0x001e220000002100 */
[----:B------:R-:W-:Y:S01]  /*11a50*/  BSSY B0, `(.L_x_246) ;  /* 0x0000011000007945 */ /* 0x000fe20003800000 */
[----:B0-----:R-:W-:-:S04]  /*11a60*/  LOP3.LUT R4, R4, 0x7f, RZ, 0xc0, !PT ;  /* 0x0000007f04047812 */ /* 0x001fc800078ec0ff */
[----:B------:R-:W-:-:S13]  /*11a70*/  ISETP.NE.AND P0, PT, R4, RZ, PT ;  /* 0x000000ff0400720c */ /* 0x000fda0003f05270 */
[----:B------:R-:W-:Y:S05]  /*11a80*/  @P0 BRA `(.L_x_247) ;  /* 0x0000000000340947 */ /* 0x000fea0003800000 */
[----:B------:R-:W0:Y:S01]  /*11a90*/  S2R R3, SR_LANEID ;  /* 0x0000000000037919 */ /* 0x000e220000000000 */
[----:B------:R-:W-:Y:S02]  /*11aa0*/  VOTEU.ANY UR4, UPT, PT ;  /* 0x0000000000047886 */ /* 0x000fe400038e0100 */
[----:B-1---5:R-:W0:Y:S08]  /*11ab0*/  FLO.U32 R0, UR4 ;  /* 0x0000000400007d00 */ /* 0x022e3000080e0000 */
        /* <DEDUP_REMOVED lines=9> */
[----:B------:R0:W-:Y:S02]  /*11b50*/  STL [R1+0x10], R0 ;  /* 0x0000100001007387 */ /* 0x0001e40000100800 */
.L_x_247:
[----:B------:R-:W-:Y:S05]  /*11b60*/  BSYNC B0 ;  /* 0x0000000000007941 */ /* 0x000fea0003800000 */
.L_x_246:
[----:B------:R-:W-:-:S06]  /*11b70*/  UISETP.NE.AND UP0, UPT, UR39, 0x3, UPT ;  /* 0x000000032700788c */ /* 0x000fcc000bf05270 */
[----:B------:R-:W-:-:S13]  /*11b80*/  PLOP3.LUT P1, PT, PT, PT, UP0, 0x80, 0x0 ;  /* 0x000000000000781c */ /* 0x000fda0003f2f008 */
[----:B------:R-:W-:Y:S05]  /*11b90*/  @!P1 BRA `(.L_x_248) ;  /* 0x0000000000049947 */ /* 0x000fea0003800000 */
[----:B------:R-:W-:Y:S01]  /*11ba0*/  BPT.TRAP 0x1 ;  /* 0x000000040000795c */ /* 0x000fe20000300000 */
.L_x_248:
[----:B------:R-:W2:Y:S01]  /*11bb0*/  LDL R2, [R1] ;  /* 0x0000000001027983 */ /* 0x000ea20000100800 */
[----:B------:R-:W-:Y:S01]  /*11bc0*/  IMAD R16, R18, 0x8, R17 ;  /* 0x0000000812107824 */ /* 0x000fe200078e0211 */
[----:B------:R-:W-:Y:S01]  /*11bd0*/  BSSY B0, `(.L_x_249) ;  /* 0x0000007000007945 */ /* 0x000fe20003800000 */
[----:B01---5:R-:W-:-:S05]  /*11be0*/  IMAD.U32 R0, RZ, RZ, UR42 ;  /* 0x0000002aff007e24 */ /* 0x023fca000f8e00ff */
[----:B------:R-:W-:Y:S02]  /*11bf0*/  ISETP.NE.AND P2, PT, R0, 0x3, PT ;  /* 0x000000030000780c */ /* 0x000fe40003f45270 */
[----:B--2---:R-:W-:-:S04]  /*11c00*/  LOP3.LUT R3, R2, 0x1, RZ, 0x3c, !PT ;  /* 0x0000000102037812 */ /* 0x004fc800078e3cff */
[----:B------:R-:W-:-:S04]  /*11c10*/  SHF.L.U32 R3, R3, 0x1f, RZ ;  /* 0x0000001f03037819 */ /* 0x000fc800000006ff */
[----:B------:R-:W0:Y:S02]  /*11c20*/  SYNCS.PHASECHK.TRANS64.TRYWAIT P1, [R16+URZ+0x29870], R3 ;  /* 0x02987003100075a7 */ /* 0x000e24000802017f */
[----:B0-----:R-:W-:Y:S05]  /*11c30*/  @!P1 BRA `(.L_x_250) ;  /* 0x0000002000349947 */ /* 0x001fea0003800000 */
.L_x_300:
[----:B------:R-:W-:Y:S05]  /*11c40*/  BSYNC B0 ;  /* 0x0000000000007941 */ /* 0x000fea0003800000 */
.L_x_249:
[----:B------:R-:W-:Y:S05]  /*11c50*/  @!P2 BRA `(.L_x_251) ;  /* 0x000000000004a947 */ /* 0x000fea0003800000 */
[----:B------:R-:W-:Y:S01]  /*11c60*/  BPT.TRAP 0x1 ;  /* 0x000000040000795c */ /* 0x000fe20000300000 */
.L_x_251:
[----:B------:R-:W0:Y:S02]  /*11c70*/  LDL R0, [R1] ;  /* 0x0000000001007983 */ /* 0x000e240000100800 */
[----:B0-----:R-:W-:-:S04]  /*11c80*/  SHF.L.U32 R3, R0, 0x1f, RZ ;  /* 0x0000001f00037819 */ /* 0x001fc800000006ff */
[----:B------:R-:W0:Y:S02]  /*11c90*/  SYNCS.PHASECHK.TRANS64.TRYWAIT P1, [R16+URZ+0x29860], R3 ;  /* 0x02986003100075a7 */ /* 0x000e24000802017f */
[----:B0-----:R-:W-:Y:S05]  /*11ca0*/  @!P1 BRA `(.L_x_252) ;  /* 0x00000020002c9947 */ /* 0x001fea0003800000 */
.L_x_301:
[----:B------:R-:W2:Y:S04]  /*11cb0*/  LDL R2, [R1+0x24] ;  /* 0x0000240001027983 */ /* 0x000ea80000100800 */
[----:B------:R-:W0:Y:S04]  /*11cc0*/  LDL R13, [R1+0x28] ;  /* 0x00002800010d7983 */ /* 0x000e280000100800 */
[----:B------:R-:W3:Y:S01]  /*11cd0*/  LDL R12, [R1+0x20] ;  /* 0x00002000010c7983 */ /* 0x000ee20000100800 */
[----:B------:R-:W-:Y:S01]  /*11ce0*/  IMAD R0, R18, 0x5000, RZ ;  /* 0x0000500012007824 */ /* 0x000fe200078e02ff */
[----:B------:R-:W-:Y:S05]  /*11cf0*/  WARPSYNC.ALL ;  /* 0x0000000000007948 */ /* 0x000fea0003800000 */
[----:B--2---:R-:W-:-:S05]  /*11d00*/  LOP3.LUT R2, R0, R2, RZ, 0xfc, !PT ;  /* 0x0000000200027212 */ /* 0x004fca00078efcff */
[----:B------:R-:W-:Y:S01]  /*11d10*/  IMAD.IADD R2, R17, 0x1, R2 ;  /* 0x0000000111027824 */ /* 0x000fe200078e0202 */
[----:B---3--:R-:W-:-:S03]  /*11d20*/  LOP3.LUT R0, R0, R12, RZ, 0xfc, !PT ;  /* 0x0000000c00007212 */ /* 0x008fc600078efcff */
[----:B0-----:R-:W-:Y:S01]  /*11d30*/  IMAD.IADD R3, R13, 0x1, R2 ;  /* 0x000000010d037824 */ /* 0x001fe200078e0202 */
[----:B------:R-:W0:Y:S01]  /*11d40*/  LDSM.16.MT88.4 R4, [R2+0xa400] ;  /* 0x00a400000204783b */ /* 0x000e220000004200 */
[----:B------:R-:W-:Y:S01]  /*11d50*/  IMAD.IADD R0, R17, 0x1, R0 ;  /* 0x0000000111007824 */ /* 0x000fe200078e0200 */
[C-C-:B0-----:R-:W-:Y:S02]  /*11d60*/  PRMT R8, R4.reuse, 0x6420, R5.reuse ;  /* 0x0000642004087816 */ /* 0x141fe40000000005 */
[----:B------:R-:W-:Y:S02]  /*11d70*/  PRMT R9, R4, 0x7531, R5 ;  /* 0x0000753104097816 */ /* 0x000fe40000000005 */
[C-C-:B------:R-:W-:Y:S02]  /*11d80*/  PRMT R10, R6.reuse, 0x6420, R7.reuse ;  /* 0x00006420060a7816 */ /* 0x140fe40000000007 */
[----:B------:R-:W-:Y:S02]  /*11d90*/  PRMT R11, R6, 0x7531, R7 ;  /* 0x00007531060b7816 */ /* 0x000fe40000000007 */
[----:B------:R-:W0:Y:S04]  /*11da0*/  LDSM.16.MT88.4 R4, [R3+0xa400] ;  /* 0x00a400000304783b */ /* 0x000e280000004200 */
[----:B------:R0:W-:Y:S02]  /*11db0*/  STSM.16.M88.4 [R0+0x400], R8 ;  /* 0x0004000800007844 */ /* 0x0001e40000000200 */
        /* <DEDUP_REMOVED lines=47> */
[----:B------:R1:W-:Y:S01]  /*120b0*/  STSM.16.M88.4 [R0+0x4400], R12 ;  /* 0x0044000c00007844 */ /* 0x0003e20000000200 */
[C-C-:B0-----:R-:W-:Y:S02]  /*120c0*/  PRMT R8, R4.reuse, 0x6420, R5.reuse ;  /* 0x0000642004087816 */ /* 0x141fe40000000005 */
[----:B------:R-:W-:Y:S02]  /*120d0*/  PRMT R9, R4, 0x7531, R5 ;  /* 0x0000753104097816 */ /* 0x000fe40000000005 */
[----:B------:R-:W-:-:S02]  /*120e0*/  PRMT R10, R6, 0x6420, R7 ;  /* 0x00006420060a7816 */ /* 0x000fc40000000007 */
[----:B------:R-:W-:-:S05]  /*120f0*/  PRMT R11, R6, 0x7531, R7 ;  /* 0x00007531060b7816 */ /* 0x000fca0000000007 */
[----:B------:R1:W-:Y:S01]  /*12100*/  STSM.16.M88.4 [R0+0x4c00], R8 ;  /* 0x004c000800007844 */ /* 0x0003e20000000200 */
[----:B------:R-:W-:Y:S01]  /*12110*/  @!PT LDS RZ, [RZ] ;  /* 0x00000000fffff984 */ /* 0x000fe20000000800 */
[----:B------:R-:W-:Y:S01]  /*12120*/  @!PT LDS RZ, [RZ] ;  /* 0x00000000fffff984 */ /* 0x000fe20000000800 */
[----:B------:R-:W-:Y:S01]  /*12130*/  @!PT LDS RZ, [RZ] ;  /* 0x00000000fffff984 */ /* 0x000fe20000000800 */
[----:B------:R-:W-:Y:S01]  /*12140*/  @!PT LDS RZ, [RZ] ;  /* 0x00000000fffff984 */ /* 0x000fe20000000800 */
[----:B------:R0:W-:Y:S06]  /*12150*/  MEMBAR.ALL.CTA ;  /* 0x0000000000007992 */ /* 0x0001ec0000008000 */
[----:B0-----:R-:W0:Y:S01]  /*12160*/  FENCE.VIEW.ASYNC.S ;  /* 0x00000000000073c6 */ /* 0x001e220000000000 */
[----:B------:R-:W-:Y:S05]  /*12170*/  @!P2 BRA `(.L_x_253) ;  /* 0x000000000004a947 */ /* 0x000fea0003800000 */
[----:B------:R-:W-:Y:S01]  /*12180*/  BPT.TRAP 0x1 ;  /* 0x000000040000795c */ /* 0x000fe20000300000 */
.L_x_253:
[----:B------:R-:W2:Y:S01]  /*12190*/  LDL.LU R2, [R1] ;  /* 0x0000000001027983 */ /* 0x000ea20000300800 */
[----:B0-----:R0:W-:Y:S01]  /*121a0*/  SYNCS.ARRIVE.TRANS64.A1T0 RZ, [R16+URZ+0x29850], RZ ;  /* 0x029850ff10ff79a7 */ /* 0x0011e2000810003f */
[----:B------:R-:W-:Y:S02]  /*121b0*/  VIADD R18, R18, 0x1 ;  /* 0x0000000112127836 */ /* 0x000fe40000000000 */
[----:B0-----:R-:W-:-:S05]  /*121c0*/  @!P0 VIADD R16, R16, 0x29880 ;  /* 0x0002988010108836 */ /* 0x001fca0000000000 */
[----:B------:R-:W-:Y:S01]  /*121d0*/  @!P0 PRMT R16, RZ, 0x654, R16 ;  /* 0x00000654ff108816 */ /* 0x000fe20000000010 */
[----:B------:R-:W-:Y:S06]  /*121e0*/  BAR.SYNC.DEFER_BLOCKING 0x2, 0x80 ;  /* 0x0082000000007b1d */ /* 0x000fec0000010000 */
[----:B------:R3:W-:Y:S01]  /*121f0*/  @!P0 SYNCS.ARRIVE.TRANS64.RED.A1T0 RZ, [R16+URZ], RZ ;  /* 0x000000ff10ff89a7 */ /* 0x0007e2000810043f */
[----:B------:R-:W-:-:S04]  /*12200*/  ISETP.NE.AND P0, PT, R18, 0x2, PT ;  /* 0x000000021200780c */ /* 0x000fc80003f05270 */
[----:B-1----:R-:W-:Y:S02]  /*12210*/  SEL R0, RZ, 0x1, P0 ;  /* 0x00000001ff007807 */ /* 0x002fe40000000000 */
[----:B------:R-:W-:Y:S02]  /*12220*/  SEL R18, R18, RZ, P0 ;  /* 0x000000ff12127207 */ /* 0x000fe40000000000 */
[----:B--2---:R-:W-:-:S05]  /*12230*/  LOP3.LUT R2, R2, R0, RZ, 0x3c, !PT ;  /* 0x0000000002027212 */ /* 0x004fca00078e3cff */
[----:B------:R3:W-:Y:S02]  /*12240*/  STL [R1], R2 ;  /* 0x0000000201007387 */ /* 0x0007e40000100800 */
.L_x_198:
[----:B------:R-:W-:Y:S05]  /*12250*/  BSYNC B7 ;  /* 0x0000000000077941 */ /* 0x000fea0003800000 */
.L_x_196:
[----:B0-----:R-:W2:Y:S02]  /*12260*/  LDL R0, [R1+0x8] ;  /* 0x0000080001007983 */ /* 0x001ea40000100800 */
[----:B--2---:R-:W-:-:S13]  /*12270*/  LOP3.LUT P0, RZ, R0, 0x2, RZ, 0xc0, !PT ;  /* 0x0000000200ff7812 */ /* 0x004fda000780c0ff */
[----:B------:R-:W-:Y:S05]  /*12280*/  @!P0 BRA `(.L_x_254) ;  /* 0x0000000000308947 */ /* 0x000fea0003800000 */
[----:B------:R-:W0:Y:S08]  /*12290*/  S2UR UR5, SR_CgaCtaId ;  /* 0x00000000000579c3 */ /* 0x000e300000008800 */
[----:B------:R-:W-:Y:S06]  /*122a0*/  BAR.SYNC.DEFER_BLOCKING 0x5, 0x180 ;  /* 0x0146000000007b1d */ /* 0x000fec0000010000 */
[----:B------:R-:W-:-:S02]  /*122b0*/  UMOV UR4, 0x400 ;  /* 0x0000040000047882 */ /* 0x000fc40000000000 */
[----:B0-----:R-:W-:-:S06]  /*122c0*/  ULEA UR4, UR5, UR4, 0x18 ;  /* 0x0000000405047291 */ /* 0x001fcc000f8ec03f */
[----:B------:R-:W-:-:S05]  /*122d0*/  IMAD.U32 R17, RZ, RZ, UR4 ;  /* 0x00000004ff117e24 */ /* 0x000fca000f8e00ff */
[----:B------:R-:W0:Y:S04]  /*122e0*/  LDS.128 R4, [R17+0x298d0] ;  /* 0x0298d00011047984 */ /* 0x000e280000000c00 */
[----:B0-----:R0:W-:Y:S01]  /*122f0*/  STL.64 [R1+0x10], R4 ;  /* 0x0000100401007387 */ /* 0x0011e20000100a00 */
[----:B------:R-:W-:-:S03]  /*12300*/  IMAD.MOV.U32 R0, RZ, RZ, R7 ;  /* 0x000000ffff007224 */ /* 0x000fc600078e0007 */
[----:B------:R0:W-:Y:S02]  /*12310*/  STL [R1+0x18], R6 ;  /* 0x0000180601007387 */ /* 0x0001e40000100800 */
[----:B------:R-:W-:Y:S01]  /*12320*/  R2UR UR43, R0 ;  /* 0x00000000002b72ca */ /* 0x000fe200000e0000 */
[----:B------:R-:W-:Y:S06]  /*12330*/  BAR.ARV 0x4, 0x180 ;  /* 0x0106000000007b1d */ /* 0x000fec0000002000 */
[----:B------:R-:W-:Y:S08]  /*12340*/  BRA `(.L_x_255) ;  /* 0x0000000800c87947 */ /* 0x000ff00003800000 */
.L_x_254:
[----:B------:R-:W2:Y:S01]  /*12350*/  LDL.LU R0, [R1+0x10] ;  /* 0x0000100001007983 */ /* 0x000ea20000300800 */
[----:B------:R-:W-:Y:S01]  /*12360*/  ULDC UR4, c[0x0][0xc3c] ;  /* 0x00030f0000047ab9 */ /* 0x000fe20000000800 */
[----:B---3--:R-:W0:Y:S02]  /*12370*/  S2R R2, SR_TID.X ;  /* 0x0000000000027919 */ /* 0x008e240000002100 */
[----:B0-----:R-:W-:-:S04]  /*12380*/  LOP3.LUT R8, R2, 0x1f, RZ, 0xc0, !PT ;  /* 0x0000001f02087812 */ /* 0x001fc800078ec0ff */
[C---:B------:R-:W-:Y:S01]  /*12390*/  ISETP.NE.AND P0, PT, R8.reuse, 0x1f, PT ;  /* 0x0000001f0800780c */ /* 0x040fe20003f05270 */
[----:B------:R-:W-:-:S05]  /*123a0*/  VIADD R6, R8, UR43 ;  /* 0x0000002b08067c36 */ /* 0x000fca0008000000 */
[----:B------:R-:W-:Y:S01]  /*123b0*/  ISETP.GE.OR P1, PT, R6, UR4, !P0 ;  /* 0x0000000406007c0c */ /* 0x000fe2000c726670 */
[----:B------:R-:W-:-:S12]  /*123c0*/  ULDC UR4, c[0x0][0xc3c] ;  /* 0x00030f0000047ab9 */ /* 0x000fd80000000800 */
[----:B------:R-:W0:Y:S08]  /*123d0*/  @!P1 LDC.64 R2, c[0x0][0xc80] ;  /* 0x00032000ff029b82 */ /* 0x000e300000000a00 */
[----:B------:R-:W1:Y:S01]  /*123e0*/  @!P1 LDC.64 R4, c[0x0][0xc78] ;  /* 0x00031e00ff049b82 */ /* 0x000e620000000a00 */
[----:B0-----:R-:W-:-:S04]  /*123f0*/  @!P1 IMAD.WIDE R2, R6, 0x4, R2 ;  /* 0x0000000406029825 */ /* 0x001fc800078e0202 */
[----:B--2---:R-:W-:Y:S02]  /*12400*/  IMAD.MOV.U32 R9, RZ, RZ, R0 ;  /* 0x000000ffff097224 */ /* 0x004fe400078e0000 */
[----:B------:R-:W-:-:S06]  /*12410*/  IMAD.MOV.U32 R0, RZ, RZ, RZ ;  /* 0x000000ffff007224 */ /* 0x000fcc00078e00ff */
[----:B------:R1:W2:Y:S02]  /*12420*/  @!P1 LDG.E R0, desc[UR50][R2.64] ;  /* 0x0000003202009981 */ /* 0x0002a4000c1e1900 */
[----:B-1----:R-:W-:Y:S01]  /*12430*/  @!P1 IMAD.WIDE R2, R6, 0x4, R4 ;  /* 0x0000000406029825 */ /* 0x002fe200078e0204 */
[----:B------:R-:W-:-:S06]  /*12440*/  CS2R R6, SRZ ;  /* 0x0000000000067805 */ /* 0x000fcc000001ff00 */
[----:B------:R-:W2:Y:S01]  /*12450*/  @!P1 LDG.E R7, desc[UR50][R2.64] ;  /* 0x0000003202079981 */ /* 0x000ea2000c1e1900 */
[C---:B------:R-:W-:Y:S02]  /*12460*/  ISETP.NE.AND P1, PT, R8.reuse, RZ, PT ;  /* 0x000000ff0800720c */ /* 0x040fe40003f25270 */
[C---:B------:R-:W-:Y:S01]  /*12470*/  ISETP.GE.U32.AND P2, PT, R8.reuse, 0x2, PT ;  /* 0x000000020800780c */ /* 0x040fe20003f46070 */
[----:B------:R-:W-:Y:S01]  /*12480*/  SHFL.IDX PT, R5, R9, 0x1, 0x1f ;  /* 0x00201f0009057f89 */ /* 0x000fe200000e0000 */
[C---:B------:R-:W-:Y:S02]  /*12490*/  ISETP.GE.U32.AND P3, PT, R8.reuse, 0x4, PT ;  /* 0x000000040800780c */ /* 0x040fe40003f66070 */
[C---:B------:R-:W-:Y:S01]  /*124a0*/  ISETP.GE.U32.AND P4, PT, R8.reuse, 0x8, PT ;  /* 0x000000080800780c */ /* 0x040fe20003f86070 */
[----:B------:R-:W-:Y:S01]  /*124b0*/  SHFL.IDX PT, R4, R9, RZ, 0x1f ;  /* 0x00001fff09047589 */ /* 0x000fe200000e0000 */
[----:B------:R-:W-:Y:S01]  /*124c0*/  ISETP.GE.U32.AND P5, PT, R8, 0x10, PT ;  /* 0x000000100800780c */ /* 0x000fe20003fa6070 */
        /* <DEDUP_REMOVED lines=21> */
[----:B------:R-:W-:Y:S05]  /*12620*/  @P6 BRA `(.L_x_256) ;  /* 0x0000000000986947 */ /* 0x000fea0003800000 */
.L_x_258:
[----:B------:R-:W-:-:S04]  /*12630*/  UIADD3 UR43, UR43, 0x1f, URZ ;  /* 0x0000001f2b2b7890 */ /* 0x000fc8000fffe03f */
[----:B------:R-:W-:-:S06]  /*12640*/  UISETP.GE.AND UP0, UPT, UR43, UR4, UPT ;  /* 0x000000042b00728c */ /* 0x000fcc000bf06270 */
[----:B------:R-:W-:-:S13]  /*12650*/  PLOP3.LUT P6, PT, PT, PT, UP0, 0x40, 0x0 ;  /* 0x000000000000781c */ /* 0x000fda0003fce808 */
[----:B------:R-:W-:Y:S05]  /*12660*/  @!P6 BRA `(.L_x_257) ;  /* 0x0000000400b0e947 */ /* 0x000fea0003800000 */
[----:B------:R-:W0:Y:S02]  /*12670*/  S2R R0, SR_TID.X ;  /* 0x0000000000007919 */ /* 0x000e240000002100 */
[----:B0-----:R-:W-:-:S05]  /*12680*/  LOP3.LUT R0, R0, 0x1f, RZ, 0xc0, !PT ;  /* 0x0000001f00007812 */ /* 0x001fca00078ec0ff */
[----:B------:R-:W-:Y:S02]  /*12690*/  VIADD R7, R0, UR43 ;  /* 0x0000002b00077c36 */ /* 0x000fe40008000000 */
[----:B------:R-:W-:-:S03]  /*126a0*/  IMAD.MOV.U32 R0, RZ, RZ, RZ ;  /* 0x000000ffff007224 */ /* 0x000fc600078e00ff */
[----:B------:R-:W-:-:S13]  /*126b0*/  ISETP.GE.OR P6, PT, R7, UR4, !P0 ;  /* 0x0000000407007c0c */ /* 0x000fda000c7c6670 */
[----:B------:R-:W0:Y:S02]  /*126c0*/  @!P6 LDC.64 R2, c[0x0][0xc80] ;  /* 0x00032000ff02eb82 */ /* 0x000e240000000a00 */
[----:B0-----:R-:W-:-:S05]  /*126d0*/  @!P6 IMAD.WIDE R2, R7, 0x4, R2 ;  /* 0x000000040702e825 */ /* 0x001fca00078e0202 */
[----:B------:R0:W2:Y:S02]  /*126e0*/  @!P6 LDG.E R0, desc[UR50][R2.64] ;  /* 0x000000320200e981 */ /* 0x0000a4000c1e1900 */
[----:B0-----:R-:W0:Y:S02]  /*126f0*/  @!P6 LDC.64 R2, c[0x0][0xc78] ;  /* 0x00031e00ff02eb82 */ /* 0x001e240000000a00 */
[----:B0-----:R-:W-:-:S04]  /*12700*/  @!P6 IMAD.WIDE R2, R7, 0x4, R2 ;  /* 0x000000040702e825 */ /* 0x001fc800078e0202 */
        /* <DEDUP_REMOVED lines=24> */
.L_x_256:
[----:B------:R-:W-:-:S04]  /*12890*/  IMAD.IADD R5, R5, 0x1, -R8 ;  /* 0x0000000105057824 */ /* 0x000fc800078e0a08 */
[----:B------:R-:W-:-:S05]  /*128a0*/  IMAD R8, R2, R3, R5 ;  /* 0x0000000302087224 */ /* 0x000fca00078e0205 */
[----:B------:R-:W-:-:S13]  /*128b0*/  ISETP.GT.AND P0, PT, R8, R4, PT ;  /* 0x000000040800720c */ /* 0x000fda0003f04270 */
[----:B------:R-:W-:Y:S02]  /*128c0*/  VOTEU.ANY UR5, UPT, !P0 ;  /* 0x0000000000057886 */ /* 0x000fe400040e0100 */
[----:B------:R-:W-:Y:S01]  /*128d0*/  ISETP.NE.AND P0, PT, RZ, UR5, PT ;  /* 0x00000005ff007c0c */ /* 0x000fe2000bf05270 */
[----:B------:R-:W-:-:S06]  /*128e0*/  UPOPC UR4, UR5 ;  /* 0x00000005000472bf */ /* 0x000fcc0008000000 */
[----:B------:R-:W-:-:S05]  /*128f0*/  IMAD.U32 R8, RZ, RZ, UR4 ;  /* 0x00000004ff087e24 */ /* 0x000fca000f8e00ff */
[----:B------:R0:W1:Y:S04]  /*12900*/  SHFL.IDX PT, R0, R0, R8, 0x1f ;  /* 0x00001f0800007589 */ /* 0x00006800000e0000 */
[----:B------:R0:W2:Y:S01]  /*12910*/  SHFL.IDX PT, R7, R7, R8, 0x1f ;  /* 0x00001f0807077589 */ /* 0x0000a200000e0000 */
[----:B------:R-:W-:Y:S05]  /*12920*/  @!P0 BRA `(.L_x_259) ;  /* 0x00000000000c8947 */ /* 0x000fea0003800000 */
[----:B------:R-:W-:-:S06]  /*12930*/  UIADD3 UR5, UR4, -0x1, URZ ;  /* 0xffffffff04057890 */ /* 0x000fcc000fffe03f */
[----:B------:R-:W-:-:S06]  /*12940*/  IMAD.U32 R6, RZ, RZ, UR5 ;  /* 0x00000005ff067e24 */ /* 0x000fcc000f8e00ff */
[----:B------:R3:W4:Y:S02]  /*12950*/  SHFL.IDX PT, R6, R2, R6, 0x1f ;  /* 0x00001f0602067589 */ /* 0x00072400000e0000 */
.L_x_259:
[----:B0---4-:R-:W-:Y:S01]  /*12960*/  IMAD R8, R6, R3, R5 ;  /* 0x0000000306087224 */ /* 0x011fe200078e0205 */
[-C--:B-1----:R-:W-:Y:S01]  /*12970*/  IABS R5, R0.reuse ;  /* 0x0000000000057213 */ /* 0x082fe20000000000 */
[----:B------:R-:W-:Y:S02]  /*12980*/  UIADD3 UR43, UR4, UR43, URZ ;  /* 0x0000002b042b7290 */ /* 0x000fe4000fffe03f */
[----:B------:R-:W-:Y:S01]  /*12990*/  IMAD.IADD R4, R4, 0x1, -R8 ;  /* 0x0000000104047824 */ /* 0x000fe200078e0a08 */
[----:B---3--:R-:W0:Y:S01]  /*129a0*/  I2F.RP R2, R5 ;  /* 0x0000000500027306 */ /* 0x008e220000209400 */
[----:B------:R1:W-:Y:S02]  /*129b0*/  STL [R1+0x10], R8 ;  /* 0x0000100801007387 */ /* 0x0003e40000100800 */
[----:B-1----:R-:W-:-:S05]  /*129c0*/  IABS R8, R0 ;  /* 0x0000000000087213 */ /* 0x002fca0000000000 */
[----:B0-----:R-:W0:Y:S01]  /*129d0*/  MUFU.RCP R2, R2 ;  /* 0x0000000200027308 */ /* 0x001e220000001000 */
[----:B------:R-:W-:Y:S02]  /*129e0*/  IMAD.MOV R8, RZ, RZ, -R8 ;  /* 0x000000ffff087224 */ /* 0x000fe400078e0a08 */
[----:B0-----:R-:W-:-:S05]  /*129f0*/  VIADD R2, R2, 0xffffffe ;  /* 0x0ffffffe02027836 */ /* 0x001fca0000000000 */
[----:B------:R-:W0:Y:S02]  /*12a00*/  F2I.FTZ.U32.TRUNC.NTZ R3, R2 ;  /* 0x0000000200037305 */ /* 0x000e24000021f000 */
[----:B0-----:R-:W-:-:S04]  /*12a10*/  IMAD.MOV R2, RZ, RZ, -R3 ;  /* 0x000000ffff027224 */ /* 0x001fc800078e0a03 */
[----:B------:R-:W-:Y:S02]  /*12a20*/  IMAD R6, R2, R5, RZ ;  /* 0x0000000502067224 */ /* 0x000fe400078e02ff */
[----:B------:R-:W-:-:S04]  /*12a30*/  IMAD.MOV.U32 R2, RZ, RZ, RZ ;  /* 0x000000ffff027224 */ /* 0x000fc800078e00ff */
[----:B------:R-:W-:Y:S01]  /*12a40*/  IMAD.HI.U32 R2, R3, R6, R2 ;  /* 0x0000000603027227 */ /* 0x000fe200078e0002 */
[----:B------:R-:W-:-:S05]  /*12a50*/  IABS R3, R4 ;  /* 0x0000000400037213 */ /* 0x000fca0000000000 */
[----:B------:R-:W-:-:S04]  /*12a60*/  IMAD.HI.U32 R6, R2, R3, RZ ;  /* 0x0000000302067227 */ /* 0x000fc800078e00ff */
[----:B------:R-:W-:-:S05]  /*12a70*/  IMAD R3, R6, R8, R3 ;  /* 0x0000000806037224 */ /* 0x000fca00078e0203 */
[----:B------:R-:W-:-:S13]  /*12a80*/  ISETP.GT.U32.AND P1, PT, R5, R3, PT ;  /* 0x000000030500720c */ /* 0x000fda0003f24070 */
[----:B------:R-:W-:Y:S02]  /*12a90*/  @!P1 IMAD.IADD R3, R3, 0x1, -R5 ;  /* 0x0000000103039824 */ /* 0x000fe400078e0a05 */
[----:B------:R-:W-:Y:S01]  /*12aa0*/  @!P1 VIADD R6, R6, 0x1 ;  /* 0x0000000106069836 */ /* 0x000fe20000000000 */
[----:B------:R-:W-:Y:S02]  /*12ab0*/  ISETP.NE.AND P1, PT, R0, RZ, PT ;  /* 0x000000ff0000720c */ /* 0x000fe40003f25270 */
[----:B------:R-:W-:Y:S02]  /*12ac0*/  ISETP.GE.U32.AND P0, PT, R3, R5, PT ;  /* 0x000000050300720c */ /* 0x000fe40003f06070 */
[----:B--2---:R-:W-:-:S04]  /*12ad0*/  IABS R5, R7 ;  /* 0x0000000700057213 */ /* 0x004fc80000000000 */
[----:B------:R-:W0:Y:S07]  /*12ae0*/  I2F.RP R2, R5 ;  /* 0x0000000500027306 */ /* 0x000e2e0000209400 */
[----:B------:R-:W-:Y:S01]  /*12af0*/  @P0 VIADD R6, R6, 0x1 ;  /* 0x0000000106060836 */ /* 0x000fe20000000000 */
[----:B0-----:R-:W0:Y:S02]  /*12b00*/  MUFU.RCP R2, R2 ;  /* 0x0000000200027308 */ /* 0x001e240000001000 */
[----:B0-----:R-:W-:-:S06]  /*12b10*/  VIADD R2, R2, 0xffffffe ;  /* 0x0ffffffe02027836 */ /* 0x001fcc0000000000 */
[----:B------:R-:W0:Y:S02]  /*12b20*/  F2I.FTZ.U32.TRUNC.NTZ R3, R2 ;  /* 0x0000000200037305 */ /* 0x000e24000021f000 */
[----:B0-----:R-:W-:-:S04]  /*12b30*/  IMAD.MOV R2, RZ, RZ, -R3 ;  /* 0x000000ffff027224 */ /* 0x001fc800078e0a03 */
[----:B------:R-:W-:Y:S02]  /*12b40*/  IMAD R8, R2, R5, RZ ;  /* 0x0000000502087224 */ /* 0x000fe400078e02ff */
[----:B------:R-:W-:-:S04]  /*12b50*/  IMAD.MOV.U32 R2, RZ, RZ, RZ ;  /* 0x000000ffff027224 */ /* 0x000fc800078e00ff */
[----:B------:R-:W-:Y:S01]  /*12b60*/  IMAD.HI.U32 R2, R3, R8, R2 ;  /* 0x0000000803027227 */ /* 0x000fe200078e0002 */
[----:B------:R-:W-:Y:S02]  /*12b70*/  LOP3.LUT R3, R4, R0, RZ, 0x3c, !PT ;  /* 0x0000000004037212 */ /* 0x000fe400078e3cff */
[----:B------:R-:W-:Y:S02]  /*12b80*/  IABS R8, R7 ;  /* 0x0000000700087213 */ /* 0x000fe40000000000 */
[----:B------:R-:W-:-:S03]  /*12b90*/  ISETP.GE.AND P2, PT, R3, RZ, PT ;  /* 0x000000ff0300720c */ /* 0x000fc60003f46270 */
[----:B------:R-:W-:-:S10]  /*12ba0*/  IMAD.MOV R8, RZ, RZ, -R8 ;  /* 0x000000ffff087224 */ /* 0x000fd400078e0a08 */
[----:B------:R-:W-:Y:S01]  /*12bb0*/  @!P2 IMAD.MOV R6, RZ, RZ, -R6 ;  /* 0x000000ffff06a224 */ /* 0x000fe200078e0a06 */
[----:B------:R-:W-:-:S04]  /*12bc0*/  @!P1 LOP3.LUT R6, RZ, R0, RZ, 0x33, !PT ;  /* 0x00000000ff069212 */ /* 0x000fc800078e33ff */
[-C--:B------:R-:W-:Y:S01]  /*12bd0*/  IABS R3, R6.reuse ;  /* 0x0000000600037213 */ /* 0x080fe20000000000 */
[----:B------:R-:W-:-:S04]  /*12be0*/  IMAD R0, R0, R6, RZ ;  /* 0x0000000600007224 */ /* 0x000fc800078e02ff */
[----:B------:R-:W-:-:S04]  /*12bf0*/  IMAD.HI.U32 R2, R2, R3, RZ ;  /* 0x0000000302027227 */ /* 0x000fc800078e00ff */
[----:B------:R-:W-:Y:S02]  /*12c00*/  IMAD R3, R2, R8, R3 ;  /* 0x0000000802037224 */ /* 0x000fe400078e0203 */
[----:B------:R-:W-:-:S03]  /*12c10*/  IMAD.IADD R4, R4, 0x1, -R0 ;  /* 0x0000000104047824 */ /* 0x000fc600078e0a00 */
[----:B------:R-:W-:-:S13]  /*12c20*/  ISETP.GT.U32.AND P1, PT, R5, R3, PT ;  /* 0x000000030500720c */ /* 0x000fda0003f24070 */
[----:B------:R-:W-:Y:S02]  /*12c30*/  @!P1 IMAD.IADD R3, R3, 0x1, -R5 ;  /* 0x0000000103039824 */ /* 0x000fe400078e0a05 */
[----:B------:R-:W-:Y:S01]  /*12c40*/  @!P1 VIADD R2, R2, 0x1 ;  /* 0x0000000102029836 */ /* 0x000fe20000000000 */
[----:B------:R-:W-:Y:S02]  /*12c50*/  ISETP.NE.AND P1, PT, R7, RZ, PT ;  /* 0x000000ff0700720c */ /* 0x000fe40003f25270 */
[----:B------:R-:W-:Y:S02]  /*12c60*/  ISETP.GE.U32.AND P0, PT, R3, R5, PT ;  /* 0x000000050300720c */ /* 0x000fe40003f06070 */
[----:B------:R-:W-:-:S04]  /*12c70*/  LOP3.LUT R3, R6, R7, RZ, 0x3c, !PT ;  /* 0x0000000706037212 */ /* 0x000fc800078e3cff */
[----:B------:R-:W-:-:S07]  /*12c80*/  ISETP.GE.AND P2, PT, R3, RZ, PT ;  /* 0x000000ff0300720c */ /* 0x000fce0003f46270 */
[----:B------:R-:W-:-:S06]  /*12c90*/  @P0 VIADD R2, R2, 0x1 ;  /* 0x0000000102020836 */ /* 0x000fcc0000000000 */
        /* <DEDUP_REMOVED lines=9> */
.L_x_257:
[----:B------:R0:W-:Y:S01]  /*12d30*/  STL [R1+0x10], R4 ;  /* 0x0000100401007387 */ /* 0x0001e20000100800 */
[----:B------:R-:W-:-:S03]  /*12d40*/  ULDC UR43, c[0x0][0xc3c] ;  /* 0x00030f00002b7ab9 */ /* 0x000fc60000000800 */
[----:B------:R0:W-:Y:S04]  /*12d50*/  STL [R1+0x14], RZ ;  /* 0x000014ff01007387 */ /* 0x0001e80000100800 */
[----:B------:R0:W-:Y:S02]  /*12d60*/  STL [R1+0x18], RZ ;  /* 0x000018ff01007387 */ /* 0x0001e40000100800 */
.L_x_260:
[----:B------:R-:W2:Y:S04]  /*12d70*/  LDL R2, [R1+0x18] ;  /* 0x0000180001027983 */ /* 0x000ea80000100800 */
[----:B------:R-:W3:Y:S04]  /*12d80*/  LDL R3, [R1+0x14] ;  /* 0x0000140001037983 */ /* 0x000ee80000100800 */
[----:B01----:R-:W4:Y:S01]  /*12d90*/  LDL R4, [R1+0x10] ;  /* 0x0000100001047983 */ /* 0x003f220000100800 */
[----:B------:R-:W0:Y:S02]  /*12da0*/  S2R R0, SR_TID.X ;  /* 0x0000000000007919 */ /* 0x000e240000002100 */
[----:B0-----:R-:W-:Y:S01]  /*12db0*/  LOP3.LUT R0, R0, 0x1f, RZ, 0xc0, !PT ;  /* 0x0000001f00007812 */ /* 0x001fe200078ec0ff */
[----:B------:R-:W-:Y:S03]  /*12dc0*/  BAR.SYNC.DEFER_BLOCKING 0x4, 0x180 ;  /* 0x0106000000007b1d */ /* 0x000fe60000010000 */
[----:B------:R-:W-:-:S13]  /*12dd0*/  ISETP.NE.AND P0, PT, R0, RZ, PT ;  /* 0x000000ff0000720c */ /* 0x000fda0003f05270 */
[----:B------:R-:W0:Y:S01]  /*12de0*/  @!P0 S2R R0, SR_CgaCtaId ;  /* 0x0000000000008919 */ /* 0x000e220000008800 */
[----:B--2---:R-:W-:Y:S01]  /*12df0*/  IMAD.MOV.U32 R6, RZ, RZ, R2 ;  /* 0x000000ffff067224 */ /* 0x004fe200078e0002 */
[----:B------:R-:W-:-:S04]  /*12e00*/  @!P0 MOV R2, 0x400 ;  /* 0x0000040000028802 */ /* 0x000fc80000000f00 */
[----:B0-----:R-:W-:Y:S01]  /*12e10*/  @!P0 LEA R17, R0, R2, 0x18 ;  /* 0x0000000200118211 */ /* 0x001fe200078ec0ff */
[----:B------:R-:W-:Y:S02]  /*12e20*/  IMAD.U32 R0, RZ, RZ, UR43 ;  /* 0x0000002bff007e24 */ /* 0x000fe4000f8e00ff */
[----:B---3--:R-:W-:Y:S02]  /*12e30*/  IMAD.MOV.U32 R5, RZ, RZ, R3 ;  /* 0x000000ffff057224 */ /* 0x008fe400078e0003 */
[----:B------:R-:W-:-:S05]  /*12e40*/  @!P0 IMAD.MOV.U32 R7, RZ, RZ, R0 ;  /* 0x000000ffff078224 */ /* 0x000fca00078e0000 */
[----:B----4-:R1:W-:Y:S01]  /*12e50*/  @!P0 STS.128 [R17+0x298d0], R4 ;  /* 0x0298d00411008388 */ /* 0x0103e20000000c00 */
[----:B------:R-:W-:Y:S06]  /*12e60*/  BAR.ARV 0x5, 0x180 ;  /* 0x0146000000007b1d */ /* 0x000fec0000002000 */
.L_x_255:
[----:B------:R-:W-:Y:S02]  /*12e70*/  ULDC UR4, c[0x0][0xc3c] ;  /* 0x00030f0000047ab9 */ /* 0x000fe40000000800 */
[----:B------:R-:W-:-:S06]  /*12e80*/  UISETP.GE.AND UP0, UPT, UR43, UR4, UPT ;  /* 0x000000042b00728c */ /* 0x000fcc000bf06270 */
[----:B------:R-:W-:-:S13]  /*12e90*/  PLOP3.LUT P0, PT, PT, PT, UP0, 0x80, 0x0 ;  /* 0x000000000000781c */ /* 0x000fda0003f0f008 */
[----:B------:R-:W-:Y:S05]  /*12ea0*/  @!P0 BRA `(.L_x_261) ;  /* 0xffffffb800848947 */ /* 0x000fea000383ffff */
.L_x_191:
[----:B------:R-:W2:Y:S01]  /*12eb0*/  LDL.LU R0, [R1+0x30] ;  /* 0x0000300001007983 */ /* 0x000ea20000300800 */
[----:B------:R-:W-:Y:S01]  /*12ec0*/  BSSY B0, `(.L_x_262) ;  /* 0x000000b000007945 */ /* 0x000fe20003800000 */
[----:B01----:R-:W0:Y:S01]  /*12ed0*/  S2R R4, SR_CgaCtaId ;  /* 0x0000000000047919 */ /* 0x003e220000008800 */
[----:B--2---:R-:W-:-:S05]  /*12ee0*/  VIADD R0, R0, 0x1 ;  /* 0x0000000100007836 */ /* 0x004fca0000000000 */
[----:B---3--:R-:W-:-:S04]  /*12ef0*/  LEA.HI R2, R0, R0, RZ, 0x1 ;  /* 0x0000000000027211 */ /* 0x008fc800078f08ff */
[----:B------:R-:W-:-:S05]  /*12f00*/  LOP3.LUT R3, R2, 0xfffffffe, RZ, 0xc0, !PT ;  /* 0xfffffffe02037812 */ /* 0x000fca00078ec0ff */
[----:B------:R-:W-:Y:S01]  /*12f10*/  IMAD.IADD R0, R0, 0x1, -R3 ;  /* 0x0000000100007824 */ /* 0x000fe200078e0a03 */
[----:B------:R-:W-:-:S04]  /*12f20*/  MOV R3, 0x400 ;  /* 0x0000040000037802 */ /* 0x000fc80000000f00 */
[----:B0-----:R-:W-:Y:S02]  /*12f30*/  LEA R3, R4, R3, 0x18 ;  /* 0x0000000304037211 */ /* 0x001fe400078ec0ff */
[----:B------:R-:W-:-:S04]  /*12f40*/  SHF.L.U32 R0, R0, 0x1f, RZ ;  /* 0x0000001f00007819 */ /* 0x000fc800000006ff */
[----:B------:R-:W0:Y:S02]  /*12f50*/  SYNCS.PHASECHK.TRANS64.TRYWAIT P0, [R3+URZ+0x29820], R0 ;  /* 0x02982000030075a7 */ /* 0x000e24000800017f */
[----:B0-----:R-:W-:Y:S05]  /*12f60*/  @!P0 BRA `(.L_x_263) ;  /* 0x0000000c00908947 */ /* 0x001fea0003800000 */
.L_x_302:
[----:B------:R-:W-:Y:S05]  /*12f70*/  BSYNC B0 ;  /* 0x0000000000007941 */ /* 0x000fea0003800000 */
.L_x_262:
[----:B------:R-:W-:-:S03]  /*12f80*/  UMOV UR4, 0xffffffff ;  /* 0xffffffff00047882 */ /* 0x000fc60000000000 */
[----:B------:R-:W-:Y:S05]  /*12f90*/  BRA.DIV UR4, `(.L_x_264) ;  /* 0x0000000e04987947 */ /* 0x000fea000b800000 */
[----:B0-----:R-:W0:Y:S02]  /*12fa0*/  S2R R0, SR_TID.X ;  /* 0x0000000000007919 */ /* 0x001e240000002100 */
[----:B0-----:R-:W-:-:S04]  /*12fb0*/  SHF.R.U32.HI R0, RZ, 0x5, R0 ;  /* 0x00000005ff007819 */ /* 0x001fc80000011600 */
[----:B------:R-:W-:-:S05]  /*12fc0*/  LOP3.LUT R0, R0, 0x3, RZ, 0xc0, !PT ;  /* 0x0000000300007812 */ /* 0x000fca00078ec0ff */
[----:B------:R0:W1:Y:S02]  /*12fd0*/  SHFL.IDX PT, R14, R0, RZ, 0x1f ;  /* 0x00001fff000e7589 */ /* 0x00006400000e0000 */
.L_x_305:
[----:B-1----:R-:W-:Y:S01]  /*12fe0*/  ISETP.NE.AND P0, PT, R14, RZ, PT ;  /* 0x000000ff0e00720c */ /* 0x002fe20003f05270 */
[----:B------:R-:W-:-:S12]  /*12ff0*/  BSSY B0, `(.L_x_265) ;  /* 0x000002c000007945 */ /* 0x000fd80003800000 */
[----:B------:R-:W-:Y:S05]  /*13000*/  @P0 BRA `(.L_x_266) ;  /* 0x0000000000a80947 */ /* 0x000fea0003800000 */
[----:B------:R-:W-:-:S03]  /*13010*/  UMOV UR4, 0xffffffff ;  /* 0xffffffff00047882 */ /* 0x000fc60000000000 */
[----:B------:R-:W-:Y:S05]  /*13020*/  BRA.DIV UR4, `(.L_x_267) ;  /* 0x0000000e04a87947 */ /* 0x000fea000b800000 */
[----:B------:R-:W-:-:S13]  /*13030*/  ELECT P6, URZ, PT ;  /* 0x00000000003f782f */ /* 0x000fda00038c0000 */
.L_x_308:
[----:B------:R-:W-:Y:S05]  /*13040*/  @!P6 BRA `(.L_x_266) ;  /* 0x000000000098e947 */ /* 0x000fea0003800000 */
[----:B------:R-:W-:-:S06]  /*13050*/  ULOP3.LUT UR4, UR38, 0x2, URZ, 0xfc, !UPT ;  /* 0x0000000226047892 */ /* 0x000fcc000f8efc3f */
[----:B0-----:R-:W-:-:S05]  /*13060*/  IMAD.U32 R0, RZ, RZ, UR4 ;  /* 0x00000004ff007e24 */ /* 0x001fca000f8e00ff */
[----:B------:R-:W-:-:S13]  /*13070*/  ISETP.NE.AND P0, PT, R0, 0x3, PT ;  /* 0x000000030000780c */ /* 0x000fda0003f05270 */
[----:B------:R-:W-:Y:S05]  /*13080*/  @!P0 BRA `(.L_x_268) ;  /* 0x0000000000048947 */ /* 0x000fea0003800000 */
[----:B------:R-:W-:Y:S01]  /*13090*/  BPT.TRAP 0x1 ;  /* 0x000000040000795c */ /* 0x000fe20000300000 */
.L_x_268:
[----:B------:R-:W2:Y:S01]  /*130a0*/  LDL.LU R6, [R1] ;  /* 0x0000000001067983 */ /* 0x000ea20000300800 */
[----:B------:R-:W-:Y:S02]  /*130b0*/  VIADD R5, R3, 0x29840 ;  /* 0x0002984003057836 */ /* 0x000fe40000000000 */
[C---:B------:R-:W-:Y:S02]  /*130c0*/  VIADD R0, R18.reuse, 0x1 ;  /* 0x0000000112007836 */ /* 0x040fe40000000000 */
[----:B------:R-:W-:-:S03]  /*130d0*/  IMAD R7, R18, 0x8, R5 ;  /* 0x0000000812077824 */ /* 0x000fc600078e0205 */
[----:B------:R-:W-:-:S04]  /*130e0*/  ISETP.NE.AND P2, PT, R0, 0x2, PT ;  /* 0x000000020000780c */ /* 0x000fc80003f45270 */
[----:B------:R-:W-:Y:S02]  /*130f0*/  SEL R2, RZ, 0x1, P2 ;  /* 0x00000001ff027807 */ /* 0x000fe40001000000 */
[C---:B--2---:R-:W-:Y:S02]  /*13100*/  SHF.L.U32 R4, R6.reuse, 0x1f, RZ ;  /* 0x0000001f06047819 */ /* 0x044fe400000006ff */
[----:B------:R-:W-:Y:S02]  /*13110*/  LOP3.LUT R6, R6, R2, RZ, 0x3c, !PT ;  /* 0x0000000206067212 */ /* 0x000fe400078e3cff */
[----:B------:R-:W0:Y:S01]  /*13120*/  SYNCS.PHASECHK.TRANS64.TRYWAIT P1, [R7+URZ], R4 ;  /* 0x00000004070075a7 */ /* 0x000e22000802017f */
[----:B------:R-:W-:Y:S02]  /*13130*/  SEL R2, R0, RZ, P2 ;  /* 0x000000ff00027207 */ /* 0x000fe40001000000 */
[----:B------:R-:W-:-:S03]  /*13140*/  SHF.L.U32 R0, R6, 0x1f, RZ ;  /* 0x0000001f06007819 */ /* 0x000fc600000006ff */
[----:B------:R-:W-:Y:S01]  /*13150*/  IMAD R5, R2, 0x8, R5 ;  /* 0x0000000802057824 */ /* 0x000fe200078e0205 */
[----:B0-----:R-:W-:Y:S06]  /*13160*/  @!P1 BRA `(.L_x_269) ;  /* 0x0000000c00789947 */ /* 0x001fec0003800000 */
.L_x_309:
[----:B------:R-:W1:Y:S02]  /*13170*/  SYNCS.PHASECHK.TRANS64.TRYWAIT P1, [R5+URZ], R0 ;  /* 0x00000000050075a7 */ /* 0x000e64000802017f */
[----:B-1----:R-:W-:Y:S05]  /*13180*/  @!P1 BRA `(.L_x_270) ;  /* 0x0000000c00849947 */ /* 0x002fea0003800000 */
.L_x_310:
[----:B------:R-:W-:Y:S05]  /*13190*/  @!P0 BRA `(.L_x_271) ;  /* 0x0000000000048947 */ /* 0x000fea0003800000 */
[----:B------:R-:W-:Y:S01]  /*131a0*/  BPT.TRAP 0x1 ;  /* 0x000000040000795c */ /* 0x000fe20000300000 */
.L_x_271:
[----:B-1----:R-:W-:-:S04]  /*131b0*/  IMAD R5, R18, 0x8, R3 ;  /* 0x0000000812057824 */ /* 0x002fc800078e0203 */
[----:B------:R-:W1:Y:S02]  /*131c0*/  SYNCS.PHASECHK.TRANS64.TRYWAIT P1, [R5+URZ+0x29860], R4 ;  /* 0x02986004050075a7 */ /* 0x000e64000802017f */
[----:B-1----:R-:W-:Y:S05]  /*131d0*/  @!P1 BRA `(.L_x_272) ;  /* 0x0000000c00849947 */ /* 0x002fea0003800000 */
.L_x_311:
[----:B------:R-:W-:Y:S05]  /*131e0*/  @!P0 BRA `(.L_x_273) ;  /* 0x0000000000048947 */ /* 0x000fea0003800000 */
[----:B------:R-:W-:Y:S01]  /*131f0*/  BPT.TRAP 0x1 ;  /* 0x000000040000795c */ /* 0x000fe20000300000 */
.L_x_273:
[----:B------:R-:W-:-:S04]  /*13200*/  IMAD R3, R2, 0x8, R3 ;  /* 0x0000000802037824 */ /* 0x000fc800078e0203 */
[----:B------:R-:W2:Y:S02]  /*13210*/  SYNCS.PHASECHK.TRANS64.TRYWAIT P1, [R3+URZ+0x29860], R0 ;  /* 0x02986000030075a7 */ /* 0x000ea4000802017f */
[----:B--2---:R-:W-:Y:S05]  /*13220*/  @!P1 BRA `(.L_x_274) ;  /* 0x0000000c00849947 */ /* 0x004fea0003800000 */
.L_x_312:
[----:B------:R-:W-:Y:S05]  /*13230*/  @!P0 BRA `(.L_x_275) ;  /* 0x0000000000048947 */ /* 0x000fea0003800000 */
[----:B------:R-:W-:Y:S01]  /*13240*/  BPT.TRAP 0x1 ;  /* 0x000000040000795c */ /* 0x000fe20000300000 */
.L_x_275:
[----:B------:R-:W3:Y:S02]  /*13250*/  SYNCS.PHASECHK.TRANS64.TRYWAIT P0, [R5+URZ+0x29880], R4 ;  /* 0x02988004050075a7 */ /* 0x000ee4000800017f */
[----:B---3--:R-:W-:Y:S05]  /*13260*/  @!P0 BRA `(.L_x_276) ;  /* 0x0000000c00888947 */ /* 0x008fea0003800000 */
.L_x_277:
[----:B----4-:R4:W0:Y:S02]  /*13270*/  SYNCS.PHASECHK.TRANS64.TRYWAIT P0, [R3+URZ+0x29880], R0 ;  /* 0x02988000030075a7 */ /* 0x010824000800017f */
[----:B0-----:R-:W-:Y:S05]  /*13280*/  @!P0 NANOSLEEP.SYNCS 0x989680 ;  /* 0x009896800000895d */ /* 0x001fea0003900000 */
[----:B------:R-:W0:Y:S02]  /*13290*/  @!P0 SYNCS.PHASECHK.TRANS64 P0, [R3+URZ+0x29880], R0 ;  /* 0x02988000030085a7 */ /* 0x000e24000800007f */
[----:B0-----:R-:W-:Y:S05]  /*132a0*/  @!P0 BRA `(.L_x_277) ;  /* 0xfffffffc00f08947 */ /* 0x001fea000383ffff */
.L_x_266:
[----:B------:R-:W-:Y:S05]  /*132b0*/  BSYNC B0 ;  /* 0x0000000000007941 */ /* 0x000fea0003800000 */
.L_x_265:
[----:B------:R-:W-:Y:S05]  /*132c0*/  EXIT ;  /* 0x000000000000794d */ /* 0x000fea0003800000 */
.L_x_140:
[----:B0-----:R0:W1:Y:S02]  /*132d0*/  SYNCS.PHASECHK.TRANS64.TRYWAIT P1, [R4+URZ+0x29800], R9 ;  /* 0x02980009040075a7 */ /* 0x001064000802017f */
[----:B-1----:R-:W-:Y:S05]  /*132e0*/  @!P1 NANOSLEEP.SYNCS 0x989680 ;  /* 0x009896800000995d */ /* 0x002fea0003900000 */
[----:B------:R-:W1:Y:S02]  /*132f0*/  @!P1 SYNCS.PHASECHK.TRANS64 P1, [R4+URZ+0x29800], R9 ;  /* 0x02980009040095a7 */ /* 0x000e64000802007f */
[----:B-1----:R-:W-:Y:S05]  /*13300*/  @!P1 BRA `(.L_x_140) ;  /* 0xfffffffc00f09947 */ /* 0x002fea000383ffff */
[----:B------:R-:W-:Y:S05]  /*13310*/  BRA `(.L_x_278) ;  /* 0xfffffee800b07947 */ /* 0x000fea000383ffff */
.L_x_144:
[----:B--2---:R2:W3:Y:S02]  /*13320*/  SYNCS.PHASECHK.TRANS64.TRYWAIT P2, [R6+URZ+0x29830], R7 ;  /* 0x02983007060075a7 */ /* 0x0044e4000804017f */
[----:B---3--:R-:W-:Y:S05]  /*13330*/  @!P2 NANOSLEEP.SYNCS 0x989680 ;  /* 0x009896800000a95d */ /* 0x008fea0003900000 */
[----:B------:R-:W3:Y:S02]  /*13340*/  @!P2 SYNCS.PHASECHK.TRANS64 P2, [R6+URZ+0x29830], R7 ;  /* 0x029830070600a5a7 */ /* 0x000ee4000804007f */
[----:B---3--:R-:W-:Y:S05]  /*13350*/  @!P2 BRA `(.L_x_144) ;  /* 0xfffffffc00f0a947 */ /* 0x008fea000383ffff */
[----:B------:R-:W-:Y:S05]  /*13360*/  BRA `(.L_x_143) ;  /* 0xfffffee800d87947 */ /* 0x000fea000383ffff */
.L_x_149:
[----:B-1----:R-:W-:-:S04]  /*13370*/  IMAD.U32 R5, RZ, RZ, UR6 ;  /* 0x00000006ff057e24 */ /* 0x002fc8000f8e00ff */
[----:B------:R1:W2:Y:S03]  /*13380*/  SYNCS.PHASECHK.TRANS64.TRYWAIT P1, [R5+URZ+0x29830], R4 ;  /* 0x02983004050075a7 */ /* 0x0002a6000802017f */
[----:B--2---:R-:W-:Y:S05]  /*13390*/  @!P1 NANOSLEEP.SYNCS 0x989680 ;  /* 0x009896800000995d */ /* 0x004fea0003900000 */
[----:B------:R-:W2:Y:S02]  /*133a0*/  @!P1 SYNCS.PHASECHK.TRANS64 P1, [R5+URZ+0x29830], R4 ;  /* 0x02983004050095a7 */ /* 0x000ea4000802007f */
[----:B--2---:R-:W-:Y:S05]  /*133b0*/  @!P1 BRA `(.L_x_149) ;  /* 0xfffffffc00ec9947 */ /* 0x004fea000383ffff */
[----:B------:R-:W-:Y:S05]  /*133c0*/  BRA `(.L_x_146) ;  /* 0xffffff28001c7947 */ /* 0x000fea000383ffff */
.L_x_153:
[----:B-1----:R-:W-:-:S04]  /*133d0*/  IMAD.U32 R5, RZ, RZ, UR6 ;  /* 0x00000006ff057e24 */ /* 0x002fc8000f8e00ff */
[----:B------:R1:W2:Y:S03]  /*133e0*/  SYNCS.PHASECHK.TRANS64.TRYWAIT P1, [R5+URZ+0x29850], R4 ;  /* 0x02985004050075a7 */ /* 0x0002a6000802017f */
[----:B--2---:R-:W-:Y:S05]  /*133f0*/  @!P1 NANOSLEEP.SYNCS 0x989680 ;  /* 0x009896800000995d */ /* 0x004fea0003900000 */
[----:B------:R-:W2:Y:S02]  /*13400*/  @!P1 SYNCS.PHASECHK.TRANS64 P1, [R5+URZ+0x29850], R4 ;  /* 0x02985004050095a7 */ /* 0x000ea4000802007f */
[----:B--2---:R-:W-:Y:S05]  /*13410*/  @!P1 BRA `(.L_x_153) ;  /* 0xfffffffc00ec9947 */ /* 0x004fea000383ffff */
[----:B------:R-:W-:Y:S05]  /*13420*/  BRA `(.L_x_150) ;  /* 0xffffff3400307947 */ /* 0x000fea000383ffff */
.L_x_159:
[----:B-1----:R1:W2:Y:S02]  /*13430*/  SYNCS.PHASECHK.TRANS64.TRYWAIT P1, [R21+URZ+0x29850], R0 ;  /* 0x02985000150075a7 */ /* 0x0022a4000802017f */
[----:B--2---:R-:W-:Y:S05]  /*13440*/  @!P1 NANOSLEEP.SYNCS 0x989680 ;  /* 0x009896800000995d */ /* 0x004fea0003900000 */
[----:B------:R-:W2:Y:S02]  /*13450*/  @!P1 SYNCS.PHASECHK.TRANS64 P1, [R21+URZ+0x29850], R0 ;  /* 0x02985000150095a7 */ /* 0x000ea4000802007f */
[----:B--2---:R-:W-:Y:S05]  /*13460*/  @!P1 BRA `(.L_x_159) ;  /* 0xfffffffc00f09947 */ /* 0x004fea000383ffff */
[----:B------:R-:W-:Y:S05]  /*13470*/  BRA `(.L_x_158) ;  /* 0xffffff5c00c47947 */ /* 0x000fea000383ffff */
.L_x_207:
[----:B------:R-:W-:Y:S02]  /*13480*/  IMAD.MOV.U32 R13, RZ, RZ, R0 ;  /* 0x000000ffff0d7224 */ /* 0x000fe400078e0000 */
[----:B------:R-:W-:Y:S02]  /*13490*/  IMAD.MOV.U32 R12, RZ, RZ, RZ ;  /* 0x000000ffff0c7224 */ /* 0x000fe400078e00ff */
[----:B------:R-:W-:Y:S02]  /*134a0*/  IMAD.MOV.U32 R11, RZ, RZ, 0x1f ;  /* 0x0000001fff0b7424 */ /* 0x000fe400078e00ff */
[----:B------:R-:W-:-:S07]  /*134b0*/  IMAD.MOV.U32 R15, RZ, RZ, -0x1 ;  /* 0xffffffffff0f7424 */ /* 0x000fce00078e00ff */
[----:B--2---:R-:W-:Y:S05]  /*134c0*/  WARPSYNC.COLLECTIVE R15, `(.L_x_279) ;  /* 0x000000000f087348 */ /* 0x004fea0003c00000 */
[----:B------:R0:W1:Y:S02]  /*134d0*/  SHFL.IDX P6, R14, R13, R12, R11 ;  /* 0x0000000c0d0e7389 */ /* 0x00006400000c000b */
[----:B012---:R-:W-:Y:S01]  /*134e0*/  ENDCOLLECTIVE ;  /* 0x000000000000791b */ /* 0x007fe20003800000 */
.L_x_279:
[----:B------:R-:W-:Y:S05]  /*134f0*/  BRA `(.L_x_280) ;  /* 0xffffffc400087947 */ /* 0x000fea000383ffff */
.L_x_209:
[----:B------:R-:W-:Y:S01]  /*13500*/  BSSY B0, `(.L_x_281) ;  /* 0x0000006000007945 */ /* 0x000fe20003800000 */
[----:B------:R-:W-:-:S07]  /*13510*/  IMAD.MOV.U32 R15, RZ, RZ, -0x1 ;  /* 0xffffffffff0f7424 */ /* 0x000fce00078e00ff */
[----:B--2---:R-:W-:Y:S05]  /*13520*/  WARPSYNC.COLLECTIVE R15, `(.L_x_282) ;  /* 0x000000000f0c7348 */ /* 0x004fea0003c00000 */
[----:B------:R-:W-:Y:S02]  /*13530*/  ELECT P6, UR62, PT ;  /* 0x00000000003e782f */ /* 0x000fe400038c0000 */
[----:B------:R-:W-:Y:S01]  /*13540*/  MOV R14, UR62 ;  /* 0x0000003e000e7c02 */ /* 0x000fe20008000f00 */
[----:B--2---:R-:W-:Y:S10]  /*13550*/  ENDCOLLECTIVE ;  /* 0x000000000000791b */ /* 0x004ff40003800000 */
.L_x_282:
[----:B------:R-:W-:Y:S05]  /*13560*/  BSYNC B0 ;  /* 0x0000000000007941 */ /* 0x000fea0003800000 */
.L_x_281:
[----:B------:R-:W-:Y:S05]  /*13570*/  BRA `(.L_x_283) ;  /* 0xffffffc400147947 */ /* 0x000fea000383ffff */
.L_x_211:
[----:B0-----:R0:W1:Y:S02]  /*13580*/  SYNCS.PHASECHK.TRANS64.TRYWAIT P0, [R2+URZ+0x29880], R3 ;  /* 0x02988003020075a7 */ /* 0x001064000800017f */
[----:B-1----:R-:W-:Y:S05]  /*13590*/  @!P0 NANOSLEEP.SYNCS 0x989680 ;  /* 0x009896800000895d */ /* 0x002fea0003900000 */
[----:B------:R-:W1:Y:S02]  /*135a0*/  @!P0 SYNCS.PHASECHK.TRANS64 P0, [R2+URZ+0x29880], R3 ;  /* 0x02988003020085a7 */ /* 0x000e64000800007f */
[----:B-1----:R-:W-:Y:S05]  /*135b0*/  @!P0 BRA `(.L_x_211) ;  /* 0xfffffffc00f08947 */ /* 0x002fea000383ffff */
[----:B------:R-:W-:Y:S05]  /*135c0*/  BRA `(.L_x_284) ;  /* 0xffffffc400747947 */ /* 0x000fea000383ffff */
.L_x_213:
[----:B-1----:R1:W2:Y:S02]  /*135d0*/  SYNCS.PHASECHK.TRANS64.TRYWAIT P0, [R2+URZ+0x29840], R3 ;  /* 0x02984003020075a7 */ /* 0x0022a4000800017f */
[----:B--2---:R-:W-:Y:S05]  /*135e0*/  @!P0 NANOSLEEP.SYNCS 0x989680 ;  /* 0x009896800000895d */ /* 0x004fea0003900000 */
[----:B------:R-:W2:Y:S02]  /*135f0*/  @!P0 SYNCS.PHASECHK.TRANS64 P0, [R2+URZ+0x29840], R3 ;  /* 0x02984003020085a7 */ /* 0x000ea4000800007f */
[----:B--2---:R-:W-:Y:S05]  /*13600*/  @!P0 BRA `(.L_x_213) ;  /* 0xfffffffc00f08947 */ /* 0x004fea000383ffff */
[----:B------:R-:W-:Y:S05]  /*13610*/  BRA `(.L_x_285) ;  /* 0xffffffc400c47947 */ /* 0x000fea000383ffff */
.L_x_217:
[----:B------:R0:W5:Y:S01]  /*13620*/  LDL.LU R8, [R1+0x1c] ;  /* 0x00001c0001087983 */ /* 0x0001620000300800 */
[----:B------:R-:W-:Y:S01]  /*13630*/  IMAD.MOV.U32 R13, RZ, RZ, R0 ;  /* 0x000000ffff0d7224 */ /* 0x000fe200078e0000 */
[----:B------:R-:W-:Y:S01]  /*13640*/  LOP3.LUT R7, R7, 0x7f, RZ, 0xc0, !PT ;  /* 0x0000007f07077812 */ /* 0x000fe200078ec0ff */
[----:B------:R-:W-:Y:S02]  /*13650*/  IMAD.MOV.U32 R12, RZ, RZ, RZ ;  /* 0x000000ffff0c7224 */ /* 0x000fe400078e00ff */
[----:B------:R-:W-:Y:S01]  /*13660*/  IMAD.MOV.U32 R11, RZ, RZ, 0x1c1f ;  /* 0x00001c1fff0b7424 */ /* 0x000fe200078e00ff */
[----:B------:R-:W-:Y:S01]  /*13670*/  SHF.R.U32.HI R2, RZ, 0x2, R7 ;  /* 0x00000002ff027819 */ /* 0x000fe20000011607 */
[----:B------:R-:W-:-:S04]  /*13680*/  IMAD.MOV.U32 R15, RZ, RZ, -0x1 ;  /* 0xffffffffff0f7424 */ /* 0x000fc800078e00ff */
[----:B0-----:R-:W-:-:S07]  /*13690*/  IMAD.IADD R2, R2, 0x1, R5 ;  /* 0x0000000102027824 */ /* 0x001fce00078e0205 */
[----:B-----5:R-:W-:Y:S05]  /*136a0*/  WARPSYNC.COLLECTIVE R15, `(.L_x_286) ;  /* 0x000000000f087348 */ /* 0x020fea0003c00000 */
[----:B------:R0:W1:Y:S02]  /*136b0*/  SHFL.IDX P6, R14, R13, R12, R11 ;  /* 0x0000000c0d0e7389 */ /* 0x00006400000c000b */
[----:B01---5:R-:W-:Y:S01]  /*136c0*/  ENDCOLLECTIVE ;  /* 0x000000000000791b */ /* 0x023fe20003800000 */
.L_x_286:
[----:B------:R-:W-:Y:S02]  /*136d0*/  IMAD.MOV.U32 R13, RZ, RZ, R4 ;  /* 0x000000ffff0d7224 */ /* 0x000fe400078e0004 */
[----:B------:R-:W-:Y:S02]  /*136e0*/  IMAD R3, R8, R6, RZ ;  /* 0x0000000608037224 */ /* 0x000fe400078e02ff */
[----:B------:R-:W-:-:S07]  /*136f0*/  IMAD.MOV.U32 R6, RZ, RZ, R14 ;  /* 0x000000ffff067224 */ /* 0x000fce00078e000e */
[----:B------:R-:W-:Y:S05]  /*13700*/  WARPSYNC.COLLECTIVE R15, `(.L_x_287) ;  /* 0x000000000f087348 */ /* 0x000fea0003c00000 */
[----:B------:R0:W1:Y:S02]  /*13710*/  SHFL.IDX P6, R14, R13, R12, R11 ;  /* 0x0000000c0d0e7389 */ /* 0x00006400000c000b */
[----:B01----:R-:W-:Y:S01]  /*13720*/  ENDCOLLECTIVE ;  /* 0x000000000000791b */ /* 0x003fe20003800000 */
.L_x_287:
[C---:B------:R-:W-:Y:S01]  /*13730*/  ISETP.GE.AND P4, PT, R2.reuse, R3, PT ;  /* 0x000000030200720c */ /* 0x040fe20003f86270 */
[----:B------:R-:W-:Y:S02]  /*13740*/  VIADD R8, R2, 0x20 ;  /* 0x0000002002087836 */ /* 0x000fe40000000000 */
[----:B------:R-:W-:Y:S02]  /*13750*/  IMAD.MOV.U32 R13, RZ, RZ, R0 ;  /* 0x000000ffff0d7224 */ /* 0x000fe400078e0000 */
[----:B------:R-:W-:Y:S02]  /*13760*/  IMAD.MOV.U32 R12, RZ, RZ, 0x1 ;  /* 0x00000001ff0c7424 */ /* 0x000fe400078e00ff */
[----:B------:R-:W-:-:S07]  /*13770*/  IMAD.MOV.U32 R7, RZ, RZ, R14 ;  /* 0x000000ffff077224 */ /* 0x000fce00078e000e */
[----:B------:R-:W-:Y:S05]  /*13780*/  WARPSYNC.COLLECTIVE R15, `(.L_x_288) ;  /* 0x000000000f087348 */ /* 0x000fea0003c00000 */
[----:B------:R0:W1:Y:S02]  /*13790*/  SHFL.IDX P6, R14, R13, R12, R11 ;  /* 0x0000000c0d0e7389 */ /* 0x00006400000c000b */
[----:B01----:R-:W-:Y:S01]  /*137a0*/  ENDCOLLECTIVE ;  /* 0x000000000000791b */ /* 0x003fe20003800000 */
.L_x_288:
[----:B------:R-:W-:-:S05]  /*137b0*/  @!P4 IADD3 R7, P3, R10, R7, RZ ;  /* 0x000000070a07c210 */ /* 0x000fca0007f7e0ff */
[----:B------:R-:W-:Y:S01]  /*137c0*/  @!P4 IMAD.X R6, RZ, RZ, R6, P3 ;  /* 0x000000ffff06c224 */ /* 0x000fe200018e0606 */
[----:B------:R-:W-:-:S04]  /*137d0*/  ISETP.GE.AND P3, PT, R8, R3, PT ;  /* 0x000000030800720c */ /* 0x000fc80003f66270 */
[----:B------:R-:W-:Y:S01]  /*137e0*/  @!P4 LOP3.LUT R7, R7, R6, RZ, 0x3c, !PT ;  /* 0x000000060707c212 */ /* 0x000fe200078e3cff */
[----:B------:R-:W-:-:S03]  /*137f0*/  IMAD.MOV.U32 R13, RZ, RZ, R4 ;  /* 0x000000ffff0d7224 */ /* 0x000fc600078e0004 */
[----:B------:R-:W-:-:S04]  /*13800*/  @!P4 LOP3.LUT R6, R7, R6, RZ, 0x3c, !PT ;  /* 0x000000060706c212 */ /* 0x000fc800078e3cff */
[----:B------:R-:W-:Y:S01]  /*13810*/  @!P4 LOP3.LUT R7, R7, R6, RZ, 0x3c, !PT ;  /* 0x000000060707c212 */ /* 0x000fe200078e3cff */
[----:B------:R-:W-:-:S07]  /*13820*/  IMAD.MOV.U32 R5, RZ, RZ, R14 ;  /* 0x000000ffff057224 */ /* 0x000fce00078e000e */
[----:B------:R-:W-:Y:S05]  /*13830*/  WARPSYNC.COLLECTIVE R15, `(.L_x_289) ;  /* 0x000000000f087348 */ /* 0x000fea0003c00000 */
[----:B------:R0:W1:Y:S02]  /*13840*/  SHFL.IDX P6, R14, R13, R12, R11 ;  /* 0x0000000c0d0e7389 */ /* 0x00006400000c000b */
[----:B01----:R-:W-:Y:S01]  /*13850*/  ENDCOLLECTIVE ;  /* 0x000000000000791b */ /* 0x003fe20003800000 */
.L_x_289:
[----:B------:R-:W-:Y:S01]  /*13860*/  @!PT LDS RZ, [RZ] ;  /* 0x00000000fffff984 */ /* 0x000fe20000000800 */
[----:B------:R-:W-:Y:S01]  /*13870*/  @!PT LDS RZ, [RZ] ;  /* 0x00000000fffff984 */ /* 0x000fe20000000800 */
[----:B------:R-:W-:Y:S01]  /*13880*/  @!PT LDS RZ, [RZ] ;  /* 0x00000000fffff984 */ /* 0x000fe20000000800 */
[----:B------:R-:W-:Y:S04]  /*13890*/  @!P4 LDGSTS.E.BYPASS.LTC128B.128 [R9+0x14400], desc[UR50][R6.64], !P0 ;  /* 0x144000000609cfae */ /* 0x000fe8000c101d72 */
[----:B------:R-:W-:Y:S04]  /*138a0*/  @!P4 LDGSTS.E.BYPASS.LTC128B.128 [R9+0x16400], desc[UR50][R6.64+0x40], !P1 ;  /* 0x164000400609cfae */ /* 0x000fe8000c901d72 */
[----:B------:R0:W-:Y:S01]  /*138b0*/  @!P4 LDGSTS.E.BYPASS.LTC128B.128 [R9+0x18400], desc[UR50][R6.64+0x80], !P2 ;  /* 0x184000800609cfae */ /* 0x0001e2000d101d72 */
[----:B------:R-:W-:Y:S02]  /*138c0*/  IMAD.MOV.U32 R13, RZ, RZ, R0 ;  /* 0x000000ffff0d7224 */ /* 0x000fe400078e0000 */
[----:B------:R-:W-:-:S02]  /*138d0*/  IMAD.MOV.U32 R12, RZ, RZ, 0x2 ;  /* 0x00000002ff0c7424 */ /* 0x000fc400078e00ff */
[----:B0-----:R-:W-:-:S07]  /*138e0*/  IMAD.MOV.U32 R6, RZ, RZ, R14 ;  /* 0x000000ffff067224 */ /* 0x001fce00078e000e */
[----:B------:R-:W-:Y:S05]  /*138f0*/  WARPSYNC.COLLECTIVE R15, `(.L_x_290) ;  /* 0x000000000f087348 */ /* 0x000fea0003c00000 */
[----:B------:R0:W1:Y:S02]  /*13900*/  SHFL.IDX P6, R14, R13, R12, R11 ;  /* 0x0000000c0d0e7389 */ /* 0x00006400000c000b */
[----:B01----:R-:W-:Y:S01]  /*13910*/  ENDCOLLECTIVE ;  /* 0x000000000000791b */ /* 0x003fe20003800000 */
.L_x_290:
[----:B------:R-:W-:-:S05]  /*13920*/  @!P3 IADD3 R6, P4, R10, R6, RZ ;  /* 0x000000060a06b210 */ /* 0x000fca0007f9e0ff */
[----:B------:R-:W-:-:S04]  /*13930*/  @!P3 IMAD.X R5, RZ, RZ, R5, P4 ;  /* 0x000000ffff05b224 */ /* 0x000fc800020e0605 */
[----:B------:R-:W-:Y:S02]  /*13940*/  @!P3 IMAD.MOV.U32 R7, RZ, RZ, R5 ;  /* 0x000000ffff07b224 */ /* 0x000fe400078e0005 */
[----:B------:R-:W-:Y:S02]  /*13950*/  VIADD R5, R2, 0x40 ;  /* 0x0000004002057836 */ /* 0x000fe40000000000 */
[----:B------:R-:W-:Y:S01]  /*13960*/  IMAD.MOV.U32 R13, RZ, RZ, R4 ;  /* 0x000000ffff0d7224 */ /* 0x000fe200078e0004 */
[----:B------:R-:W-:Y:S01]  /*13970*/  @!PT LDS RZ, [RZ] ;  /* 0x00000000fffff984 */ /* 0x000fe20000000800 */
[----:B------:R-:W-:Y:S01]  /*13980*/  @!PT LDS RZ, [RZ] ;  /* 0x00000000fffff984 */ /* 0x000fe20000000800 */
[----:B------:R-:W-:Y:S01]  /*13990*/  @!PT LDS RZ, [RZ] ;  /* 0x00000000fffff984 */ /* 0x000fe20000000800 */
[----:B------:R0:W-:Y:S04]  /*139a0*/  @!P3 LDGSTS.E.BYPASS.LTC128B.128 [R9+0x14c00], desc[UR50][R6.64], !P0 ;  /* 0x14c000000609bfae */ /* 0x0001e8000c101d72 */
[----:B------:R0:W-:Y:S04]  /*139b0*/  @!P3 LDGSTS.E.BYPASS.LTC128B.128 [R9+0x16c00], desc[UR50][R6.64+0x40], !P1 ;  /* 0x16c000400609bfae */ /* 0x0001e8000c901d72 */
[----:B------:R0:W-:Y:S01]  /*139c0*/  @!P3 LDGSTS.E.BYPASS.LTC128B.128 [R9+0x18c00], desc[UR50][R6.64+0x80], !P2 ;  /* 0x18c000800609bfae */ /* 0x0001e2000d101d72 */
[----:B------:R-:W-:Y:S01]  /*139d0*/  ISETP.GE.AND P3, PT, R5, R3, PT ;  /* 0x000000030500720c */ /* 0x000fe20003f66270 */
[----:B------:R-:W-:-:S12]  /*139e0*/  IMAD.MOV.U32 R5, RZ, RZ, R14 ;  /* 0x000000ffff057224 */ /* 0x000fd800078e000e */
[----:B0-----:R-:W-:Y:S05]  /*139f0*/  WARPSYNC.COLLECTIVE R15, `(.L_x_291) ;  /* 0x000000000f087348 */ /* 0x001fea0003c00000 */
[----:B------:R1:W2:Y:S02]  /*13a00*/  SHFL.IDX P6, R14, R13, R12, R11 ;  /* 0x0000000c0d0e7389 */ /* 0x0002a400000c000b */
[----:B012---:R-:W-:Y:S01]  /*13a10*/  ENDCOLLECTIVE ;  /* 0x000000000000791b */ /* 0x007fe20003800000 */
.L_x_291:
[----:B------:R-:W-:Y:S02]  /*13a20*/  IMAD.MOV.U32 R13, RZ, RZ, R0 ;  /* 0x000000ffff0d7224 */ /* 0x000fe400078e0000 */
[----:B------:R-:W-:Y:S02]  /*13a30*/  IMAD.MOV.U32 R12, RZ, RZ, 0x3 ;  /* 0x00000003ff0c7424 */ /* 0x000fe400078e00ff */
[----:B------:R-:W-:-:S07]  /*13a40*/  IMAD.MOV.U32 R6, RZ, RZ, R14 ;  /* 0x000000ffff067224 */ /* 0x000fce00078e000e */
[----:B------:R-:W-:Y:S05]  /*13a50*/  WARPSYNC.COLLECTIVE R15, `(.L_x_292) ;  /* 0x000000000f087348 */ /* 0x000fea0003c00000 */
[----:B------:R0:W1:Y:S02]  /*13a60*/  SHFL.IDX P6, R14, R13, R12, R11 ;  /* 0x0000000c0d0e7389 */ /* 0x00006400000c000b */
[----:B01----:R-:W-:Y:S01]  /*13a70*/  ENDCOLLECTIVE ;  /* 0x000000000000791b */ /* 0x003fe20003800000 */
.L_x_292:
[----:B------:R-:W-:-:S05]  /*13a80*/  @!P3 IADD3 R6, P4, R10, R6, RZ ;  /* 0x000000060a06b210 */ /* 0x000fca0007f9e0ff */
[----:B------:R-:W-:-:S04]  /*13a90*/  @!P3 IMAD.X R5, RZ, RZ, R5, P4 ;  /* 0x000000ffff05b224 */ /* 0x000fc800020e0605 */
[----:B------:R-:W-:Y:S02]  /*13aa0*/  @!P3 IMAD.MOV.U32 R7, RZ, RZ, R5 ;  /* 0x000000ffff07b224 */ /* 0x000fe400078e0005 */
[----:B------:R-:W-:-:S03]  /*13ab0*/  IMAD.MOV.U32 R13, RZ, RZ, R4 ;  /* 0x000000ffff0d7224 */ /* 0x000fc600078e0004 */
[----:B------:R-:W-:Y:S01]  /*13ac0*/  @!PT LDS RZ, [RZ] ;  /* 0x00000000fffff984 */ /* 0x000fe20000000800 */
[----:B------:R-:W-:Y:S01]  /*13ad0*/  @!PT LDS RZ, [RZ] ;  /* 0x00000000fffff984 */ /* 0x000fe20000000800 */
[----:B------:R-:W-:Y:S01]  /*13ae0*/  @!PT LDS RZ, [RZ] ;  /* 0x00000000fffff984 */ /* 0x000fe20000000800 */
[----:B------:R0:W-:Y:S04]  /*13af0*/  @!P3 LDGSTS.E.BYPASS.LTC128B.128 [R9+0x15400], desc[UR50][R6.64], !P0 ;  /* 0x154000000609bfae */ /* 0x0001e8000c101d72 */
[----:B------:R0:W-:Y:S01]  /*13b00*/  @!P3 LDGSTS.E.BYPASS.LTC128B.128 [R9+0x17400], desc[UR50][R6.64+0x40], !P1 ;  /* 0x174000400609bfae */ /* 0x0001e2000c901d72 */
[----:B------:R-:W-:-:S03]  /*13b10*/  IMAD.MOV.U32 R0, RZ, RZ, R14 ;  /* 0x000000ffff007224 */ /* 0x000fc600078e000e */
[----:B------:R0:W-:Y:S04]  /*13b20*/  @!P3 LDGSTS.E.BYPASS.LTC128B.128 [R9+0x19400], desc[UR50][R6.64+0x80], !P2 ;  /* 0x194000800609bfae */ /* 0x0001e8000d101d72 */
[----:B0-----:R-:W-:Y:S05]  /*13b30*/  WARPSYNC.COLLECTIVE R15, `(.L_x_293) ;  /* 0x000000000f087348 */ /* 0x001fea0003c00000 */
[----:B------:R1:W2:Y:S02]  /*13b40*/  SHFL.IDX P6, R14, R13, R12, R11 ;  /* 0x0000000c0d0e7389 */ /* 0x0002a400000c000b */
[----:B012---:R-:W-:Y:S01]  /*13b50*/  ENDCOLLECTIVE ;  /* 0x000000000000791b */ /* 0x007fe20003800000 */
.L_x_293:
[----:B------:R-:W-:Y:S01]  /*13b60*/  IMAD.MOV.U32 R4, RZ, RZ, R14 ;  /* 0x000000ffff047224 */ /* 0x000fe200078e000e */
[----:B------:R-:W-:Y:S06]  /*13b70*/  BRA `(.L_x_294) ;  /* 0xffffffcc00207947 */ /* 0x000fec000383ffff */
.L_x_222:
[----:B-1----:R1:W2:Y:S02]  /*13b80*/  SYNCS.PHASECHK.TRANS64.TRYWAIT P0, [R17+URZ+0x29820], R0 ;  /* 0x02982000110075a7 */ /* 0x0022a4000800017f */
[----:B--2---:R-:W-:Y:S05]  /*13b90*/  @!P0 NANOSLEEP.SYNCS 0x989680 ;  /* 0x009896800000895d */ /* 0x004fea0003900000 */
[----:B------:R-:W2:Y:S02]  /*13ba0*/  @!P0 SYNCS.PHASECHK.TRANS64 P0, [R17+URZ+0x29820], R0 ;  /* 0x02982000110085a7 */ /* 0x000ea4000800007f */
[----:B--2---:R-:W-:Y:S05]  /*13bb0*/  @!P0 BRA `(.L_x_222) ;  /* 0xfffffffc00f08947 */ /* 0x004fea000383ffff */
[----:B------:R-:W-:Y:S05]  /*13bc0*/  BRA `(.L_x_295) ;  /* 0xffffffcc00907947 */ /* 0x000fea000383ffff */
.L_x_228:
[----:B--2---:R2:W3:Y:S02]  /*13bd0*/  SYNCS.PHASECHK.TRANS64.TRYWAIT P0, [R5+URZ+0x29880], R4 ;  /* 0x02988004050075a7 */ /* 0x0044e4000800017f */
[----:B---3--:R-:W-:Y:S05]  /*13be0*/  @!P0 NANOSLEEP.SYNCS 0x989680 ;  /* 0x009896800000895d */ /* 0x008fea0003900000 */
[----:B------:R-:W3:Y:S02]  /*13bf0*/  @!P0 SYNCS.PHASECHK.TRANS64 P0, [R5+URZ+0x29880], R4 ;  /* 0x02988004050085a7 */ /* 0x000ee4000800007f */
[----:B---3--:R-:W-:Y:S05]  /*13c00*/  @!P0 BRA `(.L_x_228) ;  /* 0xfffffffc00f08947 */ /* 0x008fea000383ffff */
[----:B------:R-:W-:Y:S05]  /*13c10*/  BRA `(.L_x_296) ;  /* 0xffffffd000447947 */ /* 0x000fea000383ffff */
.L_x_233:
[----:B---3--:R3:W4:Y:S02]  /*13c20*/  SYNCS.PHASECHK.TRANS64.TRYWAIT P0, [R5+URZ+0x29840], R4 ;  /* 0x02984004050075a7 */ /* 0x008724000800017f */
[----:B----4-:R-:W-:Y:S05]  /*13c30*/  @!P0 NANOSLEEP.SYNCS 0x989680 ;  /* 0x009896800000895d */ /* 0x010fea0003900000 */
[----:B------:R-:W4:Y:S02]  /*13c40*/  @!P0 SYNCS.PHASECHK.TRANS64 P0, [R5+URZ+0x29840], R4 ;  /* 0x02984004050085a7 */ /* 0x000f24000800007f */
[----:B----4-:R-:W-:Y:S05]  /*13c50*/  @!P0 BRA `(.L_x_233) ;  /* 0xfffffffc00f08947 */ /* 0x010fea000383ffff */
[----:B------:R-:W-:Y:S05]  /*13c60*/  BRA `(.L_x_297) ;  /* 0xffffffd000c07947 */ /* 0x000fea000383ffff */
.L_x_241:
[----:B--2---:R2:W3:Y:S02]  /*13c70*/  SYNCS.PHASECHK.TRANS64.TRYWAIT P0, [R19+URZ+0x29870], R4 ;  /* 0x02987004130075a7 */ /* 0x0044e4000800017f */
[----:B---3--:R-:W-:Y:S05]  /*13c80*/  @!P0 NANOSLEEP.SYNCS 0x989680 ;  /* 0x009896800000895d */ /* 0x008fea0003900000 */
[----:B------:R-:W3:Y:S02]  /*13c90*/  @!P0 SYNCS.PHASECHK.TRANS64 P0, [R19+URZ+0x29870], R4 ;  /* 0x02987004130085a7 */ /* 0x000ee4000800007f */
[----:B---3--:R-:W-:Y:S05]  /*13ca0*/  @!P0 BRA `(.L_x_241) ;  /* 0xfffffffc00f08947 */ /* 0x008fea000383ffff */
[----:B------:R-:W-:Y:S05]  /*13cb0*/  BRA `(.L_x_298) ;  /* 0xffffffd400d87947 */ /* 0x000fea000383ffff */
.L_x_243:
[----:B---3--:R3:W4:Y:S02]  /*13cc0*/  SYNCS.PHASECHK.TRANS64.TRYWAIT P0, [R19+URZ+0x29860], R0 ;  /* 0x02986000130075a7 */ /* 0x008724000800017f */
[----:B----4-:R-:W-:Y:S05]  /*13cd0*/  @!P0 NANOSLEEP.SYNCS 0x989680 ;  /* 0x009896800000895d */ /* 0x010fea0003900000 */
[----:B------:R-:W4:Y:S02]  /*13ce0*/  @!P0 SYNCS.PHASECHK.TRANS64 P0, [R19+URZ+0x29860], R0 ;  /* 0x02986000130085a7 */ /* 0x000f24000800007f */
[----:B----4-:R-:W-:Y:S05]  /*13cf0*/  @!P0 BRA `(.L_x_243) ;  /* 0xfffffffc00f08947 */ /* 0x010fea000383ffff */
[----:B------:R-:W-:Y:S05]  /*13d00*/  BRA `(.L_x_299) ;  /* 0xffffffd400e07947 */ /* 0x000fea000383ffff */
.L_x_250:
[----:B0-----:R0:W1:Y:S02]  /*13d10*/  SYNCS.PHASECHK.TRANS64.TRYWAIT P1, [R16+URZ+0x29870], R3 ;  /* 0x02987003100075a7 */ /* 0x001064000802017f */
[----:B-1----:R-:W-:Y:S05]  /*13d20*/  @!P1 NANOSLEEP.SYNCS 0x989680 ;  /* 0x009896800000995d */ /* 0x002fea0003900000 */
[----:B------:R-:W1:Y:S02]  /*13d30*/  @!P1 SYNCS.PHASECHK.TRANS64 P1, [R16+URZ+0x29870], R3 ;  /* 0x02987003100095a7 */ /* 0x000e64000802007f */
[----:B-1----:R-:W-:Y:S05]  /*13d40*/  @!P1 BRA `(.L_x_250) ;  /* 0xfffffffc00f09947 */ /* 0x002fea000383ffff */
[----:B------:R-:W-:Y:S05]  /*13d50*/  BRA `(.L_x_300) ;  /* 0xffffffdc00b87947 */ /* 0x000fea000383ffff */
.L_x_252:
[----:B0-----:R0:W1:Y:S02]  /*13d60*/  SYNCS.PHASECHK.TRANS64.TRYWAIT P1, [R16+URZ+0x29860], R3 ;  /* 0x02986003100075a7 */ /* 0x001064000802017f */
[----:B-1----:R-:W-:Y:S05]  /*13d70*/  @!P1 NANOSLEEP.SYNCS 0x989680 ;  /* 0x009896800000995d */ /* 0x002fea0003900000 */
[----:B------:R-:W1:Y:S02]  /*13d80*/  @!P1 SYNCS.PHASECHK.TRANS64 P1, [R16+URZ+0x29860], R3 ;  /* 0x02986003100095a7 */ /* 0x000e64000802007f */
[----:B-1----:R-:W-:Y:S05]  /*13d90*/  @!P1 BRA `(.L_x_252) ;  /* 0xfffffffc00f09947 */ /* 0x002fea000383ffff */
[----:B------:R-:W-:Y:S05]  /*13da0*/  BRA `(.L_x_301) ;  /* 0xffffffdc00c07947 */ /* 0x000fea000383ffff */
.L_x_263:
[----:B0-----:R0:W1:Y:S02]  /*13db0*/  SYNCS.PHASECHK.TRANS64.TRYWAIT P0, [R3+URZ+0x29820], R0 ;  /* 0x02982000030075a7 */ /* 0x001064000800017f */
[----:B-1----:R-:W-:Y:S05]  /*13dc0*/  @!P0 NANOSLEEP.SYNCS 0x989680 ;  /* 0x009896800000895d */ /* 0x002fea0003900000 */
[----:B------:R-:W1:Y:S02]  /*13dd0*/  @!P0 SYNCS.PHASECHK.TRANS64 P0, [R3+URZ+0x29820], R0 ;  /* 0x02982000030085a7 */ /* 0x000e64000800007f */
[----:B-1----:R-:W-:Y:S05]  /*13de0*/  @!P0 BRA `(.L_x_263) ;  /* 0xfffffffc00f08947 */ /* 0x002fea000383ffff */
[----:B------:R-:W-:Y:S05]  /*13df0*/  BRA `(.L_x_302) ;  /* 0xfffffff0005c7947 */ /* 0x000fea000383ffff */
.L_x_264:
[----:B------:R-:W1:Y:S01]  /*13e00*/  S2R R2, SR_TID.X ;  /* 0x0000000000027919 */ /* 0x000e620000002100 */
[----:B------:R-:W-:Y:S01]  /*13e10*/  BSSY B0, `(.L_x_303) ;  /* 0x000000a000007945 */ /* 0x000fe20003800000 */
[----:B------:R-:W-:Y:S02]  /*13e20*/  IMAD.MOV.U32 R12, RZ, RZ, RZ ;  /* 0x000000ffff0c7224 */ /* 0x000fe400078e00ff */
[----:B------:R-:W-:Y:S02]  /*13e30*/  IMAD.MOV.U32 R11, RZ, RZ, 0x1f ;  /* 0x0000001fff0b7424 */ /* 0x000fe400078e00ff */
[----:B------:R-:W-:Y:S01]  /*13e40*/  IMAD.MOV.U32 R15, RZ, RZ, -0x1 ;  /* 0xffffffffff0f7424 */ /* 0x000fe200078e00ff */
[----:B-1----:R-:W-:-:S04]  /*13e50*/  SHF.R.U32.HI R2, RZ, 0x5, R2 ;  /* 0x00000005ff027819 */ /* 0x002fc80000011602 */
[----:B------:R-:W-:-:S05]  /*13e60*/  LOP3.LUT R2, R2, 0x3, RZ, 0xc0, !PT ;  /* 0x0000000302027812 */ /* 0x000fca00078ec0ff */
[----:B------:R-:W-:-:S07]  /*13e70*/  IMAD.MOV.U32 R13, RZ, RZ, R2 ;  /* 0x000000ffff0d7224 */ /* 0x000fce00078e0002 */
[----:B0-----:R-:W-:Y:S05]  /*13e80*/  WARPSYNC.COLLECTIVE R15, `(.L_x_304) ;  /* 0x000000000f087348 */ /* 0x001fea0003c00000 */
[----:B------:R1:W2:Y:S02]  /*13e90*/  SHFL.IDX P6, R14, R13, R12, R11 ;  /* 0x0000000c0d0e7389 */ /* 0x0002a400000c000b */
[----:B012---:R-:W-:Y:S01]  /*13ea0*/  ENDCOLLECTIVE ;  /* 0x000000000000791b */ /* 0x007fe20003800000 */
.L_x_304:
[----:B------:R-:W-:Y:S05]  /*13eb0*/  BSYNC B0 ;  /* 0x0000000000007941 */ /* 0x000fea0003800000 */
.L_x_303:
[----:B------:R-:W-:Y:S05]  /*13ec0*/  BRA `(.L_x_305) ;  /* 0xfffffff000447947 */ /* 0x000fea000383ffff */
.L_x_267:
[----:B------:R-:W-:Y:S01]  /*13ed0*/  BSSY B1, `(.L_x_306) ;  /* 0x0000006000017945 */ /* 0x000fe20003800000 */
[----:B------:R-:W-:-:S07]  /*13ee0*/  IMAD.MOV.U32 R15, RZ, RZ, -0x1 ;  /* 0xffffffffff0f7424 */ /* 0x000fce00078e00ff */
[----:B0-----:R-:W-:Y:S05]  /*13ef0*/  WARPSYNC.COLLECTIVE R15, `(.L_x_307) ;  /* 0x000000000f0c7348 */ /* 0x001fea0003c00000 */
[----:B------:R-:W-:Y:S02]  /*13f00*/  ELECT P6, UR62, PT ;  /* 0x00000000003e782f */ /* 0x000fe400038c0000 */
[----:B------:R-:W-:Y:S01]  /*13f10*/  MOV R14, UR62 ;  /* 0x0000003e000e7c02 */ /* 0x000fe20008000f00 */
[----:B0-----:R-:W-:Y:S10]  /*13f20*/  ENDCOLLECTIVE ;  /* 0x000000000000791b */ /* 0x001ff40003800000 */
.L_x_307:
[----:B------:R-:W-:Y:S05]  /*13f30*/  BSYNC B1 ;  /* 0x0000000000017941 */ /* 0x000fea0003800000 */
.L_x_306:
[----:B------:R-:W-:Y:S05]  /*13f40*/  BRA `(.L_x_308) ;  /* 0xfffffff0003c7947 */ /* 0x000fea000383ffff */
.L_x_269:
[----:B0-----:R0:W1:Y:S02]  /*13f50*/  SYNCS.PHASECHK.TRANS64.TRYWAIT P1, [R7+URZ], R4 ;  /* 0x00000004070075a7 */ /* 0x001064000802017f */
[----:B-1----:R-:W-:Y:S05]  /*13f60*/  @!P1 NANOSLEEP.SYNCS 0x989680 ;  /* 0x009896800000995d */ /* 0x002fea0003900000 */
[----:B------:R-:W1:Y:S02]  /*13f70*/  @!P1 SYNCS.PHASECHK.TRANS64 P1, [R7+URZ], R4 ;  /* 0x00000004070095a7 */ /* 0x000e64000802007f */
[----:B-1----:R-:W-:Y:S05]  /*13f80*/  @!P1 BRA `(.L_x_269) ;  /* 0xfffffffc00f09947 */ /* 0x002fea000383ffff */
[----:B------:R-:W-:Y:S05]  /*13f90*/  BRA `(.L_x_309) ;  /* 0xfffffff000747947 */ /* 0x000fea000383ffff */
.L_x_270:
[----:B-1----:R1:W2:Y:S02]  /*13fa0*/  SYNCS.PHASECHK.TRANS64.TRYWAIT P1, [R5+URZ], R0 ;  /* 0x00000000050075a7 */ /* 0x0022a4000802017f */
[----:B--2---:R-:W-:Y:S05]  /*13fb0*/  @!P1 NANOSLEEP.SYNCS 0x989680 ;  /* 0x009896800000995d */ /* 0x004fea0003900000 */
[----:B------:R-:W2:Y:S02]  /*13fc0*/  @!P1 SYNCS.PHASECHK.TRANS64 P1, [R5+URZ], R0 ;  /* 0x00000000050095a7 */ /* 0x000ea4000802007f */
[----:B--2---:R-:W-:Y:S05]  /*13fd0*/  @!P1 BRA `(.L_x_270) ;  /* 0xfffffffc00f09947 */ /* 0x004fea000383ffff */
[----:B------:R-:W-:Y:S05]  /*13fe0*/  BRA `(.L_x_310) ;  /* 0xfffffff000687947 */ /* 0x000fea000383ffff */
.L_x_272:
[----:B-1----:R1:W2:Y:S02]  /*13ff0*/  SYNCS.PHASECHK.TRANS64.TRYWAIT P1, [R5+URZ+0x29860], R4 ;  /* 0x02986004050075a7 */ /* 0x0022a4000802017f */
[----:B--2---:R-:W-:Y:S05]  /*14000*/  @!P1 NANOSLEEP.SYNCS 0x989680 ;  /* 0x009896800000995d */ /* 0x004fea0003900000 */
[----:B------:R-:W2:Y:S02]  /*14010*/  @!P1 SYNCS.PHASECHK.TRANS64 P1, [R5+URZ+0x29860], R4 ;  /* 0x02986004050095a7 */ /* 0x000ea4000802007f */
[----:B--2---:R-:W-:Y:S05]  /*14020*/  @!P1 BRA `(.L_x_272) ;  /* 0xfffffffc00f09947 */ /* 0x004fea000383ffff */
[----:B------:R-:W-:Y:S05]  /*14030*/  BRA `(.L_x_311) ;  /* 0xfffffff000687947 */ /* 0x000fea000383ffff */
.L_x_274:
[----:B--2---:R2:W3:Y:S02]  /*14040*/  SYNCS.PHASECHK.TRANS64.TRYWAIT P1, [R3+URZ+0x29860], R0 ;  /* 0x02986000030075a7 */ /* 0x0044e4000802017f */
[----:B---3--:R-:W-:Y:S05]  /*14050*/  @!P1 NANOSLEEP.SYNCS 0x989680 ;  /* 0x009896800000995d */ /* 0x008fea0003900000 */
[----:B------:R-:W3:Y:S02]  /*14060*/  @!P1 SYNCS.PHASECHK.TRANS64 P1, [R3+URZ+0x29860], R0 ;  /* 0x02986000030095a7 */ /* 0x000ee4000802007f */
[----:B---3--:R-:W-:Y:S05]  /*14070*/  @!P1 BRA `(.L_x_274) ;  /* 0xfffffffc00f09947 */ /* 0x008fea000383ffff */
[----:B------:R-:W-:Y:S05]  /*14080*/  BRA `(.L_x_312) ;  /* 0xfffffff000687947 */ /* 0x000fea000383ffff */
.L_x_276:
[----:B---3--:R3:W4:Y:S02]  /*14090*/  SYNCS.PHASECHK.TRANS64.TRYWAIT P0, [R5+URZ+0x29880], R4 ;  /* 0x02988004050075a7 */ /* 0x008724000800017f */
[----:B----4-:R-:W-:Y:S05]  /*140a0*/  @!P0 NANOSLEEP.SYNCS 0x989680 ;  /* 0x009896800000895d */ /* 0x010fea0003900000 */
[----:B------:R-:W4:Y:S02]  /*140b0*/  @!P0 SYNCS.PHASECHK.TRANS64 P0, [R5+URZ+0x29880], R4 ;  /* 0x02988004050085a7 */ /* 0x000f24000800007f */
[----:B----4-:R-:W-:Y:S05]  /*140c0*/  @!P0 BRA `(.L_x_276) ;  /* 0xfffffffc00f08947 */ /* 0x010fea000383ffff */
[----:B------:R-:W-:Y:S05]  /*140d0*/  BRA `(.L_x_277) ;  /* 0xfffffff000647947 */ /* 0x000fea000383ffff */
.L_x_313:
        /* <DEDUP_REMOVED lines=10> */
.L_x_2801:


//--------------------- .text._ZN7cutlass13device_kernelIN5flash11enable_sm90INS1_16FlashAttnFwdSm90INS1_25CollectiveMainloopFwdSm90ILi2EN4cute5tupleIJNS5_1CILi1EEES8_S8_EEENS6_IJNS7_ILi128EEENS7_ILi160EEENS7_ILi192EEEEEELi128ENS_12float_e4m3_tEfNS_4arch4Sm90ELb0ELb0ELb1ELb1ELb0ELb1ELb0ELb1ELb1ELb1ELb1ELb0EEENS1_21CollectiveEpilogueFwdINS6_IJSA_SA_SB_EEES9_NS_10bfloat16_tESG_Li256ELb1ELb1ELb1ELb1EEENS1_36VarlenDynamicPersistentTileSchedulerILi128ELi160ELi256ELi128ELb1ELb1ELb1ELb0ELb1ELb1EEEEEEEEEvNT_6ParamsE --------------------------
	.section	.text._ZN7cutlass13device_kernelIN5flash11enable_sm90INS1_16FlashAttnFwdSm90INS1_25CollectiveMainloopFwdSm90ILi2EN4cute5tupleIJNS5_1CILi1EEES8_S8_EEENS6_IJNS7_ILi128EEENS7_ILi160EEENS7_ILi192EEEEEELi128ENS_12float_e4m3_tEfNS_4arch4Sm90ELb0ELb0ELb1ELb1ELb0ELb1ELb0ELb1ELb1ELb1ELb1ELb0EEENS1_21CollectiveEpilogueFwdINS6_IJSA_SA_SB_EEES9_NS_10bfloat16_tESG_Li256ELb1ELb1ELb1ELb1EEENS1_36VarlenDynamicPersistentTileSchedulerILi128ELi160ELi256ELi128ELb1ELb1ELb1ELb0ELb1ELb1EEEEEEEEEvNT_6ParamsE,"ax",@progbits
	.align	128
.text._ZN7cutlass13device_kernelIN5flash11enable_sm90INS1_16FlashAttnFwdSm90INS1_25CollectiveMainloopFwdSm90ILi2EN4cute5tupleIJNS5_1CILi1EEES8_S8_EEENS6_IJNS7_ILi128EEENS7_ILi160EEENS7_ILi192EEEEEELi128ENS_12float_e4m3_tEfNS_4arch4Sm90ELb0ELb0ELb1ELb1ELb0ELb1ELb0ELb1ELb1ELb1ELb1ELb0EEENS1_21CollectiveEpilogueFwdINS6_IJSA_SA_SB_EEES9_NS_10bfloat16_tESG_Li256ELb1ELb1ELb1ELb1EEENS1_36VarlenDynamicPersistentTileSchedulerILi128ELi160ELi256ELi128ELb1ELb1ELb1ELb0ELb1ELb1EEEEEEEEEvNT_6ParamsE:
        .type           _ZN7cutlass13device_kernelIN5flash11enable_sm90INS1_16FlashAttnFwdSm90INS1_25CollectiveMainloopFwdSm90ILi2EN4cute5tupleIJNS5_1CILi1EEES8_S8_EEENS6_IJNS7_ILi128EEENS7_ILi160EEENS7_ILi192EEEEEELi128ENS_12float_e4m3_tEfNS_4arch4Sm90ELb0ELb0ELb1ELb1ELb0ELb1ELb0ELb1ELb1ELb1ELb1ELb0EEENS1_21CollectiveEpilogueFwdINS6_IJSA_SA_SB_EEES9_NS_10bfloat16_tESG_Li256ELb1ELb1ELb1ELb1EEENS1_36VarlenDynamicPersistentTileSchedulerILi128ELi160ELi256ELi128ELb1ELb1ELb1ELb0ELb1ELb1EEEEEEEEEvNT_6ParamsE,@function
        .size           _ZN7cutlass13device_kernelIN5flash11enable_sm90INS1_16FlashAttnFwdSm90INS1_25CollectiveMainloopFwdSm90ILi2EN4cute5tupleIJNS5_1CILi1EEES8_S8_EEENS6_IJNS7_ILi128EEENS7_ILi160EEENS7_ILi192EEEEEELi128ENS_12float_e4m3_tEfNS_4arch4Sm90ELb0ELb0ELb1ELb1ELb0ELb1ELb0ELb1ELb1ELb1ELb1ELb0EEENS1_21CollectiveEpilogueFwdINS6_IJSA_SA_SB_EEES9_NS_10bfloat16_tESG_Li256ELb1ELb1ELb1ELb1EEENS1_36VarlenDynamicPersistentTileSchedulerILi128ELi160ELi256ELi128ELb1ELb1ELb1ELb0ELb1ELb1EEEEEEEEEvNT_6ParamsE,(.L_x_2802 - _ZN7cutlass13device_kernelIN5flash11enable_sm90INS1_16FlashAttnFwdSm90INS1_25CollectiveMainloopFwdSm90ILi2EN4cute5tupleIJNS5_1CILi1EEES8_S8_EEENS6_IJNS7_ILi128EEENS7_ILi160EEENS7_ILi192EEEEEELi128ENS_12float_e4m3_tEfNS_4arch4Sm90ELb0ELb0ELb1ELb1ELb0ELb1ELb0ELb1ELb1ELb1ELb1ELb0EEENS1_21CollectiveEpilogueFwdINS6_IJSA_SA_SB_EEES9_NS_10bfloat16_tESG_Li256ELb1ELb1ELb1ELb1EEENS1_36VarlenDynamicPersistentTileSchedulerILi128ELi160ELi256ELi128ELb1ELb1ELb1ELb0ELb1ELb1EEEEEEEEEvNT_6ParamsE)
        .other          _ZN7cutlass13device_kernelIN5flash11enable_sm90INS1_16FlashAttnFwdSm90INS1_25CollectiveMainloopFwdSm90ILi2EN4cute5tupleIJNS5_1CILi1EEES8_S8_EEENS6_IJNS7_ILi128EEENS7_ILi160EEENS7_ILi192EEEEEELi128ENS_12float_e4m3_tEfNS_4arch4Sm90ELb0ELb0ELb1ELb1ELb0ELb1ELb0ELb1ELb1ELb1ELb1ELb0EEENS1_21CollectiveEpilogueFwdINS6_IJSA_SA_SB_EEES9_NS_10bfloat16_tESG_Li256ELb1ELb1ELb1ELb1EEENS1_36VarlenDynamicPersistentTileSchedulerILi128ELi160ELi256ELi128ELb1ELb1ELb1ELb0ELb1ELb1EEEEEEEEEvNT_6ParamsE,@"STO_CUDA_ENTRY STV_DEFAULT"
_ZN7cutlass13device_kernelIN5flash11enable_sm90INS1_16FlashAttnFwdSm90INS1_25CollectiveMainloopFwdSm90ILi2EN4cute5tupleIJNS5_1CILi1EEES8_S8_EEENS6_IJNS7_ILi128EEENS7_ILi160EEENS7_ILi192EEEEEELi128ENS_12float_e4m3_tEfNS_4arch4Sm90ELb0ELb0ELb1ELb1ELb0ELb1ELb0ELb1ELb1ELb1ELb1ELb0EEENS1_21CollectiveEpilogueFwdINS6_IJSA_SA_SB_EEES9_NS_10bfloat16_tESG_Li256ELb1ELb1ELb1ELb1EEENS1_36VarlenDynamicPersistentTileSchedulerILi128ELi160ELi256ELi128ELb1ELb1ELb1ELb0ELb1ELb1EEEEEEEEEvNT_6ParamsE:
        /* <DEDUP_REMOVED lines=13> */
[----:B------:R-:W-:Y:S02]  /*00d0*/  UIADD3 UR10, UP2, UR4, 0x570, URZ ;  /* 0x00000570040a7890 */ /* 0x000fe4000ff5e03f */
[----:B------:R-:W-:Y:S02]  /*00e0*/  UIADD3 UR4, UP3, UR4, 0x670, URZ ;  /* 0x0000067004047890 */ /* 0x000fe4000ff7e03f */
[----:B------:R-:W-:-:S02]  /*00f0*/  UIADD3.X UR7, URZ, UR5, URZ, UP0, !UPT ;  /* 0x000000053f077290 */ /* 0x000fc400087fe43f */
[----:B------:R-:W-:Y:S02]  /*0100*/  UIADD3.X UR9, URZ, UR5, URZ, UP1, !UPT ;  /* 0x000000053f097290 */ /* 0x000fe40008ffe43f */
[----:B------:R-:W-:Y:S02]  /*0110*/  UIADD3.X UR11, URZ, UR5, URZ, UP2, !UPT ;  /* 0x000000053f0b7290 */ /* 0x000fe400097fe43f */
[----:B------:R-:W-:-:S03]  /*0120*/  UIADD3.X UR5, URZ, UR5, URZ, UP3, !UPT ;  /* 0x000000053f057290 */ /* 0x000fc60009ffe43f */
[----:B------:R0:W-:Y:S02]  /*0130*/  UTMACCTL.PF [UR6] ;  /* 0x00000000060079b9 */ /* 0x0001e40008040000 */
[----:B------:R0:W-:Y:S02]  /*0140*/  UTMACCTL.PF [UR8] ;  /* 0x00000000080079b9 */ /* 0x0001e40008040000 */
[----:B------:R0:W-:Y:S02]  /*0150*/  UTMACCTL.PF [UR10] ;  /* 0x000000000a0079b9 */ /* 0x0001e40008040000 */
[----:B------:R0:W-:Y:S02]  /*0160*/  UTMACCTL.PF [UR4] ;  /* 0x00000000040079b9 */ /* 0x0001e40008040000 */
[----:B0-----:R-:W-:Y:S01]  /*0170*/  NOP ;  /* 0x0000000000007918 */ /* 0x001fe20000000000 */
.L_x_315:
[----:B------:R-:W-:Y:S05]  /*0180*/  BSYNC B0 ;  /* 0x0000000000007941 */ /* 0x000fea0003800000 */
.L_x_314:
        /* <DEDUP_REMOVED lines=41> */
.L_x_316:
        /* <DEDUP_REMOVED lines=22> */
.L_x_317:
        /* <DEDUP_REMOVED lines=18> */
.L_x_318:
        /* <DEDUP_REMOVED lines=22> */
.L_x_319:
        /* <DEDUP_REMOVED lines=22> */
.L_x_320:
[----:B------:R-:W-:Y:S01]  /*0960*/  PLOP3.LUT P0, PT, PT, PT, UP0, 0x80, 0x0 ;  /* 0x000000000000781c */ /* 0x000fe20003f0f008 */
[----:B------:R-:W-:Y:S01]  /*0970*/  UMOV UR36, 0x1 ;  /* 0x0000000100247882 */ /* 0x000fe20000000000 */
[----:B------:R-:W-:Y:S01]  /*0980*/  NOP ;  /* 0x0000000000007918 */ /* 0x000fe20000000000 */
[----:B------:R-:W-:Y:S01]  /*0990*/  USEL UR36, UR36, 0x2, !UP0 ;  /* 0x0000000224247887 */ /* 0x000fe2000c000000 */
[----:B------:R-:W-:Y:S01]  /*09a0*/  BSSY B8, `(.L_x_321) ;  /* 0x0002a74000087945 */ /* 0x000fe20003800000 */
[----:B------:R-:W-:Y:S01]  /*09b0*/  ULDC.64 UR54, c[0x0][0x208] ;  /* 0x0000820000367ab9 */ /* 0x000fe20000000a00 */
[----:B012-4-:R-:W-:Y:S07]  /*09c0*/  BAR.SYNC.DEFER_BLOCKING 0x0 ;  /* 0x0000000000007b1d */ /* 0x017fee0000010000 */
[----:B------:R-:W-:Y:S05]  /*09d0*/  @!P0 BRA `(.L_x_322) ;  /* 0x00000234009c8947 */ /* 0x000fea0003800000 */
.L_x_323:
[----:B------:R-:W-:-:S08]  /*09e0*/  NOP ;  /* 0x0000000000007918 */ /* 0x000fd00000000000 */
[----:B------:R-:W0:Y:S02]  /*09f0*/  USETMAXREG.TRY_ALLOC.CTAPOOL UP0, 0xf0 ;  /* 0x000000f0000079c8 */ /* 0x000e240008000600 */
[----:B0-----:R-:W-:-:S13]  /*0a00*/  PLOP3.LUT P0, PT, PT, PT, UP0, 0x80, 0x0 ;  /* 0x000000000000781c */ /* 0x001fda0003f0f008 */
[----:B------:R-:W-:Y:S05]  /*0a10*/  @!P0 BRA `(.L_x_323) ;  /* 0xfffffffc00f08947 */ /* 0x000fea000383ffff */
[----:B------:R-:W2:Y:S01]  /*0a20*/  LDL.LU R0, [R1+0x10] ;  /* 0x0000100001007983 */ /* 0x000ea20000300800 */
[----:B------:R-:W0:Y:S01]  /*0a30*/  S2R R2, SR_TID.X ;  /* 0x0000000000027919 */ /* 0x000e220000002100 */
[----:B------:R-:W1:Y:S01]  /*0a40*/  S2UR UR37, SR_CgaCtaId ;  /* 0x00000000002579c3 */ /* 0x000e620000008800 */
[----:B------:R-:W-:Y:S01]  /*0a50*/  UMOV UR4, 0x400 ;  /* 0x0000040000047882 */ /* 0x000fe20000000000 */
[----:B0-----:R-:W-:-:S06]  /*0a60*/  SHF.R.U32.HI R2, RZ, 0x7, R2 ;  /* 0x00000007ff027819 */ /* 0x001fcc0000011602 */
[----:B------:R-:W-:Y:S06]  /*0a70*/  BAR.ARV 0x8, 0x180 ;  /* 0x0206000000007b1d */ /* 0x000fec0000002000 */
[----:B------:R-:W-:-:S13]  /*0a80*/  ISETP.NE.AND P0, PT, R2, 0x1, PT ;  /* 0x000000010200780c */ /* 0x000fda0003f05270 */
[----:B------:R-:W-:Y:S08]  /*0a90*/  @!P0 BAR.ARV 0x9, 0x100 ;  /* 0x0244000000008b1d */ /* 0x000ff00000002000 */
[----:B------:R-:W-:Y:S01]  /*0aa0*/  BAR.SYNC.DEFER_BLOCKING 0x5, 0x180 ;  /* 0x0146000000007b1d */ /* 0x000fe20000010000 */
[----:B-1----:R-:W-:-:S06]  /*0ab0*/  ULEA UR4, UR37, UR4, 0x18 ;  /* 0x0000000425047291 */ /* 0x002fcc000f8ec03f */
[----:B------:R-:W-:Y:S01]  /*0ac0*/  IMAD.U32 R16, RZ, RZ, UR4 ;  /* 0x00000004ff107e24 */ /* 0x000fe2000f8e00ff */
[----:B------:R-:W-:-:S04]  /*0ad0*/  ULDC UR4, c[0x0][0xc3c] ;  /* 0x00030f0000047ab9 */ /* 0x000fc80000000800 */
[----:B------:R-:W0:Y:S01]  /*0ae0*/  LDS.128 R144, [R16+0x298d0] ;  /* 0x0298d00010907984 */ /* 0x000e220000000c00 */
[----:B------:R-:W-:Y:S06]  /*0af0*/  BAR.ARV 0x4, 0x180 ;  /* 0x0106000000007b1d */ /* 0x000fec0000002000 */
[----:B--2---:R-:W-:-:S04]  /*0b00*/  LOP3.LUT R0, R0, 0xfffffffb, RZ, 0xc0, !PT ;  /* 0xfffffffb00007812 */ /* 0x004fc800078ec0ff */
[----:B------:R-:W-:-:S05]  /*0b10*/  @P0 LOP3.LUT R0, R0, 0x4, RZ, 0xfc, !PT ;  /* 0x0000000400000812 */ /* 0x000fca00078efcff */
[----:B------:R1:W-:Y:S01]  /*0b20*/  STL [R1+0x10], R0 ;  /* 0x0000100001007387 */ /* 0x0003e20000100800 */
[----:B0-----:R-:W-:-:S13]  /*0b30*/  ISETP.GE.AND P0, PT, R147, UR4, PT ;  /* 0x0000000493007c0c */ /* 0x001fda000bf06270 */
[----:B-1----:R-:W-:Y:S05]  /*0b40*/  @P0 BRA `(.L_x_324) ;  /* 0x000002a400640947 */ /* 0x002fea0003800000 */
[----:B------:R-:W0:Y:S01]  /*0b50*/  S2R R0, SR_TID.X ;  /* 0x0000000000007919 */ /* 0x000e220000002100 */
[----:B------:R-:W-:Y:S01]  /*0b60*/  R2UR UR52, R16 ;  /* 0x00000000103472ca */ /* 0x000fe200000e0000 */
[----:B------:R-:W-:Y:S01]  /*0b70*/  IMAD.MOV.U32 R234, RZ, RZ, 0x20 ;  /* 0x00000020ffea7424 */ /* 0x000fe200078e00ff */
[----:B------:R-:W-:Y:S01]  /*0b80*/  MOV R198, RZ ;  /* 0x000000ff00c67202 */ /* 0x000fe20000000f00 */
[----:B------:R-:W-:Y:S01]  /*0b90*/  IMAD.MOV.U32 R169, RZ, RZ, RZ ;  /* 0x000000ffffa97224 */ /* 0x000fe200078e00ff */
[----:B------:R-:W-:Y:S01]  /*0ba0*/  ULOP3.LUT UR53, UR36, 0x1, URZ, 0xfc, !UPT ;  /* 0x0000000124357892 */ /* 0x000fe2000f8efc3f */
[----:B------:R-:W-:Y:S01]  /*0bb0*/  IMAD.MOV.U32 R148, RZ, RZ, RZ ;  /* 0x000000ffff947224 */ /* 0x000fe200078e00ff */
[----:B------:R-:W-:-:S07]  /*0bc0*/  UMOV UR43, URZ ;  /* 0x0000003f002b7c82 */ /* 0x000fce0008000000 */
[----:B------:R-:W-:Y:S01]  /*0bd0*/  UIADD3 UR52, UR52, 0x14400, URZ ;  /* 0x0001440034347890 */ /* 0x000fe2000fffe03f */
[----:B0-----:R-:W-:-:S05]  /*0be0*/  VIADD R25, R0, 0xffffff80 ;  /* 0xffffff8000197836 */ /* 0x001fca0000000000 */
[----:B------:R-:W-:-:S04]  /*0bf0*/  SHF.R.S32.HI R0, RZ, 0x1f, R25 ;  /* 0x0000001fff007819 */ /* 0x000fc80000011419 */
[CC--:B------:R-:W-:Y:S02]  /*0c00*/  LEA.HI R6, R0.reuse, R25.reuse, RZ, 0x2 ;  /* 0x0000001900067211 */ /* 0x0c0fe400078f10ff */
[CC--:B------:R-:W-:Y:S02]  /*0c10*/  LEA.HI R2, R0.reuse, R25.reuse, RZ, 0x4 ;  /* 0x0000001900027211 */ /* 0x0c0fe400078f20ff */
[----:B------:R-:W-:Y:S02]  /*0c20*/  LEA.HI R3, R0, R25, RZ, 0x5 ;  /* 0x0000001900037211 */ /* 0x000fe400078f28ff */
[--C-:B------:R-:W-:Y:S02]  /*0c30*/  SHF.R.S32.HI R8, RZ, 0x2, R6.reuse ;  /* 0x00000002ff087819 */ /* 0x100fe40000011406 */
[----:B------:R-:W-:Y:S01]  /*0c40*/  SHF.R.S32.HI R7, RZ, 0x1f, R6 ;  /* 0x0000001fff077819 */ /* 0x000fe20000011406 */
[----:B------:R-:W-:Y:S01]  /*0c50*/  IMAD.SHL.U32 R4, R3, 0x20, RZ ;  /* 0x0000002003047824 */ /* 0x000fe200078e00ff */
[----:B------:R-:W-:-:S02]  /*0c60*/  SHF.R.S32.HI R5, RZ, 0x4, R2 ;  /* 0x00000004ff057819 */ /* 0x000fc40000011402 */
[----:B------:R-:W-:Y:S02]  /*0c70*/  LEA.HI R7, R7, R8, RZ, 0x2 ;  /* 0x0000000807077211 */ /* 0x000fe400078f10ff */
[C---:B------:R-:W-:Y:S02]  /*0c80*/  LOP3.LUT R3, R2.reuse, 0x3fffff0, RZ, 0xc0, !PT ;  /* 0x03fffff002037812 */ /* 0x040fe400078ec0ff */
[----:B------:R-:W-:Y:S02]  /*0c90*/  LEA.HI R2, R2, R5, RZ, 0x1 ;  /* 0x0000000502027211 */ /* 0x000fe400078f08ff */
[----:B------:R-:W-:Y:S02]  /*0ca0*/  LOP3.LUT R9, R7, 0xfffffffc, RZ, 0xc0, !PT ;  /* 0xfffffffc07097812 */ /* 0x000fe400078ec0ff */
[C---:B------:R-:W-:Y:S02]  /*0cb0*/  LEA.HI R7, R25.reuse, R25, RZ, 0x1 ;  /* 0x0000001919077211 */ /* 0x040fe400078f08ff */
[----:B------:R-:W-:Y:S01]  /*0cc0*/  LOP3.LUT R4, R4, 0xfffffc00, RZ, 0xc0, !PT ;  /* 0xfffffc0004047812 */ /* 0x000fe200078ec0ff */
[----:B------:R-:W-:Y:S01]  /*0cd0*/  IMAD.IADD R9, R8, 0x1, -R9 ;  /* 0x0000000108097824 */ /* 0x000fe200078e0a09 */
[----:B------:R-:W-:-:S02]  /*0ce0*/  IADD3 R3, R25, -R3, RZ ;  /* 0x8000000319037210 */ /* 0x000fc40007ffe0ff */
[----:B------:R-:W-:Y:S01]  /*0cf0*/  LOP3.LUT R2, R2, 0x1ffffffe, RZ, 0xc0, !PT ;  /* 0x1ffffffe02027812 */ /* 0x000fe200078ec0ff */
[----:B------:R-:W-:Y:S01]  /*0d00*/  IMAD.SHL.U32 R175, R9, 0x80, RZ ;  /* 0x0000008009af7824 */ /* 0x000fe200078e00ff */
[----:B------:R-:W-:Y:S01]  /*0d10*/  SHF.R.S32.HI R168, RZ, 0x1, R7 ;  /* 0x00000001ffa87819 */ /* 0x000fe20000011407 */
[----:B------:R-:W-:Y:S01]  /*0d20*/  IMAD R3, R3, 0x40, R4 ;  /* 0x0000004003037824 */ /* 0x000fe200078e0204 */
[----:B------:R-:W-:Y:S01]  /*0d30*/  LOP3.LUT R6, R6, 0xfffffffc, RZ, 0xc0, !PT ;  /* 0xfffffffc06067812 */ /* 0x000fe200078ec0ff */
[----:B------:R-:W-:Y:S01]  /*0d40*/  IMAD.IADD R2, R5, 0x1, -R2 ;  /* 0x0000000105027824 */ /* 0x000fe200078e0a02 */
[----:B------:R-:W-:Y:S02]  /*0d50*/  IADD3 R216, R168, 0x80, RZ ;  /* 0x00000080a8d87810 */ /* 0x000fe40007ffe0ff */
[----:B------:R-:W-:Y:S01]  /*0d60*/  LOP3.LUT R4, R7, 0xfffffffe, RZ, 0xc0, !PT ;  /* 0xfffffffe07047812 */ /* 0x000fe200078ec0ff */
[----:B------:R-:W-:Y:S01]  /*0d70*/  IMAD R2, R2, 0x8, R3 ;  /* 0x0000000802027824 */ /* 0x000fe200078e0203 */
[----:B------:R-:W-:Y:S01]  /*0d80*/  SHF.R.S32.HI R3, RZ, 0x1f, R216 ;  /* 0x0000001fff037819 */ /* 0x000fe200000114d8 */
[C---:B------:R-:W-:Y:S01]  /*0d90*/  IMAD.IADD R6, R25.reuse, 0x1, -R6 ;  /* 0x0000000119067824 */ /* 0x040fe200078e0a06 */
[----:B------:R-:W-:Y:S01]  /*0da0*/  LEA.HI R14, R216, R216, RZ, 0x1 ;  /* 0x000000d8d80e7211 */ /* 0x000fe200078f08ff */
[----:B------:R-:W-:Y:S01]  /*0db0*/  IMAD.IADD R12, R25, 0x1, -R4 ;  /* 0x00000001190c7824 */ /* 0x000fe200078e0a04 */
[----:B------:R0:W-:Y:S01]  /*0dc0*/  STL [R1+0x68], R2 ;  /* 0x0000680201007387 */ /* 0x0001e20000100800 */
[----:B------:R-:W-:-:S02]  /*0dd0*/  LOP3.LUT R175, R175, 0x180, RZ, 0xc0, !PT ;  /* 0x00000180afaf7812 */ /* 0x000fc400078ec0ff */
[----:B------:R-:W-:Y:S01]  /*0de0*/  LEA.HI R8, R6, R6, RZ, 0x1 ;  /* 0x0000000606087211 */ /* 0x000fe200078f08ff */
[C---:B------:R-:W-:Y:S01]  /*0df0*/  IMAD.SHL.U32 R22, R12.reuse, 0x8, RZ ;  /* 0x000000080c167824 */ /* 0x040fe200078e00ff */
[----:B------:R-:W-:Y:S02]  /*0e00*/  SHF.L.U32 R18, R12, 0x4, RZ ;  /* 0x000000040c127819 */ /* 0x000fe400000006ff */
[----:B------:R-:W-:Y:S01]  /*0e10*/  LOP3.LUT R11, R8, 0x1ffffffe, RZ, 0xc0, !PT ;  /* 0x1ffffffe080b7812 */ /* 0x000fe200078ec0ff */
[C---:B------:R-:W-:Y:S01]  /*0e20*/  VIADD R173, R22.reuse, 0x40 ;  /* 0x0000004016ad7836 */ /* 0x040fe20000000000 */
[C---:B------:R-:W-:Y:S01]  /*0e30*/  IADD3 R170, R22.reuse, 0x20, RZ ;  /* 0x0000002016aa7810 */ /* 0x040fe20007ffe0ff */
[----:B------:R-:W-:Y:S01]  /*0e40*/  VIADD R174, R22, 0x50 ;  /* 0x0000005016ae7836 */ /* 0x000fe20000000000 */
[----:B0-----:R-:W-:Y:S01]  /*0e50*/  LEA.HI R2, R3, R216, RZ, 0x3 ;  /* 0x000000d803027211 */ /* 0x001fe200078f18ff */
[----:B------:R-:W-:Y:S01]  /*0e60*/  IMAD.IADD R13, R6, 0x1, -R11 ;  /* 0x00000001060d7824 */ /* 0x000fe200078e0a0b */
[----:B------:R-:W-:Y:S01]  /*0e70*/  SHF.R.S32.HI R3, RZ, 0x1f, R7 ;  /* 0x0000001fff037819 */ /* 0x000fe20000011407 */
[----:B------:R-:W-:Y:S01]  /*0e80*/  IMAD.IADD R6, R22, 0x1, R170 ;  /* 0x0000000116067824 */ /* 0x000fe200078e02aa */
[----:B------:R-:W-:Y:S01]  /*0e90*/  LOP3.LUT R11, R14, 0x3fffffe, RZ, 0xc0, !PT ;  /* 0x03fffffe0e0b7812 */ /* 0x000fe200078ec0ff */
[----:B------:R-:W-:Y:S01]  /*0ea0*/  IMAD.SHL.U32 R4, R2, 0x40, RZ ;  /* 0x0000004002047824 */ /* 0x000fe200078e00ff */
[----:B------:R-:W-:Y:S01]  /*0eb0*/  LEA.HI R3, R3, R168, RZ, 0x3 ;  /* 0x000000a803037211 */ /* 0x000fe200078f18ff */
[----:B------:R-:W-:Y:S01]  /*0ec0*/  VIADD R172, R22, 0x10 ;  /* 0x0000001016ac7836 */ /* 0x000fe20000000000 */
[----:B------:R-:W-:Y:S01]  /*0ed0*/  LEA.HI R2, R0, R25, RZ, 0x7 ;  /* 0x0000001900027211 */ /* 0x000fe200078f38ff */
[----:B------:R-:W-:Y:S01]  /*0ee0*/  IMAD.IADD R11, R216, 0x1, -R11 ;  /* 0x00000001d80b7824 */ /* 0x000fe200078e0a0b */
[----:B------:R-:W-:-:S02]  /*0ef0*/  LOP3.LUT R200, R4, 0xfffffe00, RZ, 0xc0, !PT ;  /* 0xfffffe0004c87812 */ /* 0x000fc400078ec0ff */
[----:B------:R-:W-:Y:S02]  /*0f00*/  LOP3.LUT R3, R3, 0xfffffff8, RZ, 0xc0, !PT ;  /* 0xfffffff803037812 */ /* 0x000fe400078ec0ff */
[----:B------:R-:W-:Y:S01]  /*0f10*/  LOP3.LUT R4, R2, 0xffffff80, RZ, 0xc0, !PT ;  /* 0xffffff8002047812 */ /* 0x000fe200078ec0ff */
[----:B------:R-:W-:Y:S01]  /*0f20*/  IMAD R200, R11, 0x40, R200 ;  /* 0x000000400bc87824 */ /* 0x000fe200078e02c8 */
[----:B------:R-:W-:Y:S01]  /*0f30*/  SHF.R.S32.HI R15, RZ, 0x1f, R6 ;  /* 0x0000001fff0f7819 */ /* 0x000fe20000011406 */
[----:B------:R-:W-:Y:S01]  /*0f40*/  IMAD.IADD R10, R168, 0x1, -R3 ;  /* 0x00000001a80a7824 */ /* 0x000fe200078e0a03 */
[----:B------:R-:W-:Y:S01]  /*0f50*/  IADD3 R21, R25, -R4, RZ ;  /* 0x8000000419157210 */ /* 0x000fe20007ffe0ff */
[----:B------:R-:W-:Y:S01]  /*0f60*/  IMAD.IADD R4, R22, 0x1, R173 ;  /* 0x0000000116047824 */ /* 0x000fe200078e02ad */
[----:B------:R-:W-:Y:S01]  /*0f70*/  LEA.HI R7, R7, R168, RZ, 0x1 ;  /* 0x000000a807077211 */ /* 0x000fe200078f08ff */
[----:B------:R-:W-:Y:S01]  /*0f80*/  IMAD.SHL.U32 R3, R10, 0x80, RZ ;  /* 0x000000800a037824 */ /* 0x000fe200078e00ff */
[----:B------:R-:W-:Y:S01]  /*0f90*/  SHF.R.S32.HI R8, RZ, 0x1f, R21 ;  /* 0x0000001fff087819 */ /* 0x000fe20000011415 */
[----:B------:R0:W-:Y:S01]  /*0fa0*/  STL [R1+0x60], R10 ;  /* 0x0000600a01007387 */ /* 0x0001e20000100800 */
[----:B------:R-:W-:-:S02]  /*0fb0*/  LEA.HI R20, R15, R6, RZ, 0x4 ;  /* 0x000000060f147211 */ /* 0x000fc400078f20ff */
[----:B------:R-:W-:Y:S02]  /*0fc0*/  LOP3.LUT R3, R3, 0x380, RZ, 0xc0, !PT ;  /* 0x0000038003037812 */ /* 0x000fe400078ec0ff */
[----:B------:R-:W-:Y:S02]  /*0fd0*/  LEA.HI R17, R15, R6, RZ, 0x6 ;  /* 0x000000060f117211 */ /* 0x000fe400078f30ff */
[----:B------:R-:W-:Y:S02]  /*0fe0*/  SHF.R.S32.HI R15, RZ, 0x1f, R4 ;  /* 0x0000001fff0f7819 */ /* 0x000fe40000011404 */
[----:B------:R-:W-:Y:S01]  /*0ff0*/  SHF.R.U32.HI R6, RZ, 0x3, R3 ;  /* 0x00000003ff067819 */ /* 0x000fe20000011603 */
[----:B------:R-:W-:Y:S01]  /*1000*/  IMAD.SHL.U32 R17, R17, 0x80, RZ ;  /* 0x0000008011117824 */ /* 0x000fe200078e00ff */
[----:B0-----:R-:W-:Y:S02]  /*1010*/  LEA.HI R10, R8, R21, RZ, 0x2 ;  /* 0x00000015080a7211 */ /* 0x001fe400078f10ff */
[----:B------:R-:W-:-:S02]  /*1020*/  LOP3.LUT R7, R7, 0x3fffffe, RZ, 0xc0, !PT ;  /* 0x03fffffe07077812 */ /* 0x000fc400078ec0ff */
[--C-:B------:R-:W-:Y:S02]  /*1030*/  SHF.R.S32.HI R11, RZ, 0x2, R10.reuse ;  /* 0x00000002ff0b7819 */ /* 0x100fe4000001140a */
[----:B------:R-:W-:Y:S02]  /*1040*/  SHF.R.S32.HI R12, RZ, 0x1f, R10 ;  /* 0x0000001fff0c7819 */ /* 0x000fe4000001140a */
[----:B------:R-:W-:Y:S02]  /*1050*/  LOP3.LUT R3, R3, 0x10, R18, 0xf8, !PT ;  /* 0x0000001003037812 */ /* 0x000fe400078ef812 */
[----:B------:R-:W-:Y:S02]  /*1060*/  LEA.HI R12, R12, R11, RZ, 0x3 ;  /* 0x0000000b0c0c7211 */ /* 0x000fe400078f18ff */
[----:B------:R-:W-:Y:S02]  /*1070*/  SHF.R.S32.HI R26, RZ, 0x7, R2 ;  /* 0x00000007ff1a7819 */ /* 0x000fe40000011402 */
[----:B------:R-:W-:-:S02]  /*1080*/  LEA.HI R0, R0, R25, RZ, 0x3 ;  /* 0x0000001900007211 */ /* 0x000fc400078f18ff */
[CC--:B------:R-:W-:Y:S02]  /*1090*/  LEA.HI R24, R15.reuse, R4.reuse, RZ, 0x4 ;  /* 0x000000040f187211 */ /* 0x0c0fe400078f20ff */
[----:B------:R-:W-:Y:S01]  /*10a0*/  LEA.HI R15, R15, R4, RZ, 0x6 ;  /* 0x000000040f0f7211 */ /* 0x000fe200078f30ff */
[----:B------:R-:W-:Y:S01]  /*10b0*/  IMAD.IADD R4, R168, 0x1, -R7 ;  /* 0x00000001a8047824 */ /* 0x000fe200078e0a07 */
[----:B------:R-:W-:Y:S02]  /*10c0*/  LOP3.LUT R6, R3, R6, RZ, 0x3c, !PT ;  /* 0x0000000603067212 */ /* 0x000fe400078e3cff */
[----:B------:R-:W-:Y:S01]  /*10d0*/  LOP3.LUT R12, R12, 0xfffffff8, RZ, 0xc0, !PT ;  /* 0xfffffff80c0c7812 */ /* 0x000fe200078ec0ff */
[C---:B------:R-:W-:Y:S01]  /*10e0*/  IMAD R4, R5.reuse, 0x8, R4 ;  /* 0x0000000805047824 */ /* 0x040fe200078e0204 */
[----:B------:R-:W-:Y:S01]  /*10f0*/  LEA.HI R2, R2, R26, RZ, 0x1 ;  /* 0x0000001a02027211 */ /* 0x000fe200078f08ff */
[----:B------:R-:W-:Y:S01]  /*1100*/  IMAD R208, R5, 0x400, R6 ;  /* 0x0000040005d07824 */ /* 0x000fe200078e0206 */
[----:B------:R-:W-:Y:S01]  /*1110*/  LEA.HI R8, R8, R21, RZ, 0x5 ;  /* 0x0000001508087211 */ /* 0x000fe200078f28ff */
[----:B------:R-:W-:Y:S01]  /*1120*/  IMAD.SHL.U32 R15, R15, 0x80, RZ ;  /* 0x000000800f0f7824 */ /* 0x000fe200078e00ff */
[----:B------:R-:W-:Y:S01]  /*1130*/  LOP3.LUT R210, R0, 0xfffffff8, RZ, 0xc0, !PT ;  /* 0xfffffff800d27812 */ /* 0x000fe200078ec0ff */
[----:B------:R-:W-:Y:S01]  /*1140*/  IMAD.SHL.U32 R197, R4, 0x40, RZ ;  /* 0x0000004004c57824 */ /* 0x000fe200078e00ff */
[----:B------:R-:W-:-:S02]  /*1150*/  IADD3 R11, R11, -R12, RZ ;  /* 0x8000000c0b0b7210 */ /* 0x000fc40007ffe0ff */
[----:B------:R-:W-:Y:S01]  /*1160*/  LOP3.LUT R2, R2, 0x3fffffe, RZ, 0xc0, !PT ;  /* 0x03fffffe02027812 */ /* 0x000fe200078ec0ff */
[----:B------:R-:W-:Y:S01]  /*1170*/  IMAD.IADD R210, R25, 0x1, -R210 ;  /* 0x0000000119d27824 */ /* 0x000fe200078e0ad2 */
[----:B------:R-:W-:Y:S02]  /*1180*/  SHF.R.S32.HI R8, RZ, 0x5, R8 ;  /* 0x00000005ff087819 */ /* 0x000fe40000011408 */
[----:B------:R-:W-:Y:S01]  /*1190*/  SHF.R.U32.HI R196, RZ, 0x3, R175 ;  /* 0x00000003ffc47819 */ /* 0x000fe200000116af */
[----:B------:R-:W-:Y:S01]  /*11a0*/  IMAD.SHL.U32 R203, R210, 0x8, RZ ;  /* 0x00000008d2cb7824 */ /* 0x000fe200078e00ff */
[----:B------:R-:W-:Y:S01]  /*11b0*/  LOP3.LUT R5, R175, 0x30, R24, 0xf8, !PT ;  /* 0x00000030af057812 */ /* 0x000fe200078ef818 */
[----:B------:R-:W-:Y:S01]  /*11c0*/  IMAD R11, R8, 0x10, R11 ;  /* 0x00000010080b7824 */ /* 0x000fe200078e020b */
[----:B------:R-:W-:Y:S01]  /*11d0*/  LOP3.LUT R10, R10, 0x7ffffffc, RZ, 0xc0, !PT ;  /* 0x7ffffffc0a0a7812 */ /* 0x000fe200078ec0ff */
[----:B------:R-:W-:Y:S01]  /*11e0*/  VIADD R209, R203, 0x40 ;  /* 0x00000040cbd17836 */ /* 0x000fe20000000000 */
[----:B------:R-:W-:-:S02]  /*11f0*/  LOP3.LUT R6, R15, 0xffffe000, RZ, 0xc0, !PT ;  /* 0xffffe0000f067812 */ /* 0x000fc400078ec0ff */
[----:B------:R-:W-:Y:S01]  /*1200*/  LOP3.LUT R5, R5, R196, RZ, 0x3c, !PT ;  /* 0x000000c405057212 */ /* 0x000fe200078e3cff */
[----:B------:R-:W-:Y:S01]  /*1210*/  IMAD.IADD R10, R21, 0x1, -R10 ;  /* 0x00000001150a7824 */ /* 0x000fe200078e0a0a */
[----:B------:R-:W-:Y:S02]  /*1220*/  IADD3 R2, R26, -R2, RZ ;  /* 0x800000021a027210 */ /* 0x000fe40007ffe0ff */
[----:B------:R-:W-:Y:S02]  /*1230*/  LOP3.LUT R3, R175, 0x30, R20, 0xf8, !PT ;  /* 0x00000030af037812 */ /* 0x000fe400078ef814 */
[----:B------:R-:W-:Y:S01]  /*1240*/  LOP3.LUT P0, RZ, R9, 0x2, RZ, 0xc0, !PT ;  /* 0x0000000209ff7812 */ /* 0x000fe2000780c0ff */
[----:B------:R-:W-:Y:S01]  /*1250*/  IMAD R8, R2, 0x40, R11 ;  /* 0x0000004002087824 */ /* 0x000fe200078e020b */
[----:B------:R-:W-:Y:S02]  /*1260*/  IADD3 R9, R5, R197, R6 ;  /* 0x000000c505097210 */ /* 0x000fe40007ffe006 */
[----:B------:R-:W-:Y:S01]  /*1270*/  LOP3.LUT R4, R17, 0xffffe000, RZ, 0xc0, !PT ;  /* 0xffffe00011047812 */ /* 0x000fe200078ec0ff */
[----:B------:R-:W-:Y:S01]  /*1280*/  IMAD.MOV.U32 R17, RZ, RZ, RZ ;  /* 0x000000ffff117224 */ /* 0x000fe200078e00ff */
[----:B------:R-:W-:Y:S01]  /*1290*/  LOP3.LUT R3, R3, R196, RZ, 0x3c, !PT ;  /* 0x000000c403037212 */ /* 0x000fe200078e3cff */
[----:B------:R-:W-:Y:S01]  /*12a0*/  STL [R1+0x5c], R8 ;  /* 0x00005c0801007387 */ /* 0x000fe20000100800 */
[----:B------:R-:W-:-:S02]  /*12b0*/  SHF.R.S32.HI R236, RZ, 0x3, R0 ;  /* 0x00000003ffec7819 */ /* 0x000fc40000011400 */
[----:B------:R-:W-:Y:S02]  /*12c0*/  LOP3.LUT R5, R175, 0x30, R18, 0xf8, !PT ;  /* 0x00000030af057812 */ /* 0x000fe400078ef812 */
[----:B------:R-:W-:Y:S02]  /*12d0*/  SHF.R.S32.HI R2, RZ, 0x1f, R203 ;  /* 0x0000001fff027819 */ /* 0x000fe400000114cb */
[----:B------:R-:W-:Y:S02]  /*12e0*/  SHF.R.S32.HI R0, RZ, 0x1f, R174 ;  /* 0x0000001fff007819 */ /* 0x000fe400000114ae */
[----:B------:R-:W-:Y:S02]  /*12f0*/  SHF.R.S32.HI R2, RZ, 0x4, R24 ;  /* 0x00000004ff027819 */ /* 0x000fe40000011418 */
[----:B------:R-:W-:Y:S01]  /*1300*/  IADD3 R7, R3, R197, R4 ;  /* 0x000000c503077210 */ /* 0x000fe20007ffe004 */
[----:B------:R0:W-:Y:S01]  /*1310*/  STL [R1+0x44], R0 ;  /* 0x0000440001007387 */ /* 0x0001e20000100800 */
[----:B------:R-:W-:-:S02]  /*1320*/  SHF.L.U32 R218, R10, 0x1, RZ ;  /* 0x000000010ada7819 */ /* 0x000fc400000006ff */
[-C--:B------:R-:W-:Y:S01]  /*1330*/  LOP3.LUT R5, R5, R196.reuse, RZ, 0x3c, !PT ;  /* 0x000000c405057212 */ /* 0x080fe200078e3cff */
[----:B------:R1:W-:Y:S01]  /*1340*/  STL [R1+0x8], R2 ;  /* 0x0000080201007387 */ /* 0x0003e20000100800 */
[----:B------:R-:W-:Y:S01]  /*1350*/  LOP3.LUT R3, R175, 0x10, R18, 0xf8, !PT ;  /* 0x00000010af037812 */ /* 0x000fe200078ef812 */
[C---:B------:R-:W-:Y:S01]  /*1360*/  VIADD R233, R218.reuse, 0x10 ;  /* 0x00000010dae97836 */ /* 0x040fe20000000000 */
[C---:B------:R-:W-:Y:S01]  /*1370*/  IADD3 R224, R218.reuse, 0x58, RZ ;  /* 0x00000058dae07810 */ /* 0x040fe20007ffe0ff */
[C---:B------:R-:W-:Y:S01]  /*1380*/  VIADD R231, R218.reuse, 0x20 ;  /* 0x00000020dae77836 */ /* 0x040fe20000000000 */
[----:B------:R-:W-:Y:S01]  /*1390*/  SHF.R.S32.HI R14, RZ, 0x1, R14 ;  /* 0x00000001ff0e7819 */ /* 0x000fe2000001140e */
[C---:B------:R-:W-:Y:S01]  /*13a0*/  VIADD R230, R218.reuse, 0x28 ;  /* 0x00000028dae67836 */ /* 0x040fe20000000000 */
[----:B0-----:R-:W-:Y:S01]  /*13b0*/  SHF.R.S32.HI R0, RZ, 0x1f, R209 ;  /* 0x0000001fff007819 */ /* 0x001fe200000114d1 */
[C---:B------:R-:W-:Y:S01]  /*13c0*/  VIADD R228, R218.reuse, 0x38 ;  /* 0x00000038dae47836 */ /* 0x040fe20000000000 */
[----:B------:R-:W-:Y:S01]  /*13d0*/  LOP3.LUT R0, R3, R196, RZ, 0x3c, !PT ;  /* 0x000000c403007212 */ /* 0x000fe200078e3cff */
[----:B------:R-:W-:Y:S01]  /*13e0*/  VIADD R227, R218, 0x40 ;  /* 0x00000040dae37836 */ /* 0x000fe20000000000 */
[----:B-1----:R-:W-:Y:S01]  /*13f0*/  IADD3 R2, R16, R197, R5 ;  /* 0x000000c510027210 */ /* 0x002fe20007ffe005 */
[C---:B------:R-:W-:Y:S01]  /*1400*/  VIADD R225, R218.reuse, 0x50 ;  /* 0x00000050dae17836 */ /* 0x040fe20000000000 */
[----:B------:R-:W-:Y:S01]  /*1410*/  IADD3 R205, R197, R0, RZ ;  /* 0x00000000c5cd7210 */ /* 0x000fe20007ffe0ff */
[C---:B------:R-:W-:Y:S01]  /*1420*/  VIADD R222, R218.reuse, 0x68 ;  /* 0x00000068dade7836 */ /* 0x040fe20000000000 */
[----:B------:R-:W-:Y:S01]  /*1430*/  SHF.R.S32.HI R0, RZ, 0x1f, R233 ;  /* 0x0000001fff007819 */ /* 0x000fe200000114e9 */
[C---:B------:R-:W-:Y:S01]  /*1440*/  VIADD R221, R218.reuse, 0x70 ;  /* 0x00000070dadd7836 */ /* 0x040fe20000000000 */
[----:B------:R0:W-:Y:S01]  /*1450*/  STL [R1+0x58], R2 ;  /* 0x0000580201007387 */ /* 0x0001e20000100800 */
[----:B------:R-:W-:Y:S01]  /*1460*/  SHF.R.S32.HI R0, RZ, 0x1f, R230 ;  /* 0x0000001fff007819 */ /* 0x000fe200000114e6 */
[C---:B------:R-:W-:Y:S01]  /*1470*/  VIADD R232, R218.reuse, 0x18 ;  /* 0x00000018dae87836 */ /* 0x040fe20000000000 */
[----:B------:R-:W-:Y:S01]  /*1480*/  SHF.R.S32.HI R0, RZ, 0x1f, R227 ;  /* 0x0000001fff007819 */ /* 0x000fe200000114e3 */
[C---:B------:R-:W-:Y:S01]  /*1490*/  VIADD R226, R218.reuse, 0x48 ;  /* 0x00000048dae27836 */ /* 0x040fe20000000000 */
[----:B------:R-:W-:Y:S01]  /*14a0*/  SHF.R.S32.HI R0, RZ, 0x1f, R224 ;  /* 0x0000001fff007819 */ /* 0x000fe200000114e0 */
[----:B------:R-:W-:Y:S01]  /*14b0*/  VIADD R223, R218, 0x60 ;  /* 0x00000060dadf7836 */ /* 0x000fe20000000000 */
[----:B------:R-:W-:Y:S01]  /*14c0*/  SHF.R.S32.HI R0, RZ, 0x1f, R221 ;  /* 0x0000001fff007819 */ /* 0x000fe200000114dd */
[----:B------:R-:W-:Y:S01]  /*14d0*/  IMAD.IADD R0, R16, 0x1, R9 ;  /* 0x0000000110007824 */ /* 0x000fe200078e0209 */
[----:B------:R-:W-:Y:S01]  /*14e0*/  IADD3 R229, R218, 0x30, RZ ;  /* 0x00000030dae57810 */ /* 0x000fe20007ffe0ff */
[----:B------:R-:W-:Y:S01]  /*14f0*/  IMAD.SHL.U32 R14, R14, 0x80, RZ ;  /* 0x000000800e0e7824 */ /* 0x000fe200078e00ff */
[----:B0-----:R-:W-:Y:S01]  /*1500*/  SHF.R.S32.HI R2, RZ, 0x1f, R231 ;  /* 0x0000001fff027819 */ /* 0x001fe200000114e7 */
[----:B------:R-:W-:Y:S01]  /*1510*/  VIADD R220, R218, 0x78 ;  /* 0x00000078dadc7836 */ /* 0x000fe20000000000 */
[----:B------:R-:W-:-:S02]  /*1520*/  SHF.R.S32.HI R2, RZ, 0x1f, R228 ;  /* 0x0000001fff027819 */ /* 0x000fc400000114e4 */
[----:B------:R-:W-:Y:S02]  /*1530*/  SHF.R.S32.HI R2, RZ, 0x1f, R225 ;  /* 0x0000001fff027819 */ /* 0x000fe400000114e1 */
[----:B------:R-:W-:Y:S01]  /*1540*/  SHF.R.S32.HI R2, RZ, 0x1f, R222 ;  /* 0x0000001fff027819 */ /* 0x000fe200000114de */
[----:B------:R-:W-:Y:S01]  /*1550*/  IMAD.IADD R2, R16, 0x1, R7 ;  /* 0x0000000110027824 */ /* 0x000fe200078e0207 */
[----:B------:R-:W-:Y:S02]  /*1560*/  SEL R234, R234, 0xffffffe0, !P0 ;  /* 0xffffffe0eaea7807 */ /* 0x000fe40004000000 */
[----:B------:R-:W-:Y:S02]  /*1570*/  SHF.R.S32.HI R3, RZ, 0x1f, R232 ;  /* 0x0000001fff037819 */ /* 0x000fe400000114e8 */
[----:B------:R-:W-:Y:S01]  /*1580*/  STL [R1+0x54], R2 ;  /* 0x0000540201007387 */ /* 0x000fe20000100800 */
[----:B------:R-:W-:Y:S01]  /*1590*/  SHF.R.S32.HI R3, RZ, 0x1f, R229 ;  /* 0x0000001fff037819 */ /* 0x000fe200000114e5 */
[----:B------:R-:W-:Y:S01]  /*15a0*/  IMAD.IADD R207, R234, 0x1, R205 ;  /* 0x00000001eacf7824 */ /* 0x000fe200078e02cd */
[----:B------:R-:W-:Y:S01]  /*15b0*/  SHF.R.S32.HI R3, RZ, 0x1f, R226 ;  /* 0x0000001fff037819 */ /* 0x000fe200000114e2 */
[----:B------:R0:W-:Y:S01]  /*15c0*/  STL [R1+0x50], R0 ;  /* 0x0000500001007387 */ /* 0x0001e20000100800 */
[----:B------:R-:W-:-:S02]  /*15d0*/  SHF.R.S32.HI R3, RZ, 0x1f, R223 ;  /* 0x0000001fff037819 */ /* 0x000fc400000114df */
[----:B------:R-:W-:Y:S02]  /*15e0*/  SHF.R.S32.HI R219, RZ, 0x1f, R168 ;  /* 0x0000001fffdb7819 */ /* 0x000fe400000114a8 */
[----:B------:R-:W-:Y:S02]  /*15f0*/  IADD3 R171, R22, 0x30, RZ ;  /* 0x0000003016ab7810 */ /* 0x000fe40007ffe0ff */
[----:B------:R-:W-:Y:S02]  /*1600*/  LOP3.LUT R199, R14, 0x180, RZ, 0xc0, !PT ;  /* 0x000001800ec77812 */ /* 0x000fe400078ec0ff */
[----:B------:R-:W-:Y:S01]  /*1610*/  SHF.R.S32.HI R237, RZ, 0x4, R20 ;  /* 0x00000004ffed7819 */ /* 0x000fe20000011414 */
[----:B0-----:R-:W-:Y:S01]  /*1620*/  IMAD R0, R13, 0x8, R8 ;  /* 0x000000080d007824 */ /* 0x001fe200078e0208 */
[----:B------:R-:W-:Y:S02]  /*1630*/  SHF.R.S32.HI R3, RZ, 0x1f, R220 ;  /* 0x0000001fff037819 */ /* 0x000fe400000114dc */
[----:B------:R-:W-:-:S02]  /*1640*/  IADD3 R234, R234, UR52, R205 ;  /* 0x00000034eaea7c10 */ /* 0x000fc4000fffe0cd */
[----:B------:R0:W-:Y:S05]  /*1650*/  STL [R1+0x64], R0 ;  /* 0x0000640001007387 */ /* 0x0001ea0000100800 */
.L_x_528:
[----:B-1-34-:R-:W1:Y:S02]  /*1660*/  LDC.64 R2, c[0x0][0xc88] ;  /* 0x00032200ff027b82 */ /* 0x01ae640000000a00 */
[----:B-1----:R-:W-:-:S05]  /*1670*/  IMAD.WIDE R2, R147, 0x4, R2 ;  /* 0x0000000493027825 */ /* 0x002fca00078e0202 */
[----:B------:R-:W2:Y:S01]  /*1680*/  LDG.E R206, desc[UR54][R2.64] ;  /* 0x0000003602ce7981 */ /* 0x000ea2000c1e1900 */
[----:B------:R-:W-:Y:S05]  /*1690*/  YIELD ;  /* 0x0000000000007946 */ /* 0x000fea0003800000 */
[----:B------:R-:W-:Y:S01]  /*16a0*/  ULDC.64 UR4, c[0x0][0xa28] ;  /* 0x00028a0000047ab9 */ /* 0x000fe20000000a00 */
[----:B------:R-:W-:Y:S01]  /*16b0*/  ULDC.64 UR8, c[0x0][0xa18] ;  /* 0x0002860000087ab9 */ /* 0x000fe20000000a00 */
[----:B------:R-:W-:Y:S01]  /*16c0*/  ISETP.NE.U32.AND P1, PT, RZ, UR4, PT ;  /* 0x00000004ff007c0c */ /* 0x000fe2000bf25070 */
[----:B------:R-:W-:Y:S01]  /*16d0*/  ULDC.64 UR6, c[0x0][0xa08] ;  /* 0x0002820000067ab9 */ /* 0x000fe20000000a00 */
[----:B------:R-:W-:Y:S01]  /*16e0*/  IMAD.MOV.U32 R10, RZ, RZ, RZ ;  /* 0x000000ffff0a7224 */ /* 0x000fe200078e00ff */
[----:B------:R-:W-:Y:S01]  /*16f0*/  ISETP.NE.U32.AND P0, PT, RZ, UR6, PT ;  /* 0x00000006ff007c0c */ /* 0x000fe2000bf05070 */
[----:B0-----:R-:W-:Y:S01]  /*1700*/  IMAD.MOV.U32 R26, RZ, RZ, RZ ;  /* 0x000000ffff1a7224 */ /* 0x001fe200078e00ff */
[----:B------:R-:W-:-:S02]  /*1710*/  ISETP.NE.AND.EX P1, PT, RZ, UR5, PT, P1 ;  /* 0x00000005ff007c0c */ /* 0x000fc4000bf25310 */
[----:B------:R-:W-:Y:S02]  /*1720*/  ISETP.NE.AND.EX P0, PT, RZ, UR7, PT, P0 ;  /* 0x00000007ff007c0c */ /* 0x000fe4000bf05300 */
[----:B--2---:R-:W-:-:S09]  /*1730*/  SHF.R.S32.HI R214, RZ, 0x1f, R206 ;  /* 0x0000001fffd67819 */ /* 0x004fd200000114ce */
[C---:B------:R-:W-:Y:S02]  /*1740*/  @P1 LEA R4, P2, R206.reuse, UR4, 0x2 ;  /* 0x00000004ce041c11 */ /* 0x040fe4000f8410ff */
[C---:B------:R-:W-:Y:S02]  /*1750*/  SHF.L.U32 R212, R206.reuse, 0x2, RZ ;  /* 0x00000002ced47819 */ /* 0x040fe400000006ff */
[C-C-:B------:R-:W-:Y:S02]  /*1760*/  @P1 LEA.HI.X R5, R206.reuse, UR5, R214.reuse, 0x2, P2 ;  /* 0x00000005ce051c11 */ /* 0x140fe400090f14d6 */
[----:B------:R-:W-:Y:S01]  /*1770*/  ISETP.NE.U32.AND P2, PT, RZ, UR8, PT ;  /* 0x00000008ff007c0c */ /* 0x000fe2000bf45070 */
[----:B------:R-:W-:Y:S01]  /*1780*/  ULDC UR4, c[0x0][0x288] ;  /* 0x0000a20000047ab9 */ /* 0x000fe20000000800 */
[----:B------:R-:W-:Y:S01]  /*1790*/  SHF.L.U64.HI R213, R206, 0x2, R214 ;  /* 0x00000002ced57819 */ /* 0x000fe200000102d6 */
[----:B------:R1:W5:Y:S01]  /*17a0*/  @P1 LDG.E R10, desc[UR54][R4.64] ;  /* 0x00000036040a1981 */ /* 0x000362000c1e1900 */
[----:B------:R-:W-:-:S02]  /*17b0*/  ISETP.NE.AND.EX P2, PT, RZ, UR9, PT, P2 ;  /* 0x00000009ff007c0c */ /* 0x000fc4000bf45320 */
[----:B------:R-:W-:Y:S01]  /*17c0*/  IADD3 R8, P3, R212, UR6, RZ ;  /* 0x00000006d4087c10 */ /* 0x000fe2000ff7e0ff */
[----:B------:R-:W-:Y:S01]  /*17d0*/  IMAD.U32 R149, RZ, RZ, UR4 ;  /* 0x00000004ff957e24 */ /* 0x000fe2000f8e00ff */
[----:B------:R-:W-:Y:S02]  /*17e0*/  ULDC.64 UR4, c[0x0][0x418] ;  /* 0x0001060000047ab9 */ /* 0x000fe40000000a00 */
[----:B------:R-:W-:-:S05]  /*17f0*/  IADD3.X R9, R213, UR7, RZ, P3, !PT ;  /* 0x00000007d5097c10 */ /* 0x000fca0009ffe4ff */
[----:B------:R1:W5:Y:S02]  /*1800*/  @P0 LDG.E R26, desc[UR54][R8.64] ;  /* 0x00000036081a0981 */ /* 0x000364000c1e1900 */
[----:B------:R-:W-:-:S04]  /*1810*/  @P2 IADD3 R6, P1, R212, UR8, RZ ;  /* 0x00000008d4062c10 */ /* 0x000fc8000ff3e0ff */
[----:B------:R-:W-:-:S05]  /*1820*/  @P2 IADD3.X R7, R213, UR9, RZ, P1, !PT ;  /* 0x00000009d5072c10 */ /* 0x000fca0008ffe4ff */
[----:B------:R1:W5:Y:S01]  /*1830*/  @P2 LDG.E R149, desc[UR54][R6.64] ;  /* 0x0000003606952981 */ /* 0x000362000c1e1900 */
[----:B------:R-:W-:-:S03]  /*1840*/  UISETP.NE.U32.AND UP0, UPT, UR4, URZ, UPT ;  /* 0x0000003f0400728c */ /* 0x000fc6000bf05070 */
[----:B------:R-:W-:Y:S01]  /*1850*/  ULDC UR4, c[0x0][0x424] ;  /* 0x0001090000047ab9 */ /* 0x000fe20000000800 */
[----:B------:R-:W-:-:S03]  /*1860*/  UISETP.NE.AND.EX UP0, UPT, UR5, URZ, UPT, UP0 ;  /* 0x0000003f0500728c */ /* 0x000fc6000bf05300 */
[----:B------:R-:W-:Y:S01]  /*1870*/  ULDC UR5, c[0x0][0x2f0] ;  /* 0x0000bc0000057ab9 */ /* 0x000fe20000000800 */
[----:B------:R-:W-:-:S04]  /*1880*/  USEL UR4, UR4, 0x1, UP0 ;  /* 0x0000000104047887 */ /* 0x000fc80008000000 */
[----:B------:R-:W-:-:S03]  /*1890*/  UIMAD UR4, UR4, UR5, URZ ;  /* 0x00000005040472a4 */ /* 0x000fc6000f8e023f */
[----:B------:R-:W-:Y:S02]  /*18a0*/  ULDC UR5, c[0x0][0x348] ;  /* 0x0000d20000057ab9 */ /* 0x000fe40000000800 */
[----:B------:R-:W-:Y:S01]  /*18b0*/  IMAD.U32 R2, RZ, RZ, UR5 ;  /* 0x00000005ff027e24 */ /* 0x000fe2000f8e00ff */
[----:B------:R-:W-:Y:S01]  /*18c0*/  MOV R25, UR4 ;  /* 0x0000000400197c02 */ /* 0x000fe20008000f00 */
[----:B-1----:R-:W-:Y:S06]  /*18d0*/  @P2 BRA `(.L_x_325) ;  /* 0x0000000000242947 */ /* 0x002fec0003800000 */
[----:B------:R-:W-:Y:S02]  /*18e0*/  ULDC.64 UR4, c[0x0][0xa00] ;  /* 0x0002800000047ab9 */ /* 0x000fe40000000a00 */
[----:B------:R-:W-:-:S04]  /*18f0*/  ISETP.NE.U32.AND P1, PT, RZ, UR4, PT ;  /* 0x00000004ff007c0c */ /* 0x000fc8000bf25070 */
[----:B------:R-:W-:-:S13]  /*1900*/  ISETP.NE.AND.EX P1, PT, RZ, UR5, PT, P1 ;  /* 0x00000005ff007c0c */ /* 0x000fda000bf25310 */
[----:B------:R-:W-:Y:S05]  /*1910*/  @!P1 BRA `(.L_x_325) ;  /* 0x0000000000149947 */ /* 0x000fea0003800000 */
[----:B------:R-:W1:Y:S02]  /*1920*/  LDC.64 R4, c[0x0][0xa00] ;  /* 0x00028000ff047b82 */ /* 0x000e640000000a00 */
[----:B-1----:R-:W-:-:S05]  /*1930*/  IMAD.WIDE R4, R206, 0x4, R4 ;  /* 0x00000004ce047825 */ /* 0x002fca00078e0204 */
[----:B-----5:R-:W2:Y:S04]  /*1940*/  LDG.E R149, desc[UR54][R4.64] ;  /* 0x0000003604957981 */ /* 0x020ea8000c1e1900 */
[----:B0-----:R-:W2:Y:S02]  /*1950*/  LDG.E R0, desc[UR54][R4.64+0x4] ;  /* 0x0000043604007981 */ /* 0x001ea4000c1e1900 */
[----:B--2---:R-:W-:-:S07]  /*1960*/  IMAD.IADD R149, R0, 0x1, -R149 ;  /* 0x0000000100957824 */ /* 0x004fce00078e0a95 */
.L_x_325:
[----:B------:R-:W-:Y:S01]  /*1970*/  ULDC.64 UR4, c[0x0][0xa20] ;  /* 0x0002880000047ab9 */ /* 0x000fe20000000a00 */
[C---:B------:R-:W-:Y:S01]  /*1980*/  LOP3.LUT R3, R146.reuse, 0xff000000, RZ, 0xc0, !PT ;  /* 0xff00000092037812 */ /* 0x040fe200078ec0ff */
[----:B------:R-:W-:Y:S01]  /*1990*/  IMAD.MOV.U32 R215, RZ, RZ, R145 ;  /* 0x000000ffffd77224 */ /* 0x000fe200078e0091 */
[----:B------:R-:W-:Y:S02]  /*19a0*/  ISETP.NE.U32.AND P1, PT, RZ, UR4, PT ;  /* 0x00000004ff007c0c */ /* 0x000fe4000bf25070 */
[C---:B0-----:R-:W-:Y:S02]  /*19b0*/  LOP3.LUT R0, R146.reuse, 0xff0000, RZ, 0xc0, !PT ;  /* 0x00ff000092007812 */ /* 0x041fe400078ec0ff */
[----:B------:R-:W-:Y:S02]  /*19c0*/  ISETP.NE.AND.EX P1, PT, RZ, UR5, PT, P1 ;  /* 0x00000005ff007c0c */ /* 0x000fe4000bf25310 */
[----:B------:R-:W-:Y:S02]  /*19d0*/  SHF.R.U32.HI R3, RZ, 0x8, R3 ;  /* 0x00000008ff037819 */ /* 0x000fe40000011603 */
[----:B------:R-:W-:-:S02]  /*19e0*/  LOP3.LUT R204, R146, 0xffff, RZ, 0xc0, !PT ;  /* 0x0000ffff92cc7812 */ /* 0x000fc400078ec0ff */
[----:B------:R-:W-:-:S07]  /*19f0*/  LEA.HI R211, R0, R3, RZ, 0x10 ;  /* 0x0000000300d37211 */ /* 0x000fce00078f80ff */
[----:B------:R-:W-:Y:S05]  /*1a00*/  @!P1 BRA `(.L_x_326) ;  /* 0x0000000000109947 */ /* 0x000fea0003800000 */
[----:B------:R-:W-:-:S04]  /*1a10*/  IADD3 R4, P0, R212, UR4, RZ ;  /* 0x00000004d4047c10 */ /* 0x000fc8000ff1e0ff */
[----:B------:R-:W-:-:S05]  /*1a20*/  IADD3.X R5, R213, UR5, RZ, P0, !PT ;  /* 0x00000005d5057c10 */ /* 0x000fca00087fe4ff */
[----:B------:R0:W5:Y:S01]  /*1a30*/  LDG.E R25, desc[UR54][R4.64] ;  /* 0x0000003604197981 */ /* 0x000162000c1e1900 */
[----:B------:R-:W-:Y:S05]  /*1a40*/  BRA `(.L_x_327) ;  /* 0x0000000000107947 */ /* 0x000fea0003800000 */
.L_x_326:
[----:B------:R-:W-:Y:S05]  /*1a50*/  @!P0 BRA `(.L_x_327) ;  /* 0x00000000000c8947 */ /* 0x000fea0003800000 */
[----:B------:R-:W2:Y:S04]  /*1a60*/  LDG.E R0, desc[UR54][R8.64] ;  /* 0x0000003608007981 */ /* 0x000ea8000c1e1900 */
[----:B------:R-:W2:Y:S02]  /*1a70*/  LDG.E R25, desc[UR54][R8.64+0x4] ;  /* 0x0000043608197981 */ /* 0x000ea4000c1e1900 */
[----:B--2---:R-:W-:-:S07]  /*1a80*/  IMAD.IADD R25, R25, 0x1, -R0 ;  /* 0x0000000119197824 */ /* 0x004fce00078e0a00 */
.L_x_327:
[----:B------:R-:W-:Y:S01]  /*1a90*/  ULDC.64 UR4, c[0x0][0xa10] ;  /* 0x0002840000047ab9 */ /* 0x000fe20000000a00 */
[----:B------:R-:W2:Y:S01]  /*1aa0*/  LDL.LU R28, [R1+0x10] ;  /* 0x00001000011c7983 */ /* 0x000ea20000300800 */
[----:B------:R-:W-:-:S04]  /*1ab0*/  ISETP.NE.U32.AND P0, PT, RZ, UR4, PT ;  /* 0x00000004ff007c0c */ /* 0x000fc8000bf05070 */
[----:B------:R-:W-:Y:S01]  /*1ac0*/  ISETP.NE.AND.EX P0, PT, RZ, UR5, PT, P0 ;  /* 0x00000005ff007c0c */ /* 0x000fe2000bf05300 */
[----:B------:R-:W-:-:S12]  /*1ad0*/  ULDC.64 UR4, c[0x0][0xa30] ;  /* 0x00028c0000047ab9 */ /* 0x000fd80000000a00 */
[----:B0-----:R-:W0:Y:S02]  /*1ae0*/  @P0 LDC.64 R4, c[0x0][0xa10] ;  /* 0x00028400ff040b82 */ /* 0x001e240000000a00 */
[----:B0-----:R-:W-:-:S05]  /*1af0*/  @P0 IMAD.WIDE R4, R206, 0x4, R4 ;  /* 0x00000004ce040825 */ /* 0x001fca00078e0204 */
[----:B------:R-:W3:Y:S04]  /*1b00*/  @P0 LDG.E R0, desc[UR54][R4.64] ;  /* 0x0000003604000981 */ /* 0x000ee8000c1e1900 */
[----:B------:R-:W3:Y:S01]  /*1b10*/  @P0 LDG.E R3, desc[UR54][R4.64+0x4] ;  /* 0x0000043604030981 */ /* 0x000ee2000c1e1900 */
[----:B------:R-:W-:Y:S01]  /*1b20*/  ISETP.NE.U32.AND P1, PT, RZ, UR4, PT ;  /* 0x00000004ff007c0c */ /* 0x000fe2000bf25070 */
[----:B-----5:R-:W-:-:S03]  /*1b30*/  IMAD.MOV.U32 R144, RZ, RZ, R25 ;  /* 0x000000ffff907224 */ /* 0x020fc600078e0019 */
[----:B------:R-:W-:-:S13]  /*1b40*/  ISETP.NE.AND.EX P1, PT, RZ, UR5, PT, P1 ;  /* 0x00000005ff007c0c */ /* 0x000fda000bf25310 */
[----:B------:R-:W-:-:S04]  /*1b50*/  @P1 IADD3 R6, P2, R212, UR4, RZ ;  /* 0x00000004d4061c10 */ /* 0x000fc8000ff5e0ff */
[----:B------:R-:W-:-:S05]  /*1b60*/  @P1 IADD3.X R7, R213, UR5, RZ, P2, !PT ;  /* 0x00000005d5071c10 */ /* 0x000fca00097fe4ff */
[----:B------:R0:W5:Y:S01]  /*1b70*/  @P1 LDG.E R144, desc[UR54][R6.64] ;  /* 0x0000003606901981 */ /* 0x000162000c1e1900 */
[----:B------:R-:W-:Y:S01]  /*1b80*/  IADD3 R9, -R10, R25, RZ ;  /* 0x000000190a097210 */ /* 0x000fe20007ffe1ff */
[----:B------:R-:W-:Y:S01]  /*1b90*/  BSSY B0, `(.L_x_328) ;  /* 0x000002c000007945 */ /* 0x000fe20003800000 */
[----:B------:R-:W-:Y:S02]  /*1ba0*/  LOP3.LUT R217, R211, 0xff, RZ, 0xc0, !PT ;  /* 0x000000ffd3d97812 */ /* 0x000fe400078ec0ff */
[----:B------:R-:W-:Y:S02]  /*1bb0*/  SHF.R.U32.HI R211, RZ, 0x10, R211 ;  /* 0x00000010ffd37819 */ /* 0x000fe400000116d3 */
[----:B--2---:R-:W-:Y:S01]  /*1bc0*/  LOP3.LUT R28, R28, 0xfffffff7, RZ, 0xc0, !PT ;  /* 0xfffffff71c1c7812 */ /* 0x004fe200078ec0ff */
[----:B---3--:R-:W-:-:S04]  /*1bd0*/  @P0 IMAD.IADD R2, R3, 0x1, -R0 ;  /* 0x0000000103020824 */ /* 0x008fc800078e0a00 */
[----:B------:R-:W-:-:S04]  /*1be0*/  IMAD.IADD R235, R9, 0x1, R2 ;  /* 0x0000000109eb7824 */ /* 0x000fc800078e0202 */
[C---:B------:R-:W-:Y:S01]  /*1bf0*/  VIADD R0, R235.reuse, 0x9f ;  /* 0x0000009feb007836 */ /* 0x040fe20000000000 */
[----:B------:R-:W-:-:S03]  /*1c00*/  ISETP.GE.AND P3, PT, R235, 0x1, PT ;  /* 0x00000001eb00780c */ /* 0x000fc60003f66270 */
[----:B------:R-:W-:-:S05]  /*1c10*/  IMAD.HI R0, R0, 0x66666667, RZ ;  /* 0x6666666700007827 */ /* 0x000fca00078e02ff */
[----:B------:R-:W-:-:S04]  /*1c20*/  SHF.R.U32.HI R147, RZ, 0x1f, R0 ;  /* 0x0000001fff937819 */ /* 0x000fc80000011600 */
[----:B------:R-:W-:Y:S01]  /*1c30*/  LEA.HI.SX32 R147, R0, R147, 0x1a ;  /* 0x0000009300937211 */ /* 0x000fe200078fd2ff */
[----:B------:R-:W-:Y:S01]  /*1c40*/  IMAD.MOV.U32 R0, RZ, RZ, RZ ;  /* 0x000000ffff007224 */ /* 0x000fe200078e00ff */
[----:B------:R-:W-:-:S05]  /*1c50*/  @P3 LOP3.LUT R28, R28, 0x8, RZ, 0xfc, !PT ;  /* 0x000000081c1c3812 */ /* 0x000fca00078efcff */
[----:B------:R0:W-:Y:S01]  /*1c60*/  STL [R1+0x10], R28 ;  /* 0x0000101c01007387 */ /* 0x0001e20000100800 */
[----:B------:R-:W-:Y:S05]  /*1c70*/  @!P3 BRA `(.L_x_329) ;  /* 0x000000000074b947 */ /* 0x000fea0003800000 */
[----:B------:R-:W-:Y:S01]  /*1c80*/  ISETP.NE.AND P0, PT, R211, RZ, PT ;  /* 0x000000ffd300720c */ /* 0x000fe20003f05270 */
[----:B------:R-:W-:-:S03]  /*1c90*/  ULDC UR4, c[0x0][0x9f0] ;  /* 0x00027c0000047ab9 */ /* 0x000fc60000000800 */
[----:B------:R-:W-:-:S04]  /*1ca0*/  SEL R10, R211, UR4, P0 ;  /* 0x00000004d30a7c07 */ /* 0x000fc80008000000 */
[-C--:B0-----:R-:W-:Y:S02]  /*1cb0*/  IABS R6, R10.reuse ;  /* 0x0000000a00067213 */ /* 0x081fe40000000000 */
[----:B------:R-:W-:Y:S02]  /*1cc0*/  IADD3 R0, R147, -0x1, R10 ;  /* 0xffffffff93007810 */ /* 0x000fe40007ffe00a */
[----:B------:R-:W0:Y:S01]  /*1cd0*/  I2F.RP R3, R6 ;  /* 0x0000000600037306 */ /* 0x000e220000209400 */
[----:B------:R-:W-:Y:S02]  /*1ce0*/  IABS R11, R10 ;  /* 0x0000000a000b7213 */ /* 0x000fe40000000000 */
[----:B------:R-:W-:Y:S02]  /*1cf0*/  IABS R8, R0 ;  /* 0x0000000000087213 */ /* 0x000fe40000000000 */
[----:B------:R-:W-:-:S04]  /*1d00*/  LOP3.LUT R0, R0, R10, RZ, 0x3c, !PT ;  /* 0x0000000a00007212 */ /* 0x000fc800078e3cff */
[----:B------:R-:W-:Y:S01]  /*1d10*/  ISETP.GE.AND P2, PT, R0, RZ, PT ;  /* 0x000000ff0000720c */ /* 0x000fe20003f46270 */
[----:B0-----:R-:W0:Y:S02]  /*1d20*/  MUFU.RCP R3, R3 ;  /* 0x0000000300037308 */ /* 0x001e240000001000 */
[----:B0-----:R-:W-:Y:S01]  /*1d30*/  IADD3 R4, R3, 0xffffffe, RZ ;  /* 0x0ffffffe03047810 */ /* 0x001fe20007ffe0ff */
[----:B------:R-:W-:-:S05]  /*1d40*/  IMAD.MOV R3, RZ, RZ, -R11 ;  /* 0x000000ffff037224 */ /* 0x000fca00078e0a0b */
[----:B------:R0:W1:Y:S02]  /*1d50*/  F2I.FTZ.U32.TRUNC.NTZ R5, R4 ;  /* 0x0000000400057305 */ /* 0x000064000021f000 */
[----:B0-----:R-:W-:Y:S02]  /*1d60*/  IMAD.MOV.U32 R4, RZ, RZ, RZ ;  /* 0x000000ffff047224 */ /* 0x001fe400078e00ff */
[----:B-1----:R-:W-:-:S04]  /*1d70*/  IMAD.MOV R7, RZ, RZ, -R5 ;  /* 0x000000ffff077224 */ /* 0x002fc800078e0a05 */
[----:B------:R-:W-:-:S04]  /*1d80*/  IMAD R7, R7, R6, RZ ;  /* 0x0000000607077224 */ /* 0x000fc800078e02ff */
[----:B------:R-:W-:-:S06]  /*1d90*/  IMAD.HI.U32 R5, R5, R7, R4 ;  /* 0x0000000705057227 */ /* 0x000fcc00078e0004 */
[----:B------:R-:W-:-:S04]  /*1da0*/  IMAD.HI.U32 R5, R5, R8, RZ ;  /* 0x0000000805057227 */ /* 0x000fc800078e00ff */
[----:B------:R-:W-:-:S05]  /*1db0*/  IMAD R3, R5, R3, R8 ;  /* 0x0000000305037224 */ /* 0x000fca00078e0208 */
[----:B------:R-:W-:-:S13]  /*1dc0*/  ISETP.GT.U32.AND P1, PT, R6, R3, PT ;  /* 0x000000030600720c */ /* 0x000fda0003f24070 */
[----:B------:R-:W-:Y:S01]  /*1dd0*/  @!P1 IMAD.IADD R3, R3, 0x1, -R6 ;  /* 0x0000000103039824 */ /* 0x000fe200078e0a06 */
[----:B------:R-:W-:Y:S02]  /*1de0*/  @!P1 IADD3 R5, R5, 0x1, RZ ;  /* 0x0000000105059810 */ /* 0x000fe40007ffe0ff */
[----:B------:R-:W-:Y:S02]  /*1df0*/  ISETP.NE.AND P1, PT, R10, RZ, PT ;  /* 0x000000ff0a00720c */ /* 0x000fe40003f25270 */
[----:B------:R-:W-:-:S13]  /*1e00*/  ISETP.GE.U32.AND P0, PT, R3, R6, PT ;  /* 0x000000060300720c */ /* 0x000fda0003f06070 */
[----:B------:R-:W-:-:S04]  /*1e10*/  @P0 VIADD R5, R5, 0x1 ;  /* 0x0000000105050836 */ /* 0x000fc80000000000 */
[----:B------:R-:W-:-:S04]  /*1e20*/  IMAD.MOV.U32 R0, RZ, RZ, R5 ;  /* 0x000000ffff007224 */ /* 0x000fc800078e0005 */
[----:B------:R-:W-:Y:S01]  /*1e30*/  @!P2 IMAD.MOV R0, RZ, RZ, -R0 ;  /* 0x000000ffff00a224 */ /* 0x000fe200078e0a00 */
[----:B------:R-:W-:-:S07]  /*1e40*/  @!P1 LOP3.LUT R0, RZ, R10, RZ, 0x33, !PT ;  /* 0x0000000aff009212 */ /* 0x000fce00078e33ff */
.L_x_329:
[----:B------:R-:W-:Y:S05]  /*1e50*/  BSYNC B0 ;  /* 0x0000000000007941 */ /* 0x000fea0003800000 */
.L_x_328:
[----:B------:R-:W-:-:S05]  /*1e60*/  IMAD R3, R217, R0, RZ ;  /* 0x00000000d9037224 */ /* 0x000fca00078e02ff */
[C---:B------:R-:W-:Y:S01]  /*1e70*/  VIADDMNMX R0, R3.reuse, R0, R147, PT ;  /* 0x0000000003007246 */ /* 0x040fe20003800193 */
[----:B------:R-:W-:-:S04]  /*1e80*/  IMAD R3, R3, 0xa0, -R9 ;  /* 0x000000a003037824 */ /* 0x000fc800078e0a09 */
[----:B------:R-:W-:Y:S01]  /*1e90*/  IMAD R5, R0, 0xa0, -R9 ;  /* 0x000000a000057824 */ /* 0x000fe200078e0a09 */
[----:B------:R-:W-:-:S04]  /*1ea0*/  VIMNMX R3, RZ, R3, !PT ;  /* 0x00000003ff037248 */ /* 0x000fc80007fe0100 */
[----:B------:R-:W-:Y:S01]  /*1eb0*/  VIMNMX R0, R5, R2, PT ;  /* 0x0000000205007248 */ /* 0x000fe20003fe0100 */
[----:B------:R-:W-:-:S03]  /*1ec0*/  IMAD.WIDE.U32 R4, R3, -0x33333333, RZ ;  /* 0xcccccccd03047825 */ /* 0x000fc600078e00ff */
[----:B------:R-:W-:Y:S02]  /*1ed0*/  ISETP.GT.AND P0, PT, R0, R3, PT ;  /* 0x000000030000720c */ /* 0x000fe40003f04270 */
[----:B------:R-:W-:-:S04]  /*1ee0*/  SHF.R.U32.HI R121, RZ, 0x7, R5 ;  /* 0x00000007ff797819 */ /* 0x000fc80000011605 */
[----:B------:R-:W-:-:S07]  /*1ef0*/  MOV R24, R121 ;  /* 0x0000007900187202 */ /* 0x000fce0000000f00 */
[----:B------:R-:W-:-:S04]  /*1f00*/  @P0 VIADD R0, R0, 0x9f ;  /* 0x0000009f00000836 */ /* 0x000fc80000000000 */
[----:B------:R-:W-:-:S05]  /*1f10*/  @P0 IMAD.HI R0, R0, 0x66666667, RZ ;  /* 0x6666666700000827 */ /* 0x000fca00078e02ff */
[----:B------:R-:W-:-:S04]  /*1f20*/  @P0 SHF.R.U32.HI R3, RZ, 0x1f, R0 ;  /* 0x0000001fff030819 */ /* 0x000fc80000011600 */
[----:B------:R-:W-:Y:S02]  /*1f30*/  @P0 LEA.HI.SX32 R24, R0, R3, 0x1a ;  /* 0x0000000300180211 */ /* 0x000fe400078fd2ff */
[----:B------:R-:W-:Y:S02]  /*1f40*/  PLOP3.LUT P0, PT, PT, PT, PT, 0x80, 0x0 ;  /* 0x000000000000781c */ /* 0x000fe40003f0f070 */
[----:B------:R-:W-:-:S13]  /*1f50*/  ISETP.GT.AND P1, PT, R24, R121, PT ;  /* 0x000000791800720c */ /* 0x000fda0003f24270 */
[----:B------:R-:W-:Y:S05]  /*1f60*/  @!P1 BRA `(.L_x_330) ;  /* 0x000000e000049947 */ /* 0x000fea0003800000 */
[----:B------:R-:W-:Y:S01]  /*1f70*/  VIADD R0, R16, 0x1a400 ;  /* 0x0001a40010007836 */ /* 0x000fe20000000000 */
[----:B------:R-:W-:Y:S04]  /*1f80*/  BSSY B6, `(.L_x_331) ;  /* 0x0000013000067945 */ /* 0x000fe80003800000 */
[----:B------:R-:W-:-:S13]  /*1f90*/  LOP3.LUT P0, RZ, R0, 0x1bf, RZ, 0xc0, !PT ;  /* 0x000001bf00ff7812 */ /* 0x000fda000780c0ff */
[----:B------:R-:W-:Y:S05]  /*1fa0*/  @!P0 BRA `(.L_x_332) ;  /* 0x0000000000408947 */ /* 0x000fea0003800000 */
[----:B------:R-:W-:Y:S01]  /*1fb0*/  MOV R0, 0x0 ;  /* 0x0000000000007802 */ /* 0x000fe20000000f00 */
[----:B------:R-:W-:Y:S01]  /*1fc0*/  ULDC.64 UR4, c[0x4][0xc8] ;  /* 0x0100320000047ab9 */ /* 0x000fe20000000a00 */
[----:B------:R-:W-:Y:S01]  /*1fd0*/  ULDC.64 UR6, c[0x4][0x30] ;  /* 0x01000c0000067ab9 */ /* 0x000fe20000000a00 */
[----:B------:R-:W-:Y:S01]  /*1fe0*/  IMAD.U32 R4, RZ, RZ, UR4 ;  /* 0x00000004ff047e24 */ /* 0x000fe2000f8e00ff */
[----:B------:R1:W2:Y:S01]  /*1ff0*/  LDC.64 R14, c[0x4][R0] ;  /* 0x01000000000e7b82 */ /* 0x0002a20000000a00 */
[----:B------:R-:W-:Y:S01]  /*2000*/  IMAD.U32 R5, RZ, RZ, UR5 ;  /* 0x00000005ff057e24 */ /* 0x000fe2000f8e00ff */
[----:B------:R-:W-:Y:S01]  /*2010*/  ULDC.64 UR4, c[0x4][0xd0] ;  /* 0x0100340000047ab9 */ /* 0x000fe20000000a00 */
[----:B------:R-:W-:Y:S01]  /*2020*/  IMAD.U32 R10, RZ, RZ, UR6 ;  /* 0x00000006ff0a7e24 */ /* 0x000fe2000f8e00ff */
[----:B0-----:R-:W-:Y:S01]  /*2030*/  MOV R7, UR5 ;  /* 0x0000000500077c02 */ /* 0x001fe20008000f00 */
[----:B------:R-:W-:Y:S01]  /*2040*/  IMAD.U32 R6, RZ, RZ, UR4 ;  /* 0x00000004ff067e24 */ /* 0x000fe2000f8e00ff */
[----:B------:R-:W-:Y:S01]  /*2050*/  MOV R13, RZ ;  /* 0x000000ff000d7202 */ /* 0x000fe20000000f00 */
[----:B------:R-:W-:-:S02]  /*2060*/  IMAD.U32 R11, RZ, RZ, UR7 ;  /* 0x00000007ff0b7e24 */ /* 0x000fc4000f8e00ff */
[----:B------:R-:W-:Y:S02]  /*2070*/  IMAD.MOV.U32 R8, RZ, RZ, 0x70 ;  /* 0x00000070ff087424 */ /* 0x000fe400078e00ff */
[----:B-1----:R-:W-:-:S07]  /*2080*/  IMAD.MOV.U32 R12, RZ, RZ, 0x1 ;  /* 0x00000001ff0c7424 */ /* 0x002fce00078e00ff */
[----:B------:R-:W-:-:S07]  /*2090*/  LEPC R20, `(.L_x_332) ;  /* 0x000000001014794e */ /* 0x000fce0000000000 */
[----:B--2--5:R-:W-:Y:S05]  /*20a0*/  CALL.ABS.NOINC R14 ;  /* 0x000000000e007343 */ /* 0x024fea0003c00000 */
.L_x_332:
[----:B------:R-:W-:Y:S05]  /*20b0*/  BSYNC B6 ;  /* 0x0000000000067941 */ /* 0x000fea0003800000 */
.L_x_331:
        /* <DEDUP_REMOVED lines=11> */
[----:B0-----:R-:W-:Y:S01]  /*2170*/  IMAD.U32 R6, RZ, RZ, UR6 ;  /* 0x00000006ff067e24 */ /* 0x001fe2000f8e00ff */
[----:B------:R-:W-:Y:S01]  /*2180*/  MOV R7, UR7 ;  /* 0x0000000700077c02 */ /* 0x000fe20008000f00 */
[----:B------:R-:W-:Y:S01]  /*2190*/  IMAD.U32 R10, RZ, RZ, UR4 ;  /* 0x00000004ff0a7e24 */ /* 0x000fe2000f8e00ff */
[----:B------:R-:W-:Y:S01]  /*21a0*/  MOV R13, RZ ;  /* 0x000000ff000d7202 */ /* 0x000fe20000000f00 */
[----:B------:R-:W-:-:S02]  /*21b0*/  IMAD.U32 R11, RZ, RZ, UR5 ;  /* 0x00000005ff0b7e24 */ /* 0x000fc4000f8e00ff */
[----:B------:R-:W-:Y:S02]  /*21c0*/  IMAD.MOV.U32 R8, RZ, RZ, 0x70 ;  /* 0x00000070ff087424 */ /* 0x000fe400078e00ff */
[----:B-1----:R-:W-:-:S07]  /*21d0*/  IMAD.MOV.U32 R12, RZ, RZ, 0x1 ;  /* 0x00000001ff0c7424 */ /* 0x002fce00078e00ff */
[----:B------:R-:W-:-:S07]  /*21e0*/  LEPC R20, `(.L_x_334) ;  /* 0x000000001014794e */ /* 0x000fce0000000000 */
[----:B--2--5:R-:W-:Y:S05]  /*21f0*/  CALL.ABS.NOINC R14 ;  /* 0x000000000e007343 */ /* 0x024fea0003c00000 */
.L_x_334:
[----:B------:R-:W-:Y:S05]  /*2200*/  BSYNC B6 ;  /* 0x0000000000067941 */ /* 0x000fea0003800000 */
.L_x_333:
[----:B------:R-:W-:Y:S01]  /*2210*/  ULDC.64 UR4, c[0x0][0x9f8] ;  /* 0x00027e0000047ab9 */ /* 0x000fe20000000a00 */
[----:B------:R-:W-:Y:S01]  /*2220*/  IMAD.MOV.U32 R0, RZ, RZ, R206 ;  /* 0x000000ffff007224 */ /* 0x000fe200078e00ce */
[----:B------:R-:W-:Y:S01]  /*2230*/  ISETP.NE.U32.AND P0, PT, RZ, UR4, PT ;  /* 0x00000004ff007c0c */ /* 0x000fe2000bf05070 */
[----:B------:R-:W2:Y:S01]  /*2240*/  LDL R14, [R1+0x60] ;  /* 0x00006000010e7983 */ /* 0x000ea20000100800 */
[----:B------:R-:W0:Y:S01]  /*2250*/  LDC.64 R112, c[0x0][0x300] ;  /* 0x0000c000ff707b82 */ /* 0x000e220000000a00 */
[----:B------:R-:W-:Y:S01]  /*2260*/  IMAD.IADD R119, R26, 0x1, R25 ;  /* 0x000000011a777824 */ /* 0x000fe200078e0219 */
[----:B------:R-:W-:Y:S01]  /*2270*/  ISETP.NE.AND.EX P0, PT, RZ, UR5, PT, P0 ;  /* 0x00000005ff007c0c */ /* 0x000fe2000bf05300 */
[----:B------:R-:W1:Y:S01]  /*2280*/  S2R R20, SR_TID.X ;  /* 0x0000000000147919 */ /* 0x000e620000002100 */
[----:B------:R-:W-:Y:S01]  /*2290*/  ULDC.64 UR6, c[0x0][0xa08] ;  /* 0x0002820000067ab9 */ /* 0x000fe20000000a00 */
[----:B------:R-:W-:-:S03]  /*22a0*/  SHF.R.S32.HI R19, RZ, 0x1f, R18 ;  /* 0x0000001fff137819 */ /* 0x000fc60000011412 */
[----:B------:R-:W3:Y:S07]  /*22b0*/  LDC.64 R106, c[0x0][0x3f8] ;  /* 0x0000fe00ff6a7b82 */ /* 0x000eee0000000a00 */
[----:B------:R-:W-:Y:S01]  /*22c0*/  @P0 IADD3 R4, P1, R212, UR4, RZ ;  /* 0x00000004d4040c10 */ /* 0x000fe2000ff3e0ff */
[----:B------:R-:W4:Y:S03]  /*22d0*/  LDC R99, c[0x0][0x3f4] ;  /* 0x0000fd00ff637b82 */ /* 0x000f260000000800 */
[----:B------:R-:W-:Y:S01]  /*22e0*/  @P0 IADD3.X R5, R213, UR5, RZ, P1, !PT ;  /* 0x00000005d5050c10 */ /* 0x000fe20008ffe4ff */
[----:B------:R-:W-:-:S04]  /*22f0*/  ULDC.64 UR4, c[0x0][0x308] ;  /* 0x0000c20000047ab9 */ /* 0x000fc80000000a00 */
[----:B------:R1:W4:Y:S01]  /*2300*/  @P0 LDG.E R0, desc[UR54][R4.64] ;  /* 0x0000003604000981 */ /* 0x000322000c1e1900 */
[----:B------:R-:W-:Y:S01]  /*2310*/  SHF.R.S32.HI R12, RZ, 0x1f, R119 ;  /* 0x0000001fff0c7819 */ /* 0x000fe20000011477 */
[-C--:B0-----:R-:W-:Y:S01]  /*2320*/  IMAD.WIDE.U32 R6, R119, R112.reuse, RZ ;  /* 0x0000007077067225 */ /* 0x081fe200078e00ff */
[----:B------:R-:W-:Y:S01]  /*2330*/  ISETP.NE.U32.AND P0, PT, RZ, UR6, PT ;  /* 0x00000006ff007c0c */ /* 0x000fe2000bf05070 */
[----:B------:R-:W0:Y:S02]  /*2340*/  LDC.64 R100, c[0x0][0x408] ;  /* 0x00010200ff647b82 */ /* 0x000e240000000a00 */
[----:B------:R-:W-:Y:S01]  /*2350*/  IMAD R8, R12, R112, RZ ;  /* 0x000000700c087224 */ /* 0x000fe200078e02ff */
[----:B------:R-:W-:-:S03]  /*2360*/  ISETP.NE.AND.EX P0, PT, RZ, UR7, PT, P0 ;  /* 0x00000007ff007c0c */ /* 0x000fc6000bf05300 */
[----:B------:R-:W-:Y:S01]  /*2370*/  IMAD R3, R119, R113, R8 ;  /* 0x0000007177037224 */ /* 0x000fe200078e0208 */
[----:B-1----:R-:W-:Y:S01]  /*2380*/  SHF.R.U32.HI R27, RZ, 0x7, R20 ;  /* 0x00000007ff1b7819 */ /* 0x002fe20000011614 */
[----:B------:R-:W-:Y:S02]  /*2390*/  VIADD R8, R18, 0x80 ;  /* 0x0000008012087836 */ /* 0x000fe40000000000 */
[----:B------:R-:W-:Y:S01]  /*23a0*/  IMAD.IADD R7, R7, 0x1, R3 ;  /* 0x0000000107077824 */ /* 0x000fe200078e0203 */
[----:B------:R-:W-:Y:S01]  /*23b0*/  ISETP.NE.AND P6, PT, R27, 0x1, PT ;  /* 0x000000011b00780c */ /* 0x000fe20003fc5270 */
[----:B------:R-:W-:Y:S02]  /*23c0*/  IMAD.MOV.U32 R122, RZ, RZ, 0x20 ;  /* 0x00000020ff7a7424 */ /* 0x000fe400078e00ff */
[----:B------:R-:W-:-:S04]  /*23d0*/  IMAD.WIDE.U32 R4, R204, UR4, R6 ;  /* 0x00000004cc047c25 */ /* 0x000fc8000f8e0006 */
[----:B------:R-:W-:Y:S01]  /*23e0*/  IMAD R5, R204, UR5, R5 ;  /* 0x00000005cc057c24 */ /* 0x000fe2000f8e0205 */
[----:B------:R-:W-:Y:S01]  /*23f0*/  ULDC.64 UR4, c[0x0][0x310] ;  /* 0x0000c40000047ab9 */ /* 0x000fe20000000a00 */
[----:B------:R-:W-:Y:S01]  /*2400*/  IMAD.WIDE.U32 R6, R168, R112, R18 ;  /* 0x00000070a8067225 */ /* 0x000fe200078e0012 */
[----:B------:R-:W-:-:S03]  /*2410*/  SHF.R.S32.HI R23, RZ, 0x1f, R22 ;  /* 0x0000001fff177819 */ /* 0x000fc60000011416 */
[-C--:B---3--:R-:W-:Y:S02]  /*2420*/  IMAD R11, R219, R106.reuse, RZ ;  /* 0x0000006adb0b7224 */ /* 0x088fe400078e02ff */
[----:B------:R-:W-:-:S04]  /*2430*/  IMAD.WIDE.U32 R110, R168, R106, R22 ;  /* 0x0000006aa86e7225 */ /* 0x000fc800078e0016 */
[C---:B------:R-:W-:Y:S02]  /*2440*/  IMAD R11, R168.reuse, R107, R11 ;  /* 0x0000006ba80b7224 */ /* 0x040fe400078e020b */
[----:B------:R-:W-:-:S04]  /*2450*/  IMAD.WIDE.U32 R108, R168, R106, R18 ;  /* 0x0000006aa86c7225 */ /* 0x000fc800078e0012 */
[----:B------:R-:W-:Y:S02]  /*2460*/  IMAD.IADD R111, R111, 0x1, R11 ;  /* 0x000000016f6f7824 */ /* 0x000fe400078e020b */
[----:B------:R-:W-:Y:S02]  /*2470*/  IMAD.IADD R109, R11, 0x1, R109 ;  /* 0x000000010b6d7824 */ /* 0x000fe400078e026d */
[----:B------:R-:W-:Y:S02]  /*2480*/  IMAD.MOV.U32 R20, RZ, RZ, R28 ;  /* 0x000000ffff147224 */ /* 0x000fe400078e001c */
[----:B0-----:R-:W-:-:S04]  /*2490*/  IMAD.WIDE.U32 R104, R168, R100, R22 ;  /* 0x00000064a8687225 */ /* 0x001fc800078e0016 */
[----:B------:R-:W-:Y:S01]  /*24a0*/  IMAD.WIDE.U32 R102, R168, R100, R18 ;  /* 0x00000064a8667225 */ /* 0x000fe200078e0012 */
[----:B------:R-:W-:-:S03]  /*24b0*/  LOP3.LUT R20, R20, 0xfffffffe, RZ, 0xc0, !PT ;  /* 0xfffffffe14147812 */ /* 0x000fc600078ec0ff */
[----:B-----5:R-:W-:-:S04]  /*24c0*/  IMAD.WIDE.U32 R110, R144, R106, R110 ;  /* 0x0000006a906e7225 */ /* 0x020fc800078e006e */
[----:B------:R-:W-:-:S04]  /*24d0*/  IMAD.WIDE.U32 R108, R144, R106, R108 ;  /* 0x0000006a906c7225 */ /* 0x000fc800078e006c */
[----:B------:R-:W-:Y:S01]  /*24e0*/  IMAD.MOV.U32 R120, RZ, RZ, 0x40 ;  /* 0x00000040ff787424 */ /* 0x000fe200078e00ff */
[C---:B------:R-:W-:Y:S01]  /*24f0*/  SHF.L.U64.HI R128, R112.reuse, 0x7, R113 ;  /* 0x0000000770807819 */ /* 0x040fe20000010271 */
[----:B------:R-:W-:Y:S02]  /*2500*/  IMAD R123, R113, 0xa0, RZ ;  /* 0x000000a0717b7824 */ /* 0x000fe400078e02ff */
[----:B------:R-:W-:Y:S02]  /*2510*/  IMAD.SHL.U32 R129, R112, 0x80, RZ ;  /* 0x0000008070817824 */ /* 0x000fe400078e00ff */
[----:B------:R-:W-:Y:S02]  /*2520*/  IMAD R127, R101, 0xa0, RZ ;  /* 0x000000a0657f7824 */ /* 0x000fe400078e02ff */
[----:B------:R-:W-:Y:S01]  /*2530*/  VIADD R177, R27, 0x8 ;  /* 0x000000081bb17836 */ /* 0x000fe20000000000 */
[----:B------:R-:W-:Y:S02]  /*2540*/  SHF.R.S32.HI R146, RZ, 0x1f, R216 ;  /* 0x0000001fff927819 */ /* 0x000fe400000114d8 */
[----:B----4-:R-:W-:-:S02]  /*2550*/  SHF.R.S32.HI R3, RZ, 0x1f, R0 ;  /* 0x0000001fff037819 */ /* 0x010fc40000011400 */
[----:B------:R-:W-:Y:S02]  /*2560*/  SEL R13, R0, RZ, !P0 ;  /* 0x000000ff000d7207 */ /* 0x000fe40004000000 */
[----:B------:R-:W-:Y:S01]  /*2570*/  SEL R33, R3, RZ, !P0 ;  /* 0x000000ff03217207 */ /* 0x000fe20004000000 */
[----:B------:R-:W-:Y:S02]  /*2580*/  IMAD R3, R219, R112, RZ ;  /* 0x00000070db037224 */ /* 0x000fe400078e02ff */
[----:B------:R-:W-:-:S04]  /*2590*/  IMAD.WIDE.U32 R116, R13, UR4, R4 ;  /* 0x000000040d747c25 */ /* 0x000fc8000f8e0004 */
[----:B------:R-:W-:-:S04]  /*25a0*/  IMAD R0, R33, UR4, RZ ;  /* 0x0000000421007c24 */ /* 0x000fc8000f8e02ff */
[----:B------:R-:W-:Y:S01]  /*25b0*/  IMAD R5, R13, UR5, R0 ;  /* 0x000000050d057c24 */ /* 0x000fe2000f8e0200 */
[----:B------:R-:W-:Y:S01]  /*25c0*/  IADD3 R0, R18, 0x20, RZ ;  /* 0x0000002012007810 */ /* 0x000fe20007ffe0ff */
[----:B------:R-:W-:Y:S05]  /*25d0*/  @!P6 WARPSYNC.ALL ;  /* 0x000000000000e948 */ /* 0x000fea0003800000 */
[----:B------:R-:W-:Y:S01]  /*25e0*/  IMAD R9, R168, R113, R3 ;  /* 0x00000071a8097224 */ /* 0x000fe200078e0203 */
[----:B------:R-:W-:Y:S01]  /*25f0*/  ULDC UR4, c[0x0][0x2f4] ;  /* 0x0000bd0000047ab9 */ /* 0x000fe20000000800 */
[----:B------:R-:W-:Y:S01]  /*2600*/  IMAD.IADD R4, R117, 0x1, R5 ;  /* 0x0000000175047824 */ /* 0x000fe200078e0205 */
[----:B------:R-:W-:Y:S01]  /*2610*/  @!P6 BAR.SYNC.DEFER_BLOCKING 0x9, 0x100 ;  /* 0x024400000000eb1d */ /* 0x000fe20000010000 */
[----:B------:R-:W-:-:S02]  /*2620*/  IADD3 R3, P0, R116, R6, RZ ;  /* 0x0000000674037210 */ /* 0x000fc40007f1e0ff */
[----:B------:R-:W-:Y:S02]  /*2630*/  ISETP.GE.AND P1, PT, R0, UR4, PT ;  /* 0x0000000400007c0c */ /* 0x000fe4000bf26270 */
[----:B------:R-:W-:Y:S01]  /*2640*/  IADD3.X R5, R4, R7, R9, P0, !PT ;  /* 0x0000000704057210 */ /* 0x000fe200007fe409 */
[----:B------:R-:W-:Y:S01]  /*2650*/  ULDC.64 UR6, c[0x0][0x330] ;  /* 0x0000cc0000067ab9 */ /* 0x000fe20000000a00 */
[----:B------:R-:W-:Y:S02]  /*2660*/  SEL R7, RZ, 0xffffffff, P1 ;  /* 0xffffffffff077807 */ /* 0x000fe40000800000 */
[----:B------:R-:W-:-:S03]  /*2670*/  ISETP.GE.AND P0, PT, R18, UR4, PT ;  /* 0x0000000412007c0c */ /* 0x000fc6000bf06270 */
[----:B------:R-:W-:Y:S01]  /*2680*/  IMAD.SHL.U32 R7, R7, 0x2, RZ ;  /* 0x0000000207077824 */ /* 0x000fe200078e00ff */
[----:B------:R-:W-:Y:S02]  /*2690*/  SEL R6, RZ, 0x1, P0 ;  /* 0x00000001ff067807 */ /* 0x000fe40000000000 */
[----:B------:R-:W-:Y:S02]  /*26a0*/  ISETP.GE.AND P2, PT, R8, UR4, PT ;  /* 0x0000000408007c0c */ /* 0x000fe4000bf46270 */
[----:B------:R-:W-:Y:S01]  /*26b0*/  LOP3.LUT R8, R7, 0x2, R6, 0xe2, !PT ;  /* 0x0000000207087812 */ /* 0x000fe200078ee206 */
[C---:B------:R-:W-:Y:S01]  /*26c0*/  VIADD R7, R18.reuse, 0x60 ;  /* 0x0000006012077836 */ /* 0x040fe20000000000 */
[C---:B------:R-:W-:Y:S01]  /*26d0*/  IADD3 R6, R18.reuse, 0x40, RZ ;  /* 0x0000004012067810 */ /* 0x040fe20007ffe0ff */
[----:B------:R-:W-:-:S03]  /*26e0*/  VIADD R9, R18, 0xa0 ;  /* 0x000000a012097836 */ /* 0x000fc60000000000 */
[----:B------:R-:W-:Y:S02]  /*26f0*/  ISETP.GE.AND P0, PT, R6, UR4, PT ;  /* 0x0000000406007c0c */ /* 0x000fe4000bf06270 */
[----:B------:R-:W-:Y:S02]  /*2700*/  ISETP.GE.AND P1, PT, R7, UR4, PT ;  /* 0x0000000407007c0c */ /* 0x000fe4000bf26270 */
[----:B------:R-:W-:Y:S01]  /*2710*/  ISETP.GE.AND P3, PT, R9, UR4, PT ;  /* 0x0000000409007c0c */ /* 0x000fe2000bf66270 */
[----:B------:R-:W-:Y:S01]  /*2720*/  IMAD.WIDE.U32 R114, R204, UR6, R18 ;  /* 0x00000006cc727c25 */ /* 0x000fe2000f8e0012 */
[----:B------:R-:W-:Y:S01]  /*2730*/  SEL R9, RZ, 0x4, P0 ;  /* 0x00000004ff097807 */ /* 0x000fe20000000000 */
[----:B------:R-:W-:Y:S01]  /*2740*/  ULDC.64 UR4, c[0x0][0x338] ;  /* 0x0000ce0000047ab9 */ /* 0x000fe20000000a00 */
[----:B------:R-:W-:-:S04]  /*2750*/  SEL R10, RZ, 0x8, P1 ;  /* 0x00000008ff0a7807 */ /* 0x000fc80000800000 */
[----:B------:R-:W-:Y:S02]  /*2760*/  LOP3.LUT R8, R10, R8, R9, 0xfe, !PT ;  /* 0x000000080a087212 */ /* 0x000fe400078efe09 */
[----:B------:R-:W-:Y:S02]  /*2770*/  SEL R9, RZ, 0x10, P2 ;  /* 0x00000010ff097807 */ /* 0x000fe40001000000 */
[----:B--2---:R-:W-:-:S05]  /*2780*/  R2P PR, R14, 0x6 ;  /* 0x000000060e007804 */ /* 0x004fca0000000000 */
[----:B------:R-:W-:Y:S02]  /*2790*/  SEL R122, R122, 0xffffffe0, !P1 ;  /* 0xffffffe07a7a7807 */ /* 0x000fe40004800000 */
[----:B------:R-:W-:-:S04]  /*27a0*/  ISETP.GE.AND P1, PT, R0, R99, PT ;  /* 0x000000630000720c */ /* 0x000fc80003f26270 */
[----:B------:R-:W-:Y:S01]  /*27b0*/  SEL R11, R99, RZ, P1 ;  /* 0x000000ff630b7207 */ /* 0x000fe20000800000 */
[----:B------:R-:W-:Y:S01]  /*27c0*/  IMAD R115, R204, UR7, R115 ;  /* 0x00000007cc737c24 */ /* 0x000fe2000f8e0273 */
[-C--:B------:R-:W-:Y:S01]  /*27d0*/  ISETP.GE.AND P0, PT, R18, R99.reuse, PT ;  /* 0x000000631200720c */ /* 0x080fe20003f06270 */
[----:B------:R-:W-:Y:S01]  /*27e0*/  IMAD R33, R33, UR4, RZ ;  /* 0x0000000421217c24 */ /* 0x000fe2000f8e02ff */
[----:B------:R-:W-:Y:S01]  /*27f0*/  ISETP.GE.AND P5, PT, R6, R99, PT ;  /* 0x000000630600720c */ /* 0x000fe20003fa6270 */
[----:B------:R-:W-:Y:S01]  /*2800*/  IMAD.IADD R11, R0, 0x1, R11 ;  /* 0x00000001000b7824 */ /* 0x000fe200078e020b */
[----:B------:R-:W-:Y:S01]  /*2810*/  LOP3.LUT R35, R8, R9, RZ, 0xfc, !PT ;  /* 0x0000000908237212 */ /* 0x000fe200078efcff */
[----:B------:R-:W-:Y:S01]  /*2820*/  IMAD R8, R219, R100, RZ ;  /* 0x00000064db087224 */ /* 0x000fe200078e02ff */
[----:B------:R-:W-:Y:S01]  /*2830*/  SEL R9, R99, RZ, P0 ;  /* 0x000000ff63097207 */ /* 0x000fe20000000000 */
[C---:B------:R-:W-:Y:S01]  /*2840*/  IMAD R33, R13.reuse, UR5, R33 ;  /* 0x000000050d217c24 */ /* 0x040fe2000f8e0221 */
[----:B------:R-:W-:Y:S01]  /*2850*/  SHF.R.S32.HI R10, RZ, 0x1f, R11 ;  /* 0x0000001fff0a7819 */ /* 0x000fe2000001140b */
[----:B------:R-:W-:Y:S01]  /*2860*/  IMAD.WIDE.U32 R114, R13, UR4, R114 ;  /* 0x000000040d727c25 */ /* 0x000fe2000f8e0072 */
[----:B------:R-:W-:-:S03]  /*2870*/  IADD3 R118, P4, R168, R119, RZ ;  /* 0x00000077a8767210 */ /* 0x000fc60007f9e0ff */
[----:B------:R-:W-:Y:S01]  /*2880*/  IMAD R13, R168, R101, R8 ;  /* 0x00000065a80d7224 */ /* 0x000fe200078e0208 */
[-C--:B------:R-:W-:Y:S01]  /*2890*/  LEA.HI R28, R10, R11.reuse, RZ, 0x4 ;  /* 0x0000000b0a1c7211 */ /* 0x080fe200078f20ff */
[----:B------:R-:W-:Y:S01]  /*28a0*/  IMAD.IADD R9, R18, 0x1, R9 ;  /* 0x0000000112097824 */ /* 0x000fe200078e0209 */
[----:B------:R-:W-:Y:S01]  /*28b0*/  LEA.HI R11, R10, R11, RZ, 0x6 ;  /* 0x0000000b0a0b7211 */ /* 0x000fe200078f30ff */
[----:B------:R-:W-:Y:S02]  /*28c0*/  IMAD.IADD R105, R105, 0x1, R13 ;  /* 0x0000000169697824 */ /* 0x000fe400078e020d */
[----:B------:R-:W-:Y:S01]  /*28d0*/  IMAD.IADD R103, R13, 0x1, R103 ;  /* 0x000000010d677824 */ /* 0x000fe200078e0267 */
[----:B------:R-:W-:Y:S02]  /*28e0*/  SEL R13, R99, RZ, P5 ;  /* 0x000000ff630d7207 */ /* 0x000fe40002800000 */
[----:B------:R-:W-:Y:S02]  /*28f0*/  IADD3.X R119, R219, R12, RZ, P4, !PT ;  /* 0x0000000cdb777210 */ /* 0x000fe400027fe4ff */
[----:B------:R-:W-:-:S02]  /*2900*/  @P5 LOP3.LUT R20, R20, 0x1, RZ, 0xfc, !PT ;  /* 0x0000000114145812 */ /* 0x000fc400078efcff */
[----:B------:R-:W-:Y:S02]  /*2910*/  SHF.R.S32.HI R12, RZ, 0x6, R11 ;  /* 0x00000006ff0c7819 */ /* 0x000fe4000001140b */
[----:B------:R-:W-:Y:S02]  /*2920*/  SHF.R.S32.HI R8, RZ, 0x1f, R9 ;  /* 0x0000001fff087819 */ /* 0x000fe40000011409 */
[----:B------:R-:W-:Y:S02]  /*2930*/  LOP3.LUT R11, R175, 0x30, R28, 0xf8, !PT ;  /* 0x00000030af0b7812 */ /* 0x000fe400078ef81c */
[----:B------:R-:W-:Y:S01]  /*2940*/  IADD3 R15, R6, R13, RZ ;  /* 0x0000000d060f7210 */ /* 0x000fe20007ffe0ff */
[----:B------:R0:W-:Y:S01]  /*2950*/  STL [R1+0x10], R20 ;  /* 0x0000101401007387 */ /* 0x0001e20000100800 */
[----:B------:R-:W-:Y:S01]  /*2960*/  LEA.HI R26, R8, R9, RZ, 0x4 ;  /* 0x00000009081a7211 */ /* 0x000fe200078f20ff */
[----:B------:R-:W-:Y:S01]  /*2970*/  IMAD R142, R12, 0x2800, R197 ;  /* 0x000028000c8e7824 */ /* 0x000fe200078e02c5 */
[----:B------:R-:W-:-:S02]  /*2980*/  LOP3.LUT R11, R11, R196, RZ, 0x3c, !PT ;  /* 0x000000c40b0b7212 */ /* 0x000fc400078e3cff */
[----:B------:R-:W-:Y:S02]  /*2990*/  LEA.HI R9, R8, R9, RZ, 0x6 ;  /* 0x0000000908097211 */ /* 0x000fe400078f30ff */
[----:B0-----:R-:W-:Y:S01]  /*29a0*/  SHF.R.S32.HI R20, RZ, 0x1f, R15 ;  /* 0x0000001fff147819 */ /* 0x001fe2000001140f */
[----:B------:R-:W-:Y:S01]  /*29b0*/  IMAD.IADD R142, R142, 0x1, R11 ;  /* 0x000000018e8e7824 */ /* 0x000fe200078e020b */
[----:B------:R-:W-:Y:S02]  /*29c0*/  SHF.R.S32.HI R10, RZ, 0x6, R9 ;  /* 0x00000006ff0a7819 */ /* 0x000fe40000011409 */
[CC--:B------:R-:W-:Y:S02]  /*29d0*/  LEA.HI R30, R20.reuse, R15.reuse, RZ, 0x4 ;  /* 0x0000000f141e7211 */ /* 0x0c0fe400078f20ff */
[----:B------:R-:W-:Y:S02]  /*29e0*/  SHF.R.U32.HI R8, RZ, 0x3, R199 ;  /* 0x00000003ff087819 */ /* 0x000fe400000116c7 */
[----:B------:R-:W-:-:S02]  /*29f0*/  LEA.HI R15, R20, R15, RZ, 0x6 ;  /* 0x0000000f140f7211 */ /* 0x000fc400078f30ff */
[----:B------:R-:W-:Y:S02]  /*2a00*/  LOP3.LUT R11, R199, 0x30, R28, 0xf8, !PT ;  /* 0x00000030c70b7812 */ /* 0x000fe400078ef81c */
[----:B------:R-:W-:Y:S01]  /*2a10*/  LOP3.LUT R9, R175, 0x30, R26, 0xf8, !PT ;  /* 0x00000030af097812 */ /* 0x000fe200078ef81a */
[C---:B------:R-:W-:Y:S01]  /*2a20*/  IMAD R143, R10.reuse, 0x2800, R197 ;  /* 0x000028000a8f7824 */ /* 0x040fe200078e02c5 */
[----:B------:R-:W-:Y:S01]  /*2a30*/  SHF.R.S32.HI R15, RZ, 0x6, R15 ;  /* 0x00000006ff0f7819 */ /* 0x000fe2000001140f */
[--C-:B------:R-:W-:Y:S01]  /*2a40*/  IMAD R135, R10, 0x2800, R200.reuse ;  /* 0x000028000a877824 */ /* 0x100fe200078e02c8 */
[----:B------:R-:W-:Y:S01]  /*2a50*/  LOP3.LUT R11, R11, R8, RZ, 0x3c, !PT ;  /* 0x000000080b0b7212 */ /* 0x000fe200078e3cff */
[----:B------:R-:W-:Y:S01]  /*2a60*/  IMAD R132, R12, 0x2800, R200 ;  /* 0x000028000c847824 */ /* 0x000fe200078e02c8 */
[----:B------:R-:W-:Y:S02]  /*2a70*/  LOP3.LUT R13, R199, 0x30, R26, 0xf8, !PT ;  /* 0x00000030c70d7812 */ /* 0x000fe400078ef81a */
[----:B------:R-:W-:-:S02]  /*2a80*/  LOP3.LUT R10, R9, R196, RZ, 0x3c, !PT ;  /* 0x000000c4090a7212 */ /* 0x000fc400078e3cff */
[--C-:B------:R-:W-:Y:S01]  /*2a90*/  LOP3.LUT R9, R175, 0x30, R30.reuse, 0xf8, !PT ;  /* 0x00000030af097812 */ /* 0x100fe200078ef81e */
[----:B------:R-:W-:Y:S01]  /*2aa0*/  IMAD R134, R15, 0x2800, R197 ;  /* 0x000028000f867824 */ /* 0x000fe200078e02c5 */
[----:B------:R-:W-:Y:S01]  /*2ab0*/  LOP3.LUT R14, R13, R8, RZ, 0x3c, !PT ;  /* 0x000000080d0e7212 */ /* 0x000fe200078e3cff */
[----:B------:R-:W-:Y:S01]  /*2ac0*/  IMAD.IADD R132, R132, 0x1, R11 ;  /* 0x0000000184847824 */ /* 0x000fe200078e020b */
[----:B------:R-:W-:Y:S02]  /*2ad0*/  LOP3.LUT R13, R199, 0x30, R30, 0xf8, !PT ;  /* 0x00000030c70d7812 */ /* 0x000fe400078ef81e */
[----:B------:R-:W-:Y:S02]  /*2ae0*/  LOP3.LUT R9, R9, R196, RZ, 0x3c, !PT ;  /* 0x000000c409097212 */ /* 0x000fe400078e3cff */
[----:B------:R-:W-:Y:S01]  /*2af0*/  SHF.R.S32.HI R11, RZ, 0x1f, R144 ;  /* 0x0000001fff0b7819 */ /* 0x000fe20000011490 */
[----:B------:R-:W-:Y:S01]  /*2b00*/  IMAD.IADD R143, R143, 0x1, R10 ;  /* 0x000000018f8f7824 */ /* 0x000fe200078e020a */
[----:B------:R-:W-:Y:S01]  /*2b10*/  LOP3.LUT R10, R13, R8, RZ, 0x3c, !PT ;  /* 0x000000080d0a7212 */ /* 0x000fe200078e3cff */
[----:B------:R-:W-:Y:S01]  /*2b20*/  IMAD R131, R15, 0x2800, R200 ;  /* 0x000028000f837824 */ /* 0x000fe200078e02c8 */
[----:B------:R-:W-:Y:S01]  /*2b30*/  IADD3 R134, R134, R9, RZ ;  /* 0x0000000986867210 */ /* 0x000fe20007ffe0ff */
[----:B------:R-:W-:-:S02]  /*2b40*/  IMAD R9, R11, R106, RZ ;  /* 0x0000006a0b097224 */ /* 0x000fc400078e02ff */
[----:B------:R-:W-:Y:S02]  /*2b50*/  IMAD.IADD R131, R131, 0x1, R10 ;  /* 0x0000000183837824 */ /* 0x000fe400078e020a */
[----:B------:R-:W-:Y:S01]  /*2b60*/  IMAD R15, R144, R107, R9 ;  /* 0x0000006b900f7224 */ /* 0x000fe200078e0209 */
[C---:B------:R-:W-:Y:S01]  /*2b70*/  SHF.L.U64.HI R9, R106.reuse, 0x7, R107 ;  /* 0x000000076a097819 */ /* 0x040fe2000001026b */
[----:B------:R-:W-:Y:S02]  /*2b80*/  IMAD R11, R11, R100, RZ ;  /* 0x000000640b0b7224 */ /* 0x000fe400078e02ff */
[----:B------:R-:W-:Y:S02]  /*2b90*/  IMAD R13, R107, 0xa0, RZ ;  /* 0x000000a06b0d7824 */ /* 0x000fe400078e02ff */
[C---:B------:R-:W-:Y:S02]  /*2ba0*/  IMAD.SHL.U32 R10, R106.reuse, 0x80, RZ ;  /* 0x000000806a0a7824 */ /* 0x040fe400078e00ff */
[----:B------:R-:W-:Y:S01]  /*2bb0*/  IMAD.WIDE.U32 R106, R106, 0xa0, RZ ;  /* 0x000000a06a6a7825 */ /* 0x000fe200078e00ff */
[----:B------:R-:W-:-:S03]  /*2bc0*/  SEL R32, RZ, 0x20, P3 ;  /* 0x00000020ff207807 */ /* 0x000fc60001800000 */
[C---:B------:R-:W-:Y:S02]  /*2bd0*/  IMAD R21, R144.reuse, R101, R11 ;  /* 0x0000006590157224 */ /* 0x040fe400078e020b */
[----:B------:R-:W-:Y:S01]  /*2be0*/  IMAD.WIDE.U32 R102, R144, R100, R102 ;  /* 0x0000006490667225 */ /* 0x000fe200078e0066 */
[----:B------:R-:W-:-:S03]  /*2bf0*/  IADD3 R126, R107, R13, RZ ;  /* 0x0000000d6b7e7210 */ /* 0x000fc60007ffe0ff */
[----:B------:R-:W-:Y:S01]  /*2c00*/  IMAD.WIDE.U32 R104, R144, R100, R104 ;  /* 0x0000006490687225 */ /* 0x000fe200078e0068 */
[C---:B------:R-:W-:Y:S02]  /*2c10*/  SHF.L.U64.HI R11, R100.reuse, 0x7, R101 ;  /* 0x00000007640b7819 */ /* 0x040fe40000010265 */
[----:B------:R-:W-:Y:S01]  /*2c20*/  SHF.L.U32 R12, R100, 0x7, RZ ;  /* 0x00000007640c7819 */ /* 0x000fe200000006ff */
[----:B------:R-:W-:Y:S01]  /*2c30*/  IMAD.IADD R135, R135, 0x1, R14 ;  /* 0x0000000187877824 */ /* 0x000fe200078e020e */
[----:B------:R-:W-:Y:S01]  /*2c40*/  SEL R120, R120, 0xffffffc0, !P2 ;  /* 0xffffffc078787807 */ /* 0x000fe20005000000 */
[----:B------:R-:W-:Y:S01]  /*2c50*/  IMAD.IADD R13, R111, 0x1, R15 ;  /* 0x000000016f0d7824 */ /* 0x000fe200078e020f */
[----:B------:R-:W-:Y:S01]  /*2c60*/  LOP3.LUT R39, R35, R32, RZ, 0xfc, !PT ;  /* 0x0000002023277212 */ /* 0x000fe200078efcff */
[----:B------:R-:W-:Y:S01]  /*2c70*/  IMAD.IADD R14, R15, 0x1, R109 ;  /* 0x000000010f0e7824 */ /* 0x000fe200078e026d */
[----:B------:R-:W-:Y:S01]  /*2c80*/  IADD3 R20, R21, R103, RZ ;  /* 0x0000006715147210 */ /* 0x000fe20007ffe0ff */
[----:B------:R-:W-:Y:S01]  /*2c90*/  IMAD.WIDE.U32 R112, R112, 0xa0, RZ ;  /* 0x000000a070707825 */ /* 0x000fe200078e00ff */
[----:B------:R-:W-:-:S02]  /*2ca0*/  LOP3.LUT R25, R26, 0xfffffff0, RZ, 0xc0, !PT ;  /* 0xfffffff01a197812 */ /* 0x000fc400078ec0ff */
[----:B------:R-:W-:Y:S01]  /*2cb0*/  LOP3.LUT R27, R28, 0xfffffff0, RZ, 0xc0, !PT ;  /* 0xfffffff01c1b7812 */ /* 0x000fe200078ec0ff */
[----:B------:R-:W-:Y:S01]  /*2cc0*/  IMAD.WIDE.U32 R100, R100, 0xa0, RZ ;  /* 0x000000a064647825 */ /* 0x000fe200078e00ff */
[----:B------:R-:W-:-:S03]  /*2cd0*/  LOP3.LUT R29, R30, 0xfffffff0, RZ, 0xc0, !PT ;  /* 0xfffffff01e1d7812 */ /* 0x000fc600078ec0ff */
[----:B------:R-:W-:Y:S01]  /*2ce0*/  IMAD.IADD R15, R105, 0x1, R21 ;  /* 0x00000001690f7824 */ /* 0x000fe200078e0215 */
[----:B------:R-:W-:Y:S02]  /*2cf0*/  SHF.R.S32.HI R21, RZ, 0x4, R26 ;  /* 0x00000004ff157819 */ /* 0x000fe4000001141a */
[----:B------:R-:W-:Y:S02]  /*2d00*/  SHF.R.S32.HI R26, RZ, 0x4, R28 ;  /* 0x00000004ff1a7819 */ /* 0x000fe4000001141c */
[----:B------:R-:W-:Y:S01]  /*2d10*/  LOP3.LUT R34, R35, 0x1, RZ, 0xc0, !PT ;  /* 0x0000000123227812 */ /* 0x000fe200078ec0ff */
[----:B------:R-:W-:Y:S01]  /*2d20*/  IMAD.SHL.U32 R99, R99, 0x2, RZ ;  /* 0x0000000263637824 */ /* 0x000fe200078e00ff */
[----:B------:R-:W-:Y:S01]  /*2d30*/  SHF.R.S32.HI R28, RZ, 0x4, R30 ;  /* 0x00000004ff1c7819 */ /* 0x000fe2000001141e */
[----:B------:R-:W-:Y:S01]  /*2d40*/  IMAD.IADD R130, R122, 0x1, R120 ;  /* 0x000000017a827824 */ /* 0x000fe200078e0278 */
[----:B------:R-:W-:Y:S01]  /*2d50*/  LOP3.LUT R35, R39, 0x2, RZ, 0xc0, !PT ;  /* 0x0000000227237812 */ /* 0x000fe200078ec0ff */
[----:B------:R-:W-:Y:S01]  /*2d60*/  IMAD.IADD R123, R113, 0x1, R123 ;  /* 0x00000001717b7824 */ /* 0x000fe200078e027b */
[----:B------:R-:W-:Y:S01]  /*2d70*/  LOP3.LUT R36, R39, 0x4, RZ, 0xc0, !PT ;  /* 0x0000000427247812 */ /* 0x000fe200078ec0ff */
[----:B------:R-:W-:Y:S01]  /*2d80*/  IMAD.IADD R127, R101, 0x1, R127 ;  /* 0x00000001657f7824 */ /* 0x000fe200078e027f */
[----:B------:R-:W-:Y:S01]  /*2d90*/  LOP3.LUT R37, R39, 0x8, RZ, 0xc0, !PT ;  /* 0x0000000827257812 */ /* 0x000fe200078ec0ff */
[----:B------:R-:W-:Y:S01]  /*2da0*/  IMAD.IADD R33, R115, 0x1, R33 ;  /* 0x0000000173217824 */ /* 0x000fe200078e0221 */
[----:B------:R-:W-:-:S02]  /*2db0*/  LOP3.LUT R38, R39, 0x10, RZ, 0xc0, !PT ;  /* 0x0000001027267812 */ /* 0x000fc400078ec0ff */
[----:B------:R-:W-:Y:S02]  /*2dc0*/  SHF.R.S32.HI R30, RZ, 0x1f, R25 ;  /* 0x0000001fff1e7819 */ /* 0x000fe40000011419 */
[----:B------:R-:W-:Y:S02]  /*2dd0*/  SHF.R.S32.HI R31, RZ, 0x1f, R27 ;  /* 0x0000001fff1f7819 */ /* 0x000fe4000001141b */
[----:B------:R-:W-:Y:S02]  /*2de0*/  SHF.R.S32.HI R32, RZ, 0x1f, R29 ;  /* 0x0000001fff207819 */ /* 0x000fe4000001141d */
[----:B------:R-:W-:-:S07]  /*2df0*/  LOP3.LUT R39, R39, 0x20, RZ, 0xc0, !PT ;  /* 0x0000002027277812 */ /* 0x000fce00078ec0ff */
.L_x_434:
[----:B------:R-:W2:Y:S01]  /*2e00*/  LDL.LU R42, [R1+0x10] ;  /* 0x00001000012a7983 */ /* 0x000ea20000300800 */
[----:B------:R-:W0:Y:S01]  /*2e10*/  LDC.64 R124, c[0x0][0x2e8] ;  /* 0x0000ba00ff7c7b82 */ /* 0x000e220000000a00 */
[----:B------:R-:W-:Y:S01]  /*2e20*/  VIADD R51, R24, 0xffffffff ;  /* 0xffffffff18337836 */ /* 0x000fe20000000000 */
[----:B------:R-:W-:Y:S05]  /*2e30*/  YIELD ;  /* 0x0000000000007946 */ /* 0x000fea0003800000 */
[----:B------:R-:W-:Y:S01]  /*2e40*/  SHF.R.S32.HI R40, RZ, 0x1f, R51 ;  /* 0x0000001fff287819 */ /* 0x000fe20000011433 */
[-C--:B------:R-:W-:Y:S01]  /*2e50*/  IMAD R41, R123, R51.reuse, RZ ;  /* 0x000000337b297224 */ /* 0x080fe200078e02ff */
[----:B------:R-:W1:Y:S01]  /*2e60*/  LDC R133, c[0x0][0x3f4] ;  /* 0x0000fd00ff857b82 */ /* 0x000e620000000800 */
[----:B------:R-:W-:Y:S01]  /*2e70*/  IMAD.WIDE.U32 R136, R112, R51, RZ ;  /* 0x0000003370887225 */ /* 0x000fe200078e00ff */
[----:B------:R-:W-:Y:S03]  /*2e80*/  BSSY B0, `(.L_x_335) ;  /* 0x0000ca9000007945 */ /* 0x000fe60003800000 */
[----:B------:R-:W-:Y:S01]  /*2e90*/  IMAD R41, R40, R112, R41 ;  /* 0x0000007028297224 */ /* 0x000fe200078e0229 */
[----:B------:R-:W-:Y:S01]  /*2ea0*/  IADD3 R45, P2, P3, R3, R136, R129 ;  /* 0x00000088032d7210 */ /* 0x000fe20007b5e081 */
[----:B------:R-:W-:-:S02]  /*2eb0*/  IMAD R47, R17, 0x7800, R205 ;  /* 0x00007800112f7824 */ /* 0x000fc400078e02cd */
[----:B------:R-:W-:Y:S02]  /*2ec0*/  IMAD.IADD R92, R137, 0x1, R41 ;  /* 0x00000001895c7824 */ /* 0x000fe400078e0229 */
[----:B------:R-:W-:Y:S01]  /*2ed0*/  IMAD R41, R17, 0x7800, R207 ;  /* 0x0000780011297824 */ /* 0x000fe200078e02cf */
[C---:B------:R-:W-:Y:S02]  /*2ee0*/  IADD3 R47, R16.reuse, R47, RZ ;  /* 0x0000002f102f7210 */ /* 0x040fe40007ffe0ff */
[----:B------:R-:W-:Y:S01]  /*2ef0*/  IADD3.X R24, R5, R92, R128, P2, P3 ;  /* 0x0000005c05187210 */ /* 0x000fe200017e6480 */
[----:B------:R-:W-:Y:S01]  /*2f00*/  IMAD.IADD R46, R16, 0x1, R41 ;  /* 0x00000001102e7824 */ /* 0x000fe200078e0229 */
[----:B0-----:R-:W-:-:S04]  /*2f10*/  IADD3 R48, P2, P3, R136, R124, R3 ;  /* 0x0000007c88307210 */ /* 0x001fc80007b5e003 */
[----:B------:R-:W-:Y:S02]  /*2f20*/  IADD3.X R49, R92, R125, R5, P2, P3 ;  /* 0x0000007d5c317210 */ /* 0x000fe400017e6405 */
[----:B------:R-:W-:Y:S02]  /*2f30*/  ISETP.GT.AND P3, PT, R51, R121, PT ;  /* 0x000000793300720c */ /* 0x000fe40003f64270 */
[----:B------:R-:W-:-:S05]  /*2f40*/  IADD3 R44, P2, R45, R124, RZ ;  /* 0x0000007c2d2c7210 */ /* 0x000fca0007f5e0ff */
[----:B------:R-:W-:Y:S01]  /*2f50*/  IMAD.X R45, R24, 0x1, R125, P2 ;  /* 0x00000001182d7824 */ /* 0x000fe200010e067d */
[----:B-1----:R-:W-:Y:S01]  /*2f60*/  ISETP.GE.AND P2, PT, R133, 0x1, PT ;  /* 0x000000018500780c */ /* 0x002fe20003f46270 */
[----:B------:R-:W-:Y:S01]  /*2f70*/  IMAD.MOV.U32 R24, RZ, RZ, R51 ;  /* 0x000000ffff187224 */ /* 0x000fe200078e0033 */
[----:B--2---:R-:W-:-:S04]  /*2f80*/  LOP3.LUT R42, R42, 0xfffffffd, RZ, 0xc0, !PT ;  /* 0xfffffffd2a2a7812 */ /* 0x004fc800078ec0ff */
[----:B------:R-:W-:-:S05]  /*2f90*/  @P3 LOP3.LUT R42, R42, 0x2, RZ, 0xfc, !PT ;  /* 0x000000022a2a3812 */ /* 0x000fca00078efcff */
[----:B------:R0:W-:Y:S02]  /*2fa0*/  STL [R1+0x10], R42 ;  /* 0x0000102a01007387 */ /* 0x0001e40000100800 */
[----:B------:R-:W-:Y:S05]  /*2fb0*/  @!P2 BRA `(.L_x_336) ;  /* 0x000000c4007ca947 */ /* 0x000fea0003800000 */
[----:B------:R-:W-:Y:S01]  /*2fc0*/  ULDC.U8 UR4, c[0x0][0x410] ;  /* 0x0001040000047ab9 */ /* 0x000fe20000000000 */
[-C--:B------:R-:W-:Y:S01]  /*2fd0*/  IMAD R41, R126, R51.reuse, RZ ;  /* 0x000000337e297224 */ /* 0x080fe200078e02ff */
[----:B------:R-:W-:Y:S01]  /*2fe0*/  ISETP.NE.AND P2, PT, RZ, UR4, PT ;  /* 0x00000004ff007c0c */ /* 0x000fe2000bf45270 */
[-C--:B------:R-:W-:Y:S02]  /*2ff0*/  IMAD R43, R127, R51.reuse, RZ ;  /* 0x000000337f2b7224 */ /* 0x080fe400078e02ff */
[----:B------:R-:W-:Y:S02]  /*3000*/  IMAD R96, R24, -0xa0, R2 ;  /* 0xffffff6018607824 */ /* 0x000fe400078e0202 */
[C---:B------:R-:W-:Y:S02]  /*3010*/  IMAD R41, R40.reuse, R106, R41 ;  /* 0x0000006a28297224 */ /* 0x040fe400078e0229 */
[----:B------:R-:W-:Y:S01]  /*3020*/  IMAD R43, R40, R100, R43 ;  /* 0x00000064282b7224 */ /* 0x000fe200078e022b */
[----:B------:R-:W-:Y:S01]  /*3030*/  VIMNMX R96, R96, 0xa0, PT ;  /* 0x000000a060607848 */ /* 0x000fe20003fe0100 */
[----:B------:R-:W-:-:S04]  /*3040*/  IMAD.WIDE.U32 R90, R106, R51, RZ ;  /* 0x000000336a5a7225 */ /* 0x000fc800078e00ff */
[----:B------:R-:W-:-:S04]  /*3050*/  IMAD.WIDE.U32 R88, R100, R51, RZ ;  /* 0x0000003364587225 */ /* 0x000fc800078e00ff */
[----:B------:R-:W-:Y:S02]  /*3060*/  IMAD.IADD R97, R91, 0x1, R41 ;  /* 0x000000015b617824 */ /* 0x000fe400078e0229 */
[----:B------:R-:W-:Y:S01]  /*3070*/  IMAD.IADD R98, R89, 0x1, R43 ;  /* 0x0000000159627824 */ /* 0x000fe200078e022b */
[----:B------:R-:W-:Y:S06]  /*3080*/  @!P2 BRA `(.L_x_337) ;  /* 0x0000005c00aca947 */ /* 0x000fec0003800000 */
[----:B------:R-:W-:Y:S01]  /*3090*/  ISETP.GE.AND P3, PT, R168, R96, PT ;  /* 0x00000060a800720c */ /* 0x000fe20003f66270 */
[----:B------:R-:W-:Y:S01]  /*30a0*/  BSSY B1, `(.L_x_338) ;  /* 0x000003d000017945 */ /* 0x000fe20003800000 */
        /* <DEDUP_REMOVED lines=22> */
[----:B------:R-:W-:Y:S01]  /*3210*/  CS2R R138, SRZ ;  /* 0x00000000008a7805 */ /* 0x000fe2000001ff00 */
[----:B------:R-:W-:Y:S06]  /*3220*/  @P3 BRA `(.L_x_339) ;  /* 0x0000000000903947 */ /* 0x000fec0003800000 */
[----:B------:R-:W-:Y:S01]  /*3230*/  ULDC.64 UR4, c[0x0][0x3e8] ;  /* 0x0000fa0000047ab9 */ /* 0x000fe20000000a00 */
[----:B------:R-:W-:Y:S02]  /*3240*/  CS2R R136, SRZ ;  /* 0x0000000000887805 */ /* 0x000fe4000001ff00 */
[----:B0-----:R-:W-:Y:S02]  /*3250*/  IADD3 R42, P2, P4, R110, UR4, R90 ;  /* 0x000000046e2a7c10 */ /* 0x001fe4000fc5e05a */
[----:B------:R-:W-:Y:S02]  /*3260*/  CS2R R138, SRZ ;  /* 0x00000000008a7805 */ /* 0x000fe4000001ff00 */
[----:B------:R-:W-:Y:S01]  /*3270*/  IADD3.X R43, R13, UR5, R97, P2, P4 ;  /* 0x000000050d2b7c10 */ /* 0x000fe200097e8461 */
[----:B------:R-:W-:Y:S02]  /*3280*/  ULDC.64 UR4, c[0x0][0x400] ;  /* 0x0001000000047ab9 */ /* 0x000fe40000000a00 */
[----:B------:R-:W-:-:S04]  /*3290*/  IADD3 R40, P2, P4, R104, UR4, R88 ;  /* 0x0000000468287c10 */ /* 0x000fc8000fc5e058 */
[----:B------:R-:W-:Y:S02]  /*32a0*/  IADD3.X R41, R15, UR5, R98, P2, P4 ;  /* 0x000000050f297c10 */ /* 0x000fe400097e8462 */
[----:B------:R-:W-:Y:S02]  /*32b0*/  ISETP.GE.AND P2, PT, R22, R133, PT ;  /* 0x000000851600720c */ /* 0x000fe40003f46270 */
[----:B------:R-:W-:Y:S02]  /*32c0*/  CS2R R94, SRZ ;  /* 0x00000000005e7805 */ /* 0x000fe4000001ff00 */
[----:B------:R-:W-:-:S09]  /*32d0*/  CS2R R124, SRZ ;  /* 0x00000000007c7805 */ /* 0x000fd2000001ff00 */
[----:B------:R1:W5:Y:S04]  /*32e0*/  @!P2 LDG.E.64 R136, desc[UR54][R42.64] ;  /* 0x000000362a88a981 */ /* 0x000368000c1e1b00 */
[----:B------:R1:W5:Y:S01]  /*32f0*/  @!P2 LDG.E.64 R138, desc[UR54][R40.64] ;  /* 0x00000036288aa981 */ /* 0x000362000c1e1b00 */
        /* <DEDUP_REMOVED lines=20> */
[----:B------:R-:W-:-:S13]  /*3440*/  ISETP.GE.AND P2, PT, R174, R133, PT ;  /* 0x00000085ae00720c */ /* 0x000fda0003f46270 */
[----:B------:R1:W5:Y:S04]  /*3450*/  @!P2 LDG.E.64 R74, desc[UR54][R42.64+0x50] ;  /* 0x000050362a4aa981 */ /* 0x000368000c1e1b00 */
[----:B------:R1:W5:Y:S02]  /*3460*/  @!P2 LDG.E.64 R76, desc[UR54][R40.64+0x50] ;  /* 0x00005036284ca981 */ /* 0x000364000c1e1b00 */
.L_x_339:
[----:B------:R-:W-:Y:S05]  /*3470*/  BSYNC B1 ;  /* 0x0000000000017941 */ /* 0x000fea0003800000 */
.L_x_338:
[----:B------:R-:W-:Y:S01]  /*3480*/  ISETP.GE.AND P4, PT, R216, R96, PT ;  /* 0x00000060d800720c */ /* 0x000fe20003f86270 */
[----:B------:R-:W-:Y:S01]  /*3490*/  BSSY B1, `(.L_x_340) ;  /* 0x000002b000017945 */ /* 0x000fe20003800000 */
[----:B------:R-:W-:-:S11]  /*34a0*/  CS2R R72, SRZ ;  /* 0x0000000000487805 */ /* 0x000fd6000001ff00 */
[----:B------:R-:W-:Y:S05]  /*34b0*/  @P4 BRA `(.L_x_341) ;  /* 0x0000000000a04947 */ /* 0x000fea0003800000 */
[----:B-1----:R-:W-:Y:S01]  /*34c0*/  IADD3 R40, P2, P5, R110, R90, R10 ;  /* 0x0000005a6e287210 */ /* 0x002fe20007d5e00a */
[----:B------:R-:W-:Y:S01]  /*34d0*/  ULDC.64 UR4, c[0x0][0x3e8] ;  /* 0x0000fa0000047ab9 */ /* 0x000fe20000000a00 */
[----:B------:R-:W-:Y:S02]  /*34e0*/  CS2R R70, SRZ ;  /* 0x0000000000467805 */ /* 0x000fe4000001ff00 */
[----:B------:R-:W-:Y:S02]  /*34f0*/  CS2R R72, SRZ ;  /* 0x0000000000487805 */ /* 0x000fe4000001ff00 */
[----:B------:R-:W-:Y:S02]  /*3500*/  IADD3.X R97, R13, R97, R9, P2, P5 ;  /* 0x000000610d617210 */ /* 0x000fe400017ea409 */
[----:B0-----:R-:W-:-:S04]  /*3510*/  IADD3 R42, P2, P5, R104, R88, R12 ;  /* 0x00000058682a7210 */ /* 0x001fc80007d5e00c */
[----:B------:R-:W-:Y:S02]  /*3520*/  IADD3.X R98, R15, R98, R11, P2, P5 ;  /* 0x000000620f627210 */ /* 0x000fe400017ea40b */
[----:B------:R-:W-:-:S04]  /*3530*/  IADD3 R40, P2, R40, UR4, RZ ;  /* 0x0000000428287c10 */ /* 0x000fc8000ff5e0ff */
[----:B------:R-:W-:Y:S01]  /*3540*/  IADD3.X R41, R97, UR5, RZ, P2, !PT ;  /* 0x0000000561297c10 */ /* 0x000fe200097fe4ff */
[----:B------:R-:W-:Y:S02]  /*3550*/  ULDC.64 UR4, c[0x0][0x400] ;  /* 0x0001000000047ab9 */ /* 0x000fe40000000a00 */
[----:B------:R-:W-:-:S04]  /*3560*/  IADD3 R42, P2, R42, UR4, RZ ;  /* 0x000000042a2a7c10 */ /* 0x000fc8000ff5e0ff */
[----:B------:R-:W-:Y:S02]  /*3570*/  IADD3.X R43, R98, UR5, RZ, P2, !PT ;  /* 0x00000005622b7c10 */ /* 0x000fe400097fe4ff */
        /* <DEDUP_REMOVED lines=28> */
.L_x_341:
[----:B------:R-:W-:Y:S05]  /*3740*/  BSYNC B1 ;  /* 0x0000000000017941 */ /* 0x000fea0003800000 */
.L_x_340:
[----:B------:R-:W-:Y:S01]  /*3750*/  UISETP.NE.AND UP0, UPT, UR53, 0x3, UPT ;  /* 0x000000033500788c */ /* 0x000fe2000bf05270 */
[----:B-----5:R-:W-:Y:S01]  /*3760*/  MOV R156, R74 ;  /* 0x0000004a009c7202 */ /* 0x020fe20000000f00 */
[----:B------:R-:W-:Y:S01]  /*3770*/  IMAD.MOV.U32 R158, RZ, RZ, R78 ;  /* 0x000000ffff9e7224 */ /* 0x000fe200078e004e */
[----:B------:R-:W-:Y:S01]  /*3780*/  MOV R166, R136 ;  /* 0x0000008800a67202 */ /* 0x000fe20000000f00 */
[----:B------:R-:W-:Y:S01]  /*3790*/  IMAD.MOV.U32 R160, RZ, RZ, R82 ;  /* 0x000000ffffa07224 */ /* 0x000fe200078e0052 */
[----:B------:R-:W-:Y:S01]  /*37a0*/  MOV R165, R124 ;  /* 0x0000007c00a57202 */ /* 0x000fe20000000f00 */
[----:B------:R-:W-:Y:S01]  /*37b0*/  IMAD.MOV.U32 R162, RZ, RZ, R86 ;  /* 0x000000ffffa27224 */ /* 0x000fe200078e0056 */
[----:B------:R-:W-:Y:S01]  /*37c0*/  PLOP3.LUT P2, PT, PT, PT, UP0, 0x80, 0x0 ;  /* 0x000000000000781c */ /* 0x000fe20003f4f008 */
[----:B------:R-:W-:Y:S01]  /*37d0*/  IMAD.MOV.U32 R164, RZ, RZ, R94 ;  /* 0x000000ffffa47224 */ /* 0x000fe200078e005e */
[----:B------:R-:W-:Y:S01]  /*37e0*/  MOV R150, R62 ;  /* 0x0000003e00967202 */ /* 0x000fe20000000f00 */
[----:B------:R-:W-:Y:S01]  /*37f0*/  IMAD.MOV.U32 R157, RZ, RZ, R76 ;  /* 0x000000ffff9d7224 */ /* 0x000fe200078e004c */
[----:B------:R-:W-:Y:S01]  /*3800*/  MOV R141, R60 ;  /* 0x0000003c008d7202 */ /* 0x000fe20000000f00 */
[----:B------:R-:W-:-:S02]  /*3810*/  IMAD.MOV.U32 R159, RZ, RZ, R80 ;  /* 0x000000ffff9f7224 */ /* 0x000fc400078e0050 */
[----:B------:R-:W-:Y:S02]  /*3820*/  IMAD.MOV.U32 R161, RZ, RZ, R84 ;  /* 0x000000ffffa17224 */ /* 0x000fe400078e0054 */
[----:B------:R-:W-:Y:S02]  /*3830*/  IMAD.MOV.U32 R163, RZ, RZ, R92 ;  /* 0x000000ffffa37224 */ /* 0x000fe400078e005c */
[----:B------:R-:W-:Y:S02]  /*3840*/  IMAD.MOV.U32 R167, RZ, RZ, R138 ;  /* 0x000000ffffa77224 */ /* 0x000fe400078e008a */
[----:B------:R-:W-:Y:S02]  /*3850*/  IMAD.MOV.U32 R88, RZ, RZ, R50 ;  /* 0x000000ffff587224 */ /* 0x000fe400078e0032 */
[----:B------:R-:W-:Y:S02]  /*3860*/  IMAD.MOV.U32 R90, RZ, RZ, R54 ;  /* 0x000000ffff5a7224 */ /* 0x000fe400078e0036 */
[----:B------:R-:W-:-:S02]  /*3870*/  IMAD.MOV.U32 R140, RZ, RZ, R58 ;  /* 0x000000ffff8c7224 */ /* 0x000fc400078e003a */
[----:B------:R-:W-:Y:S02]  /*3880*/  IMAD.MOV.U32 R152, RZ, RZ, R66 ;  /* 0x000000ffff987224 */ /* 0x000fe400078e0042 */
[----:B------:R-:W-:Y:S02]  /*3890*/  IMAD.MOV.U32 R154, RZ, RZ, R70 ;  /* 0x000000ffff9a7224 */ /* 0x000fe400078e0046 */
[----:B------:R-:W-:Y:S02]  /*38a0*/  IMAD.MOV.U32 R89, RZ, RZ, R52 ;  /* 0x000000ffff597224 */ /* 0x000fe400078e0034 */
[----:B------:R-:W-:Y:S02]  /*38b0*/  IMAD.MOV.U32 R91, RZ, RZ, R56 ;  /* 0x000000ffff5b7224 */ /* 0x000fe400078e0038 */
[----:B------:R-:W-:Y:S02]  /*38c0*/  IMAD.MOV.U32 R151, RZ, RZ, R64 ;  /* 0x000000ffff977224 */ /* 0x000fe400078e0040 */
[----:B------:R-:W-:-:S02]  /*38d0*/  IMAD.MOV.U32 R153, RZ, RZ, R68 ;  /* 0x000000ffff997224 */ /* 0x000fc400078e0044 */
[----:B------:R-:W-:Y:S01]  /*38e0*/  IMAD.MOV.U32 R155, RZ, RZ, R72 ;  /* 0x000000ffff9b7224 */ /* 0x000fe200078e0048 */
[----:B------:R-:W-:Y:S06]  /*38f0*/  @!P2 BRA `(.L_x_342) ;  /* 0x000000000004a947 */ /* 0x000fec0003800000 */
[----:B------:R-:W-:Y:S01]  /*3900*/  BPT.TRAP 0x1 ;  /* 0x000000040000795c */ /* 0x000fe20000300000 */
.L_x_342:
[----:B------:R-:W-:Y:S01]  /*3910*/  IMAD R97, R17, 0x8, R16 ;  /* 0x0000000811617824 */ /* 0x000fe200078e0210 */
[----:B------:R-:W-:Y:S01]  /*3920*/  SHF.L.U32 R98, R169, 0x1f, RZ ;  /* 0x0000001fa9627819 */ /* 0x000fe200000006ff */
[----:B------:R-:W-:Y:S03]  /*3930*/  BSSY B1, `(.L_x_343) ;  /* 0x0000003000017945 */ /* 0x000fe60003800000 */
[----:B------:R-:W3:Y:S02]  /*3940*/  SYNCS.PHASECHK.TRANS64.TRYWAIT P5, [R97+URZ+0x29890], R98 ;  /* 0x02989062610075a7 */ /* 0x000ee400080a017f */
[----:B---3--:R-:W-:Y:S05]  /*3950*/  @!P5 BRA `(.L_x_344) ;  /* 0x0000027400e8d947 */ /* 0x008fea0003800000 */
.L_x_663:
[----:B------:R-:W-:Y:S05]  /*3960*/  BSYNC B1 ;  /* 0x0000000000017941 */ /* 0x000fea0003800000 */
.L_x_343:
[----:B------:R-:W-:Y:S04]  /*3970*/  BSSY B1, `(.L_x_345) ;  /* 0x00002b6000017945 */ /* 0x000fe80003800000 */
[----:B------:R-:W-:Y:S05]  /*3980*/  @P3 BRA `(.L_x_346) ;  /* 0x0000002800d03947 */ /* 0x000fea0003800000 */
[----:B------:R-:W-:Y:S01]  /*3990*/  ISETP.NE.AND P3, PT, R34, RZ, PT ;  /* 0x000000ff2200720c */ /* 0x000fe20003f65270 */
[----:B------:R-:W-:-:S12]  /*39a0*/  BSSY B2, `(.L_x_347) ;  /* 0x0000073000027945 */ /* 0x000fd80003800000 */
[----:B------:R-:W-:Y:S05]  /*39b0*/  @!P3 BRA `(.L_x_348) ;  /* 0x0000000400c4b947 */ /* 0x000fea0003800000 */
[----:B012---:R0:W1:Y:S01]  /*39c0*/  LDS.128 R40, [R47+0x1a400] ;  /* 0x01a400002f287984 */ /* 0x0070620000000c00 */
[----:B------:R-:W-:Y:S01]  /*39d0*/  ISETP.GE.AND P3, PT, R22, R133, PT ;  /* 0x000000851600720c */ /* 0x000fe20003f66270 */
[----:B------:R-:W-:-:S12]  /*39e0*/  BSSY B3, `(.L_x_349) ;  /* 0x000006d000037945 */ /* 0x000fd80003800000 */
[----:B0-----:R-:W-:Y:S05]  /*39f0*/  @P3 BRA `(.L_x_350) ;  /* 0x0000000400ac3947 */ /* 0x001fea0003800000 */
[--C-:B------:R-:W-:Y:S02]  /*3a00*/  SHF.R.U32.HI R136, RZ, 0x8, R137.reuse ;  /* 0x00000008ff887819 */ /* 0x100fe40000011689 */
[----:B------:R-:W-:Y:S02]  /*3a10*/  SHF.R.U32.HI R138, RZ, 0x10, R137 ;  /* 0x00000010ff8a7819 */ /* 0x000fe40000011689 */
[----:B------:R-:W-:Y:S02]  /*3a20*/  LOP3.LUT R137, R137, 0xff0000ff, RZ, 0xc0, !PT ;  /* 0xff0000ff89897812 */ /* 0x000fe400078ec0ff */
[----:B------:R-:W-:Y:S01]  /*3a30*/  SHF.L.U32 R176, R136, 0x8, RZ ;  /* 0x0000000888b07819 */ /* 0x000fe200000006ff */
[----:B------:R-:W-:Y:S01]  /*3a40*/  IMAD.U32 R138, R138, 0x10000, RZ ;  /* 0x000100008a8a7824 */ /* 0x000fe200078e00ff */
[----:B------:R-:W-:Y:S02]  /*3a50*/  SHF.R.U32.HI R178, RZ, 0x8, R139 ;  /* 0x00000008ffb27819 */ /* 0x000fe4000001168b */
[----:B------:R-:W-:-:S02]  /*3a60*/  LOP3.LUT R137, R137, 0xff00, R176, 0xf8, !PT ;  /* 0x0000ff0089897812 */ /* 0x000fc400078ef8b0 */
[----:B------:R-:W-:Y:S01]  /*3a70*/  LOP3.LUT R179, R139, 0xff0000ff, RZ, 0xc0, !PT ;  /* 0xff0000ff8bb37812 */ /* 0x000fe200078ec0ff */
[----:B------:R-:W-:Y:S01]  /*3a80*/  IMAD.SHL.U32 R178, R178, 0x100, RZ ;  /* 0x00000100b2b27824 */ /* 0x000fe200078e00ff */
[----:B------:R-:W-:Y:S02]  /*3a90*/  LOP3.LUT R137, R137, 0xff0000, R138, 0xf8, !PT ;  /* 0x00ff000089897812 */ /* 0x000fe400078ef88a */
[----:B------:R-:W-:Y:S02]  /*3aa0*/  F2FP.F16.E4M3.UNPACK_B R138, R167.H1 ;  /* 0x000000a7ff8a723e */ /* 0x000fe400030006ff */
[----:B-1----:R-:W-:Y:S02]  /*3ab0*/  F2FP.F16.E4M3.UNPACK_B R176, R41 ;  /* 0x00000029ffb0723e */ /* 0x002fe400020006ff */
[----:B------:R-:W-:Y:S01]  /*3ac0*/  SHF.R.U32.HI R136, RZ, 0x10, R139 ;  /* 0x00000010ff887819 */ /* 0x000fe2000001168b */
[----:B------:R-:W-:Y:S01]  /*3ad0*/  HADD2.F32 R181, -RZ, R138.H0_H0 ;  /* 0x2000008affb57230 */ /* 0x000fe20000004100 */
[----:B------:R-:W-:Y:S01]  /*3ae0*/  LOP3.LUT R179, R179, 0xff00, R178, 0xf8, !PT ;  /* 0x0000ff00b3b37812 */ /* 0x000fe200078ef8b2 */
[--C-:B------:R-:W-:Y:S01]  /*3af0*/  HADD2.F32 R139, -RZ, R176.reuse.H1_H1 ;  /* 0x300000b0ff8b7230 */ /* 0x100fe20000004100 */
[----:B------:R-:W-:Y:S01]  /*3b00*/  F2FP.F16.E4M3.UNPACK_B R178, R166.H1 ;  /* 0x000000a6ffb2723e */ /* 0x000fe200030006ff */
[----:B------:R-:W-:Y:S01]  /*3b10*/  HADD2.F32 R176, -RZ, R176.H0_H0 ;  /* 0x200000b0ffb07230 */ /* 0x000fe20000004100 */
[----:B------:R-:W-:-:S02]  /*3b20*/  F2FP.F16.E4M3.UNPACK_B R167, R167 ;  /* 0x000000a7ffa7723e */ /* 0x000fc400020006ff */
[CC--:B------:R-:W-:Y:S01]  /*3b30*/  FMUL.FTZ R182, R139.reuse, R181.reuse ;  /* 0x000000b58bb67220 */ /* 0x0c0fe20000410000 */
[--C-:B------:R-:W-:Y:S02]  /*3b40*/  HADD2.F32 R180, -RZ, R178.reuse.H0_H0 ;  /* 0x200000b2ffb47230 */ /* 0x100fe40000004100 */
[C---:B------:R-:W-:Y:S01]  /*3b50*/  FMUL.FTZ R181, R176.reuse, R181 ;  /* 0x000000b5b0b57220 */ /* 0x040fe20000410000 */
[----:B------:R-:W-:Y:S01]  /*3b60*/  HADD2.F32 R178, -RZ, R178.H1_H1 ;  /* 0x300000b2ffb27230 */ /* 0x000fe20000004100 */
[----:B------:R-:W-:Y:S02]  /*3b70*/  F2FP.F16.E4M3.UNPACK_B R166, R166 ;  /* 0x000000a6ffa6723e */ /* 0x000fe400020006ff */
[-C--:B------:R-:W-:Y:S01]  /*3b80*/  FFMA.FTZ R139, R139, R180.reuse, R181 ;  /* 0x000000b48b8b7223 */ /* 0x080fe200000100b5 */
[----:B------:R-:W-:Y:S01]  /*3b90*/  F2FP.F16.E4M3.UNPACK_B R181, R41.H1 ;  /* 0x00000029ffb5723e */ /* 0x000fe200030006ff */
[----:B------:R-:W-:Y:S01]  /*3ba0*/  FFMA.FTZ R176, R176, R180, -R182 ;  /* 0x000000b4b0b07223 */ /* 0x000fe200000108b6 */
[----:B------:R-:W-:-:S03]  /*3bb0*/  HADD2.F32 R180, -RZ, R138.H1_H1 ;  /* 0x3000008affb47230 */ /* 0x000fc60000004100 */
[--C-:B------:R-:W-:Y:S02]  /*3bc0*/  HADD2.F32 R41, -RZ, R181.reuse.H1_H1 ;  /* 0x300000b5ff297230 */ /* 0x100fe40000004100 */
[----:B------:R-:W-:-:S03]  /*3bd0*/  HADD2.F32 R138, -RZ, R181.H0_H0 ;  /* 0x200000b5ff8a7230 */ /* 0x000fc60000004100 */
[CC--:B------:R-:W-:Y:S02]  /*3be0*/  FMUL.FTZ R181, R41.reuse, R180.reuse ;  /* 0x000000b429b57220 */ /* 0x0c0fe40000410000 */
[C---:B------:R-:W-:Y:S02]  /*3bf0*/  FMUL.FTZ R180, R138.reuse, R180 ;  /* 0x000000b48ab47220 */ /* 0x040fe40000410000 */
[-C--:B------:R-:W-:Y:S02]  /*3c00*/  FFMA.FTZ R138, R138, R178.reuse, -R181 ;  /* 0x000000b28a8a7223 */ /* 0x080fe400000108b5 */
[----:B------:R-:W-:Y:S01]  /*3c10*/  FFMA.FTZ R178, R41, R178, R180 ;  /* 0x000000b229b27223 */ /* 0x000fe200000100b4 */
[----:B------:R-:W-:Y:S02]  /*3c20*/  IMAD.U32 R41, R136, 0x10000, RZ ;  /* 0x0001000088297824 */ /* 0x000fe400078e00ff */
[----:B------:R-:W-:Y:S01]  /*3c30*/  IMAD.MOV.U32 R136, RZ, RZ, R43 ;  /* 0x000000ffff887224 */ /* 0x000fe200078e002b */
[----:B------:R-:W-:-:S02]  /*3c40*/  F2FP.F16.E4M3.UNPACK_B R43, R137.H1 ;  /* 0x00000089ff2b723e */ /* 0x000fc400030006ff */
[----:B------:R-:W-:Y:S02]  /*3c50*/  LOP3.LUT R41, R179, 0xff0000, R41, 0xf8, !PT ;  /* 0x00ff0000b3297812 */ /* 0x000fe400078ef829 */
[-C--:B------:R-:W-:Y:S01]  /*3c60*/  F2FP.F16.E4M3.UNPACK_B R182, R136.reuse ;  /* 0x00000088ffb6723e */ /* 0x080fe200020006ff */
[--C-:B------:R-:W-:Y:S01]  /*3c70*/  HADD2.F32 R181, -RZ, R43.reuse.H0_H0 ;  /* 0x2000002bffb57230 */ /* 0x100fe20000004100 */
[-C--:B------:R-:W-:Y:S01]  /*3c80*/  F2FP.F16.E4M3.UNPACK_B R179, R41.reuse.H1 ;  /* 0x00000029ffb3723e */ /* 0x080fe200030006ff */
[----:B------:R-:W-:Y:S01]  /*3c90*/  HADD2.F32 R43, -RZ, R43.H1_H1 ;  /* 0x3000002bff2b7230 */ /* 0x000fe20000004100 */
[----:B------:R-:W-:Y:S01]  /*3ca0*/  F2FP.F16.E4M3.UNPACK_B R136, R136.H1 ;  /* 0x00000088ff88723e */ /* 0x000fe200030006ff */
[--C-:B------:R-:W-:Y:S01]  /*3cb0*/  HADD2.F32 R180, -RZ, R182.reuse.H1_H1 ;  /* 0x300000b6ffb47230 */ /* 0x100fe20000004100 */
[----:B------:R-:W-:Y:S01]  /*3cc0*/  F2FP.SATFINITE.E4M3.F32.PACK_AB_MERGE_C R138, R178, R138, RZ ;  /* 0x0000008ab28a723e */ /* 0x000fe200048070ff */
[--C-:B------:R-:W-:Y:S01]  /*3cd0*/  HADD2.F32 R183, -RZ, R179.reuse.H0_H0 ;  /* 0x200000b3ffb77230 */ /* 0x100fe20000004100 */
[----:B------:R-:W-:Y:S01]  /*3ce0*/  F2FP.F16.E4M3.UNPACK_B R41, R41 ;  /* 0x00000029ff29723e */ /* 0x000fe200020006ff */
[----:B------:R-:W-:Y:S01]  /*3cf0*/  HADD2.F32 R182, -RZ, R182.H0_H0 ;  /* 0x200000b6ffb67230 */ /* 0x000fe20000004100 */
[----:B------:R-:W-:Y:S01]  /*3d00*/  F2FP.SATFINITE.E4M3.F32.PACK_AB_MERGE_C R139, R139, R176, R138 ;  /* 0x000000b08b8b723e */ /* 0x000fe2000480708a */
[----:B------:R-:W-:-:S02]  /*3d10*/  HADD2.F32 R179, -RZ, R179.H1_H1 ;  /* 0x300000b3ffb37230 */ /* 0x000fc40000004100 */
[----:B------:R-:W-:Y:S01]  /*3d20*/  FMUL.FTZ R184, R180, R183 ;  /* 0x000000b7b4b87220 */ /* 0x000fe20000410000 */
[-C--:B------:R-:W-:Y:S02]  /*3d30*/  F2FP.F16.E4M3.UNPACK_B R138, R42.reuse ;  /* 0x0000002aff8a723e */ /* 0x080fe400020006ff */
[----:B------:R-:W-:Y:S01]  /*3d40*/  F2FP.F16.E4M3.UNPACK_B R137, R137 ;  /* 0x00000089ff89723e */ /* 0x000fe200020006ff */
[C---:B------:R-:W-:Y:S01]  /*3d50*/  FFMA.FTZ R184, R182.reuse, R181, -R184 ;  /* 0x000000b5b6b87223 */ /* 0x040fe200000108b8 */
[----:B------:R-:W-:Y:S01]  /*3d60*/  FMUL.FTZ R182, R182, R183 ;  /* 0x000000b7b6b67220 */ /* 0x000fe20000410000 */
[----:B------:R-:W-:Y:S02]  /*3d70*/  F2FP.F16.E4M3.UNPACK_B R42, R42.H1 ;  /* 0x0000002aff2a723e */ /* 0x000fe400030006ff */
[----:B------:R-:W-:Y:S02]  /*3d80*/  HADD2.F32 R176, -RZ, R137.H0_H0 ;  /* 0x20000089ffb07230 */ /* 0x000fe40000004100 */
[----:B------:R-:W-:Y:S01]  /*3d90*/  FFMA.FTZ R182, R180, R181, R182 ;  /* 0x000000b5b4b67223 */ /* 0x000fe200000100b6 */
[----:B------:R-:W-:-:S02]  /*3da0*/  HADD2.F32 R180, -RZ, R136.H1_H1 ;  /* 0x30000088ffb47230 */ /* 0x000fc40000004100 */
[----:B------:R-:W-:Y:S02]  /*3db0*/  HADD2.F32 R136, -RZ, R136.H0_H0 ;  /* 0x20000088ff887230 */ /* 0x000fe40000004100 */
[----:B------:R-:W-:Y:S02]  /*3dc0*/  HADD2.F32 R137, -RZ, R137.H1_H1 ;  /* 0x30000089ff897230 */ /* 0x000fe40000004100 */
[----:B------:R-:W-:-:S04]  /*3dd0*/  FMUL.FTZ R181, R180, R179 ;  /* 0x000000b3b4b57220 */ /* 0x000fc80000410000 */
[C---:B------:R-:W-:Y:S01]  /*3de0*/  FFMA.FTZ R181, R136.reuse, R43, -R181 ;  /* 0x0000002b88b57223 */ /* 0x040fe200000108b5 */
[----:B------:R-:W-:Y:S01]  /*3df0*/  FMUL.FTZ R136, R136, R179 ;  /* 0x000000b388887220 */ /* 0x000fe20000410000 */
[--C-:B------:R-:W-:Y:S02]  /*3e00*/  HADD2.F32 R179, -RZ, R41.reuse.H0_H0 ;  /* 0x20000029ffb37230 */ /* 0x100fe40000004100 */
[----:B------:R-:W-:Y:S02]  /*3e10*/  HADD2.F32 R41, -RZ, R41.H1_H1 ;  /* 0x30000029ff297230 */ /* 0x000fe40000004100 */
[----:B------:R-:W-:Y:S01]  /*3e20*/  FFMA.FTZ R136, R180, R43, R136 ;  /* 0x0000002bb4887223 */ /* 0x000fe20000010088 */
[--C-:B------:R-:W-:Y:S02]  /*3e30*/  HADD2.F32 R43, -RZ, R138.reuse.H1_H1 ;  /* 0x3000008aff2b7230 */ /* 0x100fe40000004100 */
[----:B------:R-:W-:Y:S02]  /*3e40*/  HADD2.F32 R138, -RZ, R138.H0_H0 ;  /* 0x2000008aff8a7230 */ /* 0x000fe40000004100 */
[----:B------:R-:W-:-:S02]  /*3e50*/  HADD2.F32 R180, -RZ, R167.H1_H1 ;  /* 0x300000a7ffb47230 */ /* 0x000fc40000004100 */
[CC--:B------:R-:W-:Y:S01]  /*3e60*/  FMUL.FTZ R178, R43.reuse, R179.reuse ;  /* 0x000000b32bb27220 */ /* 0x0c0fe20000410000 */
[----:B------:R-:W-:Y:S02]  /*3e70*/  HADD2.F32 R167, -RZ, R167.H0_H0 ;  /* 0x200000a7ffa77230 */ /* 0x000fe40000004100 */
[----:B------:R-:W-:Y:S01]  /*3e80*/  FMUL.FTZ R179, R138, R179 ;  /* 0x000000b38ab37220 */ /* 0x000fe20000410000 */
[----:B------:R-:W-:Y:S01]  /*3e90*/  F2FP.SATFINITE.E4M3.F32.PACK_AB_MERGE_C R136, R136, R181, RZ ;  /* 0x000000b58888723e */ /* 0x000fe200048070ff */
[-C--:B------:R-:W-:Y:S02]  /*3ea0*/  FFMA.FTZ R178, R138, R176.reuse, -R178 ;  /* 0x000000b08ab27223 */ /* 0x080fe400000108b2 */
[----:B------:R-:W-:Y:S01]  /*3eb0*/  FFMA.FTZ R179, R43, R176, R179 ;  /* 0x000000b02bb37223 */ /* 0x000fe200000100b3 */
[--C-:B------:R-:W-:Y:S01]  /*3ec0*/  HADD2.F32 R43, -RZ, R42.reuse.H1_H1 ;  /* 0x3000002aff2b7230 */ /* 0x100fe20000004100 */
[----:B------:R-:W-:Y:S01]  /*3ed0*/  F2FP.SATFINITE.E4M3.F32.PACK_AB_MERGE_C R136, R182, R184, R136 ;  /* 0x000000b8b688723e */ /* 0x000fe20004807088 */
[----:B------:R-:W-:-:S03]  /*3ee0*/  HADD2.F32 R42, -RZ, R42.H0_H0 ;  /* 0x2000002aff2a7230 */ /* 0x000fc60000004100 */
[CC--:B------:R-:W-:Y:S02]  /*3ef0*/  FMUL.FTZ R138, R43.reuse, R41.reuse ;  /* 0x000000292b8a7220 */ /* 0x0c0fe40000410000 */
[C---:B------:R-:W-:Y:S02]  /*3f00*/  FMUL.FTZ R176, R42.reuse, R41 ;  /* 0x000000292ab07220 */ /* 0x040fe40000410000 */
[-C--:B------:R-:W-:Y:S01]  /*3f10*/  FFMA.FTZ R41, R42, R137.reuse, -R138 ;  /* 0x000000892a297223 */ /* 0x080fe2000001088a */
[----:B------:R-:W-:Y:S01]  /*3f20*/  F2FP.F16.E4M3.UNPACK_B R138, R40.H1 ;  /* 0x00000028ff8a723e */ /* 0x000fe200030006ff */
[----:B------:R-:W-:Y:S01]  /*3f30*/  FFMA.FTZ R42, R43, R137, R176 ;  /* 0x000000892b2a7223 */ /* 0x000fe200000100b0 */
[--C-:B------:R-:W-:Y:S02]  /*3f40*/  HADD2.F32 R137, -RZ, R166.reuse.H1_H1 ;  /* 0x300000a6ff897230 */ /* 0x100fe40000004100 */
[----:B------:R-:W-:Y:S02]  /*3f50*/  HADD2.F32 R166, -RZ, R166.H0_H0 ;  /* 0x200000a6ffa67230 */ /* 0x000fe40000004100 */
[--C-:B------:R-:W-:Y:S01]  /*3f60*/  HADD2.F32 R43, -RZ, R138.reuse.H1_H1 ;  /* 0x3000008aff2b7230 */ /* 0x100fe20000004100 */
[----:B------:R-:W-:Y:S01]  /*3f70*/  F2FP.SATFINITE.E4M3.F32.PACK_AB_MERGE_C R41, R42, R41, RZ ;  /* 0x000000292a29723e */ /* 0x000fe200048070ff */
[----:B------:R-:W-:-:S03]  /*3f80*/  HADD2.F32 R138, -RZ, R138.H0_H0 ;  /* 0x2000008aff8a7230 */ /* 0x000fc60000004100 */
[----:B------:R-:W-:Y:S01]  /*3f90*/  FMUL.FTZ R176, R43, R180 ;  /* 0x000000b42bb07220 */ /* 0x000fe20000410000 */
[----:B------:R-:W-:Y:S01]  /*3fa0*/  F2FP.SATFINITE.E4M3.F32.PACK_AB_MERGE_C R178, R179, R178, R41 ;  /* 0x000000b2b3b2723e */ /* 0x000fe20004807029 */
[C---:B------:R-:W-:Y:S01]  /*3fb0*/  FMUL.FTZ R180, R138.reuse, R180 ;  /* 0x000000b48ab47220 */ /* 0x040fe20000410000 */
[----:B------:R-:W-:Y:S02]  /*3fc0*/  IMAD.MOV.U32 R41, RZ, RZ, R139 ;  /* 0x000000ffff297224 */ /* 0x000fe400078e008b */
[-C--:B------:R-:W-:Y:S01]  /*3fd0*/  FFMA.FTZ R176, R138, R137.reuse, -R176 ;  /* 0x000000898ab07223 */ /* 0x080fe200000108b0 */
[----:B------:R-:W-:Y:S01]  /*3fe0*/  FFMA.FTZ R180, R43, R137, R180 ;  /* 0x000000892bb47223 */ /* 0x000fe200000100b4 */
[----:B------:R-:W-:Y:S01]  /*3ff0*/  F2FP.F16.E4M3.UNPACK_B R43, R40 ;  /* 0x00000028ff2b723e */ /* 0x000fe200020006ff */
[----:B------:R-:W-:-:S03]  /*4000*/  IMAD.MOV.U32 R42, RZ, RZ, R178 ;  /* 0x000000ffff2a7224 */ /* 0x000fc600078e00b2 */
[----:B------:R-:W-:Y:S01]  /*4010*/  F2FP.SATFINITE.E4M3.F32.PACK_AB_MERGE_C R176, R180, R176, RZ ;  /* 0x000000b0b4b0723e */ /* 0x000fe200048070ff */
[--C-:B------:R-:W-:Y:S02]  /*4020*/  HADD2.F32 R40, -RZ, R43.reuse.H1_H1 ;  /* 0x3000002bff287230 */ /* 0x100fe40000004100 */
[----:B------:R-:W-:-:S03]  /*4030*/  HADD2.F32 R43, -RZ, R43.H0_H0 ;  /* 0x2000002bff2b7230 */ /* 0x000fc60000004100 */
[CC--:B------:R-:W-:Y:S02]  /*4040*/  FMUL.FTZ R137, R40.reuse, R167.reuse ;  /* 0x000000a728897220 */ /* 0x0c0fe40000410000 */
[C---:B------:R-:W-:Y:S02]  /*4050*/  FMUL.FTZ R167, R43.reuse, R167 ;  /* 0x000000a72ba77220 */ /* 0x040fe40000410000 */
[-C--:B------:R-:W-:Y:S01]  /*4060*/  FFMA.FTZ R137, R43, R166.reuse, -R137 ;  /* 0x000000a62b897223 */ /* 0x080fe20000010889 */
[----:B------:R-:W-:Y:S02]  /*4070*/  IMAD.MOV.U32 R43, RZ, RZ, R136 ;  /* 0x000000ffff2b7224 */ /* 0x000fe400078e0088 */
[----:B------:R-:W-:-:S05]  /*4080*/  FFMA.FTZ R167, R40, R166, R167 ;  /* 0x000000a628a77223 */ /* 0x000fca00000100a7 */
[----:B------:R-:W-:-:S04]  /*4090*/  F2FP.SATFINITE.E4M3.F32.PACK_AB_MERGE_C R137, R167, R137, R176 ;  /* 0x00000089a789723e */ /* 0x000fc800048070b0 */
[----:B------:R-:W-:-:S07]  /*40a0*/  MOV R40, R137 ;  /* 0x0000008900287202 */ /* 0x000fce0000000f00 */
.L_x_350:
[----:B------:R-:W-:Y:S05]  /*40b0*/  BSYNC B3 ;  /* 0x0000000000037941 */ /* 0x000fea0003800000 */
.L_x_349:
[----:B-1----:R4:W-:Y:S02]  /*40c0*/  STG.E.128 desc[UR54][R48.64], R40 ;  /* 0x0000002830007986 */ /* 0x0029e4000c101d36 */
.L_x_348:
[----:B------:R-:W-:Y:S05]  /*40d0*/  BSYNC B2 ;  /* 0x0000000000027941 */ /* 0x000fea0003800000 */
.L_x_347:
[----:B------:R-:W-:Y:S01]  /*40e0*/  ISETP.NE.AND P3, PT, R35, RZ, PT ;  /* 0x000000ff2300720c */ /* 0x000fe20003f65270 */
[----:B------:R-:W-:-:S12]  /*40f0*/  BSSY B2, `(.L_x_351) ;  /* 0x0000073000027945 */ /* 0x000fd80003800000 */
[----:B------:R-:W-:Y:S05]  /*4100*/  @!P3 BRA `(.L_x_352) ;  /* 0x0000000400c4b947 */ /* 0x000fea0003800000 */
[----:B012-4-:R0:W1:Y:S01]  /*4110*/  LDS.128 R40, [R46+0x1a400] ;  /* 0x01a400002e287984 */ /* 0x0170620000000c00 */
[----:B------:R-:W-:Y:S01]  /*4120*/  ISETP.GE.AND P3, PT, R172, R133, PT ;  /* 0x00000085ac00720c */ /* 0x000fe20003f66270 */
[----:B------:R-:W-:-:S12]  /*4130*/  BSSY B3, `(.L_x_353) ;  /* 0x000006d000037945 */ /* 0x000fd80003800000 */
[----:B0-----:R-:W-:Y:S05]  /*4140*/  @P3 BRA `(.L_x_354) ;  /* 0x0000000400ac3947 */ /* 0x001fea0003800000 */
[--C-:B------:R-:W-:Y:S02]  /*4150*/  SHF.R.U32.HI R136, RZ, 0x8, R95.reuse ;  /* 0x00000008ff887819 */ /* 0x100fe4000001165f */
[----:B------:R-:W-:Y:S02]  /*4160*/  LOP3.LUT R124, R95, 0xff0000ff, RZ, 0xc0, !PT ;  /* 0xff0000ff5f7c7812 */ /* 0x000fe400078ec0ff */
[----:B------:R-:W-:Y:S01]  /*4170*/  SHF.R.U32.HI R95, RZ, 0x10, R95 ;  /* 0x00000010ff5f7819 */ /* 0x000fe2000001165f */
[----:B------:R-:W-:Y:S01]  /*4180*/  IMAD.SHL.U32 R136, R136, 0x100, RZ ;  /* 0x0000010088887824 */ /* 0x000fe200078e00ff */
[----:B------:R-:W-:Y:S02]  /*4190*/  SHF.R.U32.HI R137, RZ, 0x8, R125 ;  /* 0x00000008ff897819 */ /* 0x000fe4000001167d */
[----:B------:R-:W-:Y:S01]  /*41a0*/  LOP3.LUT R138, R125, 0xff0000ff, RZ, 0xc0, !PT ;  /* 0xff0000ff7d8a7812 */ /* 0x000fe200078ec0ff */
[----:B------:R-:W-:Y:S01]  /*41b0*/  IMAD.U32 R95, R95, 0x10000, RZ ;  /* 0x000100005f5f7824 */ /* 0x000fe200078e00ff */
[----:B------:R-:W-:-:S02]  /*41c0*/  LOP3.LUT R124, R124, 0xff00, R136, 0xf8, !PT ;  /* 0x0000ff007c7c7812 */ /* 0x000fc400078ef888 */
[----:B------:R-:W-:Y:S02]  /*41d0*/  SHF.L.U32 R137, R137, 0x8, RZ ;  /* 0x0000000889897819 */ /* 0x000fe400000006ff */
        /* <DEDUP_REMOVED lines=15> */
[----:B------:R-:W-:Y:S01]  /*42d0*/  FFMA.FTZ R125, R125, R139, R166 ;  /* 0x0000008b7d7d7223 */ /* 0x000fe200000100a6 */
        /* <DEDUP_REMOVED lines=26> */
[----:B------:R-:W-:Y:S02]  /*4480*/  F2FP.F16.E4M3.UNPACK_B R124, R42 ;  /* 0x0000002aff7c723e */ /* 0x000fe400020006ff */
        /* <DEDUP_REMOVED lines=10> */
[CC--:B------:R-:W-:Y:S01]  /*4530*/  FFMA.FTZ R166, R94.reuse, R43.reuse, -R166 ;  /* 0x0000002b5ea67223 */ /* 0x0c0fe200000108a6 */
        /* <DEDUP_REMOVED lines=26> */
[C---:B------:R-:W-:Y:S01]  /*46e0*/  FMUL.FTZ R136, R43.reuse, R139 ;  /* 0x0000008b2b887220 */ /* 0x040fe20000410000 */
[----:B------:R-:W-:Y:S01]  /*46f0*/  F2FP.SATFINITE.E4M3.F32.PACK_AB_MERGE_C R137, R138, R137, R41 ;  /* 0x000000898a89723e */ /* 0x000fe20004807029 */
[C---:B------:R-:W-:Y:S01]  /*4700*/  FMUL.FTZ R139, R124.reuse, R139 ;  /* 0x0000008b7c8b7220 */ /* 0x040fe20000410000 */
[----:B------:R-:W-:Y:S01]  /*4710*/  MOV R41, R125 ;  /* 0x0000007d00297202 */ /* 0x000fe20000000f00 */
[-C--:B------:R-:W-:Y:S02]  /*4720*/  FFMA.FTZ R136, R124, R95.reuse, -R136 ;  /* 0x0000005f7c887223 */ /* 0x080fe40000010888 */
        /* <DEDUP_REMOVED lines=11> */
[----:B------:R-:W-:-:S05]  /*47e0*/  F2FP.SATFINITE.E4M3.F32.PACK_AB_MERGE_C R95, R165, R95, R136 ;  /* 0x0000005fa55f723e */ /* 0x000fca0004807088 */
[----:B------:R-:W-:-:S07]  /*47f0*/  IMAD.MOV.U32 R40, RZ, RZ, R95 ;  /* 0x000000ffff287224 */ /* 0x000fce00078e005f */
.L_x_354:
[----:B------:R-:W-:Y:S05]  /*4800*/  BSYNC B3 ;  /* 0x0000000000037941 */ /* 0x000fea0003800000 */
.L_x_353:
[----:B-1----:R0:W-:Y:S02]  /*4810*/  STG.E.128 desc[UR54][R48.64+0x20], R40 ;  /* 0x0000202830007986 */ /* 0x0021e4000c101d36 */
.L_x_352:
[----:B------:R-:W-:Y:S05]  /*4820*/  BSYNC B2 ;  /* 0x0000000000027941 */ /* 0x000fea0003800000 */
.L_x_351:
        /* <DEDUP_REMOVED lines=8> */
[----:B------:R-:W-:Y:S02]  /*48b0*/  SHF.R.U32.HI R92, RZ, 0x10, R87 ;  /* 0x00000010ff5c7819 */ /* 0x000fe40000011657 */
[----:B------:R-:W-:Y:S01]  /*48c0*/  LOP3.LUT R87, R87, 0xff0000ff, RZ, 0xc0, !PT ;  /* 0xff0000ff57577812 */ /* 0x000fe200078ec0ff */
[----:B------:R-:W-:Y:S01]  /*48d0*/  IMAD.SHL.U32 R94, R86, 0x100, RZ ;  /* 0x00000100565e7824 */ /* 0x000fe200078e00ff */
[----:B------:R-:W-:Y:S02]  /*48e0*/  SHF.R.U32.HI R95, RZ, 0x8, R93 ;  /* 0x00000008ff5f7819 */ /* 0x000fe4000001165d */
[----:B------:R-:W-:Y:S02]  /*48f0*/  SHF.L.U32 R92, R92, 0x10, RZ ;  /* 0x000000105c5c7819 */ /* 0x000fe400000006ff */
[----:B------:R-:W-:Y:S01]  /*4900*/  LOP3.LUT R87, R87, 0xff00, R94, 0xf8, !PT ;  /* 0x0000ff0057577812 */ /* 0x000fe200078ef85e */
[----:B------:R-:W-:Y:S01]  /*4910*/  IMAD.SHL.U32 R95, R95, 0x100, RZ ;  /* 0x000001005f5f7824 */ /* 0x000fe200078e00ff */
[----:B------:R-:W-:-:S02]  /*4920*/  LOP3.LUT R124, R93, 0xff0000ff, RZ, 0xc0, !PT ;  /* 0xff0000ff5d7c7812 */ /* 0x000fc400078ec0ff */
        /* <DEDUP_REMOVED lines=67> */
[--C-:B------:R-:W-:Y:S02]  /*4d60*/  HADD2.F32 R43, -RZ, R42.reuse.H1_H1 ;  /* 0x3000002aff2b7230 */ /* 0x100fe40000004100 */
        /* <DEDUP_REMOVED lines=14> */
[----:B------:R-:W-:Y:S02]  /*4e50*/  IMAD.MOV.U32 R41, RZ, RZ, R93 ;  /* 0x000000ffff297224 */ /* 0x000fe400078e005d */
[-C--:B------:R-:W-:Y:S01]  /*4e60*/  FFMA.FTZ R94, R92, R87.reuse, -R94 ;  /* 0x000000575c5e7223 */ /* 0x080fe2000001085e */
[----:B------:R-:W-:Y:S01]  /*4e70*/  FFMA.FTZ R125, R43, R87, R125 ;  /* 0x000000572b7d7223 */ /* 0x000fe2000001007d */
[----:B------:R-:W-:-:S04]  /*4e80*/  F2FP.F16.E4M3.UNPACK_B R43, R40 ;  /* 0x00000028ff2b723e */ /* 0x000fc800020006ff */
[----:B------:R-:W-:Y:S01]  /*4e90*/  F2FP.SATFINITE.E4M3.F32.PACK_AB_MERGE_C R94, R125, R94, RZ ;  /* 0x0000005e7d5e723e */ /* 0x000fe200048070ff */
[--C-:B------:R-:W-:Y:S02]  /*4ea0*/  HADD2.F32 R40, -RZ, R43.reuse.H1_H1 ;  /* 0x3000002bff287230 */ /* 0x100fe40000004100 */
[----:B------:R-:W-:-:S03]  /*4eb0*/  HADD2.F32 R43, -RZ, R43.H0_H0 ;  /* 0x2000002bff2b7230 */ /* 0x000fc60000004100 */
[CC--:B------:R-:W-:Y:S02]  /*4ec0*/  FMUL.FTZ R87, R40.reuse, R163.reuse ;  /* 0x000000a328577220 */ /* 0x0c0fe40000410000 */
[C---:B------:R-:W-:Y:S02]  /*4ed0*/  FMUL.FTZ R163, R43.reuse, R163 ;  /* 0x000000a32ba37220 */ /* 0x040fe40000410000 */
[-C--:B------:R-:W-:Y:S01]  /*4ee0*/  FFMA.FTZ R87, R43, R162.reuse, -R87 ;  /* 0x000000a22b577223 */ /* 0x080fe20000010857 */
[----:B------:R-:W-:Y:S01]  /*4ef0*/  F2FP.SATFINITE.E4M3.F32.PACK_AB_MERGE_C R43, R137, R139, R86 ;  /* 0x0000008b892b723e */ /* 0x000fe20004807056 */
[----:B------:R-:W-:-:S05]  /*4f00*/  FFMA.FTZ R163, R40, R162, R163 ;  /* 0x000000a228a37223 */ /* 0x000fca00000100a3 */
[----:B------:R-:W-:-:S07]  /*4f10*/  F2FP.SATFINITE.E4M3.F32.PACK_AB_MERGE_C R40, R163, R87, R94 ;  /* 0x00000057a328723e */ /* 0x000fce000480705e */
.L_x_358:
[----:B------:R-:W-:Y:S05]  /*4f20*/  BSYNC B3 ;  /* 0x0000000000037941 */ /* 0x000fea0003800000 */
.L_x_357:
[----:B-1----:R0:W-:Y:S02]  /*4f30*/  STG.E.128 desc[UR54][R48.64+0x40], R40 ;  /* 0x0000402830007986 */ /* 0x0021e4000c101d36 */
.L_x_356:
[----:B------:R-:W-:Y:S05]  /*4f40*/  BSYNC B2 ;  /* 0x0000000000027941 */ /* 0x000fea0003800000 */
.L_x_355:
        /* <DEDUP_REMOVED lines=15> */
[----:B------:R-:W-:Y:S02]  /*5040*/  SHF.R.U32.HI R82, RZ, 0x10, R85 ;  /* 0x00000010ff527819 */ /* 0x000fe40000011655 */
[----:B------:R-:W-:Y:S02]  /*5050*/  SHF.L.U32 R85, R86, 0x8, RZ ;  /* 0x0000000856557819 */ /* 0x000fe400000006ff */
[----:B------:R-:W-:Y:S02]  /*5060*/  LOP3.LUT R83, R84, 0xff0000, R83, 0xf8, !PT ;  /* 0x00ff000054537812 */ /* 0x000fe400078ef853 */
[----:B------:R-:W-:Y:S02]  /*5070*/  F2FP.F16.E4M3.UNPACK_B R84, R161.H1 ;  /* 0x000000a1ff54723e */ /* 0x000fe400030006ff */
[----:B-1----:R-:W-:Y:S02]  /*5080*/  F2FP.F16.E4M3.UNPACK_B R86, R41 ;  /* 0x00000029ff56723e */ /* 0x002fe400020006ff */
[----:B------:R-:W-:Y:S01]  /*5090*/  LOP3.LUT R92, R92, 0xff00, R85, 0xf8, !PT ;  /* 0x0000ff005c5c7812 */ /* 0x000fe200078ef855 */
[----:B------:R-:W-:Y:S01]  /*50a0*/  HADD2.F32 R94, -RZ, R84.H0_H0 ;  /* 0x20000054ff5e7230 */ /* 0x000fe20000004100 */
[-C--:B------:R-:W-:Y:S01]  /*50b0*/  F2FP.F16.E4M3.UNPACK_B R87, R160.reuse.H1 ;  /* 0x000000a0ff57723e */ /* 0x080fe200030006ff */
[--C-:B------:R-:W-:Y:S01]  /*50c0*/  HADD2.F32 R85, -RZ, R86.reuse.H1_H1 ;  /* 0x30000056ff557230 */ /* 0x100fe20000004100 */
[----:B------:R-:W-:Y:S01]  /*50d0*/  F2FP.F16.E4M3.UNPACK_B R161, R161 ;  /* 0x000000a1ffa1723e */ /* 0x000fe200020006ff */
[----:B------:R-:W-:Y:S01]  /*50e0*/  HADD2.F32 R86, -RZ, R86.H0_H0 ;  /* 0x20000056ff567230 */ /* 0x000fe20000004100 */
[----:B------:R-:W-:Y:S01]  /*50f0*/  F2FP.F16.E4M3.UNPACK_B R160, R160 ;  /* 0x000000a0ffa0723e */ /* 0x000fe200020006ff */
[----:B------:R-:W-:-:S02]  /*5100*/  HADD2.F32 R93, -RZ, R87.H0_H0 ;  /* 0x20000057ff5d7230 */ /* 0x000fc40000004100 */
[-C--:B------:R-:W-:Y:S01]  /*5110*/  FMUL.FTZ R95, R85, R94.reuse ;  /* 0x0000005e555f7220 */ /* 0x080fe20000410000 */
[----:B------:R-:W-:Y:S02]  /*5120*/  HADD2.F32 R87, -RZ, R87.H1_H1 ;  /* 0x30000057ff577230 */ /* 0x000fe40000004100 */
[C---:B------:R-:W-:Y:S01]  /*5130*/  FMUL.FTZ R94, R86.reuse, R94 ;  /* 0x0000005e565e7220 */ /* 0x040fe20000410000 */
[----:B------:R-:W-:-:S03]  /*5140*/  FFMA.FTZ R86, R86, R93, -R95 ;  /* 0x0000005d56567223 */ /* 0x000fc6000001085f */
[----:B------:R-:W-:Y:S01]  /*5150*/  FFMA.FTZ R85, R85, R93, R94 ;  /* 0x0000005d55557223 */ /* 0x000fe2000001005e */
[----:B------:R-:W-:Y:S01]  /*5160*/  F2FP.F16.E4M3.UNPACK_B R94, R41.H1 ;  /* 0x00000029ff5e723e */ /* 0x000fe200030006ff */
[----:B------:R-:W-:-:S04]  /*5170*/  HADD2.F32 R93, -RZ, R84.H1_H1 ;  /* 0x30000054ff5d7230 */ /* 0x000fc80000004100 */
        /* <DEDUP_REMOVED lines=31> */
[----:B------:R-:W-:-:S03]  /*5370*/  HADD2.F32 R82, -RZ, R82.H0_H0 ;  /* 0x20000052ff527230 */ /* 0x000fc60000004100 */
[----:B------:R-:W-:-:S04]  /*5380*/  FMUL.FTZ R94, R93, R92 ;  /* 0x0000005c5d5e7220 */ /* 0x000fc80000410000 */
[C---:B------:R-:W-:Y:S01]  /*5390*/  FFMA.FTZ R94, R82.reuse, R43, -R94 ;  /* 0x0000002b525e7223 */ /* 0x040fe2000001085e */
[----:B------:R-:W-:Y:S01]  /*53a0*/  FMUL.FTZ R82, R82, R92 ;  /* 0x0000005c52527220 */ /* 0x000fe20000410000 */
[----:B------:R-:W-:-:S03]  /*53b0*/  HADD2.F32 R92, -RZ, R41.H0_H0 ;  /* 0x20000029ff5c7230 */ /* 0x000fc60000004100 */
[----:B------:R-:W-:Y:S01]  /*53c0*/  FFMA.FTZ R82, R93, R43, R82 ;  /* 0x0000002b5d527223 */ /* 0x000fe20000010052 */
[--C-:B------:R-:W-:Y:S02]  /*53d0*/  HADD2.F32 R43, -RZ, R84.reuse.H1_H1 ;  /* 0x30000054ff2b7230 */ /* 0x100fe40000004100 */
[----:B------:R-:W-:Y:S02]  /*53e0*/  HADD2.F32 R84, -RZ, R84.H0_H0 ;  /* 0x20000054ff547230 */ /* 0x000fe40000004100 */
[--C-:B------:R-:W-:Y:S02]  /*53f0*/  HADD2.F32 R93, -RZ, R161.reuse.H1_H1 ;  /* 0x300000a1ff5d7230 */ /* 0x100fe40000004100 */
[-C--:B------:R-:W-:Y:S01]  /*5400*/  FMUL.FTZ R87, R43, R92.reuse ;  /* 0x0000005c2b577220 */ /* 0x080fe20000410000 */
[----:B------:R-:W-:Y:S02]  /*5410*/  HADD2.F32 R161, -RZ, R161.H0_H0 ;  /* 0x200000a1ffa17230 */ /* 0x000fe40000004100 */
[----:B------:R-:W-:Y:S01]  /*5420*/  FMUL.FTZ R92, R84, R92 ;  /* 0x0000005c545c7220 */ /* 0x000fe20000410000 */
[----:B------:R-:W-:Y:S01]  /*5430*/  F2FP.SATFINITE.E4M3.F32.PACK_AB_MERGE_C R82, R82, R94, RZ ;  /* 0x0000005e5252723e */ /* 0x000fe200048070ff */
[----:B------:R-:W-:Y:S01]  /*5440*/  FFMA.FTZ R87, R84, R86, -R87 ;  /* 0x0000005654577223 */ /* 0x000fe20000010857 */
[----:B------:R-:W-:-:S02]  /*5450*/  HADD2.F32 R84, -RZ, R41.H1_H1 ;  /* 0x30000029ff547230 */ /* 0x000fc40000004100 */
[----:B------:R-:W-:Y:S01]  /*5460*/  FFMA.FTZ R92, R43, R86, R92 ;  /* 0x000000562b5c7223 */ /* 0x000fe2000001005c */
[--C-:B------:R-:W-:Y:S02]  /*5470*/  HADD2.F32 R43, -RZ, R42.reuse.H1_H1 ;  /* 0x3000002aff2b7230 */ /* 0x100fe40000004100 */
[----:B------:R-:W-:Y:S02]  /*5480*/  HADD2.F32 R41, -RZ, R42.H0_H0 ;  /* 0x2000002aff297230 */ /* 0x000fe40000004100 */
[----:B------:R-:W-:Y:S02]  /*5490*/  HADD2.F32 R42, -RZ, R83.H1_H1 ;  /* 0x30000053ff2a7230 */ /* 0x000fe40000004100 */
[-C--:B------:R-:W-:Y:S01]  /*54a0*/  FMUL.FTZ R86, R43, R84.reuse ;  /* 0x000000542b567220 */ /* 0x080fe20000410000 */
[--C-:B------:R-:W-:Y:S02]  /*54b0*/  HADD2.F32 R83, -RZ, R160.reuse.H1_H1 ;  /* 0x300000a0ff537230 */ /* 0x100fe40000004100 */
[----:B------:R-:W-:Y:S01]  /*54c0*/  FMUL.FTZ R84, R41, R84 ;  /* 0x0000005429547220 */ /* 0x000fe20000410000 */
[----:B------:R-:W-:-:S02]  /*54d0*/  HADD2.F32 R160, -RZ, R160.H0_H0 ;  /* 0x200000a0ffa07230 */ /* 0x000fc40000004100 */
[-C--:B------:R-:W-:Y:S01]  /*54e0*/  FFMA.FTZ R41, R41, R42.reuse, -R86 ;  /* 0x0000002a29297223 */ /* 0x080fe20000010856 */
[----:B------:R-:W-:Y:S01]  /*54f0*/  FFMA.FTZ R42, R43, R42, R84 ;  /* 0x0000002a2b2a7223 */ /* 0x000fe20000010054 */
[----:B------:R-:W-:-:S04]  /*5500*/  F2FP.F16.E4M3.UNPACK_B R84, R40.H1 ;  /* 0x00000028ff54723e */ /* 0x000fc800030006ff */
[----:B------:R-:W-:Y:S01]  /*5510*/  F2FP.SATFINITE.E4M3.F32.PACK_AB_MERGE_C R41, R42, R41, RZ ;  /* 0x000000292a29723e */ /* 0x000fe200048070ff */
[--C-:B------:R-:W-:Y:S02]  /*5520*/  HADD2.F32 R43, -RZ, R84.reuse.H1_H1 ;  /* 0x30000054ff2b7230 */ /* 0x100fe40000004100 */
[----:B------:R-:W-:Y:S01]  /*5530*/  HADD2.F32 R84, -RZ, R84.H0_H0 ;  /* 0x20000054ff547230 */ /* 0x000fe20000004100 */
[----:B------:R-:W-:Y:S01]  /*5540*/  F2FP.SATFINITE.E4M3.F32.PACK_AB_MERGE_C R42, R92, R87, R41 ;  /* 0x000000575c2a723e */ /* 0x000fe20004807029 */
[----:B------:R-:W-:Y:S02]  /*5550*/  IMAD.MOV.U32 R41, RZ, RZ, R85 ;  /* 0x000000ffff297224 */ /* 0x000fe400078e0055 */
[-C--:B------:R-:W-:Y:S01]  /*5560*/  FMUL.FTZ R86, R43, R93.reuse ;  /* 0x0000005d2b567220 */ /* 0x080fe20000410000 */
[----:B------:R-:W-:-:S03]  /*5570*/  FMUL.FTZ R93, R84, R93 ;  /* 0x0000005d545d7220 */ /* 0x000fc60000410000 */
        /* <DEDUP_REMOVED lines=12> */
.L_x_362:
[----:B------:R-:W-:Y:S05]  /*5640*/  BSYNC B3 ;  /* 0x0000000000037941 */ /* 0x000fea0003800000 */
.L_x_361:
[----:B-1----:R0:W-:Y:S02]  /*5650*/  STG.E.128 desc[UR54][R48.64+0x60], R40 ;  /* 0x0000602830007986 */ /* 0x0021e4000c101d36 */
.L_x_360:
[----:B------:R-:W-:Y:S05]  /*5660*/  BSYNC B2 ;  /* 0x0000000000027941 */ /* 0x000fea0003800000 */
.L_x_359:
[----:B------:R-:W-:Y:S01]  /*5670*/  ISETP.NE.AND P3, PT, R38, RZ, PT ;  /* 0x000000ff2600720c */ /* 0x000fe20003f65270 */
[----:B------:R-:W-:-:S12]  /*5680*/  BSSY B2, `(.L_x_363) ;  /* 0x0000072000027945 */ /* 0x000fd80003800000 */
[----:B------:R-:W-:Y:S05]  /*5690*/  @!P3 BRA `(.L_x_364) ;  /* 0x0000000400c0b947 */ /* 0x000fea0003800000 */
[----:B012-4-:R0:W1:Y:S01]  /*56a0*/  LDS.128 R40, [R47+0x1f400] ;  /* 0x01f400002f287984 */ /* 0x0170620000000c00 */
[----:B------:R-:W-:Y:S01]  /*56b0*/  ISETP.GE.AND P3, PT, R173, R133, PT ;  /* 0x00000085ad00720c */ /* 0x000fe20003f66270 */
[----:B------:R-:W-:-:S12]  /*56c0*/  BSSY B3, `(.L_x_365) ;  /* 0x000006c000037945 */ /* 0x000fd80003800000 */
[----:B0-----:R-:W-:Y:S05]  /*56d0*/  @P3 BRA `(.L_x_366) ;  /* 0x0000000400a83947 */ /* 0x001fea0003800000 */
[----:B-1----:R-:W-:Y:S02]  /*56e0*/  MOV R80, R41 ;  /* 0x0000002900507202 */ /* 0x002fe40000000f00 */
[----:B------:R-:W-:Y:S02]  /*56f0*/  F2FP.F16.E4M3.UNPACK_B R82, R159.H1 ;  /* 0x0000009fff52723e */ /* 0x000fe400030006ff */
[----:B------:R-:W-:Y:S02]  /*5700*/  F2FP.F16.E4M3.UNPACK_B R78, R80 ;  /* 0x00000050ff4e723e */ /* 0x000fe400020006ff */
[----:B------:R-:W-:Y:S01]  /*5710*/  F2FP.F16.E4M3.UNPACK_B R41, R158.H1 ;  /* 0x0000009eff29723e */ /* 0x000fe200030006ff */
[----:B------:R-:W-:Y:S02]  /*5720*/  HADD2.F32 R85, -RZ, R82.H0_H0 ;  /* 0x20000052ff557230 */ /* 0x000fe40000004100 */
[--C-:B------:R-:W-:Y:S02]  /*5730*/  HADD2.F32 R83, -RZ, R78.reuse.H1_H1 ;  /* 0x3000004eff537230 */ /* 0x100fe40000004100 */
[----:B------:R-:W-:-:S02]  /*5740*/  HADD2.F32 R78, -RZ, R78.H0_H0 ;  /* 0x2000004eff4e7230 */ /* 0x000fc40000004100 */
[--C-:B------:R-:W-:Y:S02]  /*5750*/  HADD2.F32 R84, -RZ, R41.reuse.H0_H0 ;  /* 0x20000029ff547230 */ /* 0x100fe40000004100 */
[CC--:B------:R-:W-:Y:S01]  /*5760*/  FMUL.FTZ R87, R83.reuse, R85.reuse ;  /* 0x0000005553577220 */ /* 0x0c0fe20000410000 */
[----:B------:R-:W-:Y:S02]  /*5770*/  HADD2.F32 R82, -RZ, R82.H1_H1 ;  /* 0x30000052ff527230 */ /* 0x000fe40000004100 */
[C---:B------:R-:W-:Y:S01]  /*5780*/  FMUL.FTZ R86, R78.reuse, R85 ;  /* 0x000000554e567220 */ /* 0x040fe20000410000 */
[----:B------:R-:W-:Y:S02]  /*5790*/  HADD2.F32 R41, -RZ, R41.H1_H1 ;  /* 0x30000029ff297230 */ /* 0x000fe40000004100 */
[-C--:B------:R-:W-:Y:S01]  /*57a0*/  FFMA.FTZ R78, R78, R84.reuse, -R87 ;  /* 0x000000544e4e7223 */ /* 0x080fe20000010857 */
[----:B------:R-:W-:Y:S01]  /*57b0*/  FFMA.FTZ R83, R83, R84, R86 ;  /* 0x0000005453537223 */ /* 0x000fe20000010056 */
[----:B------:R-:W-:Y:S01]  /*57c0*/  F2FP.F16.E4M3.UNPACK_B R84, R80.H1 ;  /* 0x00000050ff54723e */ /* 0x000fe200030006ff */
[----:B------:R-:W-:Y:S01]  /*57d0*/  IMAD.MOV.U32 R80, RZ, RZ, R40 ;  /* 0x000000ffff507224 */ /* 0x000fe200078e0028 */
[----:B------:R-:W-:-:S03]  /*57e0*/  F2FP.F16.E4M3.UNPACK_B R86, R159 ;  /* 0x0000009fff56723e */ /* 0x000fc600020006ff */
[--C-:B------:R-:W-:Y:S02]  /*57f0*/  HADD2.F32 R85, -RZ, R84.reuse.H1_H1 ;  /* 0x30000054ff557230 */ /* 0x100fe40000004100 */
[----:B------:R-:W-:Y:S02]  /*5800*/  HADD2.F32 R84, -RZ, R84.H0_H0 ;  /* 0x20000054ff547230 */ /* 0x000fe40000004100 */
[----:B------:R-:W-:Y:S02]  /*5810*/  HADD2.F32 R92, -RZ, R86.H1_H1 ;  /* 0x30000056ff5c7230 */ /* 0x000fe40000004100 */
[-C--:B------:R-:W-:Y:S01]  /*5820*/  FMUL.FTZ R87, R85, R82.reuse ;  /* 0x0000005255577220 */ /* 0x080fe20000410000 */
[----:B------:R-:W-:-:S03]  /*5830*/  FMUL.FTZ R40, R84, R82 ;  /* 0x0000005254287220 */ /* 0x000fc60000410000 */
[-C--:B------:R-:W-:Y:S01]  /*5840*/  FFMA.FTZ R82, R84, R41.reuse, -R87 ;  /* 0x0000002954527223 */ /* 0x080fe20000010857 */
[----:B------:R-:W-:Y:S01]  /*5850*/  F2FP.F16.E4M3.UNPACK_B R84, R158 ;  /* 0x0000009eff54723e */ /* 0x000fe200020006ff */
[----:B------:R-:W-:Y:S01]  /*5860*/  FFMA.FTZ R85, R85, R41, R40 ;  /* 0x0000002955557223 */ /* 0x000fe20000010028 */
[-C--:B------:R-:W-:Y:S02]  /*5870*/  F2FP.F16.E4M3.UNPACK_B R40, R80.reuse.H1 ;  /* 0x00000050ff28723e */ /* 0x080fe400030006ff */
[----:B------:R-:W-:Y:S01]  /*5880*/  F2FP.F16.E4M3.UNPACK_B R80, R80 ;  /* 0x00000050ff50723e */ /* 0x000fe200020006ff */
[----:B------:R-:W-:Y:S02]  /*5890*/  HADD2.F32 R87, -RZ, R84.H1_H1 ;  /* 0x30000054ff577230 */ /* 0x000fe40000004100 */
[--C-:B------:R-:W-:Y:S02]  /*58a0*/  HADD2.F32 R41, -RZ, R40.reuse.H1_H1 ;  /* 0x30000028ff297230 */ /* 0x100fe40000004100 */
[----:B------:R-:W-:-:S03]  /*58b0*/  HADD2.F32 R40, -RZ, R40.H0_H0 ;  /* 0x20000028ff287230 */ /* 0x000fc60000004100 */
[CC--:B------:R-:W-:Y:S02]  /*58c0*/  FMUL.FTZ R93, R41.reuse, R92.reuse ;  /* 0x0000005c295d7220 */ /* 0x0c0fe40000410000 */
[C---:B------:R-:W-:Y:S02]  /*58d0*/  FMUL.FTZ R92, R40.reuse, R92 ;  /* 0x0000005c285c7220 */ /* 0x040fe40000410000 */
[-C--:B------:R-:W-:Y:S02]  /*58e0*/  FFMA.FTZ R40, R40, R87.reuse, -R93 ;  /* 0x0000005728287223 */ /* 0x080fe4000001085d */
[----:B------:R-:W-:Y:S01]  /*58f0*/  FFMA.FTZ R41, R41, R87, R92 ;  /* 0x0000005729297223 */ /* 0x000fe2000001005c */
[----:B------:R-:W-:Y:S01]  /*5900*/  F2FP.SATFINITE.E4M3.F32.PACK_AB_MERGE_C R92, R85, R82, RZ ;  /* 0x00000052555c723e */ /* 0x000fe200048070ff */
[----:B------:R-:W-:Y:S01]  /*5910*/  HADD2.F32 R85, -RZ, R86.H0_H0 ;  /* 0x20000056ff557230 */ /* 0x000fe20000004100 */
[--C-:B------:R-:W-:Y:S01]  /*5920*/  SHF.R.U32.HI R86, RZ, 0x10, R81.reuse ;  /* 0x00000010ff567819 */ /* 0x100fe20000011651 */
[--C-:B------:R-:W-:Y:S01]  /*5930*/  HADD2.F32 R82, -RZ, R80.reuse.H1_H1 ;  /* 0x30000050ff527230 */ /* 0x100fe20000004100 */
[----:B------:R-:W-:Y:S01]  /*5940*/  F2FP.SATFINITE.E4M3.F32.PACK_AB_MERGE_C R78, R83, R78, R92 ;  /* 0x0000004e534e723e */ /* 0x000fe2000480705c */
[----:B------:R-:W-:Y:S01]  /*5950*/  HADD2.F32 R80, -RZ, R80.H0_H0 ;  /* 0x20000050ff507230 */ /* 0x000fe20000004100 */
[----:B------:R-:W-:Y:S01]  /*5960*/  SHF.R.U32.HI R83, RZ, 0x8, R81 ;  /* 0x00000008ff537819 */ /* 0x000fe20000011651 */
[----:B------:R-:W-:-:S02]  /*5970*/  HADD2.F32 R87, -RZ, R84.H0_H0 ;  /* 0x20000054ff577230 */ /* 0x000fc40000004100 */
[-C--:B------:R-:W-:Y:S01]  /*5980*/  FMUL.FTZ R93, R82, R85.reuse ;  /* 0x00000055525d7220 */ /* 0x080fe20000410000 */
[----:B------:R-:W-:Y:S01]  /*5990*/  LOP3.LUT R84, R81, 0xff0000ff, RZ, 0xc0, !PT ;  /* 0xff0000ff51547812 */ /* 0x000fe200078ec0ff */
[C---:B------:R-:W-:Y:S01]  /*59a0*/  FMUL.FTZ R95, R80.reuse, R85 ;  /* 0x00000055505f7220 */ /* 0x040fe20000410000 */
[----:B------:R-:W-:Y:S02]  /*59b0*/  IMAD.SHL.U32 R81, R83, 0x100, RZ ;  /* 0x0000010053517824 */ /* 0x000fe400078e00ff */
[-C--:B------:R-:W-:Y:S01]  /*59c0*/  FFMA.FTZ R85, R80, R87.reuse, -R93 ;  /* 0x0000005750557223 */ /* 0x080fe2000001085d */
[----:B------:R-:W-:Y:S01]  /*59d0*/  SHF.R.U32.HI R92, RZ, 0x10, R79 ;  /* 0x00000010ff5c7819 */ /* 0x000fe2000001164f */
[----:B------:R-:W-:Y:S01]  /*59e0*/  FFMA.FTZ R80, R82, R87, R95 ;  /* 0x0000005752507223 */ /* 0x000fe2000001005f */
[----:B------:R-:W-:Y:S02]  /*59f0*/  SHF.R.U32.HI R87, RZ, 0x8, R79 ;  /* 0x00000008ff577819 */ /* 0x000fe4000001164f */
[----:B------:R-:W-:-:S02]  /*5a00*/  LOP3.LUT R82, R79, 0xff0000ff, RZ, 0xc0, !PT ;  /* 0xff0000ff4f527812 */ /* 0x000fc400078ec0ff */
[----:B------:R-:W-:Y:S01]  /*5a10*/  LOP3.LUT R84, R84, 0xff00, R81, 0xf8, !PT ;  /* 0x0000ff0054547812 */ /* 0x000fe200078ef851 */
[----:B------:R-:W-:Y:S01]  /*5a20*/  IMAD.SHL.U32 R79, R87, 0x100, RZ ;  /* 0x00000100574f7824 */ /* 0x000fe200078e00ff */
[----:B------:R-:W-:Y:S01]  /*5a30*/  SHF.L.U32 R81, R86, 0x10, RZ ;  /* 0x0000001056517819 */ /* 0x000fe200000006ff */
[----:B------:R-:W-:Y:S01]  /*5a40*/  IMAD.MOV.U32 R86, RZ, RZ, R43 ;  /* 0x000000ffff567224 */ /* 0x000fe200078e002b */
[----:B------:R-:W-:Y:S01]  /*5a50*/  F2FP.SATFINITE.E4M3.F32.PACK_AB_MERGE_C R40, R41, R40, RZ ;  /* 0x000000282928723e */ /* 0x000fe200048070ff */
[----:B------:R-:W-:Y:S01]  /*5a60*/  IMAD.MOV.U32 R41, RZ, RZ, R78 ;  /* 0x000000ffff297224 */ /* 0x000fe200078e004e */
[----:B------:R-:W-:Y:S01]  /*5a70*/  LOP3.LUT R82, R82, 0xff00, R79, 0xf8, !PT ;  /* 0x0000ff0052527812 */ /* 0x000fe200078ef84f */
[----:B------:R-:W-:Y:S01]  /*5a80*/  IMAD.U32 R79, R92, 0x10000, RZ ;  /* 0x000100005c4f7824 */ /* 0x000fe200078e00ff */
[----:B------:R-:W-:Y:S02]  /*5a90*/  LOP3.LUT R81, R84, 0xff0000, R81, 0xf8, !PT ;  /* 0x00ff000054517812 */ /* 0x000fe400078ef851 */
[----:B------:R-:W-:-:S02]  /*5aa0*/  F2FP.F16.E4M3.UNPACK_B R43, R86 ;  /* 0x00000056ff2b723e */ /* 0x000fc400020006ff */
[----:B------:R-:W-:Y:S02]  /*5ab0*/  LOP3.LUT R79, R82, 0xff0000, R79, 0xf8, !PT ;  /* 0x00ff0000524f7812 */ /* 0x000fe400078ef84f */
[----:B------:R-:W-:Y:S01]  /*5ac0*/  F2FP.F16.E4M3.UNPACK_B R84, R81.H1 ;  /* 0x00000051ff54723e */ /* 0x000fe200030006ff */
[--C-:B------:R-:W-:Y:S01]  /*5ad0*/  HADD2.F32 R87, -RZ, R43.reuse.H1_H1 ;  /* 0x3000002bff577230 */ /* 0x100fe20000004100 */
[-C--:B------:R-:W-:Y:S01]  /*5ae0*/  F2FP.F16.E4M3.UNPACK_B R83, R79.reuse.H1 ;  /* 0x0000004fff53723e */ /* 0x080fe200030006ff */
[----:B------:R-:W-:Y:S01]  /*5af0*/  HADD2.F32 R43, -RZ, R43.H0_H0 ;  /* 0x2000002bff2b7230 */ /* 0x000fe20000004100 */
[----:B------:R-:W-:Y:S01]  /*5b00*/  F2FP.F16.E4M3.UNPACK_B R86, R86.H1 ;  /* 0x00000056ff56723e */ /* 0x000fe200030006ff */
[--C-:B------:R-:W-:Y:S01]  /*5b10*/  HADD2.F32 R82, -RZ, R84.reuse.H0_H0 ;  /* 0x20000054ff527230 */ /* 0x100fe20000004100 */
[----:B------:R-:W-:Y:S01]  /*5b20*/  F2FP.F16.E4M3.UNPACK_B R79, R79 ;  /* 0x0000004fff4f723e */ /* 0x000fe200020006ff */
[----:B------:R-:W-:Y:S01]  /*5b30*/  HADD2.F32 R92, -RZ, R83.H0_H0 ;  /* 0x20000053ff5c7230 */ /* 0x000fe20000004100 */
[----:B------:R-:W-:Y:S01]  /*5b40*/  F2FP.SATFINITE.E4M3.F32.PACK_AB_MERGE_C R40, R80, R85, R40 ;  /* 0x000000555028723e */ /* 0x000fe20004807028 */
[----:B------:R-:W-:-:S02]  /*5b50*/  HADD2.F32 R93, -RZ, R84.H1_H1 ;  /* 0x30000054ff5d7230 */ /* 0x000fc40000004100 */
[-C--:B------:R-:W-:Y:S01]  /*5b60*/  FMUL.FTZ R94, R87, R82.reuse ;  /* 0x00000052575e7220 */ /* 0x080fe20000410000 */
[C---:B------:R-:W-:Y:S01]  /*5b70*/  FMUL.FTZ R124, R43.reuse, R82 ;  /* 0x000000522b7c7220 */ /* 0x040fe20000410000 */
[--C-:B------:R-:W-:Y:S02]  /*5b80*/  HADD2.F32 R84, -RZ, R86.reuse.H1_H1 ;  /* 0x30000056ff547230 */ /* 0x100fe40000004100 */
[----:B------:R-:W-:Y:S02]  /*5b90*/  HADD2.F32 R86, -RZ, R86.H0_H0 ;  /* 0x20000056ff567230 */ /* 0x000fe40000004100 */
[-C--:B------:R-:W-:Y:S01]  /*5ba0*/  FFMA.FTZ R82, R43, R92.reuse, -R94 ;  /* 0x0000005c2b527223 */ /* 0x080fe2000001085e */
[----:B------:R-:W-:Y:S01]  /*5bb0*/  FFMA.FTZ R43, R87, R92, R124 ;  /* 0x0000005c572b7223 */ /* 0x000fe2000001007c */
[----:B------:R-:W-:Y:S02]  /*5bc0*/  HADD2.F32 R87, -RZ, R83.H1_H1 ;  /* 0x30000053ff577230 */ /* 0x000fe40000004100 */
[-C--:B------:R-:W-:Y:S01]  /*5bd0*/  FMUL.FTZ R83, R84, R93.reuse ;  /* 0x0000005d54537220 */ /* 0x080fe20000410000 */
[----:B------:R-:W-:Y:S01]  /*5be0*/  FMUL.FTZ R93, R86, R93 ;  /* 0x0000005d565d7220 */ /* 0x000fe20000410000 */
[----:B------:R-:W-:-:S02]  /*5bf0*/  HADD2.F32 R92, -RZ, R79.H1_H1 ;  /* 0x3000004fff5c7230 */ /* 0x000fc40000004100 */
[-C--:B------:R-:W-:Y:S01]  /*5c00*/  FFMA.FTZ R83, R86, R87.reuse, -R83 ;  /* 0x0000005756537223 */ /* 0x080fe20000010853 */
[----:B------:R-:W-:Y:S01]  /*5c10*/  FFMA.FTZ R84, R84, R87, R93 ;  /* 0x0000005754547223 */ /* 0x000fe2000001005d */
[----:B------:R-:W-:Y:S01]  /*5c20*/  F2FP.F16.E4M3.UNPACK_B R87, R81 ;  /* 0x00000051ff57723e */ /* 0x000fe200020006ff */
[----:B------:R-:W-:Y:S01]  /*5c30*/  HADD2.F32 R79, -RZ, R79.H0_H0 ;  /* 0x2000004fff4f7230 */ /* 0x000fe20000004100 */
[-C--:B------:R-:W-:Y:S02]  /*5c40*/  F2FP.F16.E4M3.UNPACK_B R81, R42.reuse.H1 ;  /* 0x0000002aff51723e */ /* 0x080fe400030006ff */
[----:B------:R-:W-:Y:S01]  /*5c50*/  F2FP.F16.E4M3.UNPACK_B R42, R42 ;  /* 0x0000002aff2a723e */ /* 0x000fe200020006ff */
[----:B------:R-:W-:Y:S01]  /*5c60*/  HADD2.F32 R93, -RZ, R87.H1_H1 ;  /* 0x30000057ff5d7230 */ /* 0x000fe20000004100 */
[----:B------:R-:W-:Y:S01]  /*5c70*/  F2FP.SATFINITE.E4M3.F32.PACK_AB_MERGE_C R83, R84, R83, RZ ;  /* 0x000000535453723e */ /* 0x000fe200048070ff */
[--C-:B------:R-:W-:Y:S02]  /*5c80*/  HADD2.F32 R86, -RZ, R81.reuse.H1_H1 ;  /* 0x30000051ff567230 */ /* 0x100fe40000004100 */
[----:B------:R-:W-:Y:S01]  /*5c90*/  HADD2.F32 R81, -RZ, R81.H0_H0 ;  /* 0x20000051ff517230 */ /* 0x000fe20000004100 */
[----:B------:R-:W-:-:S02]  /*5ca0*/  F2FP.SATFINITE.E4M3.F32.PACK_AB_MERGE_C R43, R43, R82, R83 ;  /* 0x000000522b2b723e */ /* 0x000fc40004807053 */
[CC--:B------:R-:W-:Y:S02]  /*5cb0*/  FMUL.FTZ R94, R86.reuse, R93.reuse ;  /* 0x0000005d565e7220 */ /* 0x0c0fe40000410000 */
[C---:B------:R-:W-:Y:S02]  /*5cc0*/  FMUL.FTZ R93, R81.reuse, R93 ;  /* 0x0000005d515d7220 */ /* 0x040fe40000410000 */
[-C--:B------:R-:W-:Y:S02]  /*5cd0*/  FFMA.FTZ R81, R81, R92.reuse, -R94 ;  /* 0x0000005c51517223 */ /* 0x080fe4000001085e */
[----:B------:R-:W-:Y:S01]  /*5ce0*/  FFMA.FTZ R86, R86, R92, R93 ;  /* 0x0000005c56567223 */ /* 0x000fe2000001005d */
[----:B------:R-:W-:Y:S02]  /*5cf0*/  HADD2.F32 R92, -RZ, R87.H0_H0 ;  /* 0x20000057ff5c7230 */ /* 0x000fe40000004100 */
[--C-:B------:R-:W-:Y:S02]  /*5d00*/  HADD2.F32 R87, -RZ, R42.reuse.H1_H1 ;  /* 0x3000002aff577230 */ /* 0x100fe40000004100 */
[----:B------:R-:W-:Y:S01]  /*5d10*/  HADD2.F32 R42, -RZ, R42.H0_H0 ;  /* 0x2000002aff2a7230 */ /* 0x000fe20000004100 */
[----:B------:R-:W-:-:S02]  /*5d20*/  F2FP.SATFINITE.E4M3.F32.PACK_AB_MERGE_C R81, R86, R81, RZ ;  /* 0x000000515651723e */ /* 0x000fc400048070ff */
[CC--:B------:R-:W-:Y:S02]  /*5d30*/  FMUL.FTZ R93, R87.reuse, R92.reuse ;  /* 0x0000005c575d7220 */ /* 0x0c0fe40000410000 */
[C---:B------:R-:W-:Y:S02]  /*5d40*/  FMUL.FTZ R92, R42.reuse, R92 ;  /* 0x0000005c2a5c7220 */ /* 0x040fe40000410000 */
[-C--:B------:R-:W-:Y:S02]  /*5d50*/  FFMA.FTZ R93, R42, R79.reuse, -R93 ;  /* 0x0000004f2a5d7223 */ /* 0x080fe4000001085d */
[----:B------:R-:W-:-:S05]  /*5d60*/  FFMA.FTZ R92, R87, R79, R92 ;  /* 0x0000004f575c7223 */ /* 0x000fca000001005c */
[----:B------:R-:W-:-:S07]  /*5d70*/  F2FP.SATFINITE.E4M3.F32.PACK_AB_MERGE_C R42, R92, R93, R81 ;  /* 0x0000005d5c2a723e */ /* 0x000fce0004807051 */
.L_x_366:
[----:B------:R-:W-:Y:S05]  /*5d80*/  BSYNC B3 ;  /* 0x0000000000037941 */ /* 0x000fea0003800000 */
.L_x_365:
[----:B-1----:R0:W-:Y:S02]  /*5d90*/  STG.E.128 desc[UR54][R48.64+0x80], R40 ;  /* 0x0000802830007986 */ /* 0x0021e4000c101d36 */
.L_x_364:
[----:B------:R-:W-:Y:S05]  /*5da0*/  BSYNC B2 ;  /* 0x0000000000027941 */ /* 0x000fea0003800000 */
.L_x_363:
[----:B------:R-:W-:-:S13]  /*5db0*/  ISETP.NE.AND P3, PT, R39, RZ, PT ;  /* 0x000000ff2700720c */ /* 0x000fda0003f65270 */
[----:B------:R-:W-:Y:S05]  /*5dc0*/  @!P3 BRA `(.L_x_346) ;  /* 0x0000000400c0b947 */ /* 0x000fea0003800000 */
[----:B012-4-:R0:W1:Y:S01]  /*5dd0*/  LDS.128 R40, [R46+0x1f400] ;  /* 0x01f400002e287984 */ /* 0x0170620000000c00 */
[----:B------:R-:W-:Y:S01]  /*5de0*/  ISETP.GE.AND P3, PT, R174, R133, PT ;  /* 0x00000085ae00720c */ /* 0x000fe20003f66270 */
[----:B------:R-:W-:-:S12]  /*5df0*/  BSSY B2, `(.L_x_367) ;  /* 0x000006c000027945 */ /* 0x000fd80003800000 */
[----:B0-----:R-:W-:Y:S05]  /*5e00*/  @P3 BRA `(.L_x_368) ;  /* 0x0000000400a83947 */ /* 0x001fea0003800000 */
[----:B-1----:R-:W-:Y:S01]  /*5e10*/  IMAD.MOV.U32 R76, RZ, RZ, R41 ;  /* 0x000000ffff4c7224 */ /* 0x002fe200078e0029 */
[-C--:B------:R-:W-:Y:S02]  /*5e20*/  F2FP.F16.E4M3.UNPACK_B R79, R157.reuse.H1 ;  /* 0x0000009dff4f723e */ /* 0x080fe400030006ff */
[----:B------:R-:W-:Y:S02]  /*5e30*/  F2FP.F16.E4M3.UNPACK_B R80, R156.H1 ;  /* 0x0000009cff50723e */ /* 0x000fe400030006ff */
[-C--:B------:R-:W-:Y:S01]  /*5e40*/  F2FP.F16.E4M3.UNPACK_B R41, R76.reuse ;  /* 0x0000004cff29723e */ /* 0x080fe200020006ff */
[----:B------:R-:W-:Y:S01]  /*5e50*/  HADD2.F32 R81, -RZ, R79.H0_H0 ;  /* 0x2000004fff517230 */ /* 0x000fe20000004100 */
[----:B------:R-:W-:Y:S01]  /*5e60*/  F2FP.F16.E4M3.UNPACK_B R76, R76.H1 ;  /* 0x0000004cff4c723e */ /* 0x000fe200030006ff */
[----:B------:R-:W-:Y:S01]  /*5e70*/  HADD2.F32 R78, -RZ, R80.H0_H0 ;  /* 0x20000050ff4e7230 */ /* 0x000fe20000004100 */
[----:B------:R-:W-:Y:S01]  /*5e80*/  F2FP.F16.E4M3.UNPACK_B R83, R157 ;  /* 0x0000009dff53723e */ /* 0x000fe200020006ff */
[--C-:B------:R-:W-:Y:S01]  /*5e90*/  HADD2.F32 R74, -RZ, R41.reuse.H1_H1 ;  /* 0x30000029ff4a7230 */ /* 0x100fe20000004100 */
[----:B------:R-:W-:Y:S01]  /*5ea0*/  SHF.R.U32.HI R86, RZ, 0x8, R75 ;  /* 0x00000008ff567819 */ /* 0x000fe2000001164b */
[----:B------:R-:W-:-:S02]  /*5eb0*/  HADD2.F32 R41, -RZ, R41.H0_H0 ;  /* 0x20000029ff297230 */ /* 0x000fc40000004100 */
[----:B------:R-:W-:Y:S02]  /*5ec0*/  HADD2.F32 R80, -RZ, R80.H1_H1 ;  /* 0x30000050ff507230 */ /* 0x000fe40000004100 */
[-C--:B------:R-:W-:Y:S01]  /*5ed0*/  FMUL.FTZ R82, R74, R81.reuse ;  /* 0x000000514a527220 */ /* 0x080fe20000410000 */
[----:B------:R-:W-:Y:S02]  /*5ee0*/  HADD2.F32 R84, -RZ, R83.H1_H1 ;  /* 0x30000053ff547230 */ /* 0x000fe40000004100 */
[C---:B------:R-:W-:Y:S01]  /*5ef0*/  FMUL.FTZ R81, R41.reuse, R81 ;  /* 0x0000005129517220 */ /* 0x040fe20000410000 */
[----:B------:R-:W-:-:S03]  /*5f00*/  FFMA.FTZ R41, R41, R78, -R82 ;  /* 0x0000004e29297223 */ /* 0x000fc60000010852 */
[----:B------:R-:W-:Y:S01]  /*5f10*/  FFMA.FTZ R74, R74, R78, R81 ;  /* 0x0000004e4a4a7223 */ /* 0x000fe20000010051 */
[----:B------:R-:W-:Y:S02]  /*5f20*/  IMAD.MOV.U32 R78, RZ, RZ, R40 ;  /* 0x000000ffff4e7224 */ /* 0x000fe400078e0028 */
[----:B------:R-:W-:Y:S02]  /*5f30*/  HADD2.F32 R40, -RZ, R79.H1_H1 ;  /* 0x3000004fff287230 */ /* 0x000fe40000004100 */
[--C-:B------:R-:W-:Y:S02]  /*5f40*/  HADD2.F32 R79, -RZ, R76.reuse.H1_H1 ;  /* 0x3000004cff4f7230 */ /* 0x100fe40000004100 */
[----:B------:R-:W-:-:S03]  /*5f50*/  HADD2.F32 R76, -RZ, R76.H0_H0 ;  /* 0x2000004cff4c7230 */ /* 0x000fc60000004100 */
[CC--:B------:R-:W-:Y:S02]  /*5f60*/  FMUL.FTZ R81, R79.reuse, R40.reuse ;  /* 0x000000284f517220 */ /* 0x0c0fe40000410000 */
[C---:B------:R-:W-:Y:S02]  /*5f70*/  FMUL.FTZ R82, R76.reuse, R40 ;  /* 0x000000284c527220 */ /* 0x040fe40000410000 */
[----:B------:R-:W-:Y:S01]  /*5f80*/  FFMA.FTZ R40, R76, R80, -R81 ;  /* 0x000000504c287223 */ /* 0x000fe20000010851 */
[----:B------:R-:W-:Y:S01]  /*5f90*/  F2FP.F16.E4M3.UNPACK_B R76, R78.H1 ;  /* 0x0000004eff4c723e */ /* 0x000fe200030006ff */
[----:B------:R-:W-:Y:S01]  /*5fa0*/  FFMA.FTZ R79, R79, R80, R82 ;  /* 0x000000504f4f7223 */ /* 0x000fe20000010052 */
[----:B------:R-:W-:Y:S02]  /*5fb0*/  F2FP.F16.E4M3.UNPACK_B R80, R156 ;  /* 0x0000009cff50723e */ /* 0x000fe400020006ff */
[----:B------:R-:W-:Y:S01]  /*5fc0*/  F2FP.F16.E4M3.UNPACK_B R78, R78 ;  /* 0x0000004eff4e723e */ /* 0x000fe200020006ff */
[--C-:B------:R-:W-:Y:S01]  /*5fd0*/  HADD2.F32 R81, -RZ, R76.reuse.H1_H1 ;  /* 0x3000004cff517230 */ /* 0x100fe20000004100 */
[----:B------:R-:W-:Y:S01]  /*5fe0*/  F2FP.SATFINITE.E4M3.F32.PACK_AB_MERGE_C R40, R79, R40, RZ ;  /* 0x000000284f28723e */ /* 0x000fe200048070ff */
[----:B------:R-:W-:-:S02]  /*5ff0*/  HADD2.F32 R76, -RZ, R76.H0_H0 ;  /* 0x2000004cff4c7230 */ /* 0x000fc40000004100 */
[--C-:B------:R-:W-:Y:S02]  /*6000*/  HADD2.F32 R82, -RZ, R80.reuse.H1_H1 ;  /* 0x30000050ff527230 */ /* 0x100fe40000004100 */
[CC--:B------:R-:W-:Y:S01]  /*6010*/  FMUL.FTZ R85, R81.reuse, R84.reuse ;  /* 0x0000005451557220 */ /* 0x0c0fe20000410000 */
[----:B------:R-:W-:Y:S02]  /*6020*/  HADD2.F32 R80, -RZ, R80.H0_H0 ;  /* 0x20000050ff507230 */ /* 0x000fe40000004100 */
[----:B------:R-:W-:Y:S01]  /*6030*/  FMUL.FTZ R84, R76, R84 ;  /* 0x000000544c547220 */ /* 0x000fe20000410000 */
[----:B------:R-:W-:Y:S01]  /*6040*/  F2FP.SATFINITE.E4M3.F32.PACK_AB_MERGE_C R41, R74, R41, R40 ;  /* 0x000000294a29723e */ /* 0x000fe20004807028 */
[-C--:B------:R-:W-:Y:S02]  /*6050*/  FFMA.FTZ R76, R76, R82.reuse, -R85 ;  /* 0x000000524c4c7223 */ /* 0x080fe40000010855 */
[----:B------:R-:W-:Y:S01]  /*6060*/  FFMA.FTZ R81, R81, R82, R84 ;  /* 0x0000005251517223 */ /* 0x000fe20000010054 */
[----:B------:R-:W-:Y:S01]  /*6070*/  HADD2.F32 R82, -RZ, R83.H0_H0 ;  /* 0x20000053ff527230 */ /* 0x000fe20000004100 */
[----:B------:R-:W-:Y:S01]  /*6080*/  SHF.R.U32.HI R84, RZ, 0x10, R75 ;  /* 0x00000010ff547819 */ /* 0x000fe2000001164b */
[----:B------:R-:W-:-:S02]  /*6090*/  HADD2.F32 R83, -RZ, R78.H1_H1 ;  /* 0x3000004eff537230 */ /* 0x000fc40000004100 */
[----:B------:R-:W-:Y:S01]  /*60a0*/  HADD2.F32 R78, -RZ, R78.H0_H0 ;  /* 0x2000004eff4e7230 */ /* 0x000fe20000004100 */
[----:B------:R-:W-:Y:S02]  /*60b0*/  F2FP.SATFINITE.E4M3.F32.PACK_AB_MERGE_C R76, R81, R76, RZ ;  /* 0x0000004c514c723e */ /* 0x000fe400048070ff */
[CC--:B------:R-:W-:Y:S02]  /*60c0*/  FMUL.FTZ R85, R83.reuse, R82.reuse ;  /* 0x0000005253557220 */ /* 0x0c0fe40000410000 */
[C---:B------:R-:W-:Y:S02]  /*60d0*/  FMUL.FTZ R82, R78.reuse, R82 ;  /* 0x000000524e527220 */ /* 0x040fe40000410000 */
[-C--:B------:R-:W-:Y:S01]  /*60e0*/  FFMA.FTZ R78, R78, R80.reuse, -R85 ;  /* 0x000000504e4e7223 */ /* 0x080fe20000010855 */
[--C-:B------:R-:W-:Y:S01]  /*60f0*/  SHF.R.U32.HI R85, RZ, 0x8, R77.reuse ;  /* 0x00000008ff557819 */ /* 0x100fe2000001164d */
[----:B------:R-:W-:Y:S01]  /*6100*/  FFMA.FTZ R83, R83, R80, R82 ;  /* 0x0000005053537223 */ /* 0x000fe20000010052 */
[----:B------:R-:W-:-:S02]  /*6110*/  SHF.R.U32.HI R82, RZ, 0x10, R77 ;  /* 0x00000010ff527819 */ /* 0x000fc4000001164d */
[----:B------:R-:W-:Y:S02]  /*6120*/  LOP3.LUT R80, R77, 0xff0000ff, RZ, 0xc0, !PT ;  /* 0xff0000ff4d507812 */ /* 0x000fe400078ec0ff */
[----:B------:R-:W-:Y:S01]  /*6130*/  SHF.L.U32 R85, R85, 0x8, RZ ;  /* 0x0000000855557819 */ /* 0x000fe200000006ff */
[----:B------:R-:W-:Y:S01]  /*6140*/  IMAD.U32 R82, R82, 0x10000, RZ ;  /* 0x0001000052527824 */ /* 0x000fe200078e00ff */
[----:B------:R-:W-:Y:S02]  /*6150*/  LOP3.LUT R77, R75, 0xff0000ff, RZ, 0xc0, !PT ;  /* 0xff0000ff4b4d7812 */ /* 0x000fe400078ec0ff */
[----:B------:R-:W-:Y:S01]  /*6160*/  LOP3.LUT R75, R80, 0xff00, R85, 0xf8, !PT ;  /* 0x0000ff00504b7812 */ /* 0x000fe200078ef855 */
[----:B------:R-:W-:Y:S01]  /*6170*/  IMAD.SHL.U32 R80, R86, 0x100, RZ ;  /* 0x0000010056507824 */ /* 0x000fe200078e00ff */
[----:B------:R-:W-:Y:S02]  /*6180*/  F2FP.SATFINITE.E4M3.F32.PACK_AB_MERGE_C R40, R83, R78, R76 ;  /* 0x0000004e5328723e */ /* 0x000fe4000480704c */
[----:B------:R-:W-:Y:S01]  /*6190*/  LOP3.LUT R75, R75, 0xff0000, R82, 0xf8, !PT ;  /* 0x00ff00004b4b7812 */ /* 0x000fe200078ef852 */
[----:B------:R-:W-:Y:S01]  /*61a0*/  IMAD.MOV.U32 R82, RZ, RZ, R43 ;  /* 0x000000ffff527224 */ /* 0x000fe200078e002b */
[----:B------:R-:W-:Y:S01]  /*61b0*/  LOP3.LUT R77, R77, 0xff00, R80, 0xf8, !PT ;  /* 0x0000ff004d4d7812 */ /* 0x000fe200078ef850 */
[----:B------:R-:W-:Y:S01]  /*61c0*/  IMAD.U32 R80, R84, 0x10000, RZ ;  /* 0x0001000054507824 */ /* 0x000fe200078e00ff */
[----:B------:R-:W-:-:S02]  /*61d0*/  F2FP.F16.E4M3.UNPACK_B R86, R75.H1 ;  /* 0x0000004bff56723e */ /* 0x000fc400030006ff */
[----:B------:R-:W-:Y:S02]  /*61e0*/  F2FP.F16.E4M3.UNPACK_B R43, R82 ;  /* 0x00000052ff2b723e */ /* 0x000fe400020006ff */
[----:B------:R-:W-:Y:S01]  /*61f0*/  LOP3.LUT R77, R77, 0xff0000, R80, 0xf8, !PT ;  /* 0x00ff00004d4d7812 */ /* 0x000fe200078ef850 */
[----:B------:R-:W-:Y:S02]  /*6200*/  HADD2.F32 R87, -RZ, R86.H0_H0 ;  /* 0x20000056ff577230 */ /* 0x000fe40000004100 */
[--C-:B------:R-:W-:Y:S01]  /*6210*/  HADD2.F32 R80, -RZ, R43.reuse.H1_H1 ;  /* 0x3000002bff507230 */ /* 0x100fe20000004100 */
[----:B------:R-:W-:Y:S01]  /*6220*/  F2FP.F16.E4M3.UNPACK_B R84, R77.H1 ;  /* 0x0000004dff54723e */ /* 0x000fe200030006ff */
[----:B------:R-:W-:-:S03]  /*6230*/  HADD2.F32 R43, -RZ, R43.H0_H0 ;  /* 0x2000002bff2b7230 */ /* 0x000fc60000004100 */
[CC--:B------:R-:W-:Y:S01]  /*6240*/  FMUL.FTZ R92, R80.reuse, R87.reuse ;  /* 0x00000057505c7220 */ /* 0x0c0fe20000410000 */
[--C-:B------:R-:W-:Y:S02]  /*6250*/  HADD2.F32 R85, -RZ, R84.reuse.H0_H0 ;  /* 0x20000054ff557230 */ /* 0x100fe40000004100 */
[C---:B------:R-:W-:Y:S01]  /*6260*/  FMUL.FTZ R87, R43.reuse, R87 ;  /* 0x000000572b577220 */ /* 0x040fe20000410000 */
[----:B------:R-:W-:Y:S02]  /*6270*/  HADD2.F32 R84, -RZ, R84.H1_H1 ;  /* 0x30000054ff547230 */ /* 0x000fe40000004100 */
[-C--:B------:R-:W-:Y:S01]  /*6280*/  FFMA.FTZ R43, R43, R85.reuse, -R92 ;  /* 0x000000552b2b7223 */ /* 0x080fe2000001085c */
[----:B------:R-:W-:Y:S01]  /*6290*/  FFMA.FTZ R80, R80, R85, R87 ;  /* 0x0000005550507223 */ /* 0x000fe20000010057 */
[----:B------:R-:W-:Y:S02]  /*62a0*/  F2FP.F16.E4M3.UNPACK_B R85, R82.H1 ;  /* 0x00000052ff55723e */ /* 0x000fe400030006ff */
[----:B------:R-:W-:Y:S01]  /*62b0*/  MOV R82, R42 ;  /* 0x0000002a00527202 */ /* 0x000fe20000000f00 */
[----:B------:R-:W-:-:S02]  /*62c0*/  HADD2.F32 R42, -RZ, R86.H1_H1 ;  /* 0x30000056ff2a7230 */ /* 0x000fc40000004100 */
[--C-:B------:R-:W-:Y:S02]  /*62d0*/  HADD2.F32 R86, -RZ, R85.reuse.H1_H1 ;  /* 0x30000055ff567230 */ /* 0x100fe40000004100 */
[----:B------:R-:W-:-:S03]  /*62e0*/  HADD2.F32 R85, -RZ, R85.H0_H0 ;  /* 0x20000055ff557230 */ /* 0x000fc60000004100 */
[CC--:B------:R-:W-:Y:S02]  /*62f0*/  FMUL.FTZ R92, R86.reuse, R42.reuse ;  /* 0x0000002a565c7220 */ /* 0x0c0fe40000410000 */
[C---:B------:R-:W-:Y:S02]  /*6300*/  FMUL.FTZ R87, R85.reuse, R42 ;  /* 0x0000002a55577220 */ /* 0x040fe40000410000 */
[-C--:B------:R-:W-:Y:S02]  /*6310*/  FFMA.FTZ R42, R85, R84.reuse, -R92 ;  /* 0x00000054552a7223 */ /* 0x080fe4000001085c */
[----:B------:R-:W-:Y:S01]  /*6320*/  FFMA.FTZ R85, R86, R84, R87 ;  /* 0x0000005456557223 */ /* 0x000fe20000010057 */
[----:B------:R-:W-:Y:S02]  /*6330*/  F2FP.F16.E4M3.UNPACK_B R87, R75 ;  /* 0x0000004bff57723e */ /* 0x000fe400020006ff */
[-C--:B------:R-:W-:Y:S02]  /*6340*/  F2FP.F16.E4M3.UNPACK_B R75, R82.reuse.H1 ;  /* 0x00000052ff4b723e */ /* 0x080fe400030006ff */
[----:B------:R-:W-:Y:S01]  /*6350*/  F2FP.F16.E4M3.UNPACK_B R84, R77 ;  /* 0x0000004dff54723e */ /* 0x000fe200020006ff */
[----:B------:R-:W-:Y:S01]  /*6360*/  HADD2.F32 R92, -RZ, R87.H1_H1 ;  /* 0x30000057ff5c7230 */ /* 0x000fe20000004100 */
[----:B------:R-:W-:Y:S01]  /*6370*/  F2FP.F16.E4M3.UNPACK_B R82, R82 ;  /* 0x00000052ff52723e */ /* 0x000fe200020006ff */
[--C-:B------:R-:W-:Y:S01]  /*6380*/  HADD2.F32 R77, -RZ, R75.reuse.H1_H1 ;  /* 0x3000004bff4d7230 */ /* 0x100fe20000004100 */
[----:B------:R-:W-:Y:S01]  /*6390*/  F2FP.SATFINITE.E4M3.F32.PACK_AB_MERGE_C R85, R85, R42, RZ ;  /* 0x0000002a5555723e */ /* 0x000fe200048070ff */
[----:B------:R-:W-:-:S02]  /*63a0*/  HADD2.F32 R75, -RZ, R75.H0_H0 ;  /* 0x2000004bff4b7230 */ /* 0x000fc40000004100 */
[--C-:B------:R-:W-:Y:S02]  /*63b0*/  HADD2.F32 R86, -RZ, R84.reuse.H1_H1 ;  /* 0x30000054ff567230 */ /* 0x100fe40000004100 */
[-C--:B------:R-:W-:Y:S01]  /*63c0*/  FMUL.FTZ R94, R77, R92.reuse ;  /* 0x0000005c4d5e7220 */ /* 0x080fe20000410000 */
[----:B------:R-:W-:Y:S02]  /*63d0*/  HADD2.F32 R87, -RZ, R87.H0_H0 ;  /* 0x20000057ff577230 */ /* 0x000fe40000004100 */
[C---:B------:R-:W-:Y:S01]  /*63e0*/  FMUL.FTZ R92, R75.reuse, R92 ;  /* 0x0000005c4b5c7220 */ /* 0x040fe20000410000 */
[----:B------:R-:W-:Y:S02]  /*63f0*/  HADD2.F32 R84, -RZ, R84.H0_H0 ;  /* 0x20000054ff547230 */ /* 0x000fe40000004100 */
[-C--:B------:R-:W-:Y:S01]  /*6400*/  FFMA.FTZ R75, R75, R86.reuse, -R94 ;  /* 0x000000564b4b7223 */ /* 0x080fe2000001085e */
[----:B------:R-:W-:Y:S01]  /*6410*/  F2FP.SATFINITE.E4M3.F32.PACK_AB_MERGE_C R43, R80, R43, R85 ;  /* 0x0000002b502b723e */ /* 0x000fe20004807055 */
[----:B------:R-:W-:Y:S01]  /*6420*/  FFMA.FTZ R92, R77, R86, R92 ;  /* 0x000000564d5c7223 */ /* 0x000fe2000001005c */
[----:B------:R-:W-:-:S02]  /*6430*/  HADD2.F32 R77, -RZ, R82.H1_H1 ;  /* 0x30000052ff4d7230 */ /* 0x000fc40000004100 */
[----:B------:R-:W-:Y:S02]  /*6440*/  HADD2.F32 R82, -RZ, R82.H0_H0 ;  /* 0x20000052ff527230 */ /* 0x000fe40000004100 */
[----:B------:R-:W-:Y:S01]  /*6450*/  F2FP.SATFINITE.E4M3.F32.PACK_AB_MERGE_C R75, R92, R75, RZ ;  /* 0x0000004b5c4b723e */ /* 0x000fe200048070ff */
[CC--:B------:R-:W-:Y:S02]  /*6460*/  FMUL.FTZ R93, R77.reuse, R87.reuse ;  /* 0x000000574d5d7220 */ /* 0x0c0fe40000410000 */
[C---:B------:R-:W-:Y:S02]  /*6470*/  FMUL.FTZ R86, R82.reuse, R87 ;  /* 0x0000005752567220 */ /* 0x040fe40000410000 */
[-C--:B------:R-:W-:Y:S02]  /*6480*/  FFMA.FTZ R93, R82, R84.reuse, -R93 ;  /* 0x00000054525d7223 */ /* 0x080fe4000001085d */
[----:B------:R-:W-:-:S05]  /*6490*/  FFMA.FTZ R86, R77, R84, R86 ;  /* 0x000000544d567223 */ /* 0x000fca0000010056 */
[----:B------:R-:W-:-:S07]  /*64a0*/  F2FP.SATFINITE.E4M3.F32.PACK_AB_MERGE_C R42, R86, R93, R75 ;  /* 0x0000005d562a723e */ /* 0x000fce000480704b */
.L_x_368:
[----:B------:R-:W-:Y:S05]  /*64b0*/  BSYNC B2 ;  /* 0x0000000000027941 */ /* 0x000fea0003800000 */
.L_x_367:
[----:B-1----:R0:W-:Y:S02]  /*64c0*/  STG.E.128 desc[UR54][R48.64+0xa0], R40 ;  /* 0x0000a02830007986 */ /* 0x0021e4000c101d36 */
.L_x_346:
[----:B------:R-:W-:Y:S05]  /*64d0*/  BSYNC B1 ;  /* 0x0000000000017941 */ /* 0x000fea0003800000 */
.L_x_345:
[----:B------:R-:W-:Y:S05]  /*64e0*/  @P4 BRA `(.L_x_369) ;  /* 0x0000009400084947 */ /* 0x000fea0003800000 */
[----:B------:R-:W-:Y:S01]  /*64f0*/  ISETP.NE.AND P3, PT, R34, RZ, PT ;  /* 0x000000ff2200720c */ /* 0x000fe20003f65270 */
[----:B------:R-:W-:-:S12]  /*6500*/  BSSY B1, `(.L_x_370) ;  /* 0x000006f000017945 */ /* 0x000fd80003800000 */
[----:B------:R-:W-:Y:S05]  /*6510*/  @!P3 BRA `(.L_x_371) ;  /* 0x0000000400b4b947 */ /* 0x000fea0003800000 */
[----:B012-4-:R0:W1:Y:S01]  /*6520*/  LDS.128 R40, [R47+0x1c400] ;  /* 0x01c400002f287984 */ /* 0x0170620000000c00 */
[----:B------:R-:W-:Y:S01]  /*6530*/  ISETP.GE.AND P3, PT, R22, R133, PT ;  /* 0x000000851600720c */ /* 0x000fe20003f66270 */
[----:B------:R-:W-:-:S12]  /*6540*/  BSSY B2, `(.L_x_372) ;  /* 0x0000069000027945 */ /* 0x000fd80003800000 */
[----:B0-----:R-:W-:Y:S05]  /*6550*/  @P3 BRA `(.L_x_373) ;  /* 0x00000004009c3947 */ /* 0x001fea0003800000 */
[----:B------:R-:W-:Y:S01]  /*6560*/  SHF.R.U32.HI R49, RZ, 0x8, R71 ;  /* 0x00000008ff317819 */ /* 0x000fe20000011647 */
[----:B-1----:R-:W-:Y:S01]  /*6570*/  IMAD.MOV.U32 R70, RZ, RZ, R40 ;  /* 0x000000ffff467224 */ /* 0x002fe200078e0028 */
[----:B------:R-:W-:Y:S02]  /*6580*/  SHF.R.U32.HI R72, RZ, 0x8, R73 ;  /* 0x00000008ff487819 */ /* 0x000fe40000011649 */
[----:B------:R-:W-:Y:S01]  /*6590*/  LOP3.LUT R48, R71, 0xff0000ff, RZ, 0xc0, !PT ;  /* 0xff0000ff47307812 */ /* 0x000fe200078ec0ff */
[----:B------:R-:W-:Y:S01]  /*65a0*/  IMAD.SHL.U32 R49, R49, 0x100, RZ ;  /* 0x0000010031317824 */ /* 0x000fe200078e00ff */
[----:B------:R-:W-:Y:S01]  /*65b0*/  SHF.R.U32.HI R75, RZ, 0x10, R71 ;  /* 0x00000010ff4b7819 */ /* 0x000fe20000011647 */
[----:B------:R-:W-:Y:S01]  /*65c0*/  IMAD.SHL.U32 R72, R72, 0x100, RZ ;  /* 0x0000010048487824 */ /* 0x000fe200078e00ff */
[----:B------:R-:W-:Y:S02]  /*65d0*/  LOP3.LUT R71, R73, 0xff0000ff, RZ, 0xc0, !PT ;  /* 0xff0000ff49477812 */ /* 0x000fe400078ec0ff */
[----:B------:R-:W-:-:S02]  /*65e0*/  SHF.R.U32.HI R74, RZ, 0x10, R73 ;  /* 0x00000010ff4a7819 */ /* 0x000fc40000011649 */
[----:B------:R-:W-:Y:S01]  /*65f0*/  LOP3.LUT R48, R48, 0xff00, R49, 0xf8, !PT ;  /* 0x0000ff0030307812 */ /* 0x000fe200078ef831 */
[----:B------:R-:W-:Y:S01]  /*6600*/  IMAD.U32 R49, R75, 0x10000, RZ ;  /* 0x000100004b317824 */ /* 0x000fe200078e00ff */
[----:B------:R-:W-:Y:S02]  /*6610*/  LOP3.LUT R71, R71, 0xff00, R72, 0xf8, !PT ;  /* 0x0000ff0047477812 */ /* 0x000fe400078ef848 */
[----:B------:R-:W-:Y:S02]  /*6620*/  SHF.L.U32 R74, R74, 0x10, RZ ;  /* 0x000000104a4a7819 */ /* 0x000fe400000006ff */
[----:B------:R-:W-:Y:S02]  /*6630*/  F2FP.F16.E4M3.UNPACK_B R72, R155.H1 ;  /* 0x0000009bff48723e */ /* 0x000fe400030006ff */
[-C--:B------:R-:W-:Y:S02]  /*6640*/  F2FP.F16.E4M3.UNPACK_B R40, R41.reuse ;  /* 0x00000029ff28723e */ /* 0x080fe400020006ff */
[----:B------:R-:W-:Y:S01]  /*6650*/  LOP3.LUT R48, R48, 0xff0000, R49, 0xf8, !PT ;  /* 0x00ff000030307812 */ /* 0x000fe200078ef831 */
[----:B------:R-:W-:Y:S01]  /*6660*/  HADD2.F32 R76, -RZ, R72.H0_H0 ;  /* 0x20000048ff4c7230 */ /* 0x000fe20000004100 */
[----:B------:R-:W-:Y:S01]  /*6670*/  LOP3.LUT R49, R71, 0xff0000, R74, 0xf8, !PT ;  /* 0x00ff000047317812 */ /* 0x000fe200078ef84a */
[--C-:B------:R-:W-:Y:S01]  /*6680*/  HADD2.F32 R71, -RZ, R40.reuse.H1_H1 ;  /* 0x30000028ff477230 */ /* 0x100fe20000004100 */
[----:B------:R-:W-:Y:S01]  /*6690*/  F2FP.F16.E4M3.UNPACK_B R74, R154.H1 ;  /* 0x0000009aff4a723e */ /* 0x000fe200030006ff */
[----:B------:R-:W-:Y:S01]  /*66a0*/  HADD2.F32 R40, -RZ, R40.H0_H0 ;  /* 0x20000028ff287230 */ /* 0x000fe20000004100 */
[----:B------:R-:W-:Y:S01]  /*66b0*/  F2FP.F16.E4M3.UNPACK_B R41, R41.H1 ;  /* 0x00000029ff29723e */ /* 0x000fe200030006ff */
[----:B------:R-:W-:-:S02]  /*66c0*/  HADD2.F32 R77, -RZ, R72.H1_H1 ;  /* 0x30000048ff4d7230 */ /* 0x000fc40000004100 */
[CC--:B------:R-:W-:Y:S01]  /*66d0*/  FMUL.FTZ R79, R71.reuse, R76.reuse ;  /* 0x0000004c474f7220 */ /* 0x0c0fe20000410000 */
[--C-:B------:R-:W-:Y:S02]  /*66e0*/  HADD2.F32 R75, -RZ, R74.reuse.H0_H0 ;  /* 0x2000004aff4b7230 */ /* 0x100fe40000004100 */
[C---:B------:R-:W-:Y:S01]  /*66f0*/  FMUL.FTZ R76, R40.reuse, R76 ;  /* 0x0000004c284c7220 */ /* 0x040fe20000410000 */
[--C-:B------:R-:W-:Y:S01]  /*6700*/  HADD2.F32 R73, -RZ, R41.reuse.H1_H1 ;  /* 0x30000029ff497230 */ /* 0x100fe20000004100 */
[----:B------:R-:W-:Y:S01]  /*6710*/  F2FP.F16.E4M3.UNPACK_B R155, R155 ;  /* 0x0000009bff9b723e */ /* 0x000fe200020006ff */
[----:B------:R-:W-:Y:S02]  /*6720*/  HADD2.F32 R72, -RZ, R41.H0_H0 ;  /* 0x20000029ff487230 */ /* 0x000fe40000004100 */
[-C--:B------:R-:W-:Y:S01]  /*6730*/  FFMA.FTZ R40, R40, R75.reuse, -R79 ;  /* 0x0000004b28287223 */ /* 0x080fe2000001084f */
[----:B------:R-:W-:Y:S02]  /*6740*/  HADD2.F32 R74, -RZ, R74.H1_H1 ;  /* 0x3000004aff4a7230 */ /* 0x000fe40000004100 */
[----:B------:R-:W-:Y:S01]  /*6750*/  FFMA.FTZ R41, R71, R75, R76 ;  /* 0x0000004b47297223 */ /* 0x000fe2000001004c */
[CC--:B------:R-:W-:Y:S01]  /*6760*/  FMUL.FTZ R79, R73.reuse, R77.reuse ;  /* 0x0000004d494f7220 */ /* 0x0c0fe20000410000 */
[C---:B------:R-:W-:Y:S01]  /*6770*/  FMUL.FTZ R78, R72.reuse, R77 ;  /* 0x0000004d484e7220 */ /* 0x040fe20000410000 */
[-C--:B------:R-:W-:Y:S01]  /*6780*/  F2FP.F16.E4M3.UNPACK_B R71, R70.reuse.H1 ;  /* 0x00000046ff47723e */ /* 0x080fe200030006ff */
[----:B------:R-:W-:Y:S01]  /*6790*/  HADD2.F32 R75, -RZ, R155.H1_H1 ;  /* 0x3000009bff4b7230 */ /* 0x000fe20000004100 */
[----:B------:R-:W-:Y:S01]  /*67a0*/  F2FP.F16.E4M3.UNPACK_B R70, R70 ;  /* 0x00000046ff46723e */ /* 0x000fe200020006ff */
[-C--:B------:R-:W-:Y:S01]  /*67b0*/  FFMA.FTZ R79, R72, R74.reuse, -R79 ;  /* 0x0000004a484f7223 */ /* 0x080fe2000001084f */
[----:B------:R-:W-:Y:S01]  /*67c0*/  FFMA.FTZ R80, R73, R74, R78 ;  /* 0x0000004a49507223 */ /* 0x000fe2000001004e */
[----:B------:R-:W-:Y:S01]  /*67d0*/  F2FP.F16.E4M3.UNPACK_B R154, R154 ;  /* 0x0000009aff9a723e */ /* 0x000fe200020006ff */
[--C-:B------:R-:W-:Y:S01]  /*67e0*/  HADD2.F32 R74, -RZ, R71.reuse.H1_H1 ;  /* 0x30000047ff4a7230 */ /* 0x100fe20000004100 */
[----:B------:R-:W-:Y:S01]  /*67f0*/  F2FP.F16.E4M3.UNPACK_B R82, R49.H1 ;  /* 0x00000031ff52723e */ /* 0x000fe200030006ff */
[----:B------:R-:W-:-:S02]  /*6800*/  HADD2.F32 R73, -RZ, R71.H0_H0 ;  /* 0x20000047ff497230 */ /* 0x000fc40000004100 */
[--C-:B------:R-:W-:Y:S02]  /*6810*/  HADD2.F32 R71, -RZ, R70.reuse.H0_H0 ;  /* 0x20000046ff477230 */ /* 0x100fe40000004100 */
[-C--:B------:R-:W-:Y:S01]  /*6820*/  FMUL.FTZ R78, R74, R75.reuse ;  /* 0x0000004b4a4e7220 */ /* 0x080fe20000410000 */
[----:B------:R-:W-:Y:S02]  /*6830*/  HADD2.F32 R72, -RZ, R70.H1_H1 ;  /* 0x30000046ff487230 */ /* 0x000fe40000004100 */
[----:B------:R-:W-:Y:S01]  /*6840*/  FMUL.FTZ R75, R73, R75 ;  /* 0x0000004b494b7220 */ /* 0x000fe20000410000 */
[----:B------:R-:W-:Y:S02]  /*6850*/  HADD2.F32 R155, -RZ, R155.H0_H0 ;  /* 0x2000009bff9b7230 */ /* 0x000fe40000004100 */
[--C-:B------:R-:W-:Y:S02]  /*6860*/  HADD2.F32 R70, -RZ, R154.reuse.H1_H1 ;  /* 0x3000009aff467230 */ /* 0x100fe40000004100 */
[----:B------:R-:W-:-:S02]  /*6870*/  HADD2.F32 R154, -RZ, R154.H0_H0 ;  /* 0x2000009aff9a7230 */ /* 0x000fc40000004100 */
[-C--:B------:R-:W-:Y:S01]  /*6880*/  FMUL.FTZ R76, R72, R155.reuse ;  /* 0x0000009b484c7220 */ /* 0x080fe20000410000 */
[----:B------:R-:W-:Y:S01]  /*6890*/  FMUL.FTZ R155, R71, R155 ;  /* 0x0000009b479b7220 */ /* 0x000fe20000410000 */
[-C--:B------:R-:W-:Y:S01]  /*68a0*/  FFMA.FTZ R73, R73, R70.reuse, -R78 ;  /* 0x0000004649497223 */ /* 0x080fe2000001084e */
[----:B------:R-:W-:Y:S01]  /*68b0*/  FFMA.FTZ R78, R74, R70, R75 ;  /* 0x000000464a4e7223 */ /* 0x000fe2000001004b */
[----:B------:R-:W-:Y:S01]  /*68c0*/  F2FP.F16.E4M3.UNPACK_B R74, R43.H1 ;  /* 0x0000002bff4a723e */ /* 0x000fe200030006ff */
[-C--:B------:R-:W-:Y:S01]  /*68d0*/  FFMA.FTZ R70, R71, R154.reuse, -R76 ;  /* 0x0000009a47467223 */ /* 0x080fe2000001084c */
[----:B------:R-:W-:Y:S01]  /*68e0*/  FFMA.FTZ R71, R72, R154, R155 ;  /* 0x0000009a48477223 */ /* 0x000fe2000001009b */
[----:B------:R-:W-:Y:S01]  /*68f0*/  F2FP.SATFINITE.E4M3.F32.PACK_AB_MERGE_C R72, R80, R79, RZ ;  /* 0x0000004f5048723e */ /* 0x000fe200048070ff */
[----:B------:R-:W-:Y:S01]  /*6900*/  HADD2.F32 R80, -RZ, R82.H1_H1 ;  /* 0x30000052ff507230 */ /* 0x000fe20000004100 */
[----:B------:R-:W-:Y:S01]  /*6910*/  F2FP.SATFINITE.E4M3.F32.PACK_AB_MERGE_C R73, R78, R73, RZ ;  /* 0x000000494e49723e */ /* 0x000fe200048070ff */
[--C-:B------:R-:W-:Y:S01]  /*6920*/  HADD2.F32 R78, -RZ, R74.reuse.H0_H0 ;  /* 0x2000004aff4e7230 */ /* 0x100fe20000004100 */
[----:B------:R-:W-:Y:S01]  /*6930*/  F2FP.F16.E4M3.UNPACK_B R76, R42.H1 ;  /* 0x0000002aff4c723e */ /* 0x000fe200030006ff */
[----:B------:R-:W-:Y:S01]  /*6940*/  HADD2.F32 R79, -RZ, R74.H1_H1 ;  /* 0x3000004aff4f7230 */ /* 0x000fe20000004100 */
[-C--:B------:R-:W-:Y:S01]  /*6950*/  F2FP.F16.E4M3.UNPACK_B R74, R48.reuse.H1 ;  /* 0x00000030ff4a723e */ /* 0x080fe200030006ff */
[----:B------:R-:W-:Y:S01]  /*6960*/  HADD2.F32 R82, -RZ, R82.H0_H0 ;  /* 0x20000052ff527230 */ /* 0x000fe20000004100 */
[----:B------:R-:W-:Y:S01]  /*6970*/  F2FP.F16.E4M3.UNPACK_B R75, R49 ;  /* 0x00000031ff4b723e */ /* 0x000fe200020006ff */
[----:B------:R-:W-:Y:S01]  /*6980*/  HADD2.F32 R77, -RZ, R76.H1_H1 ;  /* 0x3000004cff4d7230 */ /* 0x000fe20000004100 */
[----:B------:R-:W-:Y:S01]  /*6990*/  F2FP.F16.E4M3.UNPACK_B R49, R48 ;  /* 0x00000030ff31723e */ /* 0x000fe200020006ff */
[----:B------:R-:W-:-:S02]  /*69a0*/  HADD2.F32 R81, -RZ, R74.H1_H1 ;  /* 0x3000004aff517230 */ /* 0x000fc40000004100 */
[-C--:B------:R-:W-:Y:S01]  /*69b0*/  FMUL.FTZ R85, R79, R80.reuse ;  /* 0x000000504f557220 */ /* 0x080fe20000410000 */
[----:B------:R-:W-:Y:S02]  /*69c0*/  HADD2.F32 R83, -RZ, R75.H1_H1 ;  /* 0x3000004bff537230 */ /* 0x000fe40000004100 */
[C---:B------:R-:W-:Y:S01]  /*69d0*/  FMUL.FTZ R86, R78.reuse, R80 ;  /* 0x000000504e567220 */ /* 0x040fe20000410000 */
[----:B------:R-:W-:Y:S02]  /*69e0*/  HADD2.F32 R76, -RZ, R76.H0_H0 ;  /* 0x2000004cff4c7230 */ /* 0x000fe40000004100 */
[----:B------:R-:W-:Y:S01]  /*69f0*/  FFMA.FTZ R48, R78, R81, -R85 ;  /* 0x000000514e307223 */ /* 0x000fe20000010855 */
[----:B------:R-:W-:Y:S02]  /*6a00*/  HADD2.F32 R80, -RZ, R49.H1_H1 ;  /* 0x30000031ff507230 */ /* 0x000fe40000004100 */
[-C--:B------:R-:W-:Y:S01]  /*6a10*/  FMUL.FTZ R85, R77, R83.reuse ;  /* 0x000000534d557220 */ /* 0x080fe20000410000 */
[----:B------:R-:W-:Y:S01]  /*6a20*/  F2FP.F16.E4M3.UNPACK_B R42, R42 ;  /* 0x0000002aff2a723e */ /* 0x000fe200020006ff */
[C---:B------:R-:W-:Y:S01]  /*6a30*/  FMUL.FTZ R84, R76.reuse, R83 ;  /* 0x000000534c547220 */ /* 0x040fe20000410000 */
[----:B------:R-:W-:Y:S01]  /*6a40*/  F2FP.F16.E4M3.UNPACK_B R78, R43 ;  /* 0x0000002bff4e723e */ /* 0x000fe200020006ff */
[----:B------:R-:W-:Y:S01]  /*6a50*/  FFMA.FTZ R85, R76, R80, -R85 ;  /* 0x000000504c557223 */ /* 0x000fe20000010855 */
[----:B------:R-:W-:-:S02]  /*6a60*/  HADD2.F32 R75, -RZ, R75.H0_H0 ;  /* 0x2000004bff4b7230 */ /* 0x000fc40000004100 */
[----:B------:R-:W-:Y:S01]  /*6a70*/  FFMA.FTZ R84, R77, R80, R84 ;  /* 0x000000504d547223 */ /* 0x000fe20000010054 */
[----:B------:R-:W-:Y:S02]  /*6a80*/  HADD2.F32 R76, -RZ, R42.H0_H0 ;  /* 0x2000002aff4c7230 */ /* 0x000fe40000004100 */
[----:B------:R-:W-:Y:S01]  /*6a90*/  FFMA.FTZ R43, R79, R81, R86 ;  /* 0x000000514f2b7223 */ /* 0x000fe20000010056 */
[----:B------:R-:W-:Y:S01]  /*6aa0*/  HADD2.F32 R77, -RZ, R78.H0_H0 ;  /* 0x2000004eff4d7230 */ /* 0x000fe20000004100 */
[----:B------:R-:W-:Y:S01]  /*6ab0*/  F2FP.SATFINITE.E4M3.F32.PACK_AB_MERGE_C R41, R41, R40, R72 ;  /* 0x000000282929723e */ /* 0x000fe20004807048 */
[----:B------:R-:W-:Y:S01]  /*6ac0*/  HADD2.F32 R42, -RZ, R42.H1_H1 ;  /* 0x3000002aff2a7230 */ /* 0x000fe20000004100 */
[----:B------:R-:W-:Y:S01]  /*6ad0*/  F2FP.SATFINITE.E4M3.F32.PACK_AB_MERGE_C R84, R84, R85, RZ ;  /* 0x000000555454723e */ /* 0x000fe200048070ff */
[----:B------:R-:W-:Y:S02]  /*6ae0*/  HADD2.F32 R78, -RZ, R78.H1_H1 ;  /* 0x3000004eff4e7230 */ /* 0x000fe40000004100 */
[----:B------:R-:W-:Y:S01]  /*6af0*/  FMUL.FTZ R81, R77, R82 ;  /* 0x000000524d517220 */ /* 0x000fe20000410000 */
[----:B------:R-:W-:-:S02]  /*6b00*/  HADD2.F32 R74, -RZ, R74.H0_H0 ;  /* 0x2000004aff4a7230 */ /* 0x000fc40000004100 */
[-C--:B------:R-:W-:Y:S01]  /*6b10*/  FMUL.FTZ R79, R42, R75.reuse ;  /* 0x0000004b2a4f7220 */ /* 0x080fe20000410000 */
[----:B------:R-:W-:Y:S02]  /*6b20*/  HADD2.F32 R49, -RZ, R49.H0_H0 ;  /* 0x20000031ff317230 */ /* 0x000fe40000004100 */
[----:B------:R-:W-:Y:S01]  /*6b30*/  FMUL.FTZ R80, R78, R82 ;  /* 0x000000524e507220 */ /* 0x000fe20000410000 */
[----:B------:R-:W-:Y:S01]  /*6b40*/  FMUL.FTZ R75, R76, R75 ;  /* 0x0000004b4c4b7220 */ /* 0x000fe20000410000 */
[----:B------:R-:W-:Y:S01]  /*6b50*/  FFMA.FTZ R81, R78, R74, R81 ;  /* 0x0000004a4e517223 */ /* 0x000fe20000010051 */
[----:B------:R-:W-:Y:S01]  /*6b60*/  F2FP.SATFINITE.E4M3.F32.PACK_AB_MERGE_C R43, R43, R48, RZ ;  /* 0x000000302b2b723e */ /* 0x000fe200048070ff */
[----:B------:R-:W-:Y:S01]  /*6b70*/  FFMA.FTZ R80, R77, R74, -R80 ;  /* 0x0000004a4d507223 */ /* 0x000fe20000010850 */
[-C--:B------:R-:W-:Y:S01]  /*6b80*/  FFMA.FTZ R79, R76, R49.reuse, -R79 ;  /* 0x000000314c4f7223 */ /* 0x080fe2000001084f */
[----:B------:R-:W-:Y:S01]  /*6b90*/  FFMA.FTZ R42, R42, R49, R75 ;  /* 0x000000312a2a7223 */ /* 0x000fe2000001004b */
[----:B------:R-:W-:-:S02]  /*6ba0*/  F2FP.SATFINITE.E4M3.F32.PACK_AB_MERGE_C R40, R71, R70, R73 ;  /* 0x000000464728723e */ /* 0x000fc40004807049 */
[----:B------:R-:W-:Y:S02]  /*6bb0*/  F2FP.SATFINITE.E4M3.F32.PACK_AB_MERGE_C R43, R81, R80, R43 ;  /* 0x00000050512b723e */ /* 0x000fe4000480702b */
[----:B------:R-:W-:-:S07]  /*6bc0*/  F2FP.SATFINITE.E4M3.F32.PACK_AB_MERGE_C R42, R42, R79, R84 ;  /* 0x0000004f2a2a723e */ /* 0x000fce0004807054 */
.L_x_373:
[----:B------:R-:W-:Y:S05]  /*6bd0*/  BSYNC B2 ;  /* 0x0000000000027941 */ /* 0x000fea0003800000 */
.L_x_372:
[----:B-1----:R0:W-:Y:S02]  /*6be0*/  STG.E.128 desc[UR54][R44.64], R40 ;  /* 0x000000282c007986 */ /* 0x0021e4000c101d36 */
.L_x_371:
[----:B------:R-:W-:Y:S05]  /*6bf0*/  BSYNC B1 ;  /* 0x0000000000017941 */ /* 0x000fea0003800000 */
.L_x_370:
[----:B------:R-:W-:Y:S01]  /*6c00*/  ISETP.NE.AND P3, PT, R35, RZ, PT ;  /* 0x000000ff2300720c */ /* 0x000fe20003f65270 */
[----:B------:R-:W-:-:S12]  /*6c10*/  BSSY B1, `(.L_x_374) ;  /* 0x000006f000017945 */ /* 0x000fd80003800000 */
[----:B------:R-:W-:Y:S05]  /*6c20*/  @!P3 BRA `(.L_x_375) ;  /* 0x0000000400b4b947 */ /* 0x000fea0003800000 */
[----:B012-4-:R0:W1:Y:S01]  /*6c30*/  LDS.128 R40, [R46+0x1c400] ;  /* 0x01c400002e287984 */ /* 0x0170620000000c00 */
[----:B------:R-:W-:Y:S01]  /*6c40*/  ISETP.GE.AND P3, PT, R172, R133, PT ;  /* 0x00000085ac00720c */ /* 0x000fe20003f66270 */
[----:B------:R-:W-:-:S12]  /*6c50*/  BSSY B2, `(.L_x_376) ;  /* 0x0000069000027945 */ /* 0x000fd80003800000 */
[----:B0-----:R-:W-:Y:S05]  /*6c60*/  @P3 BRA `(.L_x_377) ;  /* 0x00000004009c3947 */ /* 0x001fea0003800000 */
[--C-:B------:R-:W-:Y:S01]  /*6c70*/  SHF.R.U32.HI R48, RZ, 0x8, R67.reuse ;  /* 0x00000008ff307819 */ /* 0x100fe20000011643 */
[----:B-1----:R-:W-:Y:S01]  /*6c80*/  IMAD.MOV.U32 R66, RZ, RZ, R40 ;  /* 0x000000ffff427224 */ /* 0x002fe200078e0028 */
[----:B------:R-:W-:Y:S02]  /*6c90*/  SHF.R.U32.HI R72, RZ, 0x10, R67 ;  /* 0x00000010ff487819 */ /* 0x000fe40000011643 */
[----:B------:R-:W-:Y:S01]  /*6ca0*/  LOP3.LUT R49, R67, 0xff0000ff, RZ, 0xc0, !PT ;  /* 0xff0000ff43317812 */ /* 0x000fe200078ec0ff */
[----:B------:R-:W-:Y:S01]  /*6cb0*/  IMAD.SHL.U32 R48, R48, 0x100, RZ ;  /* 0x0000010030307824 */ /* 0x000fe200078e00ff */
[--C-:B------:R-:W-:Y:S02]  /*6cc0*/  SHF.R.U32.HI R67, RZ, 0x8, R69.reuse ;  /* 0x00000008ff437819 */ /* 0x100fe40000011645 */
[----:B------:R-:W-:Y:S02]  /*6cd0*/  LOP3.LUT R68, R69, 0xff0000ff, RZ, 0xc0, !PT ;  /* 0xff0000ff45447812 */ /* 0x000fe400078ec0ff */
[----:B------:R-:W-:Y:S01]  /*6ce0*/  SHF.R.U32.HI R71, RZ, 0x10, R69 ;  /* 0x00000010ff477819 */ /* 0x000fe20000011645 */
[----:B------:R-:W-:Y:S01]  /*6cf0*/  IMAD.SHL.U32 R67, R67, 0x100, RZ ;  /* 0x0000010043437824 */ /* 0x000fe200078e00ff */
[----:B------:R-:W-:Y:S01]  /*6d00*/  LOP3.LUT R49, R49, 0xff00, R48, 0xf8, !PT ;  /* 0x0000ff0031317812 */ /* 0x000fe200078ef830 */
[----:B------:R-:W-:Y:S01]  /*6d10*/  IMAD.U32 R48, R72, 0x10000, RZ ;  /* 0x0001000048307824 */ /* 0x000fe200078e00ff */
[----:B------:R-:W-:-:S02]  /*6d20*/  F2FP.F16.E4M3.UNPACK_B R40, R41 ;  /* 0x00000029ff28723e */ /* 0x000fc400020006ff */
[----:B------:R-:W-:Y:S02]  /*6d30*/  LOP3.LUT R70, R68, 0xff00, R67, 0xf8, !PT ;  /* 0x0000ff0044467812 */ /* 0x000fe400078ef843 */
[----:B------:R-:W-:Y:S02]  /*6d40*/  SHF.L.U32 R67, R71, 0x10, RZ ;  /* 0x0000001047437819 */ /* 0x000fe400000006ff */
[----:B------:R-:W-:Y:S02]  /*6d50*/  F2FP.F16.E4M3.UNPACK_B R68, R153.H1 ;  /* 0x00000099ff44723e */ /* 0x000fe400030006ff */
[----:B------:R-:W-:Y:S02]  /*6d60*/  LOP3.LUT R48, R49, 0xff0000, R48, 0xf8, !PT ;  /* 0x00ff000031307812 */ /* 0x000fe400078ef830 */
[----:B------:R-:W-:Y:S01]  /*6d70*/  LOP3.LUT R49, R70, 0xff0000, R67, 0xf8, !PT ;  /* 0x00ff000046317812 */ /* 0x000fe200078ef843 */
[----:B------:R-:W-:Y:S01]  /*6d80*/  HADD2.F32 R72, -RZ, R68.H0_H0 ;  /* 0x20000044ff487230 */ /* 0x000fe20000004100 */
[----:B------:R-:W-:Y:S01]  /*6d90*/  F2FP.F16.E4M3.UNPACK_B R70, R152.H1 ;  /* 0x00000098ff46723e */ /* 0x000fe200030006ff */
[--C-:B------:R-:W-:Y:S01]  /*6da0*/  HADD2.F32 R67, -RZ, R40.reuse.H1_H1 ;  /* 0x30000028ff437230 */ /* 0x100fe20000004100 */
[----:B------:R-:W-:Y:S01]  /*6db0*/  F2FP.F16.E4M3.UNPACK_B R41, R41.H1 ;  /* 0x00000029ff29723e */ /* 0x000fe200030006ff */
[----:B------:R-:W-:Y:S01]  /*6dc0*/  HADD2.F32 R40, -RZ, R40.H0_H0 ;  /* 0x20000028ff287230 */ /* 0x000fe20000004100 */
[----:B------:R-:W-:Y:S01]  /*6dd0*/  F2FP.F16.E4M3.UNPACK_B R153, R153 ;  /* 0x00000099ff99723e */ /* 0x000fe200020006ff */
        /* <DEDUP_REMOVED lines=10> */
[-C--:B------:R-:W-:Y:S01]  /*6e80*/  FMUL.FTZ R75, R69, R73.reuse ;  /* 0x00000049454b7220 */ /* 0x080fe20000410000 */
[----:B------:R-:W-:Y:S01]  /*6e90*/  FMUL.FTZ R74, R68, R73 ;  /* 0x00000049444a7220 */ /* 0x000fe20000410000 */
[----:B------:R-:W-:Y:S01]  /*6ea0*/  F2FP.F16.E4M3.UNPACK_B R67, R66.H1 ;  /* 0x00000042ff43723e */ /* 0x000fe200030006ff */
[----:B------:R-:W-:-:S02]  /*6eb0*/  HADD2.F32 R71, -RZ, R153.H1_H1 ;  /* 0x30000099ff477230 */ /* 0x000fc40000004100 */
[-C--:B------:R-:W-:Y:S01]  /*6ec0*/  FFMA.FTZ R75, R68, R70.reuse, -R75 ;  /* 0x00000046444b7223 */ /* 0x080fe2000001084b */
[----:B------:R-:W-:Y:S01]  /*6ed0*/  FFMA.FTZ R76, R69, R70, R74 ;  /* 0x00000046454c7223 */ /* 0x000fe2000001004a */
[----:B------:R-:W-:Y:S01]  /*6ee0*/  F2FP.F16.E4M3.UNPACK_B R66, R66 ;  /* 0x00000042ff42723e */ /* 0x000fe200020006ff */
[--C-:B------:R-:W-:Y:S01]  /*6ef0*/  HADD2.F32 R70, -RZ, R67.reuse.H1_H1 ;  /* 0x30000043ff467230 */ /* 0x100fe20000004100 */
[----:B------:R-:W-:Y:S01]  /*6f00*/  F2FP.F16.E4M3.UNPACK_B R77, R49.H1 ;  /* 0x00000031ff4d723e */ /* 0x000fe200030006ff */
[----:B------:R-:W-:Y:S01]  /*6f10*/  HADD2.F32 R69, -RZ, R67.H0_H0 ;  /* 0x20000043ff457230 */ /* 0x000fe20000004100 */
[----:B------:R-:W-:Y:S01]  /*6f20*/  F2FP.F16.E4M3.UNPACK_B R73, R48 ;  /* 0x00000030ff49723e */ /* 0x000fe200020006ff */
[--C-:B------:R-:W-:Y:S02]  /*6f30*/  HADD2.F32 R67, -RZ, R66.reuse.H0_H0 ;  /* 0x20000042ff437230 */ /* 0x100fe40000004100 */
[----:B------:R-:W-:Y:S01]  /*6f40*/  FMUL.FTZ R74, R70, R71 ;  /* 0x00000047464a7220 */ /* 0x000fe20000410000 */
[----:B------:R-:W-:-:S02]  /*6f50*/  HADD2.F32 R68, -RZ, R66.H1_H1 ;  /* 0x30000042ff447230 */ /* 0x000fc40000004100 */
[----:B------:R-:W-:Y:S01]  /*6f60*/  FMUL.FTZ R71, R69, R71 ;  /* 0x0000004745477220 */ /* 0x000fe20000410000 */
[----:B------:R-:W-:Y:S02]  /*6f70*/  HADD2.F32 R153, -RZ, R153.H0_H0 ;  /* 0x20000099ff997230 */ /* 0x000fe40000004100 */
[--C-:B------:R-:W-:Y:S02]  /*6f80*/  HADD2.F32 R66, -RZ, R152.reuse.H1_H1 ;  /* 0x30000098ff427230 */ /* 0x100fe40000004100 */
[----:B------:R-:W-:Y:S02]  /*6f90*/  HADD2.F32 R152, -RZ, R152.H0_H0 ;  /* 0x20000098ff987230 */ /* 0x000fe40000004100 */
[-C--:B------:R-:W-:Y:S01]  /*6fa0*/  FMUL.FTZ R72, R68, R153.reuse ;  /* 0x0000009944487220 */ /* 0x080fe20000410000 */
[----:B------:R-:W-:Y:S01]  /*6fb0*/  FMUL.FTZ R153, R67, R153 ;  /* 0x0000009943997220 */ /* 0x000fe20000410000 */
[-C--:B------:R-:W-:Y:S01]  /*6fc0*/  FFMA.FTZ R70, R70, R66.reuse, R71 ;  /* 0x0000004246467223 */ /* 0x080fe20000010047 */
[----:B------:R-:W-:Y:S01]  /*6fd0*/  FFMA.FTZ R69, R69, R66, -R74 ;  /* 0x0000004245457223 */ /* 0x000fe2000001084a */
        /* <DEDUP_REMOVED lines=9> */
[----:B------:R-:W-:Y:S01]  /*7070*/  F2FP.F16.E4M3.UNPACK_B R70, R42.H1 ;  /* 0x0000002aff46723e */ /* 0x000fe200030006ff */
[----:B------:R-:W-:Y:S01]  /*7080*/  HADD2.F32 R77, -RZ, R77.H0_H0 ;  /* 0x2000004dff4d7230 */ /* 0x000fe20000004100 */
[----:B------:R-:W-:Y:S01]  /*7090*/  F2FP.F16.E4M3.UNPACK_B R76, R49 ;  /* 0x00000031ff4c723e */ /* 0x000fe200020006ff */
[----:B------:R-:W-:-:S02]  /*70a0*/  HADD2.F32 R75, -RZ, R74.H1_H1 ;  /* 0x3000004aff4b7230 */ /* 0x000fc40000004100 */
[-C--:B------:R-:W-:Y:S01]  /*70b0*/  FMUL.FTZ R81, R71, R79.reuse ;  /* 0x0000004f47517220 */ /* 0x080fe20000410000 */
[----:B------:R-:W-:Y:S02]  /*70c0*/  HADD2.F32 R49, -RZ, R70.H1_H1 ;  /* 0x30000046ff317230 */ /* 0x000fe40000004100 */
[C---:B------:R-:W-:Y:S01]  /*70d0*/  FMUL.FTZ R80, R72.reuse, R79 ;  /* 0x0000004f48507220 */ /* 0x040fe20000410000 */
[----:B------:R-:W-:Y:S02]  /*70e0*/  HADD2.F32 R78, -RZ, R76.H1_H1 ;  /* 0x3000004cff4e7230 */ /* 0x000fe40000004100 */
[----:B------:R-:W-:Y:S01]  /*70f0*/  FFMA.FTZ R48, R72, R75, -R81 ;  /* 0x0000004b48307223 */ /* 0x000fe20000010851 */
[----:B------:R-:W-:Y:S01]  /*7100*/  HADD2.F32 R70, -RZ, R70.H0_H0 ;  /* 0x20000046ff467230 */ /* 0x000fe20000004100 */
[----:B------:R-:W-:Y:S01]  /*7110*/  F2FP.F16.E4M3.UNPACK_B R43, R43 ;  /* 0x0000002bff2b723e */ /* 0x000fe200020006ff */
[----:B------:R-:W-:Y:S02]  /*7120*/  HADD2.F32 R72, -RZ, R73.H1_H1 ;  /* 0x30000049ff487230 */ /* 0x000fe40000004100 */
[----:B------:R-:W-:Y:S01]  /*7130*/  FMUL.FTZ R79, R49, R78 ;  /* 0x0000004e314f7220 */ /* 0x000fe20000410000 */
[----:B------:R-:W-:Y:S01]  /*7140*/  F2FP.F16.E4M3.UNPACK_B R42, R42 ;  /* 0x0000002aff2a723e */ /* 0x000fe200020006ff */
[----:B------:R-:W-:Y:S01]  /*7150*/  FMUL.FTZ R78, R70, R78 ;  /* 0x0000004e464e7220 */ /* 0x000fe20000410000 */
[----:B------:R-:W-:-:S02]  /*7160*/  HADD2.F32 R76, -RZ, R76.H0_H0 ;  /* 0x2000004cff4c7230 */ /* 0x000fc40000004100 */
[-C--:B------:R-:W-:Y:S01]  /*7170*/  FFMA.FTZ R79, R70, R72.reuse, -R79 ;  /* 0x00000048464f7223 */ /* 0x080fe2000001084f */
[--C-:B------:R-:W-:Y:S02]  /*7180*/  HADD2.F32 R70, -RZ, R43.reuse.H1_H1 ;  /* 0x3000002bff467230 */ /* 0x100fe40000004100 */
[----:B------:R-:W-:Y:S01]  /*7190*/  FFMA.FTZ R78, R49, R72, R78 ;  /* 0x00000048314e7223 */ /* 0x000fe2000001004e */
[----:B------:R-:W-:Y:S02]  /*71a0*/  HADD2.F32 R49, -RZ, R43.H0_H0 ;  /* 0x2000002bff317230 */ /* 0x000fe40000004100 */
[----:B------:R-:W-:Y:S01]  /*71b0*/  FFMA.FTZ R75, R71, R75, R80 ;  /* 0x0000004b474b7223 */ /* 0x000fe20000010050 */
[--C-:B------:R-:W-:Y:S02]  /*71c0*/  HADD2.F32 R43, -RZ, R42.reuse.H0_H0 ;  /* 0x2000002aff2b7230 */ /* 0x100fe40000004100 */
[----:B------:R-:W-:Y:S01]  /*71d0*/  FMUL.FTZ R80, R70, R77 ;  /* 0x0000004d46507220 */ /* 0x000fe20000410000 */
[----:B------:R-:W-:-:S02]  /*71e0*/  HADD2.F32 R42, -RZ, R42.H1_H1 ;  /* 0x3000002aff2a7230 */ /* 0x000fc40000004100 */
[----:B------:R-:W-:Y:S01]  /*71f0*/  FMUL.FTZ R77, R49, R77 ;  /* 0x0000004d314d7220 */ /* 0x000fe20000410000 */
[----:B------:R-:W-:Y:S02]  /*7200*/  HADD2.F32 R74, -RZ, R74.H0_H0 ;  /* 0x2000004aff4a7230 */ /* 0x000fe40000004100 */
[-C--:B------:R-:W-:Y:S01]  /*7210*/  FMUL.FTZ R71, R43, R76.reuse ;  /* 0x0000004c2b477220 */ /* 0x080fe20000410000 */
[----:B------:R-:W-:Y:S02]  /*7220*/  HADD2.F32 R73, -RZ, R73.H0_H0 ;  /* 0x20000049ff497230 */ /* 0x000fe40000004100 */
[----:B------:R-:W-:Y:S01]  /*7230*/  FMUL.FTZ R72, R42, R76 ;  /* 0x0000004c2a487220 */ /* 0x000fe20000410000 */
[----:B------:R-:W-:Y:S01]  /*7240*/  F2FP.SATFINITE.E4M3.F32.PACK_AB_MERGE_C R78, R78, R79, RZ ;  /* 0x0000004f4e4e723e */ /* 0x000fe200048070ff */
[-C--:B------:R-:W-:Y:S01]  /*7250*/  FFMA.FTZ R80, R49, R74.reuse, -R80 ;  /* 0x0000004a31507223 */ /* 0x080fe20000010850 */
[----:B------:R-:W-:Y:S01]  /*7260*/  FFMA.FTZ R77, R70, R74, R77 ;  /* 0x0000004a464d7223 */ /* 0x000fe2000001004d */
[-C--:B------:R-:W-:Y:S01]  /*7270*/  FFMA.FTZ R72, R43, R73.reuse, -R72 ;  /* 0x000000492b487223 */ /* 0x080fe20000010848 */
[----:B------:R-:W-:Y:S01]  /*7280*/  FFMA.FTZ R71, R42, R73, R71 ;  /* 0x000000492a477223 */ /* 0x000fe20000010047 */
[----:B------:R-:W-:-:S02]  /*7290*/  F2FP.SATFINITE.E4M3.F32.PACK_AB_MERGE_C R48, R75, R48, RZ ;  /* 0x000000304b30723e */ /* 0x000fc400048070ff */
[----:B------:R-:W-:Y:S02]  /*72a0*/  F2FP.SATFINITE.E4M3.F32.PACK_AB_MERGE_C R41, R41, R40, R68 ;  /* 0x000000282929723e */ /* 0x000fe40004807044 */
[----:B------:R-:W-:Y:S02]  /*72b0*/  F2FP.SATFINITE.E4M3.F32.PACK_AB_MERGE_C R40, R67, R66, R69 ;  /* 0x000000424328723e */ /* 0x000fe40004807045 */
[----:B------:R-:W-:Y:S02]  /*72c0*/  F2FP.SATFINITE.E4M3.F32.PACK_AB_MERGE_C R42, R71, R72, R78 ;  /* 0x00000048472a723e */ /* 0x000fe4000480704e */
[----:B------:R-:W-:-:S07]  /*72d0*/  F2FP.SATFINITE.E4M3.F32.PACK_AB_MERGE_C R43, R77, R80, R48 ;  /* 0x000000504d2b723e */ /* 0x000fce0004807030 */
.L_x_377:
[----:B------:R-:W-:Y:S05]  /*72e0*/  BSYNC B2 ;  /* 0x0000000000027941 */ /* 0x000fea0003800000 */
.L_x_376:
[----:B-1----:R0:W-:Y:S02]  /*72f0*/  STG.E.128 desc[UR54][R44.64+0x20], R40 ;  /* 0x000020282c007986 */ /* 0x0021e4000c101d36 */
.L_x_375:
[----:B------:R-:W-:Y:S05]  /*7300*/  BSYNC B1 ;  /* 0x0000000000017941 */ /* 0x000fea0003800000 */
.L_x_374:
        /* <DEDUP_REMOVED lines=47> */
[----:B------:R-:W-:Y:S01]  /*7600*/  F2FP.F16.E4M3.UNPACK_B R150, R150 ;  /* 0x00000096ff96723e */ /* 0x000fe200020006ff */
[----:B------:R-:W-:Y:S01]  /*7610*/  HADD2.F32 R65, -RZ, R63.H0_H0 ;  /* 0x2000003fff417230 */ /* 0x000fe20000004100 */
[----:B------:R-:W-:Y:S01]  /*7620*/  F2FP.F16.E4M3.UNPACK_B R73, R49.H1 ;  /* 0x00000031ff49723e */ /* 0x000fe200030006ff */
[----:B------:R-:W-:Y:S02]  /*7630*/  HADD2.F32 R151, -RZ, R151.H0_H0 ;  /* 0x20000097ff977230 */ /* 0x000fe40000004100 */
[----:B------:R-:W-:Y:S01]  /*7640*/  FMUL.FTZ R70, R66, R67 ;  /* 0x0000004342467220 */ /* 0x000fe20000410000 */
[----:B------:R-:W-:-:S02]  /*7650*/  HADD2.F32 R63, -RZ, R62.H0_H0 ;  /* 0x2000003eff3f7230 */ /* 0x000fc40000004100 */
[----:B------:R-:W-:Y:S01]  /*7660*/  FMUL.FTZ R67, R65, R67 ;  /* 0x0000004341437220 */ /* 0x000fe20000410000 */
[----:B------:R-:W-:Y:S01]  /*7670*/  HADD2.F32 R64, -RZ, R62.H1_H1 ;  /* 0x3000003eff407230 */ /* 0x000fe20000004100 */
[----:B------:R-:W-:Y:S01]  /*7680*/  F2FP.F16.E4M3.UNPACK_B R69, R48 ;  /* 0x00000030ff45723e */ /* 0x000fe200020006ff */
[--C-:B------:R-:W-:Y:S02]  /*7690*/  HADD2.F32 R62, -RZ, R150.reuse.H1_H1 ;  /* 0x30000096ff3e7230 */ /* 0x100fe40000004100 */
[----:B------:R-:W-:Y:S02]  /*76a0*/  HADD2.F32 R150, -RZ, R150.H0_H0 ;  /* 0x20000096ff967230 */ /* 0x000fe40000004100 */
[-C--:B------:R-:W-:Y:S01]  /*76b0*/  FMUL.FTZ R68, R64, R151.reuse ;  /* 0x0000009740447220 */ /* 0x080fe20000410000 */
[----:B------:R-:W-:Y:S01]  /*76c0*/  FMUL.FTZ R151, R63, R151 ;  /* 0x000000973f977220 */ /* 0x000fe20000410000 */
[-C--:B------:R-:W-:Y:S01]  /*76d0*/  FFMA.FTZ R65, R65, R62.reuse, -R70 ;  /* 0x0000003e41417223 */ /* 0x080fe20000010846 */
[----:B------:R-:W-:Y:S01]  /*76e0*/  FFMA.FTZ R66, R66, R62, R67 ;  /* 0x0000003e42427223 */ /* 0x000fe20000010043 */
[-C--:B------:R-:W-:Y:S01]  /*76f0*/  FFMA.FTZ R62, R63, R150.reuse, -R68 ;  /* 0x000000963f3e7223 */ /* 0x080fe20000010844 */
[----:B------:R-:W-:Y:S01]  /*7700*/  FFMA.FTZ R63, R64, R150, R151 ;  /* 0x00000096403f7223 */ /* 0x000fe20000010097 */
[----:B------:R-:W-:Y:S01]  /*7710*/  F2FP.F16.E4M3.UNPACK_B R67, R43.H1 ;  /* 0x0000002bff43723e */ /* 0x000fe200030006ff */
[--C-:B------:R-:W-:Y:S01]  /*7720*/  HADD2.F32 R75, -RZ, R73.reuse.H1_H1 ;  /* 0x30000049ff4b7230 */ /* 0x100fe20000004100 */
[----:B------:R-:W-:Y:S01]  /*7730*/  F2FP.SATFINITE.E4M3.F32.PACK_AB_MERGE_C R64, R72, R71, RZ ;  /* 0x000000474840723e */ /* 0x000fe200048070ff */
[----:B------:R-:W-:Y:S01]  /*7740*/  HADD2.F32 R73, -RZ, R73.H0_H0 ;  /* 0x20000049ff497230 */ /* 0x000fe20000004100 */
[----:B------:R-:W-:Y:S01]  /*7750*/  F2FP.SATFINITE.E4M3.F32.PACK_AB_MERGE_C R65, R66, R65, RZ ;  /* 0x000000414241723e */ /* 0x000fe200048070ff */
[--C-:B------:R-:W-:Y:S01]  /*7760*/  HADD2.F32 R68, -RZ, R67.reuse.H0_H0 ;  /* 0x20000043ff447230 */ /* 0x100fe20000004100 */
[----:B------:R-:W-:Y:S01]  /*7770*/  F2FP.F16.E4M3.UNPACK_B R66, R42.H1 ;  /* 0x0000002aff42723e */ /* 0x000fe200030006ff */
[----:B------:R-:W-:Y:S01]  /*7780*/  HADD2.F32 R67, -RZ, R67.H1_H1 ;  /* 0x30000043ff437230 */ /* 0x000fe20000004100 */
[----:B------:R-:W-:-:S02]  /*7790*/  F2FP.F16.E4M3.UNPACK_B R72, R49 ;  /* 0x00000031ff48723e */ /* 0x000fc400020006ff */
[----:B------:R-:W-:Y:S01]  /*77a0*/  F2FP.F16.E4M3.UNPACK_B R70, R48.H1 ;  /* 0x00000030ff46723e */ /* 0x000fe200030006ff */
[----:B------:R-:W-:Y:S02]  /*77b0*/  HADD2.F32 R49, -RZ, R66.H1_H1 ;  /* 0x30000042ff317230 */ /* 0x000fe40000004100 */
[-C--:B------:R-:W-:Y:S01]  /*77c0*/  FMUL.FTZ R77, R67, R75.reuse ;  /* 0x0000004b434d7220 */ /* 0x080fe20000410000 */
[----:B------:R-:W-:Y:S02]  /*77d0*/  HADD2.F32 R74, -RZ, R72.H1_H1 ;  /* 0x30000048ff4a7230 */ /* 0x000fe40000004100 */
[----:B------:R-:W-:Y:S01]  /*77e0*/  FMUL.FTZ R76, R68, R75 ;  /* 0x0000004b444c7220 */ /* 0x000fe20000410000 */
[----:B------:R-:W-:Y:S01]  /*77f0*/  HADD2.F32 R66, -RZ, R66.H0_H0 ;  /* 0x20000042ff427230 */ /* 0x000fe20000004100 */
[----:B------:R-:W-:Y:S01]  /*7800*/  F2FP.F16.E4M3.UNPACK_B R43, R43 ;  /* 0x0000002bff2b723e */ /* 0x000fe200020006ff */
[----:B------:R-:W-:Y:S02]  /*7810*/  HADD2.F32 R48, -RZ, R69.H1_H1 ;  /* 0x30000045ff307230 */ /* 0x000fe40000004100 */
[----:B------:R-:W-:Y:S01]  /*7820*/  FMUL.FTZ R75, R49, R74 ;  /* 0x0000004a314b7220 */ /* 0x000fe20000410000 */
[----:B------:R-:W-:Y:S01]  /*7830*/  F2FP.F16.E4M3.UNPACK_B R42, R42 ;  /* 0x0000002aff2a723e */ /* 0x000fe200020006ff */
[----:B------:R-:W-:Y:S01]  /*7840*/  FMUL.FTZ R74, R66, R74 ;  /* 0x0000004a424a7220 */ /* 0x000fe20000410000 */
[----:B------:R-:W-:-:S02]  /*7850*/  HADD2.F32 R71, -RZ, R70.H1_H1 ;  /* 0x30000046ff477230 */ /* 0x000fc40000004100 */
[-C--:B------:R-:W-:Y:S01]  /*7860*/  FFMA.FTZ R75, R66, R48.reuse, -R75 ;  /* 0x00000030424b7223 */ /* 0x080fe2000001084b */
[----:B------:R-:W-:Y:S02]  /*7870*/  HADD2.F32 R72, -RZ, R72.H0_H0 ;  /* 0x20000048ff487230 */ /* 0x000fe40000004100 */
[----:B------:R-:W-:Y:S01]  /*7880*/  FFMA.FTZ R74, R49, R48, R74 ;  /* 0x00000030314a7223 */ /* 0x000fe2000001004a */
[--C-:B------:R-:W-:Y:S02]  /*7890*/  HADD2.F32 R48, -RZ, R43.reuse.H0_H0 ;  /* 0x2000002bff307230 */ /* 0x100fe40000004100 */
[-C--:B------:R-:W-:Y:S01]  /*78a0*/  FFMA.FTZ R77, R68, R71.reuse, -R77 ;  /* 0x00000047444d7223 */ /* 0x080fe2000001084d */
[----:B------:R-:W-:Y:S02]  /*78b0*/  HADD2.F32 R49, -RZ, R43.H1_H1 ;  /* 0x3000002bff317230 */ /* 0x000fe40000004100 */
[----:B------:R-:W-:Y:S01]  /*78c0*/  FFMA.FTZ R76, R67, R71, R76 ;  /* 0x00000047434c7223 */ /* 0x000fe2000001004c */
[----:B------:R-:W-:-:S02]  /*78d0*/  HADD2.F32 R43, -RZ, R42.H0_H0 ;  /* 0x2000002aff2b7230 */ /* 0x000fc40000004100 */
[-C--:B------:R-:W-:Y:S01]  /*78e0*/  FMUL.FTZ R68, R48, R73.reuse ;  /* 0x0000004930447220 */ /* 0x080fe20000410000 */
[----:B------:R-:W-:Y:S02]  /*78f0*/  HADD2.F32 R42, -RZ, R42.H1_H1 ;  /* 0x3000002aff2a7230 */ /* 0x000fe40000004100 */
        /* <DEDUP_REMOVED lines=15> */
.L_x_381:
[----:B------:R-:W-:Y:S05]  /*79f0*/  BSYNC B2 ;  /* 0x0000000000027941 */ /* 0x000fea0003800000 */
.L_x_380:
[----:B-1----:R0:W-:Y:S02]  /*7a00*/  STG.E.128 desc[UR54][R44.64+0x40], R40 ;  /* 0x000040282c007986 */ /* 0x0021e4000c101d36 */
.L_x_379:
[----:B------:R-:W-:Y:S05]  /*7a10*/  BSYNC B1 ;  /* 0x0000000000017941 */ /* 0x000fea0003800000 */
.L_x_378:
        /* <DEDUP_REMOVED lines=47> */
[--C-:B------:R-:W-:Y:S02]  /*7d10*/  HADD2.F32 R62, -RZ, R59.reuse.H1_H1 ;  /* 0x3000003bff3e7230 */ /* 0x100fe40000004100 */
[----:B------:R-:W-:Y:S01]  /*7d20*/  HADD2.F32 R61, -RZ, R59.H0_H0 ;  /* 0x2000003bff3d7230 */ /* 0x000fe20000004100 */
[----:B------:R-:W-:Y:S01]  /*7d30*/  F2FP.SATFINITE.E4M3.F32.PACK_AB_MERGE_C R73, R68, R67, RZ ;  /* 0x000000434449723e */ /* 0x000fe200048070ff */
[--C-:B------:R-:W-:Y:S02]  /*7d40*/  HADD2.F32 R59, -RZ, R58.reuse.H0_H0 ;  /* 0x2000003aff3b7230 */ /* 0x100fe40000004100 */
[----:B------:R-:W-:Y:S01]  /*7d50*/  FMUL.FTZ R66, R62, R63 ;  /* 0x0000003f3e427220 */ /* 0x000fe20000410000 */
[----:B------:R-:W-:-:S02]  /*7d60*/  HADD2.F32 R60, -RZ, R58.H1_H1 ;  /* 0x3000003aff3c7230 */ /* 0x000fc40000004100 */
[----:B------:R-:W-:Y:S01]  /*7d70*/  FMUL.FTZ R63, R61, R63 ;  /* 0x0000003f3d3f7220 */ /* 0x000fe20000410000 */
[----:B------:R-:W-:Y:S01]  /*7d80*/  HADD2.F32 R141, -RZ, R141.H0_H0 ;  /* 0x2000008dff8d7230 */ /* 0x000fe20000004100 */
[----:B------:R-:W-:Y:S01]  /*7d90*/  F2FP.F16.E4M3.UNPACK_B R67, R49.H1 ;  /* 0x00000031ff43723e */ /* 0x000fe200030006ff */
[--C-:B------:R-:W-:Y:S01]  /*7da0*/  HADD2.F32 R58, -RZ, R140.reuse.H1_H1 ;  /* 0x3000008cff3a7230 */ /* 0x100fe20000004100 */
[----:B------:R-:W-:Y:S01]  /*7db0*/  F2FP.SATFINITE.E4M3.F32.PACK_AB_MERGE_C R41, R41, R40, R73 ;  /* 0x000000282929723e */ /* 0x000fe20004807049 */
[----:B------:R-:W-:Y:S02]  /*7dc0*/  HADD2.F32 R140, -RZ, R140.H0_H0 ;  /* 0x2000008cff8c7230 */ /* 0x000fe40000004100 */
[-C--:B------:R-:W-:Y:S01]  /*7dd0*/  FMUL.FTZ R64, R60, R141.reuse ;  /* 0x0000008d3c407220 */ /* 0x080fe20000410000 */
[----:B------:R-:W-:Y:S01]  /*7de0*/  FMUL.FTZ R141, R59, R141 ;  /* 0x0000008d3b8d7220 */ /* 0x000fe20000410000 */
[-C--:B------:R-:W-:Y:S01]  /*7df0*/  FFMA.FTZ R66, R61, R58.reuse, -R66 ;  /* 0x0000003a3d427223 */ /* 0x080fe20000010842 */
[----:B------:R-:W-:Y:S01]  /*7e00*/  FFMA.FTZ R63, R62, R58, R63 ;  /* 0x0000003a3e3f7223 */ /* 0x000fe2000001003f */
[-C--:B------:R-:W-:Y:S01]  /*7e10*/  FFMA.FTZ R58, R59, R140.reuse, -R64 ;  /* 0x0000008c3b3a7223 */ /* 0x080fe20000010840 */
[----:B------:R-:W-:Y:S01]  /*7e20*/  F2FP.F16.E4M3.UNPACK_B R61, R43.H1 ;  /* 0x0000002bff3d723e */ /* 0x000fe200030006ff */
[----:B------:R-:W-:Y:S01]  /*7e30*/  FFMA.FTZ R59, R60, R140, R141 ;  /* 0x0000008c3c3b7223 */ /* 0x000fe2000001008d */
[----:B------:R-:W-:Y:S01]  /*7e40*/  F2FP.F16.E4M3.UNPACK_B R60, R42.H1 ;  /* 0x0000002aff3c723e */ /* 0x000fe200030006ff */
[----:B------:R-:W-:Y:S01]  /*7e50*/  HADD2.F32 R69, -RZ, R67.H1_H1 ;  /* 0x30000043ff457230 */ /* 0x000fe20000004100 */
[----:B------:R-:W-:Y:S01]  /*7e60*/  F2FP.SATFINITE.E4M3.F32.PACK_AB_MERGE_C R72, R63, R66, RZ ;  /* 0x000000423f48723e */ /* 0x000fe200048070ff */
[--C-:B------:R-:W-:Y:S01]  /*7e70*/  HADD2.F32 R62, -RZ, R61.reuse.H0_H0 ;  /* 0x2000003dff3e7230 */ /* 0x100fe20000004100 */
[----:B------:R-:W-:Y:S01]  /*7e80*/  F2FP.F16.E4M3.UNPACK_B R66, R49 ;  /* 0x00000031ff42723e */ /* 0x000fe200020006ff */
[----:B------:R-:W-:Y:S01]  /*7e90*/  HADD2.F32 R61, -RZ, R61.H1_H1 ;  /* 0x3000003dff3d7230 */ /* 0x000fe20000004100 */
[-C--:B------:R-:W-:Y:S01]  /*7ea0*/  F2FP.F16.E4M3.UNPACK_B R63, R48.reuse ;  /* 0x00000030ff3f723e */ /* 0x080fe200020006ff */
[----:B------:R-:W-:Y:S01]  /*7eb0*/  HADD2.F32 R49, -RZ, R60.H1_H1 ;  /* 0x3000003cff317230 */ /* 0x000fe20000004100 */
[----:B------:R-:W-:Y:S01]  /*7ec0*/  F2FP.F16.E4M3.UNPACK_B R64, R48.H1 ;  /* 0x00000030ff40723e */ /* 0x000fe200030006ff */
[----:B------:R-:W-:-:S02]  /*7ed0*/  HADD2.F32 R68, -RZ, R66.H1_H1 ;  /* 0x30000042ff447230 */ /* 0x000fc40000004100 */
[-C--:B------:R-:W-:Y:S01]  /*7ee0*/  FMUL.FTZ R71, R61, R69.reuse ;  /* 0x000000453d477220 */ /* 0x080fe20000410000 */
[----:B------:R-:W-:Y:S02]  /*7ef0*/  HADD2.F32 R60, -RZ, R60.H0_H0 ;  /* 0x2000003cff3c7230 */ /* 0x000fe40000004100 */
[----:B------:R-:W-:Y:S01]  /*7f00*/  FMUL.FTZ R70, R62, R69 ;  /* 0x000000453e467220 */ /* 0x000fe20000410000 */
[----:B------:R-:W-:Y:S02]  /*7f10*/  HADD2.F32 R48, -RZ, R63.H1_H1 ;  /* 0x3000003fff307230 */ /* 0x000fe40000004100 */
[-C--:B------:R-:W-:Y:S01]  /*7f20*/  FMUL.FTZ R69, R49, R68.reuse ;  /* 0x0000004431457220 */ /* 0x080fe20000410000 */
[----:B------:R-:W-:Y:S01]  /*7f30*/  F2FP.F16.E4M3.UNPACK_B R43, R43 ;  /* 0x0000002bff2b723e */ /* 0x000fe200020006ff */
[C---:B------:R-:W-:Y:S01]  /*7f40*/  FMUL.FTZ R68, R60.reuse, R68 ;  /* 0x000000443c447220 */ /* 0x040fe20000410000 */
[----:B------:R-:W-:Y:S01]  /*7f50*/  F2FP.F16.E4M3.UNPACK_B R42, R42 ;  /* 0x0000002aff2a723e */ /* 0x000fe200020006ff */
[----:B------:R-:W-:Y:S01]  /*7f60*/  FFMA.FTZ R69, R60, R48, -R69 ;  /* 0x000000303c457223 */ /* 0x000fe20000010845 */
[----:B------:R-:W-:-:S02]  /*7f70*/  HADD2.F32 R65, -RZ, R64.H1_H1 ;  /* 0x30000040ff417230 */ /* 0x000fc40000004100 */
[----:B------:R-:W-:Y:S01]  /*7f80*/  FFMA.FTZ R68, R49, R48, R68 ;  /* 0x0000003031447223 */ /* 0x000fe20000010044 */
[--C-:B------:R-:W-:Y:S01]  /*7f90*/  HADD2.F32 R48, -RZ, R43.reuse.H0_H0 ;  /* 0x2000002bff307230 */ /* 0x100fe20000004100 */
[----:B------:R-:W-:Y:S01]  /*7fa0*/  F2FP.SATFINITE.E4M3.F32.PACK_AB_MERGE_C R40, R59, R58, R72 ;  /* 0x0000003a3b28723e */ /* 0x000fe20004807048 */
[----:B------:R-:W-:Y:S02]  /*7fb0*/  HADD2.F32 R49, -RZ, R43.H1_H1 ;  /* 0x3000002bff317230 */ /* 0x000fe40000004100 */
[-C--:B------:R-:W-:Y:S01]  /*7fc0*/  FFMA.FTZ R71, R62, R65.reuse, -R71 ;  /* 0x000000413e477223 */ /* 0x080fe20000010847 */
[--C-:B------:R-:W-:Y:S02]  /*7fd0*/  HADD2.F32 R43, -RZ, R42.reuse.H0_H0 ;  /* 0x2000002aff2b7230 */ /* 0x100fe40000004100 */
[----:B------:R-:W-:Y:S01]  /*7fe0*/  FFMA.FTZ R70, R61, R65, R70 ;  /* 0x000000413d467223 */ /* 0x000fe20000010046 */
[----:B------:R-:W-:Y:S01]  /*7ff0*/  HADD2.F32 R67, -RZ, R67.H0_H0 ;  /* 0x20000043ff437230 */ /* 0x000fe20000004100 */
[----:B------:R-:W-:Y:S01]  /*8000*/  F2FP.SATFINITE.E4M3.F32.PACK_AB_MERGE_C R68, R68, R69, RZ ;  /* 0x000000454444723e */ /* 0x000fe200048070ff */
[----:B------:R-:W-:-:S02]  /*8010*/  HADD2.F32 R42, -RZ, R42.H1_H1 ;  /* 0x3000002aff2a7230 */ /* 0x000fc40000004100 */
[----:B------:R-:W-:Y:S02]  /*8020*/  HADD2.F32 R66, -RZ, R66.H0_H0 ;  /* 0x20000042ff427230 */ /* 0x000fe40000004100 */
[-C--:B------:R-:W-:Y:S01]  /*8030*/  FMUL.FTZ R65, R49, R67.reuse ;  /* 0x0000004331417220 */ /* 0x080fe20000410000 */
[----:B------:R-:W-:Y:S02]  /*8040*/  HADD2.F32 R64, -RZ, R64.H0_H0 ;  /* 0x20000040ff407230 */ /* 0x000fe40000004100 */
[----:B------:R-:W-:Y:S01]  /*8050*/  FMUL.FTZ R62, R48, R67 ;  /* 0x00000043303e7220 */ /* 0x000fe20000410000 */
[----:B------:R-:W-:Y:S02]  /*8060*/  HADD2.F32 R63, -RZ, R63.H0_H0 ;  /* 0x2000003fff3f7230 */ /* 0x000fe40000004100 */
[-C--:B------:R-:W-:Y:S01]  /*8070*/  FMUL.FTZ R60, R42, R66.reuse ;  /* 0x000000422a3c7220 */ /* 0x080fe20000410000 */
[----:B------:R-:W-:Y:S01]  /*8080*/  FMUL.FTZ R61, R43, R66 ;  /* 0x000000422b3d7220 */ /* 0x000fe20000410000 */
[-C--:B------:R-:W-:Y:S01]  /*8090*/  FFMA.FTZ R65, R48, R64.reuse, -R65 ;  /* 0x0000004030417223 */ /* 0x080fe20000010841 */
[----:B------:R-:W-:Y:S01]  /*80a0*/  FFMA.FTZ R62, R49, R64, R62 ;  /* 0x00000040313e7223 */ /* 0x000fe2000001003e */
[-C--:B------:R-:W-:Y:S01]  /*80b0*/  FFMA.FTZ R60, R43, R63.reuse, -R60 ;  /* 0x0000003f2b3c7223 */ /* 0x080fe2000001083c */
[----:B------:R-:W-:Y:S01]  /*80c0*/  FFMA.FTZ R61, R42, R63, R61 ;  /* 0x0000003f2a3d7223 */ /* 0x000fe2000001003d */
[----:B------:R-:W-:-:S04]  /*80d0*/  F2FP.SATFINITE.E4M3.F32.PACK_AB_MERGE_C R70, R70, R71, RZ ;  /* 0x000000474646723e */ /* 0x000fc800048070ff */
[----:B------:R-:W-:Y:S02]  /*80e0*/  F2FP.SATFINITE.E4M3.F32.PACK_AB_MERGE_C R42, R61, R60, R68 ;  /* 0x0000003c3d2a723e */ /* 0x000fe40004807044 */
[----:B------:R-:W-:-:S07]  /*80f0*/  F2FP.SATFINITE.E4M3.F32.PACK_AB_MERGE_C R43, R62, R65, R70 ;  /* 0x000000413e2b723e */ /* 0x000fce0004807046 */
.L_x_385:
[----:B------:R-:W-:Y:S05]  /*8100*/  BSYNC B2 ;  /* 0x0000000000027941 */ /* 0x000fea0003800000 */
.L_x_384:
[----:B-1----:R0:W-:Y:S02]  /*8110*/  STG.E.128 desc[UR54][R44.64+0x60], R40 ;  /* 0x000060282c007986 */ /* 0x0021e4000c101d36 */
.L_x_383:
[----:B------:R-:W-:Y:S05]  /*8120*/  BSYNC B1 ;  /* 0x0000000000017941 */ /* 0x000fea0003800000 */
.L_x_382:
        /* <DEDUP_REMOVED lines=9> */
[----:B------:R-:W-:Y:S02]  /*81c0*/  LOP3.LUT R48, R55, 0xff0000ff, RZ, 0xc0, !PT ;  /* 0xff0000ff37307812 */ /* 0x000fe400078ec0ff */
[----:B------:R-:W-:Y:S01]  /*81d0*/  SHF.R.U32.HI R56, RZ, 0x10, R55 ;  /* 0x00000010ff387819 */ /* 0x000fe20000011637 */
[----:B------:R-:W-:Y:S01]  /*81e0*/  IMAD.SHL.U32 R49, R49, 0x100, RZ ;  /* 0x0000010031317824 */ /* 0x000fe200078e00ff */
[--C-:B------:R-:W-:Y:S02]  /*81f0*/  SHF.R.U32.HI R55, RZ, 0x8, R57.reuse ;  /* 0x00000008ff377819 */ /* 0x100fe40000011639 */
[----:B------:R-:W-:Y:S02]  /*8200*/  LOP3.LUT R54, R57, 0xff0000ff, RZ, 0xc0, !PT ;  /* 0xff0000ff39367812 */ /* 0x000fe400078ec0ff */
[----:B------:R-:W-:Y:S01]  /*8210*/  SHF.R.U32.HI R58, RZ, 0x10, R57 ;  /* 0x00000010ff3a7819 */ /* 0x000fe20000011639 */
[----:B------:R-:W-:Y:S01]  /*8220*/  IMAD.SHL.U32 R55, R55, 0x100, RZ ;  /* 0x0000010037377824 */ /* 0x000fe200078e00ff */
[----:B------:R-:W-:Y:S01]  /*8230*/  LOP3.LUT R48, R48, 0xff00, R49, 0xf8, !PT ;  /* 0x0000ff0030307812 */ /* 0x000fe200078ef831 */
[----:B------:R-:W-:Y:S01]  /*8240*/  IMAD.U32 R49, R56, 0x10000, RZ ;  /* 0x0001000038317824 */ /* 0x000fe200078e00ff */
[----:B------:R-:W-:-:S02]  /*8250*/  SHF.L.U32 R58, R58, 0x10, RZ ;  /* 0x000000103a3a7819 */ /* 0x000fc400000006ff */
[----:B------:R-:W-:Y:S02]  /*8260*/  LOP3.LUT R55, R54, 0xff00, R55, 0xf8, !PT ;  /* 0x0000ff0036377812 */ /* 0x000fe400078ef837 */
[----:B------:R-:W-:Y:S02]  /*8270*/  F2FP.F16.E4M3.UNPACK_B R40, R41 ;  /* 0x00000029ff28723e */ /* 0x000fe400020006ff */
[----:B------:R-:W-:Y:S02]  /*8280*/  F2FP.F16.E4M3.UNPACK_B R54, R91.H1 ;  /* 0x0000005bff36723e */ /* 0x000fe400030006ff */
[----:B------:R-:W-:Y:S01]  /*8290*/  LOP3.LUT R56, R48, 0xff0000, R49, 0xf8, !PT ;  /* 0x00ff000030387812 */ /* 0x000fe200078ef831 */
[----:B------:R-:W-:Y:S01]  /*82a0*/  HADD2.F32 R48, -RZ, R40.H1_H1 ;  /* 0x30000028ff307230 */ /* 0x000fe20000004100 */
[----:B------:R-:W-:Y:S01]  /*82b0*/  LOP3.LUT R60, R55, 0xff0000, R58, 0xf8, !PT ;  /* 0x00ff0000373c7812 */ /* 0x000fe200078ef83a */
[----:B------:R-:W-:Y:S01]  /*82c0*/  HADD2.F32 R59, -RZ, R54.H0_H0 ;  /* 0x20000036ff3b7230 */ /* 0x000fe20000004100 */
[----:B------:R-:W-:Y:S01]  /*82d0*/  F2FP.F16.E4M3.UNPACK_B R55, R90.H1 ;  /* 0x0000005aff37723e */ /* 0x000fe200030006ff */
[----:B------:R-:W-:Y:S01]  /*82e0*/  HADD2.F32 R40, -RZ, R40.H0_H0 ;  /* 0x20000028ff287230 */ /* 0x000fe20000004100 */
[----:B------:R-:W-:Y:S01]  /*82f0*/  F2FP.F16.E4M3.UNPACK_B R41, R41.H1 ;  /* 0x00000029ff29723e */ /* 0x000fe200030006ff */
[----:B------:R-:W-:-:S02]  /*8300*/  HADD2.F32 R58, -RZ, R54.H1_H1 ;  /* 0x30000036ff3a7230 */ /* 0x000fc40000004100 */
[----:B------:R-:W-:Y:S01]  /*8310*/  FMUL.FTZ R61, R48, R59 ;  /* 0x0000003b303d7220 */ /* 0x000fe20000410000 */
[----:B------:R-:W-:Y:S01]  /*8320*/  HADD2.F32 R57, -RZ, R55.H0_H0 ;  /* 0x20000037ff397230 */ /* 0x000fe20000004100 */
[----:B------:R-:W-:Y:S01]  /*8330*/  F2FP.F16.E4M3.UNPACK_B R91, R91 ;  /* 0x0000005bff5b723e */ /* 0x000fe200020006ff */
[--C-:B------:R-:W-:Y:S01]  /*8340*/  HADD2.F32 R54, -RZ, R41.reuse.H1_H1 ;  /* 0x30000029ff367230 */ /* 0x100fe20000004100 */
[----:B------:R-:W-:Y:S01]  /*8350*/  F2FP.F16.E4M3.UNPACK_B R90, R90 ;  /* 0x0000005aff5a723e */ /* 0x000fe200020006ff */
[----:B------:R-:W-:Y:S02]  /*8360*/  HADD2.F32 R49, -RZ, R41.H0_H0 ;  /* 0x20000029ff317230 */ /* 0x000fe40000004100 */
[----:B------:R-:W-:Y:S01]  /*8370*/  FMUL.FTZ R41, R40, R59 ;  /* 0x0000003b28297220 */ /* 0x000fe20000410000 */
[----:B------:R-:W-:Y:S02]  /*8380*/  HADD2.F32 R55, -RZ, R55.H1_H1 ;  /* 0x30000037ff377230 */ /* 0x000fe40000004100 */
[-C--:B------:R-:W-:Y:S01]  /*8390*/  FMUL.FTZ R62, R54, R58.reuse ;  /* 0x0000003a363e7220 */ /* 0x080fe20000410000 */
[-C--:B------:R-:W-:Y:S01]  /*83a0*/  FFMA.FTZ R40, R40, R57.reuse, -R61 ;  /* 0x0000003928287223 */ /* 0x080fe2000001083d */
[----:B------:R-:W-:Y:S01]  /*83b0*/  FFMA.FTZ R41, R48, R57, R41 ;  /* 0x0000003930297223 */ /* 0x000fe20000010029 */
[C---:B------:R-:W-:Y:S01]  /*83c0*/  FMUL.FTZ R59, R49.reuse, R58 ;  /* 0x0000003a313b7220 */ /* 0x040fe20000410000 */
[----:B------:R-:W-:Y:S01]  /*83d0*/  F2FP.F16.E4M3.UNPACK_B R48, R47.H1 ;  /* 0x0000002fff30723e */ /* 0x000fe200030006ff */
[----:B------:R-:W-:Y:S01]  /*83e0*/  FFMA.FTZ R61, R49, R55, -R62 ;  /* 0x00000037313d7223 */ /* 0x000fe2000001083e */
[----:B------:R-:W-:Y:S01]  /*83f0*/  F2FP.F16.E4M3.UNPACK_B R47, R47 ;  /* 0x0000002fff2f723e */ /* 0x000fe200020006ff */
[----:B------:R-:W-:Y:S01]  /*8400*/  FFMA.FTZ R64, R54, R55, R59 ;  /* 0x0000003736407223 */ /* 0x000fe2000001003b */
[----:B------:R-:W-:-:S02]  /*8410*/  HADD2.F32 R57, -RZ, R91.H1_H1 ;  /* 0x3000005bff397230 */ /* 0x000fc40000004100 */
[--C-:B------:R-:W-:Y:S02]  /*8420*/  HADD2.F32 R49, -RZ, R48.reuse.H0_H0 ;  /* 0x20000030ff317230 */ /* 0x100fe40000004100 */
[----:B------:R-:W-:Y:S01]  /*8430*/  HADD2.F32 R54, -RZ, R48.H1_H1 ;  /* 0x30000030ff367230 */ /* 0x000fe20000004100 */
[----:B------:R-:W-:Y:S01]  /*8440*/  F2FP.SATFINITE.E4M3.F32.PACK_AB_MERGE_C R69, R64, R61, RZ ;  /* 0x0000003d4045723e */ /* 0x000fe200048070ff */
[----:B------:R-:W-:Y:S02]  /*8450*/  HADD2.F32 R48, -RZ, R47.H0_H0 ;  /* 0x2000002fff307230 */ /* 0x000fe40000004100 */
[-C--:B------:R-:W-:Y:S01]  /*8460*/  FMUL.FTZ R59, R49, R57.reuse ;  /* 0x00000039313b7220 */ /* 0x080fe20000410000 */
[----:B------:R-:W-:Y:S02]  /*8470*/  HADD2.F32 R91, -RZ, R91.H0_H0 ;  /* 0x2000005bff5b7230 */ /* 0x000fe40000004100 */
[----:B------:R-:W-:Y:S01]  /*8480*/  FMUL.FTZ R62, R54, R57 ;  /* 0x00000039363e7220 */ /* 0x000fe20000410000 */
[----:B------:R-:W-:Y:S01]  /*8490*/  HADD2.F32 R47, -RZ, R47.H1_H1 ;  /* 0x3000002fff2f7230 */ /* 0x000fe20000004100 */
[----:B------:R-:W-:Y:S01]  /*84a0*/  F2FP.SATFINITE.E4M3.F32.PACK_AB_MERGE_C R41, R41, R40, R69 ;  /* 0x000000282929723e */ /* 0x000fe20004807045 */
[----:B------:R-:W-:-:S02]  /*84b0*/  HADD2.F32 R55, -RZ, R90.H1_H1 ;  /* 0x3000005aff377230 */ /* 0x000fc40000004100 */
[-C--:B------:R-:W-:Y:S01]  /*84c0*/  FMUL.FTZ R58, R48, R91.reuse ;  /* 0x0000005b303a7220 */ /* 0x080fe20000410000 */
[----:B------:R-:W-:Y:S02]  /*84d0*/  HADD2.F32 R90, -RZ, R90.H0_H0 ;  /* 0x2000005aff5a7230 */ /* 0x000fe40000004100 */
[----:B------:R-:W-:Y:S01]  /*84e0*/  FMUL.FTZ R57, R47, R91 ;  /* 0x0000005b2f397220 */ /* 0x000fe20000410000 */
[-C--:B------:R-:W-:Y:S01]  /*84f0*/  FFMA.FTZ R49, R49, R55.reuse, -R62 ;  /* 0x0000003731317223 */ /* 0x080fe2000001083e */
[----:B------:R-:W-:Y:S02]  /*8500*/  FFMA.FTZ R54, R54, R55, R59 ;  /* 0x0000003736367223 */ /* 0x000fe4000001003b */
[-C--:B------:R-:W-:Y:S01]  /*8510*/  FFMA.FTZ R62, R48, R90.reuse, -R57 ;  /* 0x0000005a303e7223 */ /* 0x080fe20000010839 */
[----:B------:R-:W-:Y:S01]  /*8520*/  FFMA.FTZ R63, R47, R90, R58 ;  /* 0x0000005a2f3f7223 */ /* 0x000fe2000001003a */
[----:B------:R-:W-:Y:S02]  /*8530*/  F2FP.F16.E4M3.UNPACK_B R48, R43.H1 ;  /* 0x0000002bff30723e */ /* 0x000fe400030006ff */
[----:B------:R-:W-:-:S02]  /*8540*/  F2FP.F16.E4M3.UNPACK_B R58, R60.H1 ;  /* 0x0000003cff3a723e */ /* 0x000fc400030006ff */
[----:B------:R-:W-:Y:S01]  /*8550*/  F2FP.SATFINITE.E4M3.F32.PACK_AB_MERGE_C R67, R54, R49, RZ ;  /* 0x000000313643723e */ /* 0x000fe200048070ff */
[----:B------:R-:W-:Y:S01]  /*8560*/  HADD2.F32 R54, -RZ, R48.H1_H1 ;  /* 0x30000030ff367230 */ /* 0x000fe20000004100 */
[----:B------:R-:W-:Y:S01]  /*8570*/  F2FP.F16.E4M3.UNPACK_B R55, R56.H1 ;  /* 0x00000038ff37723e */ /* 0x000fe200030006ff */
[----:B------:R-:W-:Y:S01]  /*8580*/  HADD2.F32 R61, -RZ, R58.H1_H1 ;  /* 0x3000003aff3d7230 */ /* 0x000fe20000004100 */
[----:B------:R-:W-:Y:S01]  /*8590*/  F2FP.F16.E4M3.UNPACK_B R47, R42.H1 ;  /* 0x0000002aff2f723e */ /* 0x000fe200030006ff */
[----:B------:R-:W-:Y:S01]  /*85a0*/  HADD2.F32 R49, -RZ, R48.H0_H0 ;  /* 0x20000030ff317230 */ /* 0x000fe20000004100 */
[----:B------:R-:W-:Y:S01]  /*85b0*/  F2FP.F16.E4M3.UNPACK_B R60, R60 ;  /* 0x0000003cff3c723e */ /* 0x000fe200020006ff */
[----:B------:R-:W-:Y:S01]  /*85c0*/  HADD2.F32 R57, -RZ, R55.H1_H1 ;  /* 0x30000037ff397230 */ /* 0x000fe20000004100 */
[----:B------:R-:W-:Y:S01]  /*85d0*/  F2FP.F16.E4M3.UNPACK_B R56, R56 ;  /* 0x00000038ff38723e */ /* 0x000fe200020006ff */
[----:B------:R-:W-:Y:S02]  /*85e0*/  HADD2.F32 R48, -RZ, R47.H1_H1 ;  /* 0x3000002fff307230 */ /* 0x000fe40000004100 */
[----:B------:R-:W-:Y:S01]  /*85f0*/  FMUL.FTZ R64, R54, R61 ;  /* 0x0000003d36407220 */ /* 0x000fe20000410000 */
[----:B------:R-:W-:-:S02]  /*8600*/  HADD2.F32 R59, -RZ, R60.H1_H1 ;  /* 0x3000003cff3b7230 */ /* 0x000fc40000004100 */
[C---:B------:R-:W-:Y:S01]  /*8610*/  FMUL.FTZ R65, R49.reuse, R61 ;  /* 0x0000003d31417220 */ /* 0x040fe20000410000 */
[----:B------:R-:W-:Y:S02]  /*8620*/  HADD2.F32 R47, -RZ, R47.H0_H0 ;  /* 0x2000002fff2f7230 */ /* 0x000fe40000004100 */
[----:B------:R-:W-:Y:S01]  /*8630*/  FFMA.FTZ R61, R49, R57, -R64 ;  /* 0x00000039313d7223 */ /* 0x000fe20000010840 */
[----:B------:R-:W-:Y:S02]  /*8640*/  HADD2.F32 R49, -RZ, R56.H1_H1 ;  /* 0x30000038ff317230 */ /* 0x000fe40000004100 */
[----:B------:R-:W-:Y:S01]  /*8650*/  FMUL.FTZ R64, R48, R59 ;  /* 0x0000003b30407220 */ /* 0x000fe20000410000 */
[----:B------:R-:W-:Y:S01]  /*8660*/  F2FP.F16.E4M3.UNPACK_B R43, R43 ;  /* 0x0000002bff2b723e */ /* 0x000fe200020006ff */
[C---:B------:R-:W-:Y:S01]  /*8670*/  FMUL.FTZ R59, R47.reuse, R59 ;  /* 0x0000003b2f3b7220 */ /* 0x040fe20000410000 */
[----:B------:R-:W-:Y:S01]  /*8680*/  F2FP.F16.E4M3.UNPACK_B R42, R42 ;  /* 0x0000002aff2a723e */ /* 0x000fe200020006ff */
[----:B------:R-:W-:Y:S01]  /*8690*/  FFMA.FTZ R64, R47, R49, -R64 ;  /* 0x000000312f407223 */ /* 0x000fe20000010840 */
[----:B------:R-:W-:-:S02]  /*86a0*/  HADD2.F32 R58, -RZ, R58.H0_H0 ;  /* 0x2000003aff3a7230 */ /* 0x000fc40000004100 */
[----:B------:R-:W-:Y:S01]  /*86b0*/  FFMA.FTZ R59, R48, R49, R59 ;  /* 0x00000031303b7223 */ /* 0x000fe2000001003b */
[--C-:B------:R-:W-:Y:S02]  /*86c0*/  HADD2.F32 R47, -RZ, R43.reuse.H0_H0 ;  /* 0x2000002bff2f7230 */ /* 0x100fe40000004100 */
[----:B------:R-:W-:Y:S01]  /*86d0*/  FFMA.FTZ R68, R54, R57, R65 ;  /* 0x0000003936447223 */ /* 0x000fe20000010041 */
[----:B------:R-:W-:Y:S01]  /*86e0*/  HADD2.F32 R48, -RZ, R43.H1_H1 ;  /* 0x3000002bff307230 */ /* 0x000fe20000004100 */
[----:B------:R-:W-:Y:S01]  /*86f0*/  F2FP.SATFINITE.E4M3.F32.PACK_AB_MERGE_C R40, R63, R62, R67 ;  /* 0x0000003e3f28723e */ /* 0x000fe20004807043 */
[--C-:B------:R-:W-:Y:S02]  /*8700*/  HADD2.F32 R43, -RZ, R42.reuse.H0_H0 ;  /* 0x2000002aff2b7230 */ /* 0x100fe40000004100 */
[-C--:B------:R-:W-:Y:S01]  /*8710*/  FMUL.FTZ R57, R47, R58.reuse ;  /* 0x0000003a2f397220 */ /* 0x080fe20000410000 */
[----:B------:R-:W-:Y:S02]  /*8720*/  HADD2.F32 R42, -RZ, R42.H1_H1 ;  /* 0x3000002aff2a7230 */ /* 0x000fe40000004100 */
[----:B------:R-:W-:Y:S01]  /*8730*/  FMUL.FTZ R66, R48, R58 ;  /* 0x0000003a30427220 */ /* 0x000fe20000410000 */
[----:B------:R-:W-:Y:S01]  /*8740*/  HADD2.F32 R60, -RZ, R60.H0_H0 ;  /* 0x2000003cff3c7230 */ /* 0x000fe20000004100 */
[----:B------:R-:W-:Y:S01]  /*8750*/  F2FP.SATFINITE.E4M3.F32.PACK_AB_MERGE_C R59, R59, R64, RZ ;  /* 0x000000403b3b723e */ /* 0x000fe200048070ff */
[----:B------:R-:W-:Y:S01]  /*8760*/  HADD2.F32 R55, -RZ, R55.H0_H0 ;  /* 0x20000037ff377230 */ /* 0x000fe20000004100 */
[----:B------:R-:W-:Y:S01]  /*8770*/  F2FP.SATFINITE.E4M3.F32.PACK_AB_MERGE_C R61, R68, R61, RZ ;  /* 0x0000003d443d723e */ /* 0x000fe200048070ff */
[----:B------:R-:W-:-:S02]  /*8780*/  HADD2.F32 R56, -RZ, R56.H0_H0 ;  /* 0x20000038ff387230 */ /* 0x000fc40000004100 */
[-C--:B------:R-:W-:Y:S01]  /*8790*/  FMUL.FTZ R54, R42, R60.reuse ;  /* 0x0000003c2a367220 */ /* 0x080fe20000410000 */
[----:B------:R-:W-:Y:S01]  /*87a0*/  FMUL.FTZ R49, R43, R60 ;  /* 0x0000003c2b317220 */ /* 0x000fe20000410000 */
[-C--:B------:R-:W-:Y:S01]  /*87b0*/  FFMA.FTZ R66, R47, R55.reuse, -R66 ;  /* 0x000000372f427223 */ /* 0x080fe20000010842 */
[----:B------:R-:W-:Y:S01]  /*87c0*/  FFMA.FTZ R57, R48, R55, R57 ;  /* 0x0000003730397223 */ /* 0x000fe20000010039 */
[-C--:B------:R-:W-:Y:S01]  /*87d0*/  FFMA.FTZ R54, R43, R56.reuse, -R54 ;  /* 0x000000382b367223 */ /* 0x080fe20000010836 */
[----:B------:R-:W-:-:S03]  /*87e0*/  FFMA.FTZ R49, R42, R56, R49 ;  /* 0x000000382a317223 */ /* 0x000fc60000010031 */
[----:B------:R-:W-:Y:S02]  /*87f0*/  F2FP.SATFINITE.E4M3.F32.PACK_AB_MERGE_C R43, R57, R66, R61 ;  /* 0x00000042392b723e */ /* 0x000fe4000480703d */
[----:B------:R-:W-:-:S07]  /*8800*/  F2FP.SATFINITE.E4M3.F32.PACK_AB_MERGE_C R42, R49, R54, R59 ;  /* 0x00000036312a723e */ /* 0x000fce000480703b */
.L_x_389:
[----:B------:R-:W-:Y:S05]  /*8810*/  BSYNC B2 ;  /* 0x0000000000027941 */ /* 0x000fea0003800000 */
.L_x_388:
[----:B-1----:R0:W-:Y:S02]  /*8820*/  STG.E.128 desc[UR54][R44.64+0x80], R40 ;  /* 0x000080282c007986 */ /* 0x0021e4000c101d36 */
.L_x_387:
[----:B------:R-:W-:Y:S05]  /*8830*/  BSYNC B1 ;  /* 0x0000000000017941 */ /* 0x000fea0003800000 */
.L_x_386:
[----:B------:R-:W-:-:S13]  /*8840*/  ISETP.NE.AND P3, PT, R39, RZ, PT ;  /* 0x000000ff2700720c */ /* 0x000fda0003f65270 */
        /* <DEDUP_REMOVED lines=8> */
[----:B------:R-:W-:Y:S01]  /*88d0*/  SHF.R.U32.HI R54, RZ, 0x10, R51 ;  /* 0x00000010ff367819 */ /* 0x000fe20000011633 */
[----:B------:R-:W-:Y:S01]  /*88e0*/  IMAD.SHL.U32 R47, R47, 0x100, RZ ;  /* 0x000001002f2f7824 */ /* 0x000fe200078e00ff */
[----:B------:R-:W-:Y:S01]  /*88f0*/  LOP3.LUT R48, R51, 0xff0000ff, RZ, 0xc0, !PT ;  /* 0xff0000ff33307812 */ /* 0x000fe200078ec0ff */
[----:B------:R-:W-:Y:S01]  /*8900*/  IMAD.SHL.U32 R49, R49, 0x100, RZ ;  /* 0x0000010031317824 */ /* 0x000fe200078e00ff */
[----:B------:R-:W-:Y:S02]  /*8910*/  LOP3.LUT R50, R53, 0xff0000ff, RZ, 0xc0, !PT ;  /* 0xff0000ff35327812 */ /* 0x000fe400078ec0ff */
[----:B------:R-:W-:-:S02]  /*8920*/  SHF.R.U32.HI R52, RZ, 0x10, R53 ;  /* 0x00000010ff347819 */ /* 0x000fc40000011635 */
[----:B------:R-:W-:Y:S01]  /*8930*/  LOP3.LUT R48, R48, 0xff00, R47, 0xf8, !PT ;  /* 0x0000ff0030307812 */ /* 0x000fe200078ef82f */
[----:B------:R-:W-:Y:S01]  /*8940*/  IMAD.U32 R47, R54, 0x10000, RZ ;  /* 0x00010000362f7824 */ /* 0x000fe200078e00ff */
[----:B------:R-:W-:Y:S02]  /*8950*/  LOP3.LUT R51, R50, 0xff00, R49, 0xf8, !PT ;  /* 0x0000ff0032337812 */ /* 0x000fe400078ef831 */
[----:B------:R-:W-:Y:S02]  /*8960*/  SHF.L.U32 R50, R52, 0x10, RZ ;  /* 0x0000001034327819 */ /* 0x000fe400000006ff */
[----:B------:R-:W-:Y:S02]  /*8970*/  F2FP.F16.E4M3.UNPACK_B R40, R41 ;  /* 0x00000029ff28723e */ /* 0x000fe400020006ff */
[----:B------:R-:W-:Y:S02]  /*8980*/  F2FP.F16.E4M3.UNPACK_B R49, R89.H1 ;  /* 0x00000059ff31723e */ /* 0x000fe400030006ff */
[----:B------:R-:W-:Y:S01]  /*8990*/  LOP3.LUT R52, R48, 0xff0000, R47, 0xf8, !PT ;  /* 0x00ff000030347812 */ /* 0x000fe200078ef82f */
[--C-:B------:R-:W-:Y:S01]  /*89a0*/  HADD2.F32 R47, -RZ, R40.reuse.H1_H1 ;  /* 0x30000028ff2f7230 */ /* 0x100fe20000004100 */
[----:B------:R-:W-:Y:S01]  /*89b0*/  LOP3.LUT R55, R51, 0xff0000, R50, 0xf8, !PT ;  /* 0x00ff000033377812 */ /* 0x000fe200078ef832 */
[--C-:B------:R-:W-:Y:S01]  /*89c0*/  HADD2.F32 R53, -RZ, R49.reuse.H0_H0 ;  /* 0x20000031ff357230 */ /* 0x100fe20000004100 */
[----:B------:R-:W-:Y:S01]  /*89d0*/  F2FP.F16.E4M3.UNPACK_B R50, R88.H1 ;  /* 0x00000058ff32723e */ /* 0x000fe200030006ff */
[----:B------:R-:W-:Y:S01]  /*89e0*/  HADD2.F32 R40, -RZ, R40.H0_H0 ;  /* 0x20000028ff287230 */ /* 0x000fe20000004100 */
[----:B------:R-:W-:Y:S01]  /*89f0*/  F2FP.F16.E4M3.UNPACK_B R41, R41.H1 ;  /* 0x00000029ff29723e */ /* 0x000fe200030006ff */
[----:B------:R-:W-:-:S02]  /*8a00*/  HADD2.F32 R54, -RZ, R49.H1_H1 ;  /* 0x30000031ff367230 */ /* 0x000fc40000004100 */
[CC--:B------:R-:W-:Y:S01]  /*8a10*/  FMUL.FTZ R57, R47.reuse, R53.reuse ;  /* 0x000000352f397220 */ /* 0x0c0fe20000410000 */
[--C-:B------:R-:W-:Y:S02]  /*8a20*/  HADD2.F32 R51, -RZ, R50.reuse.H0_H0 ;  /* 0x20000032ff337230 */ /* 0x100fe40000004100 */
[----:B------:R-:W-:Y:S01]  /*8a30*/  FMUL.FTZ R56, R40, R53 ;  /* 0x0000003528387220 */ /* 0x000fe20000410000 */
[--C-:B------:R-:W-:Y:S01]  /*8a40*/  HADD2.F32 R49, -RZ, R41.reuse.H1_H1 ;  /* 0x30000029ff317230 */ /* 0x100fe20000004100 */
[----:B------:R-:W-:Y:S01]  /*8a50*/  F2FP.F16.E4M3.UNPACK_B R89, R89 ;  /* 0x00000059ff59723e */ /* 0x000fe200020006ff */
[----:B------:R-:W-:Y:S02]  /*8a60*/  HADD2.F32 R48, -RZ, R41.H0_H0 ;  /* 0x20000029ff307230 */ /* 0x000fe40000004100 */
[-C--:B------:R-:W-:Y:S01]  /*8a70*/  FFMA.FTZ R41, R47, R51.reuse, R56 ;  /* 0x000000332f297223 */ /* 0x080fe20000010038 */
[----:B------:R-:W-:Y:S02]  /*8a80*/  HADD2.F32 R50, -RZ, R50.H1_H1 ;  /* 0x30000032ff327230 */ /* 0x000fe40000004100 */
[C---:B------:R-:W-:Y:S01]  /*8a90*/  FMUL.FTZ R53, R49.reuse, R54 ;  /* 0x0000003631357220 */ /* 0x040fe20000410000 */
[----:B------:R-:W-:Y:S01]  /*8aa0*/  F2FP.F16.E4M3.UNPACK_B R47, R46.H1 ;  /* 0x0000002eff2f723e */ /* 0x000fe200030006ff */
[----:B------:R-:W-:Y:S01]  /*8ab0*/  FMUL.FTZ R54, R48, R54 ;  /* 0x0000003630367220 */ /* 0x000fe20000410000 */
[----:B------:R-:W-:Y:S01]  /*8ac0*/  FFMA.FTZ R40, R40, R51, -R57 ;  /* 0x0000003328287223 */ /* 0x000fe20000010839 */
[----:B------:R-:W-:Y:S01]  /*8ad0*/  FFMA.FTZ R58, R48, R50, -R53 ;  /* 0x00000032303a7223 */ /* 0x000fe20000010835 */
[----:B------:R-:W-:Y:S01]  /*8ae0*/  F2FP.F16.E4M3.UNPACK_B R46, R46 ;  /* 0x0000002eff2e723e */ /* 0x000fe200020006ff */
[----:B------:R-:W-:Y:S01]  /*8af0*/  FFMA.FTZ R59, R49, R50, R54 ;  /* 0x00000032313b7223 */ /* 0x000fe20000010036 */
[----:B------:R-:W-:Y:S01]  /*8b00*/  F2FP.F16.E4M3.UNPACK_B R88, R88 ;  /* 0x00000058ff58723e */ /* 0x000fe200020006ff */
[----:B------:R-:W-:-:S02]  /*8b10*/  HADD2.F32 R51, -RZ, R89.H1_H1 ;  /* 0x30000059ff337230 */ /* 0x000fc40000004100 */
[--C-:B------:R-:W-:Y:S01]  /*8b20*/  HADD2.F32 R48, -RZ, R47.reuse.H0_H0 ;  /* 0x2000002fff307230 */ /* 0x100fe20000004100 */
[----:B------:R-:W-:Y:S01]  /*8b30*/  F2FP.SATFINITE.E4M3.F32.PACK_AB_MERGE_C R61, R59, R58, RZ ;  /* 0x0000003a3b3d723e */ /* 0x000fe200048070ff */
[----:B------:R-:W-:Y:S02]  /*8b40*/  HADD2.F32 R49, -RZ, R47.H1_H1 ;  /* 0x3000002fff317230 */ /* 0x000fe40000004100 */
[----:B------:R-:W-:Y:S02]  /*8b50*/  HADD2.F32 R47, -RZ, R46.H0_H0 ;  /* 0x2000002eff2f7230 */ /* 0x000fe40000004100 */
[-C--:B------:R-:W-:Y:S01]  /*8b60*/  FMUL.FTZ R56, R48, R51.reuse ;  /* 0x0000003330387220 */ /* 0x080fe20000410000 */
[----:B------:R-:W-:Y:S02]  /*8b70*/  HADD2.F32 R50, -RZ, R88.H1_H1 ;  /* 0x30000058ff327230 */ /* 0x000fe40000004100 */
[----:B------:R-:W-:Y:S01]  /*8b80*/  FMUL.FTZ R53, R49, R51 ;  /* 0x0000003331357220 */ /* 0x000fe20000410000 */
[----:B------:R-:W-:Y:S01]  /*8b90*/  HADD2.F32 R89, -RZ, R89.H0_H0 ;  /* 0x20000059ff597230 */ /* 0x000fe20000004100 */
[----:B------:R-:W-:Y:S01]  /*8ba0*/  F2FP.SATFINITE.E4M3.F32.PACK_AB_MERGE_C R41, R41, R40, R61 ;  /* 0x000000282929723e */ /* 0x000fe2000480703d */
[----:B------:R-:W-:-:S02]  /*8bb0*/  HADD2.F32 R46, -RZ, R46.H1_H1 ;  /* 0x3000002eff2e7230 */ /* 0x000fc40000004100 */
[-C--:B------:R-:W-:Y:S01]  /*8bc0*/  FFMA.FTZ R53, R48, R50.reuse, -R53 ;  /* 0x0000003230357223 */ /* 0x080fe20000010835 */
[----:B------:R-:W-:Y:S02]  /*8bd0*/  HADD2.F32 R88, -RZ, R88.H0_H0 ;  /* 0x20000058ff587230 */ /* 0x000fe40000004100 */
[----:B------:R-:W-:Y:S01]  /*8be0*/  FFMA.FTZ R56, R49, R50, R56 ;  /* 0x0000003231387223 */ /* 0x000fe20000010038 */
[-C--:B------:R-:W-:Y:S01]  /*8bf0*/  F2FP.F16.E4M3.UNPACK_B R50, R52.reuse.H1 ;  /* 0x00000034ff32723e */ /* 0x080fe200030006ff */
[-C--:B------:R-:W-:Y:S01]  /*8c00*/  FMUL.FTZ R54, R46, R89.reuse ;  /* 0x000000592e367220 */ /* 0x080fe20000410000 */
[C---:B------:R-:W-:Y:S01]  /*8c10*/  FMUL.FTZ R89, R47.reuse, R89 ;  /* 0x000000592f597220 */ /* 0x040fe20000410000 */
[----:B------:R-:W-:Y:S02]  /*8c20*/  F2FP.F16.E4M3.UNPACK_B R52, R52 ;  /* 0x00000034ff34723e */ /* 0x000fe400020006ff */
[-C--:B------:R-:W-:Y:S01]  /*8c30*/  FFMA.FTZ R57, R47, R88.reuse, -R54 ;  /* 0x000000582f397223 */ /* 0x080fe20000010836 */
[----:B------:R-:W-:Y:S01]  /*8c40*/  F2FP.SATFINITE.E4M3.F32.PACK_AB_MERGE_C R60, R56, R53, RZ ;  /* 0x00000035383c723e */ /* 0x000fe200048070ff */
[----:B------:R-:W-:Y:S01]  /*8c50*/  FFMA.FTZ R88, R46, R88, R89 ;  /* 0x000000582e587223 */ /* 0x000fe20000010059 */
[----:B------:R-:W-:Y:S01]  /*8c60*/  F2FP.F16.E4M3.UNPACK_B R47, R43.H1 ;  /* 0x0000002bff2f723e */ /* 0x000fe200030006ff */
[--C-:B------:R-:W-:Y:S01]  /*8c70*/  HADD2.F32 R51, -RZ, R50.reuse.H1_H1 ;  /* 0x30000032ff337230 */ /* 0x100fe20000004100 */
[-C--:B------:R-:W-:Y:S01]  /*8c80*/  F2FP.F16.E4M3.UNPACK_B R53, R55.reuse.H1 ;  /* 0x00000037ff35723e */ /* 0x080fe200030006ff */
[----:B------:R-:W-:Y:S01]  /*8c90*/  HADD2.F32 R50, -RZ, R50.H0_H0 ;  /* 0x20000032ff327230 */ /* 0x000fe20000004100 */
[-C--:B------:R-:W-:Y:S01]  /*8ca0*/  F2FP.F16.E4M3.UNPACK_B R46, R42.reuse.H1 ;  /* 0x0000002aff2e723e */ /* 0x080fe200030006ff */
[----:B------:R-:W-:Y:S01]  /*8cb0*/  HADD2.F32 R49, -RZ, R47.H1_H1 ;  /* 0x3000002fff317230 */ /* 0x000fe20000004100 */
[----:B------:R-:W-:Y:S01]  /*8cc0*/  F2FP.F16.E4M3.UNPACK_B R55, R55 ;  /* 0x00000037ff37723e */ /* 0x000fe200020006ff */
[----:B------:R-:W-:Y:S01]  /*8cd0*/  HADD2.F32 R56, -RZ, R53.H1_H1 ;  /* 0x30000035ff387230 */ /* 0x000fe20000004100 */
[----:B------:R-:W-:Y:S01]  /*8ce0*/  F2FP.F16.E4M3.UNPACK_B R43, R43 ;  /* 0x0000002bff2b723e */ /* 0x000fe200020006ff */
[----:B------:R-:W-:Y:S01]  /*8cf0*/  HADD2.F32 R48, -RZ, R47.H0_H0 ;  /* 0x2000002fff307230 */ /* 0x000fe20000004100 */
[----:B------:R-:W-:Y:S01]  /*8d00*/  F2FP.F16.E4M3.UNPACK_B R42, R42 ;  /* 0x0000002aff2a723e */ /* 0x000fe200020006ff */
[----:B------:R-:W-:-:S02]  /*8d10*/  HADD2.F32 R47, -RZ, R46.H1_H1 ;  /* 0x3000002eff2f7230 */ /* 0x000fc40000004100 */
[-C--:B------:R-:W-:Y:S01]  /*8d20*/  FMUL.FTZ R59, R49, R56.reuse ;  /* 0x00000038313b7220 */ /* 0x080fe20000410000 */
[--C-:B------:R-:W-:Y:S02]  /*8d30*/  HADD2.F32 R54, -RZ, R55.reuse.H1_H1 ;  /* 0x30000037ff367230 */ /* 0x100fe40000004100 */
[C---:B------:R-:W-:Y:S01]  /*8d40*/  FMUL.FTZ R56, R48.reuse, R56 ;  /* 0x0000003830387220 */ /* 0x040fe20000410000 */
[----:B------:R-:W-:Y:S02]  /*8d50*/  HADD2.F32 R46, -RZ, R46.H0_H0 ;  /* 0x2000002eff2e7230 */ /* 0x000fe40000004100 */
[----:B------:R-:W-:Y:S01]  /*8d60*/  FFMA.FTZ R58, R48, R51, -R59 ;  /* 0x00000033303a7223 */ /* 0x000fe2000001083b */
[----:B------:R-:W-:Y:S02]  /*8d70*/  HADD2.F32 R48, -RZ, R52.H1_H1 ;  /* 0x30000034ff307230 */ /* 0x000fe40000004100 */
[----:B------:R-:W-:Y:S01]  /*8d80*/  FMUL.FTZ R59, R47, R54 ;  /* 0x000000362f3b7220 */ /* 0x000fe20000410000 */
[----:B------:R-:W-:-:S02]  /*8d90*/  HADD2.F32 R55, -RZ, R55.H0_H0 ;  /* 0x20000037ff377230 */ /* 0x000fc40000004100 */
[C---:B------:R-:W-:Y:S01]  /*8da0*/  FMUL.FTZ R54, R46.reuse, R54 ;  /* 0x000000362e367220 */ /* 0x040fe20000410000 */
[----:B------:R-:W-:Y:S02]  /*8db0*/  HADD2.F32 R53, -RZ, R53.H0_H0 ;  /* 0x20000035ff357230 */ /* 0x000fe40000004100 */
[-C--:B------:R-:W-:Y:S01]  /*8dc0*/  FFMA.FTZ R59, R46, R48.reuse, -R59 ;  /* 0x000000302e3b7223 */ /* 0x080fe2000001083b */
[--C-:B------:R-:W-:Y:S02]  /*8dd0*/  HADD2.F32 R46, -RZ, R43.reuse.H0_H0 ;  /* 0x2000002bff2e7230 */ /* 0x100fe40000004100 */
[----:B------:R-:W-:Y:S01]  /*8de0*/  FFMA.FTZ R54, R47, R48, R54 ;  /* 0x000000302f367223 */ /* 0x000fe20000010036 */
[----:B------:R-:W-:Y:S02]  /*8df0*/  HADD2.F32 R47, -RZ, R43.H1_H1 ;  /* 0x3000002bff2f7230 */ /* 0x000fe40000004100 */
[----:B------:R-:W-:Y:S01]  /*8e00*/  FFMA.FTZ R51, R49, R51, R56 ;  /* 0x0000003331337223 */ /* 0x000fe20000010038 */
[----:B------:R-:W-:-:S02]  /*8e10*/  HADD2.F32 R43, -RZ, R42.H0_H0 ;  /* 0x2000002aff2b7230 */ /* 0x000fc40000004100 */
[-C--:B------:R-:W-:Y:S01]  /*8e20*/  FMUL.FTZ R56, R46, R53.reuse ;  /* 0x000000352e387220 */ /* 0x080fe20000410000 */
[----:B------:R-:W-:Y:S02]  /*8e30*/  HADD2.F32 R42, -RZ, R42.H1_H1 ;  /* 0x3000002aff2a7230 */ /* 0x000fe40000004100 */
[C---:B------:R-:W-:Y:S01]  /*8e40*/  FMUL.FTZ R49, R47.reuse, R53 ;  /* 0x000000352f317220 */ /* 0x040fe20000410000 */
[----:B------:R-:W-:Y:S02]  /*8e50*/  HADD2.F32 R52, -RZ, R52.H0_H0 ;  /* 0x20000034ff347230 */ /* 0x000fe40000004100 */
[-C--:B------:R-:W-:Y:S01]  /*8e60*/  FFMA.FTZ R56, R47, R50.reuse, R56 ;  /* 0x000000322f387223 */ /* 0x080fe20000010038 */
[----:B------:R-:W-:Y:S01]  /*8e70*/  F2FP.SATFINITE.E4M3.F32.PACK_AB_MERGE_C R54, R54, R59, RZ ;  /* 0x0000003b3636723e */ /* 0x000fe200048070ff */
[-C--:B------:R-:W-:Y:S01]  /*8e80*/  FMUL.FTZ R48, R42, R55.reuse ;  /* 0x000000372a307220 */ /* 0x080fe20000410000 */
[----:B------:R-:W-:Y:S01]  /*8e90*/  FMUL.FTZ R55, R43, R55 ;  /* 0x000000372b377220 */ /* 0x000fe20000410000 */
[----:B------:R-:W-:Y:S01]  /*8ea0*/  FFMA.FTZ R49, R46, R50, -R49 ;  /* 0x000000322e317223 */ /* 0x000fe20000010831 */
[----:B------:R-:W-:Y:S01]  /*8eb0*/  F2FP.SATFINITE.E4M3.F32.PACK_AB_MERGE_C R51, R51, R58, RZ ;  /* 0x0000003a3333723e */ /* 0x000fe200048070ff */
[-C--:B------:R-:W-:Y:S01]  /*8ec0*/  FFMA.FTZ R48, R43, R52.reuse, -R48 ;  /* 0x000000342b307223 */ /* 0x080fe20000010830 */
[----:B------:R-:W-:Y:S01]  /*8ed0*/  FFMA.FTZ R55, R42, R52, R55 ;  /* 0x000000342a377223 */ /* 0x000fe20000010037 */
[----:B------:R-:W-:-:S02]  /*8ee0*/  F2FP.SATFINITE.E4M3.F32.PACK_AB_MERGE_C R40, R88, R57, R60 ;  /* 0x000000395828723e */ /* 0x000fc4000480703c */
[----:B------:R-:W-:Y:S02]  /*8ef0*/  F2FP.SATFINITE.E4M3.F32.PACK_AB_MERGE_C R43, R56, R49, R51 ;  /* 0x00000031382b723e */ /* 0x000fe40004807033 */
[----:B------:R-:W-:-:S07]  /*8f00*/  F2FP.SATFINITE.E4M3.F32.PACK_AB_MERGE_C R42, R55, R48, R54 ;  /* 0x00000030372a723e */ /* 0x000fce0004807036 */
.L_x_391:
[----:B------:R-:W-:Y:S05]  /*8f10*/  BSYNC B1 ;  /* 0x0000000000017941 */ /* 0x000fea0003800000 */
.L_x_390:
[----:B-1----:R0:W-:Y:S01]  /*8f20*/  STG.E.128 desc[UR54][R44.64+0xa0], R40 ;  /* 0x0000a0282c007986 */ /* 0x0021e2000c101d36 */
[----:B------:R-:W-:Y:S05]  /*8f30*/  BRA `(.L_x_369) ;  /* 0x0000006800747947 */ /* 0x000fea0003800000 */
.L_x_337:
[----:B------:R-:W-:Y:S01]  /*8f40*/  ISETP.GE.AND P4, PT, R168, R96, PT ;  /* 0x00000060a800720c */ /* 0x000fe20003f86270 */
[----:B------:R-:W-:Y:S01]  /*8f50*/  BSSY B1, `(.L_x_392) ;  /* 0x000002f000017945 */ /* 0x000fe20003800000 */
[----:B------:R-:W-:Y:S02]  /*8f60*/  CS2R R60, SRZ ;  /* 0x00000000003c7805 */ /* 0x000fe4000001ff00 */
[----:B------:R-:W-:Y:S02]  /*8f70*/  CS2R R40, SRZ ;  /* 0x0000000000287805 */ /* 0x000fe4000001ff00 */
[----:B0-----:R-:W-:Y:S02]  /*8f80*/  CS2R R42, SRZ ;  /* 0x00000000002a7805 */ /* 0x001fe4000001ff00 */
        /* <DEDUP_REMOVED lines=14> */
[----:B------:R-:W-:Y:S01]  /*9070*/  CS2R R74, SRZ ;  /* 0x00000000004a7805 */ /* 0x000fe2000001ff00 */
[----:B------:R-:W-:Y:S06]  /*9080*/  @P4 BRA `(.L_x_393) ;  /* 0x00000000006c4947 */ /* 0x000fec0003800000 */
[----:B------:R-:W-:Y:S01]  /*9090*/  ULDC.64 UR4, c[0x0][0x3e8] ;  /* 0x0000fa0000047ab9 */ /* 0x000fe20000000a00 */
[----:B------:R-:W-:Y:S02]  /*90a0*/  CS2R R52, SRZ ;  /* 0x0000000000347805 */ /* 0x000fe4000001ff00 */
[----:B------:R-:W-:Y:S02]  /*90b0*/  IADD3 R76, P2, P3, R108, UR4, R90 ;  /* 0x000000046c4c7c10 */ /* 0x000fe4000fb5e05a */
[----:B------:R-:W-:Y:S02]  /*90c0*/  CS2R R54, SRZ ;  /* 0x0000000000367805 */ /* 0x000fe4000001ff00 */
[----:B------:R-:W-:Y:S02]  /*90d0*/  CS2R R40, SRZ ;  /* 0x0000000000287805 */ /* 0x000fe4000001ff00 */
[----:B------:R-:W-:Y:S02]  /*90e0*/  CS2R R42, SRZ ;  /* 0x00000000002a7805 */ /* 0x000fe4000001ff00 */
[----:B------:R-:W-:Y:S01]  /*90f0*/  IADD3.X R77, R14, UR5, R97, P2, P3 ;  /* 0x000000050e4d7c10 */ /* 0x000fe200097e6461 */
[----:B------:R-:W-:-:S02]  /*9100*/  ULDC.64 UR4, c[0x0][0x400] ;  /* 0x0001000000047ab9 */ /* 0x000fc40000000a00 */
[----:B------:R-:W-:-:S04]  /*9110*/  IADD3 R78, P2, P3, R102, UR4, R88 ;  /* 0x00000004664e7c10 */ /* 0x000fc8000fb5e058 */
[----:B------:R-:W-:Y:S02]  /*9120*/  IADD3.X R79, R20, UR5, R98, P2, P3 ;  /* 0x00000005144f7c10 */ /* 0x000fe400097e6462 */
[----:B------:R-:W-:Y:S02]  /*9130*/  ISETP.GE.AND P2, PT, R18, R133, PT ;  /* 0x000000851200720c */ /* 0x000fe40003f46270 */
[----:B------:R-:W-:Y:S02]  /*9140*/  CS2R R56, SRZ ;  /* 0x0000000000387805 */ /* 0x000fe4000001ff00 */
[----:B------:R-:W-:Y:S02]  /*9150*/  CS2R R58, SRZ ;  /* 0x00000000003a7805 */ /* 0x000fe4000001ff00 */
[----:B------:R-:W-:Y:S02]  /*9160*/  CS2R R44, SRZ ;  /* 0x00000000002c7805 */ /* 0x000fe4000001ff00 */
[----:B------:R-:W-:-:S05]  /*9170*/  CS2R R46, SRZ ;  /* 0x00000000002e7805 */ /* 0x000fca000001ff00 */
[----:B------:R0:W5:Y:S04]  /*9180*/  @!P2 LDG.E.128 R52, desc[UR54][R76.64] ;  /* 0x000000364c34a981 */ /* 0x000168000c1e1d00 */
[----:B------:R0:W5:Y:S01]  /*9190*/  @!P2 LDG.E.128 R40, desc[UR54][R78.64] ;  /* 0x000000364e28a981 */ /* 0x000162000c1e1d00 */
[----:B------:R-:W-:Y:S02]  /*91a0*/  ISETP.GE.AND P2, PT, R0, R133, PT ;  /* 0x000000850000720c */ /* 0x000fe40003f46270 */
[----:B------:R-:W-:Y:S02]  /*91b0*/  CS2R R72, SRZ ;  /* 0x0000000000487805 */ /* 0x000fe4000001ff00 */
[----:B------:R-:W-:Y:S02]  /*91c0*/  CS2R R74, SRZ ;  /* 0x00000000004a7805 */ /* 0x000fe4000001ff00 */
[----:B------:R-:W-:-:S02]  /*91d0*/  CS2R R48, SRZ ;  /* 0x0000000000307805 */ /* 0x000fc4000001ff00 */
[----:B------:R-:W-:-:S05]  /*91e0*/  CS2R R50, SRZ ;  /* 0x0000000000327805 */ /* 0x000fca000001ff00 */
[----:B------:R0:W5:Y:S04]  /*91f0*/  @!P2 LDG.E.128 R56, desc[UR54][R76.64+0x20] ;  /* 0x000020364c38a981 */ /* 0x000168000c1e1d00 */
[----:B------:R0:W5:Y:S01]  /*9200*/  @!P2 LDG.E.128 R44, desc[UR54][R78.64+0x20] ;  /* 0x000020364e2ca981 */ /* 0x000162000c1e1d00 */
[----:B------:R-:W-:-:S13]  /*9210*/  ISETP.GE.AND P2, PT, R6, R133, PT ;  /* 0x000000850600720c */ /* 0x000fda0003f46270 */
[----:B------:R0:W5:Y:S04]  /*9220*/  @!P2 LDG.E.128 R72, desc[UR54][R76.64+0x40] ;  /* 0x000040364c48a981 */ /* 0x000168000c1e1d00 */
[----:B------:R0:W5:Y:S02]  /*9230*/  @!P2 LDG.E.128 R48, desc[UR54][R78.64+0x40] ;  /* 0x000040364e30a981 */ /* 0x000164000c1e1d00 */
.L_x_393:
[----:B------:R-:W-:Y:S05]  /*9240*/  BSYNC B1 ;  /* 0x0000000000017941 */ /* 0x000fea0003800000 */
.L_x_392:
[----:B------:R-:W-:Y:S01]  /*9250*/  ISETP.GE.AND P3, PT, R216, R96, PT ;  /* 0x00000060d800720c */ /* 0x000fe20003f66270 */
[----:B------:R-:W-:Y:S01]  /*9260*/  BSSY B1, `(.L_x_394) ;  /* 0x0000027000017945 */ /* 0x000fe20003800000 */
[----:B0-----:R-:W-:Y:S02]  /*9270*/  CS2R R76, SRZ ;  /* 0x00000000004c7805 */ /* 0x001fe4000001ff00 */
[----:B------:R-:W-:Y:S02]  /*9280*/  CS2R R78, SRZ ;  /* 0x00000000004e7805 */ /* 0x000fe4000001ff00 */
[----:B------:R-:W-:Y:S02]  /*9290*/  CS2R R80, SRZ ;  /* 0x0000000000507805 */ /* 0x000fe4000001ff00 */
[----:B------:R-:W-:Y:S02]  /*92a0*/  CS2R R82, SRZ ;  /* 0x0000000000527805 */ /* 0x000fe4000001ff00 */
[----:B------:R-:W-:-:S02]  /*92b0*/  CS2R R84, SRZ ;  /* 0x0000000000547805 */ /* 0x000fc4000001ff00 */
[----:B------:R-:W-:Y:S01]  /*92c0*/  CS2R R86, SRZ ;  /* 0x0000000000567805 */ /* 0x000fe2000001ff00 */
[----:B------:R-:W-:Y:S06]  /*92d0*/  @P3 BRA `(.L_x_395) ;  /* 0x00000000007c3947 */ /* 0x000fec0003800000 */
[----:B------:R-:W-:Y:S01]  /*92e0*/  IADD3 R89, P2, P5, R108, R90, R10 ;  /* 0x0000005a6c597210 */ /* 0x000fe20007d5e00a */
[----:B------:R-:W-:Y:S01]  /*92f0*/  ULDC.64 UR4, c[0x0][0x3e8] ;  /* 0x0000fa0000047ab9 */ /* 0x000fe20000000a00 */
[----:B------:R-:W-:Y:S02]  /*9300*/  CS2R R76, SRZ ;  /* 0x00000000004c7805 */ /* 0x000fe4000001ff00 */
[----:B------:R-:W-:Y:S02]  /*9310*/  CS2R R78, SRZ ;  /* 0x00000000004e7805 */ /* 0x000fe4000001ff00 */
[----:B------:R-:W-:Y:S02]  /*9320*/  IADD3.X R97, R14, R97, R9, P2, P5 ;  /* 0x000000610e617210 */ /* 0x000fe400017ea409 */
[----:B------:R-:W-:Y:S02]  /*9330*/  CS2R R60, SRZ ;  /* 0x00000000003c7805 */ /* 0x000fe4000001ff00 */
[----:B------:R-:W-:-:S02]  /*9340*/  IADD3 R90, P2, P5, R102, R88, R12 ;  /* 0x00000058665a7210 */ /* 0x000fc40007d5e00c */
[----:B------:R-:W-:Y:S02]  /*9350*/  CS2R R62, SRZ ;  /* 0x00000000003e7805 */ /* 0x000fe4000001ff00 */
        /* <DEDUP_REMOVED lines=23> */
.L_x_395:
[----:B------:R-:W-:Y:S05]  /*94d0*/  BSYNC B1 ;  /* 0x0000000000017941 */ /* 0x000fea0003800000 */
.L_x_394:
[----:B------:R-:W-:Y:S01]  /*94e0*/  UISETP.NE.AND UP0, UPT, UR53, 0x3, UPT ;  /* 0x000000033500788c */ /* 0x000fe2000bf05270 */
[----:B-----5:R-:W-:Y:S01]  /*94f0*/  IMAD.MOV.U32 R183, RZ, RZ, R40 ;  /* 0x000000ffffb77224 */ /* 0x020fe200078e0028 */
        /* <DEDUP_REMOVED lines=23> */
[----:B------:R-:W-:Y:S01]  /*9670*/  IMAD.MOV.U32 R153, RZ, RZ, R86 ;  /* 0x000000ffff997224 */ /* 0x000fe200078e0056 */
[----:B------:R-:W-:Y:S06]  /*9680*/  @!P2 BRA `(.L_x_396) ;  /* 0x000000000004a947 */ /* 0x000fec0003800000 */
[----:B------:R-:W-:Y:S01]  /*9690*/  BPT.TRAP 0x1 ;  /* 0x000000040000795c */ /* 0x000fe20000300000 */
.L_x_396:
[----:B------:R-:W-:Y:S01]  /*96a0*/  IMAD R97, R17, 0x8, R16 ;  /* 0x0000000811617824 */ /* 0x000fe200078e0210 */
[----:B------:R-:W-:Y:S01]  /*96b0*/  SHF.L.U32 R98, R169, 0x1f, RZ ;  /* 0x0000001fa9627819 */ /* 0x000fe200000006ff */
[----:B------:R-:W1:Y:S01]  /*96c0*/  LDC R154, c[0x0][0x2f4] ;  /* 0x0000bd00ff9a7b82 */ /* 0x000e620000000800 */
[----:B------:R-:W-:Y:S01]  /*96d0*/  BSSY B1, `(.L_x_397) ;  /* 0x0000004000017945 */ /* 0x000fe20003800000 */
[----:B------:R-:W-:Y:S01]  /*96e0*/  MOV R137, R92 ;  /* 0x0000005c00897202 */ /* 0x000fe20000000f00 */
[----:B------:R-:W2:Y:S02]  /*96f0*/  SYNCS.PHASECHK.TRANS64.TRYWAIT P5, [R97+URZ+0x29890], R98 ;  /* 0x02989062610075a7 */ /* 0x000ea400080a017f */
[----:B--2---:R-:W-:Y:S05]  /*9700*/  @!P5 BRA `(.L_x_398) ;  /* 0x000002180090d947 */ /* 0x004fea0003800000 */
.L_x_664:
[----:B------:R-:W-:Y:S05]  /*9710*/  BSYNC B1 ;  /* 0x0000000000017941 */ /* 0x000fea0003800000 */
.L_x_397:
[----:B------:R-:W3:Y:S01]  /*9720*/  LDC.64 R138, c[0x0][0x300] ;  /* 0x0000c000ff8a7b82 */ /* 0x000ee20000000a00 */
[----:B------:R-:W-:Y:S01]  /*9730*/  BSSY B1, `(.L_x_399) ;  /* 0x00002f7000017945 */ /* 0x000fe20003800000 */
[----:B-1----:R-:W-:-:S03]  /*9740*/  IMAD.IADD R159, R154, 0x1, -R99 ;  /* 0x000000019a9f7824 */ /* 0x002fc600078e0a63 */
[----:B------:R-:W-:Y:S05]  /*9750*/  @P4 BRA `(.L_x_400) ;  /* 0x0000002c00d04947 */ /* 0x000fea0003800000 */
[----:B------:R-:W-:Y:S01]  /*9760*/  ISETP.NE.AND P4, PT, R34, RZ, PT ;  /* 0x000000ff2200720c */ /* 0x000fe20003f85270 */
[-C--:B---3--:R-:W-:Y:S01]  /*9770*/  IMAD R176, R219, R138.reuse, RZ ;  /* 0x0000008adbb07224 */ /* 0x088fe200078e02ff */
[----:B------:R-:W-:Y:S01]  /*9780*/  BSSY B2, `(.L_x_401) ;  /* 0x00000fc000027945 */ /* 0x000fe20003800000 */
[----:B------:R-:W-:-:S04]  /*9790*/  IMAD.WIDE.U32 R140, R168, R138, R136 ;  /* 0x0000008aa88c7225 */ /* 0x000fc800078e0088 */
[----:B------:R-:W-:-:S04]  /*97a0*/  IMAD R176, R168, R139, R176 ;  /* 0x0000008ba8b07224 */ /* 0x000fc800078e02b0 */
[----:B------:R-:W-:Y:S02]  /*97b0*/  IMAD.IADD R176, R176, 0x1, R141 ;  /* 0x00000001b0b07824 */ /* 0x000fe400078e028d */
[----:B------:R-:W-:Y:S05]  /*97c0*/  @!P4 BRA `(.L_x_402) ;  /* 0x0000000c00dcc947 */ /* 0x000fea0003800000 */
[----:B0-----:R-:W-:Y:S01]  /*97d0*/  SEL R88, R99, R159, !P0 ;  /* 0x0000009f63587207 */ /* 0x001fe20004000000 */
[----:B------:R-:W-:Y:S01]  /*97e0*/  BSSY B3, `(.L_x_403) ;  /* 0x00000e9000037945 */ /* 0x000fe20003800000 */
[----:B------:R-:W-:Y:S02]  /*97f0*/  ISETP.GE.AND P4, PT, R18, R133, PT ;  /* 0x000000851200720c */ /* 0x000fe40003f86270 */
[----:B------:R-:W-:-:S04]  /*9800*/  SHF.R.S32.HI R89, RZ, 0x1f, R88 ;  /* 0x0000001fff597819 */ /* 0x000fc80000011458 */
[----:B------:R-:W-:-:S04]  /*9810*/  LEA.HI R89, R89, R88, RZ, 0x5 ;  /* 0x0000005859597211 */ /* 0x000fc800078f28ff */
[----:B------:R-:W-:-:S04]  /*9820*/  LEA.HI.SX32 R186, R89, R21, 0x1b ;  /* 0x0000001559ba7211 */ /* 0x000fc800078fdaff */
[----:B------:R-:W-:-:S04]  /*9830*/  SHF.R.S32.HI R89, RZ, 0x1f, R186 ;  /* 0x0000001fff597819 */ /* 0x000fc800000114ba */
[----:B------:R-:W-:Y:S01]  /*9840*/  LEA.HI R89, R89, R186, RZ, 0x2 ;  /* 0x000000ba59597211 */ /* 0x000fe200078f10ff */
[----:B------:R-:W-:-:S03]  /*9850*/  IMAD.SHL.U32 R186, R186, 0x10, RZ ;  /* 0x00000010baba7824 */ /* 0x000fc600078e00ff */
[----:B------:R-:W-:Y:S02]  /*9860*/  SHF.R.S32.HI R89, RZ, 0x2, R89 ;  /* 0x00000002ff597819 */ /* 0x000fe40000011459 */
[----:B------:R-:W-:-:S03]  /*9870*/  LOP3.LUT R88, R175, 0x30, R186, 0xf8, !PT ;  /* 0x00000030af587812 */ /* 0x000fc600078ef8ba */
[----:B------:R-:W-:Y:S01]  /*9880*/  IMAD R89, R89, 0x2800, R197 ;  /* 0x0000280059597824 */ /* 0x000fe200078e02c5 */
[----:B------:R-:W-:-:S04]  /*9890*/  LOP3.LUT R88, R88, R196, RZ, 0x3c, !PT ;  /* 0x000000c458587212 */ /* 0x000fc800078e3cff */
[----:B------:R-:W-:-:S05]  /*98a0*/  IADD3 R88, R89, R88, RZ ;  /* 0x0000005859587210 */ /* 0x000fca0007ffe0ff */
[C---:B------:R-:W-:Y:S02]  /*98b0*/  IMAD R92, R17.reuse, 0x7800, R88 ;  /* 0x00007800115c7824 */ /* 0x040fe400078e0258 */
[----:B------:R-:W-:Y:S02]  /*98c0*/  IMAD R88, R17, 0x7800, R143 ;  /* 0x0000780011587824 */ /* 0x000fe400078e028f */
[C---:B------:R-:W-:Y:S02]  /*98d0*/  IMAD.IADD R92, R16.reuse, 0x1, R92 ;  /* 0x00000001105c7824 */ /* 0x040fe400078e025c */
[----:B------:R-:W-:-:S04]  /*98e0*/  IMAD.IADD R88, R16, 0x1, R88 ;  /* 0x0000000110587824 */ /* 0x000fc800078e0258 */
[----:B------:R-:W0:Y:S04]  /*98f0*/  LDS.128 R92, [R92+0x1a400] ;  /* 0x01a400005c5c7984 */ /* 0x000e280000000c00 */
[----:B------:R-:W1:Y:S01]  /*9900*/  LDS.128 R88, [R88+0x1a400] ;  /* 0x01a4000058587984 */ /* 0x000e620000000c00 */
[----:B------:R-:W-:Y:S05]  /*9910*/  @P4 BRA `(.L_x_404) ;  /* 0x0000000c00544947 */ /* 0x000fea0003800000 */
[--C-:B------:R-:W-:Y:S02]  /*9920*/  SHF.R.U32.HI R54, RZ, 0x8, R53.reuse ;  /* 0x00000008ff367819 */ /* 0x100fe40000011635 */
[----:B------:R-:W-:Y:S02]  /*9930*/  SHF.R.U32.HI R40, RZ, 0x10, R53 ;  /* 0x00000010ff287819 */ /* 0x000fe40000011635 */
[----:B------:R-:W-:Y:S01]  /*9940*/  LOP3.LUT R52, R53, 0xff0000ff, RZ, 0xc0, !PT ;  /* 0xff0000ff35347812 */ /* 0x000fe200078ec0ff */
[----:B------:R-:W-:Y:S01]  /*9950*/  IMAD.SHL.U32 R190, R54, 0x100, RZ ;  /* 0x0000010036be7824 */ /* 0x000fe200078e00ff */
[--C-:B------:R-:W-:Y:S01]  /*9960*/  SHF.R.U32.HI R53, RZ, 0x8, R55.reuse ;  /* 0x00000008ff357819 */ /* 0x100fe20000011637 */
[----:B------:R-:W-:Y:S01]  /*9970*/  IMAD.U32 R40, R40, 0x10000, RZ ;  /* 0x0001000028287824 */ /* 0x000fe200078e00ff */
[----:B------:R-:W-:Y:S02]  /*9980*/  SHF.R.U32.HI R42, RZ, 0x10, R55 ;  /* 0x00000010ff2a7819 */ /* 0x000fe40000011637 */
[----:B------:R-:W-:Y:S01]  /*9990*/  LOP3.LUT R188, R55, 0xff0000ff, RZ, 0xc0, !PT ;  /* 0xff0000ff37bc7812 */ /* 0x000fe200078ec0ff */
[----:B------:R-:W-:Y:S01]  /*99a0*/  IMAD.SHL.U32 R53, R53, 0x100, RZ ;  /* 0x0000010035357824 */ /* 0x000fe200078e00ff */
[--C-:B------:R-:W-:Y:S01]  /*99b0*/  SHF.R.U32.HI R55, RZ, 0x8, R41.reuse ;  /* 0x00000008ff377819 */ /* 0x100fe20000011629 */
[----:B------:R-:W-:Y:S01]  /*99c0*/  IMAD.U32 R42, R42, 0x10000, RZ ;  /* 0x000100002a2a7824 */ /* 0x000fe200078e00ff */
[----:B------:R-:W-:-:S02]  /*99d0*/  SHF.R.U32.HI R187, RZ, 0x10, R41 ;  /* 0x00000010ffbb7819 */ /* 0x000fc40000011629 */
[----:B------:R-:W-:Y:S02]  /*99e0*/  LOP3.LUT R52, R52, 0xff00, R190, 0xf8, !PT ;  /* 0x0000ff0034347812 */ /* 0x000fe400078ef8be */
[----:B------:R-:W-:Y:S02]  /*99f0*/  LOP3.LUT R189, R41, 0xff0000ff, RZ, 0xc0, !PT ;  /* 0xff0000ff29bd7812 */ /* 0x000fe400078ec0ff */
[----:B------:R-:W-:Y:S02]  /*9a00*/  SHF.L.U32 R190, R55, 0x8, RZ ;  /* 0x0000000837be7819 */ /* 0x000fe400000006ff */
[----:B------:R-:W-:Y:S01]  /*9a10*/  LOP3.LUT R55, R188, 0xff00, R53, 0xf8, !PT ;  /* 0x0000ff00bc377812 */ /* 0x000fe200078ef835 */
[----:B------:R-:W-:Y:S01]  /*9a20*/  IMAD.U32 R53, R187, 0x10000, RZ ;  /* 0x00010000bb357824 */ /* 0x000fe200078e00ff */
[----:B------:R-:W-:Y:S02]  /*9a30*/  LOP3.LUT R189, R189, 0xff00, R190, 0xf8, !PT ;  /* 0x0000ff00bdbd7812 */ /* 0x000fe400078ef8be */
[----:B------:R-:W-:-:S02]  /*9a40*/  LOP3.LUT R187, R52, 0xff0000, R40, 0xf8, !PT ;  /* 0x00ff000034bb7812 */ /* 0x000fc400078ef828 */
[----:B------:R-:W-:Y:S02]  /*9a50*/  LOP3.LUT R40, R189, 0xff0000, R53, 0xf8, !PT ;  /* 0x00ff0000bd287812 */ /* 0x000fe400078ef835 */
[----:B0-----:R-:W-:Y:S02]  /*9a60*/  F2FP.F16.E4M3.UNPACK_B R188, R93 ;  /* 0x0000005dffbc723e */ /* 0x001fe400020006ff */
[----:B------:R-:W-:Y:S02]  /*9a70*/  F2FP.F16.E4M3.UNPACK_B R190, R40 ;  /* 0x00000028ffbe723e */ /* 0x000fe400020006ff */
[----:B-1----:R-:W-:Y:S01]  /*9a80*/  F2FP.F16.E4M3.UNPACK_B R52, R89 ;  /* 0x00000059ff34723e */ /* 0x002fe200020006ff */
[----:B------:R-:W-:Y:S01]  /*9a90*/  HADD2.F32 R53, -RZ, R188.H0_H0 ;  /* 0x200000bcff357230 */ /* 0x000fe20000004100 */
[----:B------:R-:W-:Y:S01]  /*9aa0*/  F2FP.F16.E4M3.UNPACK_B R191, R187 ;  /* 0x000000bbffbf723e */ /* 0x000fe200020006ff */
[----:B------:R-:W-:Y:S01]  /*9ab0*/  HADD2.F32 R193, -RZ, R190.H0_H0 ;  /* 0x200000beffc17230 */ /* 0x000fe20000004100 */
[----:B------:R-:W-:Y:S01]  /*9ac0*/  F2FP.F16.E4M3.UNPACK_B R93, R93.H1 ;  /* 0x0000005dff5d723e */ /* 0x000fe200030006ff */
[----:B------:R-:W-:Y:S01]  /*9ad0*/  HADD2.F32 R189, -RZ, R52.H0_H0 ;  /* 0x20000034ffbd7230 */ /* 0x000fe20000004100 */
[----:B------:R-:W-:Y:S01]  /*9ae0*/  F2FP.F16.E4M3.UNPACK_B R187, R187.H1 ;  /* 0x000000bbffbb723e */ /* 0x000fe200030006ff */
[----:B------:R-:W-:-:S02]  /*9af0*/  HADD2.F32 R192, -RZ, R191.H0_H0 ;  /* 0x200000bfffc07230 */ /* 0x000fc40000004100 */
[-C--:B------:R-:W-:Y:S01]  /*9b00*/  FMUL.FTZ R194, R53, R193.reuse ;  /* 0x000000c135c27220 */ /* 0x080fe20000410000 */
[----:B------:R-:W-:Y:S02]  /*9b10*/  HADD2.F32 R190, -RZ, R190.H1_H1 ;  /* 0x300000beffbe7230 */ /* 0x000fe40000004100 */
[C---:B------:R-:W-:Y:S01]  /*9b20*/  FMUL.FTZ R193, R189.reuse, R193 ;  /* 0x000000c1bdc17220 */ /* 0x040fe20000410000 */
[----:B------:R-:W-:Y:S02]  /*9b30*/  HADD2.F32 R52, -RZ, R52.H1_H1 ;  /* 0x30000034ff347230 */ /* 0x000fe40000004100 */
[-C--:B------:R-:W-:Y:S01]  /*9b40*/  FFMA.FTZ R189, R189, R192.reuse, -R194 ;  /* 0x000000c0bdbd7223 */ /* 0x080fe200000108c2 */
[----:B------:R-:W-:Y:S02]  /*9b50*/  HADD2.F32 R191, -RZ, R191.H1_H1 ;  /* 0x300000bfffbf7230 */ /* 0x000fe40000004100 */
[----:B------:R-:W-:Y:S01]  /*9b60*/  FFMA.FTZ R53, R53, R192, R193 ;  /* 0x000000c035357223 */ /* 0x000fe200000100c1 */
[----:B------:R-:W-:Y:S01]  /*9b70*/  HADD2.F32 R192, -RZ, R188.H1_H1 ;  /* 0x300000bcffc07230 */ /* 0x000fe20000004100 */
[----:B------:R-:W-:-:S02]  /*9b80*/  SHF.R.U32.HI R54, RZ, 0x8, R43 ;  /* 0x00000008ff367819 */ /* 0x000fc4000001162b */
[----:B------:R-:W-:Y:S02]  /*9b90*/  SHF.R.U32.HI R41, RZ, 0x10, R43 ;  /* 0x00000010ff297819 */ /* 0x000fe4000001162b */
[-C--:B------:R-:W-:Y:S01]  /*9ba0*/  FMUL.FTZ R188, R192, R190.reuse ;  /* 0x000000bec0bc7220 */ /* 0x080fe20000410000 */
[----:B------:R-:W-:Y:S01]  /*9bb0*/  FMUL.FTZ R190, R52, R190 ;  /* 0x000000be34be7220 */ /* 0x000fe20000410000 */
[----:B------:R-:W-:Y:S01]  /*9bc0*/  IMAD.SHL.U32 R54, R54, 0x100, RZ ;  /* 0x0000010036367824 */ /* 0x000fe200078e00ff */
[----:B------:R-:W-:Y:S01]  /*9bd0*/  LOP3.LUT R43, R43, 0xff0000ff, RZ, 0xc0, !PT ;  /* 0xff0000ff2b2b7812 */ /* 0x000fe200078ec0ff */
[-C--:B------:R-:W-:Y:S01]  /*9be0*/  FFMA.FTZ R188, R52, R191.reuse, -R188 ;  /* 0x000000bf34bc7223 */ /* 0x080fe200000108bc */
[----:B------:R-:W-:Y:S01]  /*9bf0*/  FFMA.FTZ R52, R192, R191, R190 ;  /* 0x000000bfc0347223 */ /* 0x000fe200000100be */
[----:B------:R-:W-:Y:S01]  /*9c00*/  F2FP.F16.E4M3.UNPACK_B R190, R40.H1 ;  /* 0x00000028ffbe723e */ /* 0x000fe200030006ff */
[----:B------:R-:W-:Y:S01]  /*9c10*/  HADD2.F32 R40, -RZ, R93.H0_H0 ;  /* 0x2000005dff287230 */ /* 0x000fe20000004100 */
[----:B------:R-:W-:Y:S01]  /*9c20*/  F2FP.F16.E4M3.UNPACK_B R191, R89.H1 ;  /* 0x00000059ffbf723e */ /* 0x000fe200030006ff */
[----:B------:R-:W-:Y:S01]  /*9c30*/  HADD2.F32 R192, -RZ, R187.H0_H0 ;  /* 0x200000bbffc07230 */ /* 0x000fe20000004100 */
[----:B------:R-:W-:Y:S01]  /*9c40*/  LOP3.LUT R43, R43, 0xff00, R54, 0xf8, !PT ;  /* 0x0000ff002b2b7812 */ /* 0x000fe200078ef836 */
[----:B------:R-:W-:Y:S01]  /*9c50*/  HADD2.F32 R193, -RZ, R190.H0_H0 ;  /* 0x200000beffc17230 */ /* 0x000fe20000004100 */
[----:B------:R-:W-:Y:S01]  /*9c60*/  SHF.L.U32 R41, R41, 0x10, RZ ;  /* 0x0000001029297819 */ /* 0x000fe200000006ff */
[----:B------:R-:W-:Y:S01]  /*9c70*/  HADD2.F32 R89, -RZ, R191.H0_H0 ;  /* 0x200000bfff597230 */ /* 0x000fe20000004100 */
[----:B------:R-:W-:Y:S01]  /*9c80*/  F2FP.F16.E4M3.UNPACK_B R54, R91 ;  /* 0x0000005bff36723e */ /* 0x000fe200020006ff */
[----:B------:R-:W-:-:S02]  /*9c90*/  HADD2.F32 R93, -RZ, R93.H1_H1 ;  /* 0x3000005dff5d7230 */ /* 0x000fc40000004100 */
[CC--:B------:R-:W-:Y:S01]  /*9ca0*/  FMUL.FTZ R194, R40.reuse, R193.reuse ;  /* 0x000000c128c27220 */ /* 0x0c0fe20000410000 */
[----:B------:R-:W-:Y:S02]  /*9cb0*/  HADD2.F32 R190, -RZ, R190.H1_H1 ;  /* 0x300000beffbe7230 */ /* 0x000fe40000004100 */
[C---:B------:R-:W-:Y:S01]  /*9cc0*/  FMUL.FTZ R193, R89.reuse, R193 ;  /* 0x000000c159c17220 */ /* 0x040fe20000410000 */
[----:B------:R-:W-:Y:S02]  /*9cd0*/  HADD2.F32 R191, -RZ, R191.H1_H1 ;  /* 0x300000bfffbf7230 */ /* 0x000fe40000004100 */
[-C--:B------:R-:W-:Y:S01]  /*9ce0*/  FFMA.FTZ R89, R89, R192.reuse, -R194 ;  /* 0x000000c059597223 */ /* 0x080fe200000108c2 */
[----:B------:R-:W-:Y:S02]  /*9cf0*/  HADD2.F32 R187, -RZ, R187.H1_H1 ;  /* 0x300000bbffbb7230 */ /* 0x000fe40000004100 */
[----:B------:R-:W-:Y:S01]  /*9d00*/  FFMA.FTZ R40, R40, R192, R193 ;  /* 0x000000c028287223 */ /* 0x000fe200000100c1 */
[-C--:B------:R-:W-:Y:S01]  /*9d10*/  FMUL.FTZ R192, R93, R190.reuse ;  /* 0x000000be5dc07220 */ /* 0x080fe20000410000 */
[----:B------:R-:W-:Y:S01]  /*9d20*/  FMUL.FTZ R193, R191, R190 ;  /* 0x000000bebfc17220 */ /* 0x000fe20000410000 */
[----:B------:R-:W-:Y:S01]  /*9d30*/  LOP3.LUT R41, R43, 0xff0000, R41, 0xf8, !PT ;  /* 0x00ff00002b297812 */ /* 0x000fe200078ef829 */
[----:B------:R-:W-:-:S02]  /*9d40*/  HADD2.F32 R194, -RZ, R54.H0_H0 ;  /* 0x20000036ffc27230 */ /* 0x000fc40000004100 */
[-C--:B------:R-:W-:Y:S01]  /*9d50*/  FFMA.FTZ R190, R191, R187.reuse, -R192 ;  /* 0x000000bbbfbe7223 */ /* 0x080fe200000108c0 */
[----:B------:R-:W-:Y:S01]  /*9d60*/  FFMA.FTZ R187, R93, R187, R193 ;  /* 0x000000bb5dbb7223 */ /* 0x000fe200000100c1 */
[----:B------:R-:W-:Y:S01]  /*9d70*/  LOP3.LUT R93, R55, 0xff0000, R42, 0xf8, !PT ;  /* 0x00ff0000375d7812 */ /* 0x000fe200078ef82a */
[----:B------:R-:W-:Y:S01]  /*9d80*/  IMAD.MOV.U32 R42, RZ, RZ, R95 ;  /* 0x000000ffff2a7224 */ /* 0x000fe200078e005f */
[----:B------:R-:W-:Y:S02]  /*9d90*/  F2FP.F16.E4M3.UNPACK_B R95, R41 ;  /* 0x00000029ff5f723e */ /* 0x000fe400020006ff */
[----:B------:R-:W-:Y:S02]  /*9da0*/  F2FP.F16.E4M3.UNPACK_B R191, R93 ;  /* 0x0000005dffbf723e */ /* 0x000fe400020006ff */
[-C--:B------:R-:W-:Y:S01]  /*9db0*/  F2FP.F16.E4M3.UNPACK_B R43, R42.reuse ;  /* 0x0000002aff2b723e */ /* 0x080fe200020006ff */
[----:B------:R-:W-:Y:S01]  /*9dc0*/  HADD2.F32 R55, -RZ, R95.H0_H0 ;  /* 0x2000005fff377230 */ /* 0x000fe20000004100 */
[----:B------:R-:W-:Y:S01]  /*9dd0*/  F2FP.F16.E4M3.UNPACK_B R42, R42.H1 ;  /* 0x0000002aff2a723e */ /* 0x000fe200030006ff */
[----:B------:R-:W-:Y:S01]  /*9de0*/  HADD2.F32 R193, -RZ, R191.H0_H0 ;  /* 0x200000bfffc17230 */ /* 0x000fe20000004100 */
[----:B------:R-:W-:Y:S01]  /*9df0*/  F2FP.F16.E4M3.UNPACK_B R41, R41.H1 ;  /* 0x00000029ff29723e */ /* 0x000fe200030006ff */
[--C-:B------:R-:W-:Y:S01]  /*9e00*/  HADD2.F32 R192, -RZ, R43.reuse.H0_H0 ;  /* 0x2000002bffc07230 */ /* 0x100fe20000004100 */
[----:B------:R-:W-:Y:S01]  /*9e10*/  F2FP.F16.E4M3.UNPACK_B R93, R93.H1 ;  /* 0x0000005dff5d723e */ /* 0x000fe200030006ff */
[----:B------:R-:W-:Y:S01]  /*9e20*/  HADD2.F32 R43, -RZ, R43.H1_H1 ;  /* 0x3000002bff2b7230 */ /* 0x000fe20000004100 */
[----:B------:R-:W-:Y:S01]  /*9e30*/  F2FP.SATFINITE.E4M3.F32.PACK_AB_MERGE_C R89, R190, R89, RZ ;  /* 0x00000059be59723e */ /* 0x000fe200048070ff */
[----:B------:R-:W-:-:S02]  /*9e40*/  HADD2.F32 R95, -RZ, R95.H1_H1 ;  /* 0x3000005fff5f7230 */ /* 0x000fc40000004100 */
[-C--:B------:R-:W-:Y:S01]  /*9e50*/  FMUL.FTZ R195, R192, R55.reuse ;  /* 0x00000037c0c37220 */ /* 0x080fe20000410000 */
[----:B------:R-:W-:Y:S01]  /*9e60*/  FMUL.FTZ R55, R194, R55 ;  /* 0x00000037c2377220 */ /* 0x000fe20000410000 */
[----:B------:R-:W-:Y:S01]  /*9e70*/  HADD2.F32 R191, -RZ, R191.H1_H1 ;  /* 0x300000bfffbf7230 */ /* 0x000fe20000004100 */
[----:B------:R-:W-:Y:S01]  /*9e80*/  F2FP.SATFINITE.E4M3.F32.PACK_AB_MERGE_C R188, R188, R189, R89 ;  /* 0x000000bdbcbc723e */ /* 0x000fe20004807059 */
[-C--:B------:R-:W-:Y:S01]  /*9e90*/  FFMA.FTZ R195, R194, R193.reuse, -R195 ;  /* 0x000000c1c2c37223 */ /* 0x080fe200000108c3 */
[----:B------:R-:W-:Y:S01]  /*9ea0*/  FFMA.FTZ R192, R192, R193, R55 ;  /* 0x000000c1c0c07223 */ /* 0x000fe20000010037 */
[----:B------:R-:W-:Y:S02]  /*9eb0*/  HADD2.F32 R55, -RZ, R54.H1_H1 ;  /* 0x30000036ff377230 */ /* 0x000fe40000004100 */
[----:B------:R-:W-:Y:S01]  /*9ec0*/  FMUL.FTZ R54, R43, R95 ;  /* 0x0000005f2b367220 */ /* 0x000fe20000410000 */
[--C-:B------:R-:W-:Y:S01]  /*9ed0*/  HADD2.F32 R193, -RZ, R41.reuse.H0_H0 ;  /* 0x20000029ffc17230 */ /* 0x100fe20000004100 */
[----:B------:R-:W-:Y:S01]  /*9ee0*/  F2FP.F16.E4M3.UNPACK_B R89, R92.H1 ;  /* 0x0000005cff59723e */ /* 0x000fe200030006ff */
[----:B------:R-:W-:-:S02]  /*9ef0*/  HADD2.F32 R41, -RZ, R41.H1_H1 ;  /* 0x30000029ff297230 */ /* 0x000fc40000004100 */
[C---:B------:R-:W-:Y:S01]  /*9f00*/  FFMA.FTZ R54, R55.reuse, R191, -R54 ;  /* 0x000000bf37367223 */ /* 0x040fe20000010836 */
[----:B------:R-:W-:Y:S01]  /*9f10*/  FMUL.FTZ R55, R55, R95 ;  /* 0x0000005f37377220 */ /* 0x000fe20000410000 */
[--C-:B------:R-:W-:Y:S01]  /*9f20*/  HADD2.F32 R95, -RZ, R93.reuse.H0_H0 ;  /* 0x2000005dff5f7230 */ /* 0x100fe20000004100 */
[----:B------:R-:W-:Y:S01]  /*9f30*/  F2FP.SATFINITE.E4M3.F32.PACK_AB_MERGE_C R40, R187, R40, RZ ;  /* 0x00000028bb28723e */ /* 0x000fe200048070ff */
[----:B------:R-:W-:Y:S02]  /*9f40*/  HADD2.F32 R93, -RZ, R93.H1_H1 ;  /* 0x3000005dff5d7230 */ /* 0x000fe40000004100 */
[----:B------:R-:W-:Y:S01]  /*9f50*/  FFMA.FTZ R43, R43, R191, R55 ;  /* 0x000000bf2b2b7223 */ /* 0x000fe20000010037 */
[----:B------:R-:W-:Y:S01]  /*9f60*/  F2FP.F16.E4M3.UNPACK_B R55, R91.H1 ;  /* 0x0000005bff37723e */ /* 0x000fe200030006ff */
[--C-:B------:R-:W-:Y:S01]  /*9f70*/  HADD2.F32 R91, -RZ, R42.reuse.H0_H0 ;  /* 0x2000002aff5b7230 */ /* 0x100fe20000004100 */
[----:B------:R-:W-:Y:S01]  /*9f80*/  F2FP.F16.E4M3.UNPACK_B R92, R92 ;  /* 0x0000005cff5c723e */ /* 0x000fe200020006ff */
[----:B------:R-:W-:Y:S01]  /*9f90*/  HADD2.F32 R42, -RZ, R42.H1_H1 ;  /* 0x3000002aff2a7230 */ /* 0x000fe20000004100 */
[----:B------:R-:W-:Y:S01]  /*9fa0*/  F2FP.SATFINITE.E4M3.F32.PACK_AB_MERGE_C R40, R52, R53, R40 ;  /* 0x000000353428723e */ /* 0x000fe20004807028 */
[----:B------:R-:W-:-:S02]  /*9fb0*/  HADD2.F32 R191, -RZ, R55.H0_H0 ;  /* 0x20000037ffbf7230 */ /* 0x000fc40000004100 */
[----:B------:R-:W-:Y:S01]  /*9fc0*/  FMUL.FTZ R194, R91, R193 ;  /* 0x000000c15bc27220 */ /* 0x000fe20000410000 */
[----:B------:R-:W-:-:S03]  /*9fd0*/  HADD2.F32 R55, -RZ, R55.H1_H1 ;  /* 0x30000037ff377230 */ /* 0x000fc60000004100 */
[C---:B------:R-:W-:Y:S01]  /*9fe0*/  FFMA.FTZ R194, R191.reuse, R95, -R194 ;  /* 0x0000005fbfc27223 */ /* 0x040fe200000108c2 */
[----:B------:R-:W-:-:S04]  /*9ff0*/  FMUL.FTZ R191, R191, R193 ;  /* 0x000000c1bfbf7220 */ /* 0x000fc80000410000 */
[----:B------:R-:W-:Y:S01]  /*a000*/  FFMA.FTZ R191, R91, R95, R191 ;  /* 0x0000005f5bbf7223 */ /* 0x000fe200000100bf */
[CC--:B------:R-:W-:Y:S01]  /*a010*/  FMUL.FTZ R91, R42.reuse, R41.reuse ;  /* 0x000000292a5b7220 */ /* 0x0c0fe20000410000 */
[C---:B------:R-:W-:Y:S01]  /*a020*/  FMUL.FTZ R41, R55.reuse, R41 ;  /* 0x0000002937297220 */ /* 0x040fe20000410000 */
[-C--:B------:R-:W-:Y:S02]  /*a030*/  F2FP.F16.E4M3.UNPACK_B R95, R182.reuse.H1 ;  /* 0x000000b6ff5f723e */ /* 0x080fe400030006ff */
[-C--:B------:R-:W-:Y:S01]  /*a040*/  FFMA.FTZ R91, R55, R93.reuse, -R91 ;  /* 0x0000005d375b7223 */ /* 0x080fe2000001085b */
[----:B------:R-:W-:Y:S01]  /*a050*/  FFMA.FTZ R42, R42, R93, R41 ;  /* 0x0000005d2a2a7223 */ /* 0x000fe20000010029 */
[----:B------:R-:W-:Y:S01]  /*a060*/  IMAD.MOV.U32 R41, RZ, RZ, R88 ;  /* 0x000000ffff297224 */ /* 0x000fe200078e0058 */
[-C--:B------:R-:W-:Y:S01]  /*a070*/  F2FP.F16.E4M3.UNPACK_B R55, R183.reuse.H1 ;  /* 0x000000b7ff37723e */ /* 0x080fe200030006ff */
[----:B------:R-:W-:Y:S01]  /*a080*/  HADD2.F32 R93, -RZ, R89.H0_H0 ;  /* 0x20000059ff5d7230 */ /* 0x000fe20000004100 */
[----:B------:R-:W-:Y:S01]  /*a090*/  F2FP.F16.E4M3.UNPACK_B R183, R183 ;  /* 0x000000b7ffb7723e */ /* 0x000fe200020006ff */
[----:B------:R-:W-:Y:S01]  /*a0a0*/  HADD2.F32 R189, -RZ, R95.H0_H0 ;  /* 0x2000005fffbd7230 */ /* 0x000fe20000004100 */
[-C--:B------:R-:W-:Y:S01]  /*a0b0*/  F2FP.F16.E4M3.UNPACK_B R88, R41.reuse.H1 ;  /* 0x00000029ff58723e */ /* 0x080fe200030006ff */
[--C-:B------:R-:W-:Y:S01]  /*a0c0*/  HADD2.F32 R193, -RZ, R55.reuse.H0_H0 ;  /* 0x20000037ffc17230 */ /* 0x100fe20000004100 */
[----:B------:R-:W-:Y:S01]  /*a0d0*/  F2FP.F16.E4M3.UNPACK_B R41, R41 ;  /* 0x00000029ff29723e */ /* 0x000fe200020006ff */
[----:B------:R-:W-:Y:S01]  /*a0e0*/  HADD2.F32 R55, -RZ, R55.H1_H1 ;  /* 0x30000037ff377230 */ /* 0x000fe20000004100 */
[----:B------:R-:W-:Y:S01]  /*a0f0*/  F2FP.F16.E4M3.UNPACK_B R182, R182 ;  /* 0x000000b6ffb6723e */ /* 0x000fe200020006ff */
[----:B------:R-:W-:-:S02]  /*a100*/  HADD2.F32 R187, -RZ, R88.H0_H0 ;  /* 0x20000058ffbb7230 */ /* 0x000fc40000004100 */
[-C--:B------:R-:W-:Y:S01]  /*a110*/  FMUL.FTZ R190, R93, R193.reuse ;  /* 0x000000c15dbe7220 */ /* 0x080fe20000410000 */
[----:B------:R-:W-:Y:S01]  /*a120*/  HADD2.F32 R89, -RZ, R89.H1_H1 ;  /* 0x30000059ff597230 */ /* 0x000fe20000004100 */
[----:B------:R-:W-:Y:S01]  /*a130*/  F2FP.SATFINITE.E4M3.F32.PACK_AB_MERGE_C R91, R91, R194, RZ ;  /* 0x000000c25b5b723e */ /* 0x000fe200048070ff */
[----:B------:R-:W-:Y:S02]  /*a140*/  HADD2.F32 R88, -RZ, R88.H1_H1 ;  /* 0x30000058ff587230 */ /* 0x000fe40000004100 */
[C---:B------:R-:W-:Y:S01]  /*a150*/  FMUL.FTZ R193, R187.reuse, R193 ;  /* 0x000000c1bbc17220 */ /* 0x040fe20000410000 */
[----:B------:R-:W-:Y:S02]  /*a160*/  HADD2.F32 R95, -RZ, R95.H1_H1 ;  /* 0x3000005fff5f7230 */ /* 0x000fe40000004100 */
[----:B------:R-:W-:Y:S01]  /*a170*/  FFMA.FTZ R190, R187, R189, -R190 ;  /* 0x000000bdbbbe7223 */ /* 0x000fe200000108be */
[----:B------:R-:W-:Y:S01]  /*a180*/  F2FP.SATFINITE.E4M3.F32.PACK_AB_MERGE_C R42, R42, R191, RZ ;  /* 0x000000bf2a2a723e */ /* 0x000fe200048070ff */
[----:B------:R-:W-:Y:S01]  /*a190*/  FFMA.FTZ R193, R93, R189, R193 ;  /* 0x000000bd5dc17223 */ /* 0x000fe200000100c1 */
[-C--:B------:R-:W-:Y:S01]  /*a1a0*/  FMUL.FTZ R93, R89, R55.reuse ;  /* 0x00000037595d7220 */ /* 0x080fe20000410000 */
[C---:B------:R-:W-:Y:S01]  /*a1b0*/  FMUL.FTZ R55, R88.reuse, R55 ;  /* 0x0000003758377220 */ /* 0x040fe20000410000 */
[----:B------:R-:W-:Y:S01]  /*a1c0*/  HADD2.F32 R189, -RZ, R183.H0_H0 ;  /* 0x200000b7ffbd7230 */ /* 0x000fe20000004100 */
[----:B------:R-:W-:Y:S01]  /*a1d0*/  F2FP.SATFINITE.E4M3.F32.PACK_AB_MERGE_C R42, R43, R192, R42 ;  /* 0x000000c02b2a723e */ /* 0x000fe2000480702a */
[-C--:B------:R-:W-:Y:S01]  /*a1e0*/  FFMA.FTZ R88, R88, R95.reuse, -R93 ;  /* 0x0000005f58587223 */ /* 0x080fe2000001085d */
[----:B------:R-:W-:Y:S01]  /*a1f0*/  FFMA.FTZ R55, R89, R95, R55 ;  /* 0x0000005f59377223 */ /* 0x000fe20000010037 */
[----:B------:R-:W-:Y:S01]  /*a200*/  HADD2.F32 R89, -RZ, R92.H0_H0 ;  /* 0x2000005cff597230 */ /* 0x000fe20000004100 */
[----:B------:R-:W-:Y:S01]  /*a210*/  F2FP.SATFINITE.E4M3.F32.PACK_AB_MERGE_C R91, R54, R195, R91 ;  /* 0x000000c3365b723e */ /* 0x000fe2000480705b */
[----:B------:R-:W-:Y:S01]  /*a220*/  HADD2.F32 R95, -RZ, R41.H0_H0 ;  /* 0x20000029ff5f7230 */ /* 0x000fe20000004100 */
[----:B------:R-:W-:Y:S01]  /*a230*/  F2FP.SATFINITE.E4M3.F32.PACK_AB_MERGE_C R88, R88, R190, RZ ;  /* 0x000000be5858723e */ /* 0x000fe200048070ff */
        /* <DEDUP_REMOVED lines=8> */
[----:B------:R-:W-:-:S02]  /*a2c0*/  HADD2.F32 R182, -RZ, R182.H1_H1 ;  /* 0x300000b6ffb67230 */ /* 0x000fc40000004100 */
[C---:B------:R-:W-:Y:S01]  /*a2d0*/  FMUL.FTZ R89, R92.reuse, R183 ;  /* 0x000000b75c597220 */ /* 0x040fe20000410000 */
[----:B------:R-:W-:Y:S01]  /*a2e0*/  F2FP.F16.E4M3.UNPACK_B R95, R185.H1 ;  /* 0x000000b9ff5f723e */ /* 0x000fe200030006ff */
[C---:B------:R-:W-:Y:S01]  /*a2f0*/  FMUL.FTZ R183, R41.reuse, R183 ;  /* 0x000000b729b77220 */ /* 0x040fe20000410000 */
[----:B------:R-:W-:Y:S01]  /*a300*/  F2FP.F16.E4M3.UNPACK_B R185, R185 ;  /* 0x000000b9ffb9723e */ /* 0x000fe200020006ff */
[-C--:B------:R-:W-:Y:S01]  /*a310*/  FFMA.FTZ R89, R41, R182.reuse, -R89 ;  /* 0x000000b629597223 */ /* 0x080fe20000010859 */
[----:B------:R-:W-:Y:S01]  /*a320*/  F2FP.SATFINITE.E4M3.F32.PACK_AB_MERGE_C R55, R55, R193, RZ ;  /* 0x000000c13737723e */ /* 0x000fe200048070ff */
[----:B------:R-:W-:Y:S01]  /*a330*/  FFMA.FTZ R41, R92, R182, R183 ;  /* 0x000000b65c297223 */ /* 0x000fe200000100b7 */
[----:B------:R-:W-:Y:S01]  /*a340*/  F2FP.F16.E4M3.UNPACK_B R92, R94.H1 ;  /* 0x0000005eff5c723e */ /* 0x000fe200030006ff */
[--C-:B------:R-:W-:Y:S01]  /*a350*/  HADD2.F32 R183, -RZ, R95.reuse.H0_H0 ;  /* 0x2000005fffb77230 */ /* 0x100fe20000004100 */
[----:B------:R-:W-:Y:S01]  /*a360*/  F2FP.SATFINITE.E4M3.F32.PACK_AB_MERGE_C R187, R89, R187, R88 ;  /* 0x000000bb59bb723e */ /* 0x000fe20004807058 */
[----:B------:R-:W-:Y:S01]  /*a370*/  HADD2.F32 R95, -RZ, R95.H1_H1 ;  /* 0x3000005fff5f7230 */ /* 0x000fe20000004100 */
[----:B------:R-:W-:Y:S01]  /*a380*/  F2FP.F16.E4M3.UNPACK_B R88, R184.H1 ;  /* 0x000000b8ff58723e */ /* 0x000fe200030006ff */
[--C-:B------:R-:W-:Y:S01]  /*a390*/  HADD2.F32 R93, -RZ, R92.reuse.H0_H0 ;  /* 0x2000005cff5d7230 */ /* 0x100fe20000004100 */
[----:B------:R-:W-:Y:S01]  /*a3a0*/  F2FP.F16.E4M3.UNPACK_B R89, R90.H1 ;  /* 0x0000005aff59723e */ /* 0x000fe200030006ff */
[----:B------:R-:W-:Y:S01]  /*a3b0*/  HADD2.F32 R92, -RZ, R92.H1_H1 ;  /* 0x3000005cff5c7230 */ /* 0x000fe20000004100 */
[----:B------:R-:W-:Y:S01]  /*a3c0*/  F2FP.F16.E4M3.UNPACK_B R184, R184 ;  /* 0x000000b8ffb8723e */ /* 0x000fe200020006ff */
[--C-:B------:R-:W-:Y:S01]  /*a3d0*/  HADD2.F32 R194, -RZ, R88.reuse.H0_H0 ;  /* 0x20000058ffc27230 */ /* 0x100fe20000004100 */
[----:B------:R-:W-:Y:S01]  /*a3e0*/  F2FP.F16.E4M3.UNPACK_B R94, R94 ;  /* 0x0000005eff5e723e */ /* 0x000fe200020006ff */
[----:B------:R-:W-:Y:S01]  /*a3f0*/  HADD2.F32 R182, -RZ, R89.H0_H0 ;  /* 0x20000059ffb67230 */ /* 0x000fe20000004100 */
[----:B------:R-:W-:Y:S01]  /*a400*/  F2FP.F16.E4M3.UNPACK_B R90, R90 ;  /* 0x0000005aff5a723e */ /* 0x000fe200020006ff */
[----:B------:R-:W-:-:S02]  /*a410*/  HADD2.F32 R88, -RZ, R88.H1_H1 ;  /* 0x30000058ff587230 */ /* 0x000fc40000004100 */
[-C--:B------:R-:W-:Y:S01]  /*a420*/  FMUL.FTZ R190, R93, R194.reuse ;  /* 0x000000c25dbe7220 */ /* 0x080fe20000410000 */
[----:B------:R-:W-:Y:S02]  /*a430*/  HADD2.F32 R89, -RZ, R89.H1_H1 ;  /* 0x30000059ff597230 */ /* 0x000fe40000004100 */
[C---:B------:R-:W-:Y:S01]  /*a440*/  FMUL.FTZ R194, R182.reuse, R194 ;  /* 0x000000c2b6c27220 */ /* 0x040fe20000410000 */
[----:B------:R-:W-:Y:S01]  /*a450*/  F2FP.SATFINITE.E4M3.F32.PACK_AB_MERGE_C R41, R41, R189, R55 ;  /* 0x000000bd2929723e */ /* 0x000fe20004807037 */
[-C--:B------:R-:W-:Y:S02]  /*a460*/  FFMA.FTZ R190, R182, R183.reuse, -R190 ;  /* 0x000000b7b6be7223 */ /* 0x080fe400000108be */
[----:B------:R-:W-:Y:S01]  /*a470*/  FFMA.FTZ R194, R93, R183, R194 ;  /* 0x000000b75dc27223 */ /* 0x000fe200000100c2 */
[-C--:B------:R-:W-:Y:S01]  /*a480*/  FMUL.FTZ R93, R92, R88.reuse ;  /* 0x000000585c5d7220 */ /* 0x080fe20000410000 */
[----:B------:R-:W-:Y:S01]  /*a490*/  FMUL.FTZ R88, R89, R88 ;  /* 0x0000005859587220 */ /* 0x000fe20000410000 */
[----:B------:R-:W-:-:S02]  /*a4a0*/  HADD2.F32 R183, -RZ, R184.H0_H0 ;  /* 0x200000b8ffb77230 */ /* 0x000fc40000004100 */
[-C--:B------:R-:W-:Y:S01]  /*a4b0*/  FFMA.FTZ R89, R89, R95.reuse, -R93 ;  /* 0x0000005f59597223 */ /* 0x080fe2000001085d */
[----:B------:R-:W-:Y:S01]  /*a4c0*/  FFMA.FTZ R88, R92, R95, R88 ;  /* 0x0000005f5c587223 */ /* 0x000fe20000010058 */
[----:B------:R-:W-:Y:S02]  /*a4d0*/  HADD2.F32 R92, -RZ, R94.H0_H0 ;  /* 0x2000005eff5c7230 */ /* 0x000fe40000004100 */
[----:B------:R-:W-:Y:S01]  /*a4e0*/  HADD2.F32 R95, -RZ, R90.H0_H0 ;  /* 0x2000005aff5f7230 */ /* 0x000fe20000004100 */
[----:B------:R-:W-:Y:S01]  /*a4f0*/  F2FP.SATFINITE.E4M3.F32.PACK_AB_MERGE_C R89, R89, R190, RZ ;  /* 0x000000be5959723e */ /* 0x000fe200048070ff */
[----:B------:R-:W-:Y:S02]  /*a500*/  HADD2.F32 R93, -RZ, R185.H0_H0 ;  /* 0x200000b9ff5d7230 */ /* 0x000fe40000004100 */
[-C--:B------:R-:W-:Y:S01]  /*a510*/  FMUL.FTZ R182, R92, R183.reuse ;  /* 0x000000b75cb67220 */ /* 0x080fe20000410000 */
[----:B------:R-:W-:Y:S02]  /*a520*/  HADD2.F32 R184, -RZ, R184.H1_H1 ;  /* 0x300000b8ffb87230 */ /* 0x000fe40000004100 */
[----:B------:R-:W-:Y:S01]  /*a530*/  FMUL.FTZ R183, R95, R183 ;  /* 0x000000b75fb77220 */ /* 0x000fe20000410000 */
[----:B------:R-:W-:-:S02]  /*a540*/  HADD2.F32 R94, -RZ, R94.H1_H1 ;  /* 0x3000005eff5e7230 */ /* 0x000fc40000004100 */
[-C--:B------:R-:W-:Y:S01]  /*a550*/  FFMA.FTZ R182, R95, R93.reuse, -R182 ;  /* 0x0000005d5fb67223 */ /* 0x080fe200000108b6 */
[----:B------:R-:W-:Y:S02]  /*a560*/  HADD2.F32 R90, -RZ, R90.H1_H1 ;  /* 0x3000005aff5a7230 */ /* 0x000fe40000004100 */
[----:B------:R-:W-:Y:S01]  /*a570*/  FFMA.FTZ R183, R92, R93, R183 ;  /* 0x0000005d5cb77223 */ /* 0x000fe200000100b7 */
[----:B------:R-:W-:Y:S02]  /*a580*/  HADD2.F32 R185, -RZ, R185.H1_H1 ;  /* 0x300000b9ffb97230 */ /* 0x000fe40000004100 */
[----:B------:R-:W-:Y:S01]  /*a590*/  FMUL.FTZ R92, R94, R184 ;  /* 0x000000b85e5c7220 */ /* 0x000fe20000410000 */
[----:B------:R-:W-:Y:S01]  /*a5a0*/  F2FP.SATFINITE.E4M3.F32.PACK_AB_MERGE_C R88, R88, R194, RZ ;  /* 0x000000c25858723e */ /* 0x000fe200048070ff */
[C---:B------:R-:W-:Y:S01]  /*a5b0*/  FMUL.FTZ R184, R90.reuse, R184 ;  /* 0x000000b85ab87220 */ /* 0x040fe20000410000 */
[----:B------:R-:W-:Y:S02]  /*a5c0*/  IMAD.MOV.U32 R93, RZ, RZ, R40 ;  /* 0x000000ffff5d7224 */ /* 0x000fe400078e0028 */
[----:B------:R-:W-:Y:S01]  /*a5d0*/  FFMA.FTZ R92, R90, R185, -R92 ;  /* 0x000000b95a5c7223 */ /* 0x000fe2000001085c */
[----:B------:R-:W-:-:S02]  /*a5e0*/  IMAD.MOV.U32 R95, RZ, RZ, R42 ;  /* 0x000000ffff5f7224 */ /* 0x000fc400078e002a */
[----:B------:R-:W-:Y:S02]  /*a5f0*/  FFMA.FTZ R184, R94, R185, R184 ;  /* 0x000000b95eb87223 */ /* 0x000fe400000100b8 */
[----:B------:R-:W-:Y:S01]  /*a600*/  F2FP.SATFINITE.E4M3.F32.PACK_AB_MERGE_C R182, R92, R182, R89 ;  /* 0x000000b65cb6723e */ /* 0x000fe20004807059 */
[----:B------:R-:W-:Y:S02]  /*a610*/  IMAD.MOV.U32 R89, RZ, RZ, R188 ;  /* 0x000000ffff597224 */ /* 0x000fe400078e00bc */
[----:B------:R-:W-:Y:S01]  /*a620*/  F2FP.SATFINITE.E4M3.F32.PACK_AB_MERGE_C R183, R184, R183, R88 ;  /* 0x000000b7b8b7723e */ /* 0x000fe20004807058 */
[----:B------:R-:W-:Y:S01]  /*a630*/  IMAD.MOV.U32 R88, RZ, RZ, R187 ;  /* 0x000000ffff587224 */ /* 0x000fe200078e00bb */
[----:B------:R-:W-:Y:S01]  /*a640*/  MOV R92, R41 ;  /* 0x00000029005c7202 */ /* 0x000fe20000000f00 */
[----:B------:R-:W-:Y:S02]  /*a650*/  IMAD.MOV.U32 R90, RZ, RZ, R182 ;  /* 0x000000ffff5a7224 */ /* 0x000fe400078e00b6 */
[----:B------:R-:W-:-:S07]  /*a660*/  IMAD.MOV.U32 R94, RZ, RZ, R183 ;  /* 0x000000ffff5e7224 */ /* 0x000fce00078e00b7 */
.L_x_404:
[----:B------:R-:W-:Y:S05]  /*a670*/  BSYNC B3 ;  /* 0x0000000000037941 */ /* 0x000fea0003800000 */
.L_x_403:
[----:B------:R-:W-:-:S13]  /*a680*/  ISETP.GE.AND P4, PT, R186, R154, PT ;  /* 0x0000009aba00720c */ /* 0x000fda0003f86270 */
[--C-:B------:R-:W-:Y:S02]  /*a690*/  @!P4 SHF.R.S32.HI R43, RZ, 0x1f, R186.reuse ;  /* 0x0000001fff2bc819 */ /* 0x100fe400000114ba */
[----:B------:R-:W-:-:S04]  /*a6a0*/  @!P4 IADD3 R42, P5, P6, R116, R140, R186 ;  /* 0x0000008c742ac210 */ /* 0x000fc80007ebe0ba */
[----:B------:R-:W-:Y:S02]  /*a6b0*/  @!P4 IADD3.X R43, R4, R176, R43, P5, P6 ;  /* 0x000000b0042bc210 */ /* 0x000fe40002fec42b */
[----:B------:R-:W-:-:S04]  /*a6c0*/  IADD3 R40, P5, P6, R116, R140, R25 ;  /* 0x0000008c74287210 */ /* 0x000fc80007ebe019 */
[----:B------:R-:W-:Y:S02]  /*a6d0*/  IADD3.X R41, R4, R176, R30, P5, P6 ;  /* 0x000000b004297210 */ /* 0x000fe40002fec41e */
[----:B------:R-:W-:-:S04]  /*a6e0*/  IADD3 R40, P5, R40, R124, RZ ;  /* 0x0000007c28287210 */ /* 0x000fc80007fbe0ff */
[----:B------:R-:W-:Y:S02]  /*a6f0*/  IADD3.X R41, R41, R125, RZ, P5, !PT ;  /* 0x0000007d29297210 */ /* 0x000fe40002ffe4ff */
[----:B------:R-:W-:-:S03]  /*a700*/  @!P4 IADD3 R42, P5, R42, R124, RZ ;  /* 0x0000007c2a2ac210 */ /* 0x000fc60007fbe0ff */
[----:B-1----:R1:W-:Y:S02]  /*a710*/  STG.E.128 desc[UR54][R40.64], R88 ;  /* 0x0000005828007986 */ /* 0x0023e4000c101d36 */
[----:B------:R-:W-:-:S05]  /*a720*/  @!P4 IMAD.X R43, R43, 0x1, R125, P5 ;  /* 0x000000012b2bc824 */ /* 0x000fca00028e067d */
[----:B0-----:R1:W-:Y:S03]  /*a730*/  @!P4 STG.E.128 desc[UR54][R42.64], R92 ;  /* 0x0000005c2a00c986 */ /* 0x0013e6000c101d36 */
.L_x_402:
[----:B------:R-:W-:Y:S05]  /*a740*/  BSYNC B2 ;  /* 0x0000000000027941 */ /* 0x000fea0003800000 */
.L_x_401:
[----:B------:R-:W-:Y:S01]  /*a750*/  ISETP.NE.AND P4, PT, R35, RZ, PT ;  /* 0x000000ff2300720c */ /* 0x000fe20003f85270 */
[----:B------:R-:W-:-:S12]  /*a760*/  BSSY B2, `(.L_x_405) ;  /* 0x00000fb000027945 */ /* 0x000fd80003800000 */
[----:B------:R-:W-:Y:S05]  /*a770*/  @!P4 BRA `(.L_x_406) ;  /* 0x0000000c00e4c947 */ /* 0x000fea0003800000 */
[----:B-1----:R-:W-:Y:S01]  /*a780*/  SEL R40, R99, R159, !P1 ;  /* 0x0000009f63287207 */ /* 0x002fe20004800000 */
[----:B------:R-:W-:Y:S01]  /*a790*/  BSSY B3, `(.L_x_407) ;  /* 0x00000eb000037945 */ /* 0x000fe20003800000 */
[----:B------:R-:W-:Y:S02]  /*a7a0*/  ISETP.GE.AND P4, PT, R0, R133, PT ;  /* 0x000000850000720c */ /* 0x000fe40003f86270 */
[----:B------:R-:W-:-:S04]  /*a7b0*/  SHF.R.S32.HI R41, RZ, 0x1f, R40 ;  /* 0x0000001fff297819 */ /* 0x000fc80000011428 */
[----:B------:R-:W-:-:S04]  /*a7c0*/  LEA.HI R41, R41, R40, RZ, 0x5 ;  /* 0x0000002829297211 */ /* 0x000fc800078f28ff */
[----:B0-----:R-:W-:-:S04]  /*a7d0*/  LEA.HI.SX32 R88, R41, R26, 0x1b ;  /* 0x0000001a29587211 */ /* 0x001fc800078fdaff */
[----:B------:R-:W-:-:S04]  /*a7e0*/  SHF.R.S32.HI R41, RZ, 0x1f, R88 ;  /* 0x0000001fff297819 */ /* 0x000fc80000011458 */
[----:B------:R-:W-:Y:S01]  /*a7f0*/  LEA.HI R41, R41, R88, RZ, 0x2 ;  /* 0x0000005829297211 */ /* 0x000fe200078f10ff */
[----:B------:R-:W-:-:S03]  /*a800*/  IMAD.SHL.U32 R88, R88, 0x10, RZ ;  /* 0x0000001058587824 */ /* 0x000fc600078e00ff */
[----:B------:R-:W-:Y:S02]  /*a810*/  SHF.R.S32.HI R41, RZ, 0x2, R41 ;  /* 0x00000002ff297819 */ /* 0x000fe40000011429 */
[----:B------:R-:W-:-:S03]  /*a820*/  LOP3.LUT R40, R175, 0x30, R88, 0xf8, !PT ;  /* 0x00000030af287812 */ /* 0x000fc600078ef858 */
[----:B------:R-:W-:Y:S01]  /*a830*/  IMAD R41, R41, 0x2800, R197 ;  /* 0x0000280029297824 */ /* 0x000fe200078e02c5 */
[----:B------:R-:W-:-:S05]  /*a840*/  LOP3.LUT R40, R40, R196, RZ, 0x3c, !PT ;  /* 0x000000c428287212 */ /* 0x000fca00078e3cff */
[----:B------:R-:W-:-:S04]  /*a850*/  IMAD.IADD R40, R41, 0x1, R40 ;  /* 0x0000000129287824 */ /* 0x000fc800078e0228 */
[C---:B------:R-:W-:Y:S02]  /*a860*/  IMAD R52, R17.reuse, 0x7800, R40 ;  /* 0x0000780011347824 */ /* 0x040fe400078e0228 */
[----:B------:R-:W-:-:S03]  /*a870*/  IMAD R40, R17, 0x7800, R142 ;  /* 0x0000780011287824 */ /* 0x000fc600078e028e */
[C---:B------:R-:W-:Y:S01]  /*a880*/  IADD3 R52, R16.reuse, R52, RZ ;  /* 0x0000003410347210 */ /* 0x040fe20007ffe0ff */
[----:B------:R-:W-:-:S05]  /*a890*/  IMAD.IADD R40, R16, 0x1, R40 ;  /* 0x0000000110287824 */ /* 0x000fca00078e0228 */
[----:B------:R-:W0:Y:S04]  /*a8a0*/  LDS.128 R52, [R52+0x1a400] ;  /* 0x01a4000034347984 */ /* 0x000e280000000c00 */
[----:B------:R-:W1:Y:S01]  /*a8b0*/  LDS.128 R40, [R40+0x1a400] ;  /* 0x01a4000028287984 */ /* 0x000e620000000c00 */
[----:B------:R-:W-:Y:S05]  /*a8c0*/  @P4 BRA `(.L_x_408) ;  /* 0x0000000c005c4947 */ /* 0x000fea0003800000 */
[----:B------:R-:W-:Y:S02]  /*a8d0*/  SHF.R.U32.HI R46, RZ, 0x8, R57 ;  /* 0x00000008ff2e7819 */ /* 0x000fe40000011639 */
[--C-:B------:R-:W-:Y:S02]  /*a8e0*/  SHF.R.U32.HI R90, RZ, 0x8, R59.reuse ;  /* 0x00000008ff5a7819 */ /* 0x100fe4000001163b */
[----:B------:R-:W-:Y:S01]  /*a8f0*/  LOP3.LUT R89, R59, 0xff0000ff, RZ, 0xc0, !PT ;  /* 0xff0000ff3b597812 */ /* 0x000fe200078ec0ff */
[----:B------:R-:W-:Y:S01]  /*a900*/  IMAD.SHL.U32 R93, R46, 0x100, RZ ;  /* 0x000001002e5d7824 */ /* 0x000fe200078e00ff */
[----:B------:R-:W-:Y:S01]  /*a910*/  SHF.R.U32.HI R44, RZ, 0x10, R59 ;  /* 0x00000010ff2c7819 */ /* 0x000fe2000001163b */
[----:B------:R-:W-:Y:S01]  /*a920*/  IMAD.SHL.U32 R90, R90, 0x100, RZ ;  /* 0x000001005a5a7824 */ /* 0x000fe200078e00ff */
[----:B------:R-:W-:Y:S02]  /*a930*/  SHF.R.U32.HI R59, RZ, 0x8, R45 ;  /* 0x00000008ff3b7819 */ /* 0x000fe4000001162d */
[----:B------:R-:W-:Y:S01]  /*a940*/  SHF.R.U32.HI R58, RZ, 0x10, R57 ;  /* 0x00000010ff3a7819 */ /* 0x000fe20000011639 */
[----:B------:R-:W-:Y:S01]  /*a950*/  IMAD.U32 R44, R44, 0x10000, RZ ;  /* 0x000100002c2c7824 */ /* 0x000fe200078e00ff */
[----:B------:R-:W-:-:S02]  /*a960*/  LOP3.LUT R56, R57, 0xff0000ff, RZ, 0xc0, !PT ;  /* 0xff0000ff39387812 */ /* 0x000fc400078ec0ff */
[----:B------:R-:W-:Y:S01]  /*a970*/  LOP3.LUT R91, R45, 0xff0000ff, RZ, 0xc0, !PT ;  /* 0xff0000ff2d5b7812 */ /* 0x000fe200078ec0ff */
[----:B------:R-:W-:Y:S01]  /*a980*/  IMAD.U32 R58, R58, 0x10000, RZ ;  /* 0x000100003a3a7824 */ /* 0x000fe200078e00ff */
[----:B------:R-:W-:Y:S02]  /*a990*/  SHF.R.U32.HI R92, RZ, 0x10, R45 ;  /* 0x00000010ff5c7819 */ /* 0x000fe4000001162d */
[--C-:B------:R-:W-:Y:S02]  /*a9a0*/  SHF.R.U32.HI R45, RZ, 0x8, R47.reuse ;  /* 0x00000008ff2d7819 */ /* 0x100fe4000001162f */
[----:B------:R-:W-:Y:S02]  /*a9b0*/  LOP3.LUT R46, R47, 0xff0000ff, RZ, 0xc0, !PT ;  /* 0xff0000ff2f2e7812 */ /* 0x000fe400078ec0ff */
[----:B------:R-:W-:Y:S01]  /*a9c0*/  SHF.R.U32.HI R57, RZ, 0x10, R47 ;  /* 0x00000010ff397819 */ /* 0x000fe2000001162f */
[----:B------:R-:W-:Y:S01]  /*a9d0*/  IMAD.SHL.U32 R47, R59, 0x100, RZ ;  /* 0x000001003b2f7824 */ /* 0x000fe200078e00ff */
[----:B------:R-:W-:Y:S01]  /*a9e0*/  LOP3.LUT R56, R56, 0xff00, R93, 0xf8, !PT ;  /* 0x0000ff0038387812 */ /* 0x000fe200078ef85d */
[----:B------:R-:W-:Y:S01]  /*a9f0*/  IMAD.SHL.U32 R45, R45, 0x100, RZ ;  /* 0x000001002d2d7824 */ /* 0x000fe200078e00ff */
[----:B------:R-:W-:-:S02]  /*aa00*/  SHF.L.U32 R92, R92, 0x10, RZ ;  /* 0x000000105c5c7819 */ /* 0x000fc400000006ff */
[----:B------:R-:W-:Y:S02]  /*aa10*/  LOP3.LUT R47, R91, 0xff00, R47, 0xf8, !PT ;  /* 0x0000ff005b2f7812 */ /* 0x000fe400078ef82f */
[----:B------:R-:W-:Y:S01]  /*aa20*/  LOP3.LUT R91, R56, 0xff0000, R58, 0xf8, !PT ;  /* 0x00ff0000385b7812 */ /* 0x000fe200078ef83a */
[----:B0-----:R-:W-:Y:S01]  /*aa30*/  IMAD.MOV.U32 R58, RZ, RZ, R53 ;  /* 0x000000ffff3a7224 */ /* 0x001fe200078e0035 */
[----:B------:R-:W-:Y:S02]  /*aa40*/  LOP3.LUT R56, R47, 0xff0000, R92, 0xf8, !PT ;  /* 0x00ff00002f387812 */ /* 0x000fe400078ef85c */
[----:B------:R-:W-:Y:S02]  /*aa50*/  LOP3.LUT R59, R89, 0xff00, R90, 0xf8, !PT ;  /* 0x0000ff00593b7812 */ /* 0x000fe400078ef85a */
[----:B------:R-:W-:Y:S02]  /*aa60*/  F2FP.F16.E4M3.UNPACK_B R89, R58 ;  /* 0x0000003aff59723e */ /* 0x000fe400020006ff */
[----:B------:R-:W-:-:S02]  /*aa70*/  F2FP.F16.E4M3.UNPACK_B R92, R56 ;  /* 0x00000038ff5c723e */ /* 0x000fc400020006ff */
[----:B-1----:R-:W-:Y:S01]  /*aa80*/  F2FP.F16.E4M3.UNPACK_B R47, R41 ;  /* 0x00000029ff2f723e */ /* 0x002fe200020006ff */
[----:B------:R-:W-:Y:S01]  /*aa90*/  HADD2.F32 R53, -RZ, R89.H0_H0 ;  /* 0x20000059ff357230 */ /* 0x000fe20000004100 */
[-C--:B------:R-:W-:Y:S01]  /*aaa0*/  F2FP.F16.E4M3.UNPACK_B R93, R91.reuse ;  /* 0x0000005bff5d723e */ /* 0x080fe200020006ff */
[--C-:B------:R-:W-:Y:S01]  /*aab0*/  HADD2.F32 R95, -RZ, R92.reuse.H0_H0 ;  /* 0x2000005cff5f7230 */ /* 0x100fe20000004100 */
[----:B------:R-:W-:Y:S01]  /*aac0*/  F2FP.F16.E4M3.UNPACK_B R58, R58.H1 ;  /* 0x0000003aff3a723e */ /* 0x000fe200030006ff */
[----:B------:R-:W-:Y:S01]  /*aad0*/  HADD2.F32 R90, -RZ, R47.H0_H0 ;  /* 0x2000002fff5a7230 */ /* 0x000fe20000004100 */
[----:B------:R-:W-:Y:S01]  /*aae0*/  F2FP.F16.E4M3.UNPACK_B R91, R91.H1 ;  /* 0x0000005bff5b723e */ /* 0x000fe200030006ff */
[----:B------:R-:W-:Y:S02]  /*aaf0*/  HADD2.F32 R94, -RZ, R93.H0_H0 ;  /* 0x2000005dff5e7230 */ /* 0x000fe40000004100 */
[----:B------:R-:W-:Y:S01]  /*ab00*/  FMUL.FTZ R182, R53, R95 ;  /* 0x0000005f35b67220 */ /* 0x000fe20000410000 */
[----:B------:R-:W-:-:S02]  /*ab10*/  HADD2.F32 R92, -RZ, R92.H1_H1 ;  /* 0x3000005cff5c7230 */ /* 0x000fc40000004100 */
[C---:B------:R-:W-:Y:S01]  /*ab20*/  FMUL.FTZ R95, R90.reuse, R95 ;  /* 0x0000005f5a5f7220 */ /* 0x040fe20000410000 */
[----:B------:R-:W-:Y:S02]  /*ab30*/  HADD2.F32 R47, -RZ, R47.H1_H1 ;  /* 0x3000002fff2f7230 */ /* 0x000fe40000004100 */
[-C--:B------:R-:W-:Y:S01]  /*ab40*/  FFMA.FTZ R90, R90, R94.reuse, -R182 ;  /* 0x0000005e5a5a7223 */ /* 0x080fe200000108b6 */
[----:B------:R-:W-:Y:S02]  /*ab50*/  HADD2.F32 R93, -RZ, R93.H1_H1 ;  /* 0x3000005dff5d7230 */ /* 0x000fe40000004100 */
[----:B------:R-:W-:Y:S01]  /*ab60*/  FFMA.FTZ R53, R53, R94, R95 ;  /* 0x0000005e35357223 */ /* 0x000fe2000001005f */
[----:B------:R-:W-:Y:S01]  /*ab70*/  HADD2.F32 R94, -RZ, R89.H1_H1 ;  /* 0x30000059ff5e7230 */ /* 0x000fe20000004100 */
[----:B------:R-:W-:Y:S01]  /*ab80*/  LOP3.LUT R46, R46, 0xff00, R45, 0xf8, !PT ;  /* 0x0000ff002e2e7812 */ /* 0x000fe200078ef82d */
[----:B------:R-:W-:Y:S01]  /*ab90*/  IMAD.U32 R45, R57, 0x10000, RZ ;  /* 0x00010000392d7824 */ /* 0x000fe200078e00ff */
[----:B------:R-:W-:Y:S01]  /*aba0*/  LOP3.LUT R57, R59, 0xff0000, R44, 0xf8, !PT ;  /* 0x00ff00003b397812 */ /* 0x000fe200078ef82c */
[----:B------:R-:W-:-:S02]  /*abb0*/  IMAD.MOV.U32 R59, RZ, RZ, R43 ;  /* 0x000000ffff3b7224 */ /* 0x000fc400078e002b */
[-C--:B------:R-:W-:Y:S01]  /*abc0*/  FMUL.FTZ R89, R94, R92.reuse ;  /* 0x0000005c5e597220 */ /* 0x080fe20000410000 */
[C---:B------:R-:W-:Y:S01]  /*abd0*/  FMUL.FTZ R92, R47.reuse, R92 ;  /* 0x0000005c2f5c7220 */ /* 0x040fe20000410000 */
[----:B------:R-:W-:Y:S02]  /*abe0*/  LOP3.LUT R44, R46, 0xff0000, R45, 0xf8, !PT ;  /* 0x00ff00002e2c7812 */ /* 0x000fe400078ef82d */
[-C--:B------:R-:W-:Y:S01]  /*abf0*/  FFMA.FTZ R89, R47, R93.reuse, -R89 ;  /* 0x0000005d2f597223 */ /* 0x080fe20000010859 */
[----:B------:R-:W-:Y:S01]  /*ac00*/  FFMA.FTZ R47, R94, R93, R92 ;  /* 0x0000005d5e2f7223 */ /* 0x000fe2000001005c */
[----:B------:R-:W-:Y:S01]  /*ac10*/  F2FP.F16.E4M3.UNPACK_B R92, R56.H1 ;  /* 0x00000038ff5c723e */ /* 0x000fe200030006ff */
[----:B------:R-:W-:Y:S01]  /*ac20*/  HADD2.F32 R94, -RZ, R91.H0_H0 ;  /* 0x2000005bff5e7230 */ /* 0x000fe20000004100 */
[----:B------:R-:W-:Y:S01]  /*ac30*/  F2FP.F16.E4M3.UNPACK_B R93, R41.H1 ;  /* 0x00000029ff5d723e */ /* 0x000fe200030006ff */
[----:B------:R-:W-:Y:S01]  /*ac40*/  HADD2.F32 R41, -RZ, R58.H0_H0 ;  /* 0x2000003aff297230 */ /* 0x000fe20000004100 */
[----:B------:R-:W-:Y:S01]  /*ac50*/  MOV R45, R55 ;  /* 0x00000037002d7202 */ /* 0x000fe20000000f00 */
[----:B------:R-:W-:Y:S01]  /*ac60*/  HADD2.F32 R95, -RZ, R92.H0_H0 ;  /* 0x2000005cff5f7230 */ /* 0x000fe20000004100 */
[----:B------:R-:W-:Y:S01]  /*ac70*/  F2FP.F16.E4M3.UNPACK_B R43, R59 ;  /* 0x0000003bff2b723e */ /* 0x000fe200020006ff */
[----:B------:R-:W-:Y:S01]  /*ac80*/  HADD2.F32 R56, -RZ, R93.H0_H0 ;  /* 0x2000005dff387230 */ /* 0x000fe20000004100 */
[----:B------:R-:W-:Y:S01]  /*ac90*/  F2FP.F16.E4M3.UNPACK_B R46, R45 ;  /* 0x0000002dff2e723e */ /* 0x000fe200020006ff */
[----:B------:R-:W-:-:S02]  /*aca0*/  HADD2.F32 R58, -RZ, R58.H1_H1 ;  /* 0x3000003aff3a7230 */ /* 0x000fc40000004100 */
[CC--:B------:R-:W-:Y:S01]  /*acb0*/  FMUL.FTZ R182, R41.reuse, R95.reuse ;  /* 0x0000005f29b67220 */ /* 0x0c0fe20000410000 */
[----:B------:R-:W-:Y:S02]  /*acc0*/  HADD2.F32 R92, -RZ, R92.H1_H1 ;  /* 0x3000005cff5c7230 */ /* 0x000fe40000004100 */
[C---:B------:R-:W-:Y:S01]  /*acd0*/  FMUL.FTZ R95, R56.reuse, R95 ;  /* 0x0000005f385f7220 */ /* 0x040fe20000410000 */
[----:B------:R-:W-:Y:S01]  /*ace0*/  F2FP.F16.E4M3.UNPACK_B R45, R45.H1 ;  /* 0x0000002dff2d723e */ /* 0x000fe200030006ff */
[-C--:B------:R-:W-:Y:S01]  /*acf0*/  FFMA.FTZ R56, R56, R94.reuse, -R182 ;  /* 0x0000005e38387223 */ /* 0x080fe200000108b6 */
[----:B------:R-:W-:Y:S02]  /*ad00*/  HADD2.F32 R182, -RZ, R43.H0_H0 ;  /* 0x2000002bffb67230 */ /* 0x000fe40000004100 */
[----:B------:R-:W-:Y:S01]  /*ad10*/  FFMA.FTZ R41, R41, R94, R95 ;  /* 0x0000005e29297223 */ /* 0x000fe2000001005f */
[----:B------:R-:W-:Y:S02]  /*ad20*/  HADD2.F32 R94, -RZ, R93.H1_H1 ;  /* 0x3000005dff5e7230 */ /* 0x000fe40000004100 */
[----:B------:R-:W-:-:S02]  /*ad30*/  HADD2.F32 R93, -RZ, R91.H1_H1 ;  /* 0x3000005bff5d7230 */ /* 0x000fc40000004100 */
[-C--:B------:R-:W-:Y:S01]  /*ad40*/  FMUL.FTZ R91, R58, R92.reuse ;  /* 0x0000005c3a5b7220 */ /* 0x080fe20000410000 */
[----:B------:R-:W-:Y:S02]  /*ad50*/  HADD2.F32 R43, -RZ, R43.H1_H1 ;  /* 0x3000002bff2b7230 */ /* 0x000fe40000004100 */
[C---:B------:R-:W-:Y:S01]  /*ad60*/  FMUL.FTZ R92, R94.reuse, R92 ;  /* 0x0000005c5e5c7220 */ /* 0x040fe20000410000 */
[-C--:B------:R-:W-:Y:S01]  /*ad70*/  FFMA.FTZ R91, R94, R93.reuse, -R91 ;  /* 0x0000005d5e5b7223 */ /* 0x080fe2000001085b */
[----:B------:R-:W-:Y:S02]  /*ad80*/  HADD2.F32 R94, -RZ, R46.H0_H0 ;  /* 0x2000002eff5e7230 */ /* 0x000fe40000004100 */
[----:B------:R-:W-:Y:S01]  /*ad90*/  FFMA.FTZ R58, R58, R93, R92 ;  /* 0x0000005d3a3a7223 */ /* 0x000fe2000001005c */
[----:B------:R-:W-:Y:S02]  /*ada0*/  F2FP.F16.E4M3.UNPACK_B R92, R44 ;  /* 0x0000002cff5c723e */ /* 0x000fe400020006ff */
[----:B------:R-:W-:-:S02]  /*adb0*/  F2FP.F16.E4M3.UNPACK_B R93, R57 ;  /* 0x00000039ff5d723e */ /* 0x000fc400020006ff */
[----:B------:R-:W-:Y:S01]  /*adc0*/  F2FP.F16.E4M3.UNPACK_B R44, R44.H1 ;  /* 0x0000002cff2c723e */ /* 0x000fe200030006ff */
[--C-:B------:R-:W-:Y:S01]  /*add0*/  HADD2.F32 R55, -RZ, R92.reuse.H0_H0 ;  /* 0x2000005cff377230 */ /* 0x100fe20000004100 */
[----:B------:R-:W-:Y:S01]  /*ade0*/  F2FP.F16.E4M3.UNPACK_B R57, R57.H1 ;  /* 0x00000039ff39723e */ /* 0x000fe200030006ff */
[--C-:B------:R-:W-:Y:S01]  /*adf0*/  HADD2.F32 R95, -RZ, R93.reuse.H0_H0 ;  /* 0x2000005dff5f7230 */ /* 0x100fe20000004100 */
[----:B------:R-:W-:Y:S01]  /*ae00*/  F2FP.SATFINITE.E4M3.F32.PACK_AB_MERGE_C R56, R91, R56, RZ ;  /* 0x000000385b38723e */ /* 0x000fe200048070ff */
[----:B------:R-:W-:Y:S02]  /*ae10*/  HADD2.F32 R92, -RZ, R92.H1_H1 ;  /* 0x3000005cff5c7230 */ /* 0x000fe40000004100 */
[-C--:B------:R-:W-:Y:S01]  /*ae20*/  FMUL.FTZ R183, R94, R55.reuse ;  /* 0x000000375eb77220 */ /* 0x080fe20000410000 */
[C---:B------:R-:W-:Y:S01]  /*ae30*/  FMUL.FTZ R55, R182.reuse, R55 ;  /* 0x00000037b6377220 */ /* 0x040fe20000410000 */
[----:B------:R-:W-:Y:S01]  /*ae40*/  HADD2.F32 R93, -RZ, R93.H1_H1 ;  /* 0x3000005dff5d7230 */ /* 0x000fe20000004100 */
[----:B------:R-:W-:Y:S01]  /*ae50*/  F2FP.SATFINITE.E4M3.F32.PACK_AB_MERGE_C R89, R89, R90, R56 ;  /* 0x0000005a5959723e */ /* 0x000fe20004807038 */
[-C--:B------:R-:W-:Y:S01]  /*ae60*/  FFMA.FTZ R183, R182, R95.reuse, -R183 ;  /* 0x0000005fb6b77223 */ /* 0x080fe200000108b7 */
[----:B------:R-:W-:Y:S01]  /*ae70*/  FFMA.FTZ R94, R94, R95, R55 ;  /* 0x0000005f5e5e7223 */ /* 0x000fe20000010037 */
[----:B------:R-:W-:Y:S01]  /*ae80*/  HADD2.F32 R55, -RZ, R46.H1_H1 ;  /* 0x3000002eff377230 */ /* 0x000fe20000004100 */
[----:B------:R-:W-:Y:S01]  /*ae90*/  F2FP.F16.E4M3.UNPACK_B R56, R52.H1 ;  /* 0x00000034ff38723e */ /* 0x000fe200030006ff */
[--C-:B------:R-:W-:Y:S01]  /*aea0*/  HADD2.F32 R95, -RZ, R44.reuse.H0_H0 ;  /* 0x2000002cff5f7230 */ /* 0x100fe20000004100 */
[----:B------:R-:W-:Y:S01]  /*aeb0*/  F2FP.SATFINITE.E4M3.F32.PACK_AB_MERGE_C R41, R58, R41, RZ ;  /* 0x000000293a29723e */ /* 0x000fe200048070ff */
[----:B------:R-:W-:-:S02]  /*aec0*/  HADD2.F32 R44, -RZ, R44.H1_H1 ;  /* 0x3000002cff2c7230 */ /* 0x000fc40000004100 */
[----:B------:R-:W-:Y:S01]  /*aed0*/  FMUL.FTZ R46, R55, R92 ;  /* 0x0000005c372e7220 */ /* 0x000fe20000410000 */
[----:B------:R-:W-:Y:S02]  /*aee0*/  F2FP.F16.E4M3.UNPACK_B R58, R179.H1 ;  /* 0x000000b3ff3a723e */ /* 0x000fe400030006ff */
[----:B------:R-:W-:Y:S01]  /*aef0*/  F2FP.F16.E4M3.UNPACK_B R52, R52 ;  /* 0x00000034ff34723e */ /* 0x000fe200020006ff */
[C---:B------:R-:W-:Y:S01]  /*af00*/  FFMA.FTZ R46, R43.reuse, R93, -R46 ;  /* 0x0000005d2b2e7223 */ /* 0x040fe2000001082e */
[----:B------:R-:W-:Y:S01]  /*af10*/  FMUL.FTZ R43, R43, R92 ;  /* 0x0000005c2b2b7220 */ /* 0x000fe20000410000 */
[--C-:B------:R-:W-:Y:S01]  /*af20*/  HADD2.F32 R92, -RZ, R57.reuse.H0_H0 ;  /* 0x20000039ff5c7230 */ /* 0x100fe20000004100 */
[----:B------:R-:W-:Y:S01]  /*af30*/  F2FP.F16.E4M3.UNPACK_B R179, R179 ;  /* 0x000000b3ffb3723e */ /* 0x000fe200020006ff */
[----:B------:R-:W-:Y:S02]  /*af40*/  HADD2.F32 R57, -RZ, R57.H1_H1 ;  /* 0x30000039ff397230 */ /* 0x000fe40000004100 */
[----:B------:R-:W-:Y:S01]  /*af50*/  FFMA.FTZ R43, R55, R93, R43 ;  /* 0x0000005d372b7223 */ /* 0x000fe2000001002b */
[----:B------:R-:W-:Y:S01]  /*af60*/  F2FP.F16.E4M3.UNPACK_B R55, R59.H1 ;  /* 0x0000003bff37723e */ /* 0x000fe200030006ff */
[--C-:B------:R-:W-:Y:S01]  /*af70*/  HADD2.F32 R59, -RZ, R45.reuse.H0_H0 ;  /* 0x2000002dff3b7230 */ /* 0x100fe20000004100 */
[----:B------:R-:W-:Y:S01]  /*af80*/  F2FP.SATFINITE.E4M3.F32.PACK_AB_MERGE_C R53, R47, R53, R41 ;  /* 0x000000352f35723e */ /* 0x000fe20004807029 */
[----:B------:R-:W-:-:S02]  /*af90*/  HADD2.F32 R45, -RZ, R45.H1_H1 ;  /* 0x3000002dff2d7230 */ /* 0x000fc40000004100 */
[--C-:B------:R-:W-:Y:S02]  /*afa0*/  HADD2.F32 R93, -RZ, R55.reuse.H0_H0 ;  /* 0x20000037ff5d7230 */ /* 0x100fe40000004100 */
[-C--:B------:R-:W-:Y:S01]  /*afb0*/  FMUL.FTZ R182, R59, R95.reuse ;  /* 0x0000005f3bb67220 */ /* 0x080fe20000410000 */
[----:B------:R-:W-:Y:S02]  /*afc0*/  HADD2.F32 R55, -RZ, R55.H1_H1 ;  /* 0x30000037ff377230 */ /* 0x000fe40000004100 */
[--C-:B------:R-:W-:Y:S02]  /*afd0*/  HADD2.F32 R91, -RZ, R58.reuse.H0_H0 ;  /* 0x2000003aff5b7230 */ /* 0x100fe40000004100 */
[C---:B------:R-:W-:Y:S01]  /*afe0*/  FFMA.FTZ R182, R93.reuse, R92, -R182 ;  /* 0x0000005c5db67223 */ /* 0x040fe200000108b6 */
[----:B------:R-:W-:Y:S01]  /*aff0*/  FMUL.FTZ R93, R93, R95 ;  /* 0x0000005f5d5d7220 */ /* 0x000fe20000410000 */
[----:B------:R-:W-:Y:S02]  /*b000*/  HADD2.F32 R58, -RZ, R58.H1_H1 ;  /* 0x3000003aff3a7230 */ /* 0x000fe40000004100 */
[----:B------:R-:W-:-:S02]  /*b010*/  IMAD.MOV.U32 R41, RZ, RZ, R89 ;  /* 0x000000ffff297224 */ /* 0x000fc400078e0059 */
[----:B------:R-:W-:Y:S01]  /*b020*/  FFMA.FTZ R93, R59, R92, R93 ;  /* 0x0000005c3b5d7223 */ /* 0x000fe2000001005d */
[-C--:B------:R-:W-:Y:S01]  /*b030*/  FMUL.FTZ R59, R45, R44.reuse ;  /* 0x0000002c2d3b7220 */ /* 0x080fe20000410000 */
[----:B------:R-:W-:-:S03]  /*b040*/  FMUL.FTZ R44, R55, R44 ;  /* 0x0000002c372c7220 */ /* 0x000fc60000410000 */
[-C--:B------:R-:W-:Y:S01]  /*b050*/  FFMA.FTZ R59, R55, R57.reuse, -R59 ;  /* 0x00000039373b7223 */ /* 0x080fe2000001083b */
[----:B------:R-:W-:Y:S01]  /*b060*/  FFMA.FTZ R45, R45, R57, R44 ;  /* 0x000000392d2d7223 */ /* 0x000fe2000001002c */
[-C--:B------:R-:W-:Y:S01]  /*b070*/  F2FP.F16.E4M3.UNPACK_B R44, R181.reuse.H1 ;  /* 0x000000b5ff2c723e */ /* 0x080fe200030006ff */
[--C-:B------:R-:W-:Y:S01]  /*b080*/  HADD2.F32 R57, -RZ, R56.reuse.H0_H0 ;  /* 0x20000038ff397230 */ /* 0x100fe20000004100 */
[-C--:B------:R-:W-:Y:S01]  /*b090*/  F2FP.F16.E4M3.UNPACK_B R55, R40.reuse.H1 ;  /* 0x00000028ff37723e */ /* 0x080fe200030006ff */
[----:B------:R-:W-:Y:S01]  /*b0a0*/  HADD2.F32 R56, -RZ, R56.H1_H1 ;  /* 0x30000038ff387230 */ /* 0x000fe20000004100 */
[----:B------:R-:W-:Y:S01]  /*b0b0*/  F2FP.F16.E4M3.UNPACK_B R181, R181 ;  /* 0x000000b5ffb5723e */ /* 0x000fe200020006ff */
[--C-:B------:R-:W-:Y:S01]  /*b0c0*/  HADD2.F32 R95, -RZ, R44.reuse.H0_H0 ;  /* 0x2000002cff5f7230 */ /* 0x100fe20000004100 */
[----:B------:R-:W-:Y:S01]  /*b0d0*/  F2FP.F16.E4M3.UNPACK_B R40, R40 ;  /* 0x00000028ff28723e */ /* 0x000fe200020006ff */
[----:B------:R-:W-:Y:S01]  /*b0e0*/  HADD2.F32 R90, -RZ, R55.H0_H0 ;  /* 0x20000037ff5a7230 */ /* 0x000fe20000004100 */
[----:B------:R-:W-:Y:S01]  /*b0f0*/  F2FP.SATFINITE.E4M3.F32.PACK_AB_MERGE_C R59, R59, R182, RZ ;  /* 0x000000b63b3b723e */ /* 0x000fe200048070ff */
[----:B------:R-:W-:-:S02]  /*b100*/  HADD2.F32 R44, -RZ, R44.H1_H1 ;  /* 0x3000002cff2c7230 */ /* 0x000fc40000004100 */
[-C--:B------:R-:W-:Y:S01]  /*b110*/  FMUL.FTZ R92, R57, R95.reuse ;  /* 0x0000005f395c7220 */ /* 0x080fe20000410000 */
[----:B------:R-:W-:Y:S02]  /*b120*/  HADD2.F32 R55, -RZ, R55.H1_H1 ;  /* 0x30000037ff377230 */ /* 0x000fe40000004100 */
[C---:B------:R-:W-:Y:S01]  /*b130*/  FMUL.FTZ R95, R90.reuse, R95 ;  /* 0x0000005f5a5f7220 */ /* 0x040fe20000410000 */
[----:B------:R-:W-:Y:S01]  /*b140*/  F2FP.SATFINITE.E4M3.F32.PACK_AB_MERGE_C R45, R45, R93, RZ ;  /* 0x0000005d2d2d723e */ /* 0x000fe200048070ff */
[----:B------:R-:W-:Y:S01]  /*b150*/  FFMA.FTZ R92, R90, R91, -R92 ;  /* 0x0000005b5a5c7223 */ /* 0x000fe2000001085c */
[----:B------:R-:W-:Y:S01]  /*b160*/  F2FP.SATFINITE.E4M3.F32.PACK_AB_MERGE_C R46, R46, R183, R59 ;  /* 0x000000b72e2e723e */ /* 0x000fe2000480703b */
[----:B------:R-:W-:Y:S01]  /*b170*/  FFMA.FTZ R95, R57, R91, R95 ;  /* 0x0000005b395f7223 */ /* 0x000fe2000001005f */
[CC--:B------:R-:W-:Y:S01]  /*b180*/  FMUL.FTZ R57, R56.reuse, R44.reuse ;  /* 0x0000002c38397220 */ /* 0x0c0fe20000410000 */
[----:B------:R-:W-:Y:S01]  /*b190*/  FMUL.FTZ R44, R55, R44 ;  /* 0x0000002c372c7220 */ /* 0x000fe20000410000 */
[----:B------:R-:W-:Y:S01]  /*b1a0*/  HADD2.F32 R91, -RZ, R181.H0_H0 ;  /* 0x200000b5ff5b7230 */ /* 0x000fe20000004100 */
[----:B------:R-:W-:Y:S01]  /*b1b0*/  F2FP.SATFINITE.E4M3.F32.PACK_AB_MERGE_C R45, R43, R94, R45 ;  /* 0x0000005e2b2d723e */ /* 0x000fe2000480702d */
[-C--:B------:R-:W-:Y:S01]  /*b1c0*/  FFMA.FTZ R55, R55, R58.reuse, -R57 ;  /* 0x0000003a37377223 */ /* 0x080fe20000010839 */
[----:B------:R-:W-:Y:S01]  /*b1d0*/  FFMA.FTZ R44, R56, R58, R44 ;  /* 0x0000003a382c7223 */ /* 0x000fe2000001002c */
[----:B------:R-:W-:-:S02]  /*b1e0*/  HADD2.F32 R56, -RZ, R52.H0_H0 ;  /* 0x20000034ff387230 */ /* 0x000fc40000004100 */
[----:B------:R-:W-:Y:S01]  /*b1f0*/  HADD2.F32 R58, -RZ, R40.H0_H0 ;  /* 0x20000028ff3a7230 */ /* 0x000fe20000004100 */
[----:B------:R-:W-:Y:S01]  /*b200*/  F2FP.SATFINITE.E4M3.F32.PACK_AB_MERGE_C R55, R55, R92, RZ ;  /* 0x0000005c3737723e */ /* 0x000fe200048070ff */
[----:B------:R-:W-:Y:S02]  /*b210*/  HADD2.F32 R57, -RZ, R179.H0_H0 ;  /* 0x200000b3ff397230 */ /* 0x000fe40000004100 */
[-C--:B------:R-:W-:Y:S01]  /*b220*/  FMUL.FTZ R90, R56, R91.reuse ;  /* 0x0000005b385a7220 */ /* 0x080fe20000410000 */
[----:B------:R-:W-:Y:S02]  /*b230*/  HADD2.F32 R181, -RZ, R181.H1_H1 ;  /* 0x300000b5ffb57230 */ /* 0x000fe40000004100 */
[C---:B------:R-:W-:Y:S01]  /*b240*/  FMUL.FTZ R91, R58.reuse, R91 ;  /* 0x0000005b3a5b7220 */ /* 0x040fe20000410000 */
[----:B------:R-:W-:Y:S02]  /*b250*/  HADD2.F32 R52, -RZ, R52.H1_H1 ;  /* 0x30000034ff347230 */ /* 0x000fe40000004100 */
[----:B------:R-:W-:Y:S01]  /*b260*/  FFMA.FTZ R90, R58, R57, -R90 ;  /* 0x000000393a5a7223 */ /* 0x000fe2000001085a */
[----:B------:R-:W-:-:S02]  /*b270*/  HADD2.F32 R40, -RZ, R40.H1_H1 ;  /* 0x30000028ff287230 */ /* 0x000fc40000004100 */
[----:B------:R-:W-:Y:S01]  /*b280*/  FFMA.FTZ R91, R56, R57, R91 ;  /* 0x00000039385b7223 */ /* 0x000fe2000001005b */
[----:B------:R-:W-:Y:S02]  /*b290*/  HADD2.F32 R179, -RZ, R179.H1_H1 ;  /* 0x300000b3ffb37230 */ /* 0x000fe40000004100 */
[-C--:B------:R-:W-:Y:S01]  /*b2a0*/  FMUL.FTZ R56, R52, R181.reuse ;  /* 0x000000b534387220 */ /* 0x080fe20000410000 */
[-C--:B------:R-:W-:Y:S01]  /*b2b0*/  F2FP.F16.E4M3.UNPACK_B R58, R178.reuse.H1 ;  /* 0x000000b2ff3a723e */ /* 0x080fe200030006ff */
[C---:B------:R-:W-:Y:S01]  /*b2c0*/  FMUL.FTZ R181, R40.reuse, R181 ;  /* 0x000000b528b57220 */ /* 0x040fe20000410000 */
[----:B------:R-:W-:Y:S01]  /*b2d0*/  F2FP.F16.E4M3.UNPACK_B R178, R178 ;  /* 0x000000b2ffb2723e */ /* 0x000fe200020006ff */
[----:B------:R-:W-:Y:S01]  /*b2e0*/  FFMA.FTZ R56, R40, R179, -R56 ;  /* 0x000000b328387223 */ /* 0x000fe20000010838 */
[----:B------:R-:W-:Y:S01]  /*b2f0*/  F2FP.SATFINITE.E4M3.F32.PACK_AB_MERGE_C R44, R44, R95, RZ ;  /* 0x0000005f2c2c723e */ /* 0x000fe200048070ff */
[----:B------:R-:W-:Y:S01]  /*b300*/  FFMA.FTZ R40, R52, R179, R181 ;  /* 0x000000b334287223 */ /* 0x000fe200000100b5 */
[----:B------:R-:W-:Y:S01]  /*b310*/  IMAD.MOV.U32 R52, RZ, RZ, R42 ;  /* 0x000000ffff347224 */ /* 0x000fe200078e002a */
        /* <DEDUP_REMOVED lines=14> */
[CC--:B------:R-:W-:Y:S01]  /*b400*/  FMUL.FTZ R181, R57.reuse, R182.reuse ;  /* 0x000000b639b57220 */ /* 0x0c0fe20000410000 */
[----:B------:R-:W-:Y:S02]  /*b410*/  HADD2.F32 R55, -RZ, R55.H1_H1 ;  /* 0x30000037ff377230 */ /* 0x000fe40000004100 */
[----:B------:R-:W-:Y:S01]  /*b420*/  FMUL.FTZ R182, R92, R182 ;  /* 0x000000b65cb67220 */ /* 0x000fe20000410000 */
[----:B------:R-:W-:Y:S01]  /*b430*/  F2FP.SATFINITE.E4M3.F32.PACK_AB_MERGE_C R44, R40, R91, R44 ;  /* 0x0000005b282c723e */ /* 0x000fe2000480702c */
[-C--:B------:R-:W-:Y:S01]  /*b440*/  FFMA.FTZ R181, R92, R179.reuse, -R181 ;  /* 0x000000b35cb57223 */ /* 0x080fe200000108b5 */
[----:B------:R-:W-:Y:S02]  /*b450*/  IMAD.MOV.U32 R40, RZ, RZ, R90 ;  /* 0x000000ffff287224 */ /* 0x000fe400078e005a */
        /* <DEDUP_REMOVED lines=23> */
[----:B------:R-:W-:Y:S01]  /*b5d0*/  MOV R52, R44 ;  /* 0x0000002c00347202 */ /* 0x000fe20000000f00 */
[----:B------:R-:W-:-:S03]  /*b5e0*/  FFMA.FTZ R180, R54, R178, R180 ;  /* 0x000000b236b47223 */ /* 0x000fc600000100b4 */
[----:B------:R-:W-:Y:S02]  /*b5f0*/  F2FP.SATFINITE.E4M3.F32.PACK_AB_MERGE_C R55, R56, R92, R55 ;  /* 0x0000005c3837723e */ /* 0x000fe40004807037 */
[----:B------:R-:W-:-:S03]  /*b600*/  F2FP.SATFINITE.E4M3.F32.PACK_AB_MERGE_C R179, R180, R179, R42 ;  /* 0x000000b3b4b3723e */ /* 0x000fc6000480702a */
[----:B------:R-:W-:Y:S02]  /*b610*/  IMAD.MOV.U32 R42, RZ, RZ, R55 ;  /* 0x000000ffff2a7224 */ /* 0x000fe400078e0037 */
[----:B------:R-:W-:Y:S02]  /*b620*/  IMAD.MOV.U32 R54, RZ, RZ, R179 ;  /* 0x000000ffff367224 */ /* 0x000fe400078e00b3 */
[----:B------:R-:W-:-:S07]  /*b630*/  IMAD.MOV.U32 R55, RZ, RZ, R45 ;  /* 0x000000ffff377224 */ /* 0x000fce00078e002d */
.L_x_408:
[----:B------:R-:W-:Y:S05]  /*b640*/  BSYNC B3 ;  /* 0x0000000000037941 */ /* 0x000fea0003800000 */
.L_x_407:
        /* <DEDUP_REMOVED lines=12> */
.L_x_406:
[----:B------:R-:W-:Y:S05]  /*b710*/  BSYNC B2 ;  /* 0x0000000000027941 */ /* 0x000fea0003800000 */
.L_x_405:
[----:B------:R-:W-:-:S13]  /*b720*/  ISETP.NE.AND P4, PT, R36, RZ, PT ;  /* 0x000000ff2400720c */ /* 0x000fda0003f85270 */
[----:B------:R-:W-:Y:S05]  /*b730*/  @!P4 BRA `(.L_x_400) ;  /* 0x0000000c00d8c947 */ /* 0x000fea0003800000 */
[----:B-1-3--:R-:W3:Y:S01]  /*b740*/  LDL R40, [R1+0x10] ;  /* 0x0000100001287983 */ /* 0x00aee20000100800 */
[----:B------:R-:W-:Y:S01]  /*b750*/  ISETP.GE.AND P4, PT, R6, R133, PT ;  /* 0x000000850600720c */ /* 0x000fe20003f86270 */
[----:B------:R-:W-:Y:S01]  /*b760*/  BSSY B2, `(.L_x_409) ;  /* 0x00000e7000027945 */ /* 0x000fe20003800000 */
[----:B---3--:R-:W-:-:S04]  /*b770*/  LOP3.LUT P5, RZ, R40, 0x1, RZ, 0xc0, !PT ;  /* 0x0000000128ff7812 */ /* 0x008fc800078ac0ff */
[----:B------:R-:W-:-:S04]  /*b780*/  SEL R40, R99, R159, !P5 ;  /* 0x0000009f63287207 */ /* 0x000fc80006800000 */
[----:B------:R-:W-:-:S04]  /*b790*/  SHF.R.S32.HI R41, RZ, 0x1f, R40 ;  /* 0x0000001fff297819 */ /* 0x000fc80000011428 */
[----:B------:R-:W-:-:S04]  /*b7a0*/  LEA.HI R41, R41, R40, RZ, 0x5 ;  /* 0x0000002829297211 */ /* 0x000fc800078f28ff */
[----:B------:R-:W-:-:S04]  /*b7b0*/  LEA.HI.SX32 R41, R41, R28, 0x1b ;  /* 0x0000001c29297211 */ /* 0x000fc800078fdaff */
[----:B------:R-:W-:Y:S01]  /*b7c0*/  SHF.R.S32.HI R40, RZ, 0x1f, R41 ;  /* 0x0000001fff287819 */ /* 0x000fe20000011429 */
[----:B------:R-:W-:-:S03]  /*b7d0*/  IMAD.SHL.U32 R52, R41, 0x10, RZ ;  /* 0x0000001029347824 */ /* 0x000fc600078e00ff */
[----:B------:R-:W-:Y:S02]  /*b7e0*/  LEA.HI R40, R40, R41, RZ, 0x2 ;  /* 0x0000002928287211 */ /* 0x000fe400078f10ff */
[----:B------:R-:W-:Y:S02]  /*b7f0*/  LOP3.LUT R41, R175, 0x30, R52, 0xf8, !PT ;  /* 0x00000030af297812 */ /* 0x000fe400078ef834 */
[----:B------:R-:W-:Y:S02]  /*b800*/  SHF.R.S32.HI R40, RZ, 0x2, R40 ;  /* 0x00000002ff287819 */ /* 0x000fe40000011428 */
[----:B------:R-:W-:-:S03]  /*b810*/  LOP3.LUT R41, R41, R196, RZ, 0x3c, !PT ;  /* 0x000000c429297212 */ /* 0x000fc600078e3cff */
[----:B------:R-:W-:-:S04]  /*b820*/  IMAD R40, R40, 0x2800, R197 ;  /* 0x0000280028287824 */ /* 0x000fc800078e02c5 */
[----:B------:R-:W-:Y:S02]  /*b830*/  IMAD.IADD R40, R40, 0x1, R41 ;  /* 0x0000000128287824 */ /* 0x000fe400078e0229 */
[C---:B------:R-:W-:Y:S02]  /*b840*/  IMAD R41, R17.reuse, 0x7800, R134 ;  /* 0x0000780011297824 */ /* 0x040fe400078e0286 */
[----:B------:R-:W-:Y:S02]  /*b850*/  IMAD R43, R17, 0x7800, R40 ;  /* 0x00007800112b7824 */ /* 0x000fe400078e0228 */
[----:B------:R-:W-:-:S03]  /*b860*/  IMAD.IADD R41, R16, 0x1, R41 ;  /* 0x0000000110297824 */ /* 0x000fc600078e0229 */
[----:B------:R-:W-:-:S03]  /*b870*/  IADD3 R44, R16, R43, RZ ;  /* 0x0000002b102c7210 */ /* 0x000fc60007ffe0ff */
[----:B------:R-:W1:Y:S04]  /*b880*/  LDS.128 R40, [R41+0x1a400] ;  /* 0x01a4000029287984 */ /* 0x000e680000000c00 */
[----:B------:R-:W3:Y:S01]  /*b890*/  LDS.128 R44, [R44+0x1a400] ;  /* 0x01a400002c2c7984 */ /* 0x000ee20000000c00 */
[----:B------:R-:W-:Y:S05]  /*b8a0*/  @P4 BRA `(.L_x_410) ;  /* 0x0000000c00484947 */ /* 0x000fea0003800000 */
[----:B------:R-:W-:Y:S02]  /*b8b0*/  SHF.R.U32.HI R54, RZ, 0x8, R73 ;  /* 0x00000008ff367819 */ /* 0x000fe40000011649 */
[----:B------:R-:W-:Y:S02]  /*b8c0*/  SHF.R.U32.HI R58, RZ, 0x8, R49 ;  /* 0x00000008ff3a7819 */ /* 0x000fe40000011631 */
[----:B------:R-:W-:Y:S01]  /*b8d0*/  SHF.R.U32.HI R55, RZ, 0x8, R75 ;  /* 0x00000008ff377819 */ /* 0x000fe2000001164b */
[----:B------:R-:W-:Y:S01]  /*b8e0*/  IMAD.SHL.U32 R59, R54, 0x100, RZ ;  /* 0x00000100363b7824 */ /* 0x000fe200078e00ff */
[----:B------:R-:W-:Y:S01]  /*b8f0*/  SHF.R.U32.HI R50, RZ, 0x10, R73 ;  /* 0x00000010ff327819 */ /* 0x000fe20000011649 */
[----:B------:R-:W-:Y:S01]  /*b900*/  IMAD.SHL.U32 R58, R58, 0x100, RZ ;  /* 0x000001003a3a7824 */ /* 0x000fe200078e00ff */
[----:B------:R-:W-:Y:S01]  /*b910*/  SHF.R.U32.HI R57, RZ, 0x10, R49 ;  /* 0x00000010ff397819 */ /* 0x000fe20000011631 */
[----:B------:R-:W-:Y:S01]  /*b920*/  IMAD.SHL.U32 R55, R55, 0x100, RZ ;  /* 0x0000010037377824 */ /* 0x000fe200078e00ff */
[----:B------:R-:W-:Y:S01]  /*b930*/  LOP3.LUT R53, R73, 0xff0000ff, RZ, 0xc0, !PT ;  /* 0xff0000ff49357812 */ /* 0x000fe200078ec0ff */
[----:B------:R-:W-:Y:S01]  /*b940*/  IMAD.U32 R50, R50, 0x10000, RZ ;  /* 0x0001000032327824 */ /* 0x000fe200078e00ff */
[----:B------:R-:W-:-:S02]  /*b950*/  LOP3.LUT R49, R49, 0xff0000ff, RZ, 0xc0, !PT ;  /* 0xff0000ff31317812 */ /* 0x000fc400078ec0ff */
[----:B------:R-:W-:Y:S02]  /*b960*/  LOP3.LUT R72, R75, 0xff0000ff, RZ, 0xc0, !PT ;  /* 0xff0000ff4b487812 */ /* 0x000fe400078ec0ff */
[----:B------:R-:W-:Y:S02]  /*b970*/  LOP3.LUT R53, R53, 0xff00, R59, 0xf8, !PT ;  /* 0x0000ff0035357812 */ /* 0x000fe400078ef83b */
[----:B------:R-:W-:Y:S02]  /*b980*/  LOP3.LUT R49, R49, 0xff00, R58, 0xf8, !PT ;  /* 0x0000ff0031317812 */ /* 0x000fe400078ef83a */
[----:B------:R-:W-:Y:S02]  /*b990*/  SHF.L.U32 R58, R57, 0x10, RZ ;  /* 0x00000010393a7819 */ /* 0x000fe400000006ff */
[----:B------:R-:W-:Y:S02]  /*b9a0*/  LOP3.LUT R72, R72, 0xff00, R55, 0xf8, !PT ;  /* 0x0000ff0048487812 */ /* 0x000fe400078ef837 */
[----:B------:R-:W-:-:S02]  /*b9b0*/  LOP3.LUT R55, R53, 0xff0000, R50, 0xf8, !PT ;  /* 0x00ff000035377812 */ /* 0x000fc400078ef832 */
[----:B------:R-:W-:Y:S02]  /*b9c0*/  LOP3.LUT R53, R49, 0xff0000, R58, 0xf8, !PT ;  /* 0x00ff000031357812 */ /* 0x000fe400078ef83a */
[----:B---3--:R-:W-:Y:S02]  /*b9d0*/  F2FP.F16.E4M3.UNPACK_B R57, R45 ;  /* 0x0000002dff39723e */ /* 0x008fe400020006ff */
[----:B------:R-:W-:Y:S02]  /*b9e0*/  F2FP.F16.E4M3.UNPACK_B R59, R53 ;  /* 0x00000035ff3b723e */ /* 0x000fe400020006ff */
[----:B-1----:R-:W-:Y:S01]  /*b9f0*/  F2FP.F16.E4M3.UNPACK_B R49, R41 ;  /* 0x00000029ff31723e */ /* 0x002fe200020006ff */
[----:B------:R-:W-:Y:S01]  /*ba00*/  HADD2.F32 R50, -RZ, R57.H0_H0 ;  /* 0x20000039ff327230 */ /* 0x000fe20000004100 */
[----:B------:R-:W-:Y:S01]  /*ba10*/  SHF.R.U32.HI R48, RZ, 0x10, R75 ;  /* 0x00000010ff307819 */ /* 0x000fe2000001164b */
[----:B------:R-:W-:Y:S01]  /*ba20*/  HADD2.F32 R75, -RZ, R59.H0_H0 ;  /* 0x2000003bff4b7230 */ /* 0x000fe20000004100 */
[----:B------:R-:W-:Y:S01]  /*ba30*/  F2FP.F16.E4M3.UNPACK_B R73, R55 ;  /* 0x00000037ff49723e */ /* 0x000fe200020006ff */
[----:B------:R-:W-:Y:S01]  /*ba40*/  HADD2.F32 R58, -RZ, R49.H0_H0 ;  /* 0x20000031ff3a7230 */ /* 0x000fe20000004100 */
[----:B------:R-:W-:Y:S01]  /*ba50*/  F2FP.F16.E4M3.UNPACK_B R45, R45.H1 ;  /* 0x0000002dff2d723e */ /* 0x000fe200030006ff */
[----:B------:R-:W-:-:S02]  /*ba60*/  HADD2.F32 R59, -RZ, R59.H1_H1 ;  /* 0x3000003bff3b7230 */ /* 0x000fc40000004100 */
[-C--:B0-----:R-:W-:Y:S01]  /*ba70*/  FMUL.FTZ R88, R50, R75.reuse ;  /* 0x0000004b32587220 */ /* 0x081fe20000410000 */
[----:B------:R-:W-:Y:S02]  /*ba80*/  HADD2.F32 R74, -RZ, R73.H0_H0 ;  /* 0x20000049ff4a7230 */ /* 0x000fe40000004100 */
[C---:B------:R-:W-:Y:S01]  /*ba90*/  FMUL.FTZ R75, R58.reuse, R75 ;  /* 0x0000004b3a4b7220 */ /* 0x040fe20000410000 */
[----:B------:R-:W-:Y:S01]  /*baa0*/  HADD2.F32 R49, -RZ, R49.H1_H1 ;  /* 0x30000031ff317230 */ /* 0x000fe20000004100 */
[----:B------:R-:W-:Y:S01]  /*bab0*/  F2FP.F16.E4M3.UNPACK_B R55, R55.H1 ;  /* 0x00000037ff37723e */ /* 0x000fe200030006ff */
[----:B------:R-:W-:Y:S02]  /*bac0*/  HADD2.F32 R73, -RZ, R73.H1_H1 ;  /* 0x30000049ff497230 */ /* 0x000fe40000004100 */
[-C--:B------:R-:W-:Y:S01]  /*bad0*/  FFMA.FTZ R58, R58, R74.reuse, -R88 ;  /* 0x0000004a3a3a7223 */ /* 0x080fe20000010858 */
[----:B------:R-:W-:Y:S01]  /*bae0*/  FFMA.FTZ R50, R50, R74, R75 ;  /* 0x0000004a32327223 */ /* 0x000fe2000001004b */
[----:B------:R-:W-:Y:S01]  /*baf0*/  HADD2.F32 R74, -RZ, R57.H1_H1 ;  /* 0x30000039ff4a7230 */ /* 0x000fe20000004100 */
[--C-:B------:R-:W-:Y:S01]  /*bb00*/  SHF.R.U32.HI R56, RZ, 0x8, R51.reuse ;  /* 0x00000008ff387819 */ /* 0x100fe20000011633 */
[----:B------:R-:W-:Y:S01]  /*bb10*/  IMAD.U32 R48, R48, 0x10000, RZ ;  /* 0x0001000030307824 */ /* 0x000fe200078e00ff */
[----:B------:R-:W-:-:S02]  /*bb20*/  SHF.R.U32.HI R54, RZ, 0x10, R51 ;  /* 0x00000010ff367819 */ /* 0x000fc40000011633 */
[CC--:B------:R-:W-:Y:S01]  /*bb30*/  FMUL.FTZ R57, R74.reuse, R59.reuse ;  /* 0x0000003b4a397220 */ /* 0x0c0fe20000410000 */
[----:B------:R-:W-:Y:S01]  /*bb40*/  FMUL.FTZ R59, R49, R59 ;  /* 0x0000003b313b7220 */ /* 0x000fe20000410000 */
[----:B------:R-:W-:Y:S02]  /*bb50*/  LOP3.LUT R51, R51, 0xff0000ff, RZ, 0xc0, !PT ;  /* 0xff0000ff33337812 */ /* 0x000fe400078ec0ff */
[-C--:B------:R-:W-:Y:S01]  /*bb60*/  FFMA.FTZ R57, R49, R73.reuse, -R57 ;  /* 0x0000004931397223 */ /* 0x080fe20000010839 */
[----:B------:R-:W-:Y:S01]  /*bb70*/  FFMA.FTZ R49, R74, R73, R59 ;  /* 0x000000494a317223 */ /* 0x000fe2000001003b */
[----:B------:R-:W-:Y:S01]  /*bb80*/  F2FP.F16.E4M3.UNPACK_B R59, R53.H1 ;  /* 0x00000035ff3b723e */ /* 0x000fe200030006ff */
[----:B------:R-:W-:Y:S01]  /*bb90*/  HADD2.F32 R74, -RZ, R55.H0_H0 ;  /* 0x20000037ff4a7230 */ /* 0x000fe20000004100 */
[----:B------:R-:W-:Y:S01]  /*bba0*/  F2FP.F16.E4M3.UNPACK_B R73, R41.H1 ;  /* 0x00000029ff49723e */ /* 0x000fe200030006ff */
[----:B------:R-:W-:Y:S02]  /*bbb0*/  HADD2.F32 R41, -RZ, R45.H0_H0 ;  /* 0x2000002dff297230 */ /* 0x000fe40000004100 */
[----:B------:R-:W-:-:S02]  /*bbc0*/  HADD2.F32 R75, -RZ, R59.H0_H0 ;  /* 0x2000003bff4b7230 */ /* 0x000fc40000004100 */
[----:B------:R-:W-:Y:S02]  /*bbd0*/  HADD2.F32 R53, -RZ, R73.H0_H0 ;  /* 0x20000049ff357230 */ /* 0x000fe40000004100 */
[----:B------:R-:W-:Y:S02]  /*bbe0*/  HADD2.F32 R45, -RZ, R45.H1_H1 ;  /* 0x3000002dff2d7230 */ /* 0x000fe40000004100 */
[-C--:B------:R-:W-:Y:S01]  /*bbf0*/  FMUL.FTZ R88, R41, R75.reuse ;  /* 0x0000004b29587220 */ /* 0x080fe20000410000 */
[----:B------:R-:W-:Y:S02]  /*bc00*/  HADD2.F32 R59, -RZ, R59.H1_H1 ;  /* 0x3000003bff3b7230 */ /* 0x000fe40000004100 */
[C---:B------:R-:W-:Y:S01]  /*bc10*/  FMUL.FTZ R75, R53.reuse, R75 ;  /* 0x0000004b354b7220 */ /* 0x040fe20000410000 */
[----:B------:R-:W-:Y:S02]  /*bc20*/  HADD2.F32 R73, -RZ, R73.H1_H1 ;  /* 0x30000049ff497230 */ /* 0x000fe40000004100 */
[----:B------:R-:W-:Y:S01]  /*bc30*/  FFMA.FTZ R53, R53, R74, -R88 ;  /* 0x0000004a35357223 */ /* 0x000fe20000010858 */
[----:B------:R-:W-:-:S02]  /*bc40*/  HADD2.F32 R55, -RZ, R55.H1_H1 ;  /* 0x30000037ff377230 */ /* 0x000fc40000004100 */
[----:B------:R-:W-:Y:S01]  /*bc50*/  FFMA.FTZ R41, R41, R74, R75 ;  /* 0x0000004a29297223 */ /* 0x000fe2000001004b */
[-C--:B------:R-:W-:Y:S01]  /*bc60*/  FMUL.FTZ R74, R45, R59.reuse ;  /* 0x0000003b2d4a7220 */ /* 0x080fe20000410000 */
[----:B------:R-:W-:-:S03]  /*bc70*/  FMUL.FTZ R75, R73, R59 ;  /* 0x0000003b494b7220 */ /* 0x000fc60000410000 */
[-C--:B------:R-:W-:Y:S01]  /*bc80*/  FFMA.FTZ R59, R73, R55.reuse, -R74 ;  /* 0x00000037493b7223 */ /* 0x080fe2000001084a */
[----:B------:R-:W-:Y:S01]  /*bc90*/  FFMA.FTZ R55, R45, R55, R75 ;  /* 0x000000372d377223 */ /* 0x000fe2000001004b */
[----:B------:R-:W-:Y:S02]  /*bca0*/  IMAD.SHL.U32 R45, R56, 0x100, RZ ;  /* 0x00000100382d7824 */ /* 0x000fe400078e00ff */
[----:B------:R-:W-:Y:S01]  /*bcb0*/  IMAD.MOV.U32 R56, RZ, RZ, R43 ;  /* 0x000000ffff387224 */ /* 0x000fe200078e002b */
[----:B------:R-:W-:Y:S02]  /*bcc0*/  F2FP.SATFINITE.E4M3.F32.PACK_AB_MERGE_C R53, R59, R53, RZ ;  /* 0x000000353b35723e */ /* 0x000fe400048070ff */
[----:B------:R-:W-:Y:S01]  /*bcd0*/  LOP3.LUT R45, R51, 0xff00, R45, 0xf8, !PT ;  /* 0x0000ff00332d7812 */ /* 0x000fe200078ef82d */
[----:B------:R-:W-:Y:S01]  /*bce0*/  IMAD.U32 R51, R54, 0x10000, RZ ;  /* 0x0001000036337824 */ /* 0x000fe200078e00ff */
[----:B------:R-:W-:Y:S02]  /*bcf0*/  LOP3.LUT R54, R72, 0xff0000, R48, 0xf8, !PT ;  /* 0x00ff000048367812 */ /* 0x000fe400078ef830 */
[----:B------:R-:W-:-:S02]  /*bd00*/  F2FP.F16.E4M3.UNPACK_B R48, R47 ;  /* 0x0000002fff30723e */ /* 0x000fc400020006ff */
[----:B------:R-:W-:Y:S02]  /*bd10*/  LOP3.LUT R45, R45, 0xff0000, R51, 0xf8, !PT ;  /* 0x00ff00002d2d7812 */ /* 0x000fe400078ef833 */
[----:B------:R-:W-:Y:S01]  /*bd20*/  F2FP.F16.E4M3.UNPACK_B R43, R56 ;  /* 0x00000038ff2b723e */ /* 0x000fe200020006ff */
[----:B------:R-:W-:Y:S01]  /*bd30*/  HADD2.F32 R74, -RZ, R48.H0_H0 ;  /* 0x20000030ff4a7230 */ /* 0x000fe20000004100 */
[----:B------:R-:W-:Y:S02]  /*bd40*/  F2FP.F16.E4M3.UNPACK_B R72, R45 ;  /* 0x0000002dff48723e */ /* 0x000fe400020006ff */
[-C--:B------:R-:W-:Y:S01]  /*bd50*/  F2FP.F16.E4M3.UNPACK_B R73, R54.reuse ;  /* 0x00000036ff49723e */ /* 0x080fe200020006ff */
[----:B------:R-:W-:Y:S01]  /*bd60*/  HADD2.F32 R88, -RZ, R43.H0_H0 ;  /* 0x2000002bff587230 */ /* 0x000fe20000004100 */
[----:B------:R-:W-:Y:S01]  /*bd70*/  F2FP.F16.E4M3.UNPACK_B R47, R47.H1 ;  /* 0x0000002fff2f723e */ /* 0x000fe200030006ff */
[--C-:B------:R-:W-:Y:S01]  /*bd80*/  HADD2.F32 R51, -RZ, R72.reuse.H0_H0 ;  /* 0x20000048ff337230 */ /* 0x100fe20000004100 */
[----:B------:R-:W-:Y:S01]  /*bd90*/  F2FP.F16.E4M3.UNPACK_B R45, R45.H1 ;  /* 0x0000002dff2d723e */ /* 0x000fe200030006ff */
[----:B------:R-:W-:Y:S01]  /*bda0*/  HADD2.F32 R75, -RZ, R73.H0_H0 ;  /* 0x20000049ff4b7230 */ /* 0x000fe20000004100 */
[----:B------:R-:W-:Y:S01]  /*bdb0*/  F2FP.F16.E4M3.UNPACK_B R54, R54.H1 ;  /* 0x00000036ff36723e */ /* 0x000fe200030006ff */
[----:B------:R-:W-:-:S02]  /*bdc0*/  HADD2.F32 R72, -RZ, R72.H1_H1 ;  /* 0x30000048ff487230 */ /* 0x000fc40000004100 */
[-C--:B------:R-:W-:Y:S01]  /*bdd0*/  FMUL.FTZ R89, R74, R51.reuse ;  /* 0x000000334a597220 */ /* 0x080fe20000410000 */
[----:B------:R-:W-:Y:S01]  /*bde0*/  FMUL.FTZ R51, R88, R51 ;  /* 0x0000003358337220 */ /* 0x000fe20000410000 */
[----:B------:R-:W-:Y:S01]  /*bdf0*/  HADD2.F32 R43, -RZ, R43.H1_H1 ;  /* 0x3000002bff2b7230 */ /* 0x000fe20000004100 */
[----:B------:R-:W-:Y:S01]  /*be00*/  F2FP.SATFINITE.E4M3.F32.PACK_AB_MERGE_C R57, R57, R58, R53 ;  /* 0x0000003a3939723e */ /* 0x000fe20004807035 */
[----:B------:R-:W-:Y:S02]  /*be10*/  HADD2.F32 R73, -RZ, R73.H1_H1 ;  /* 0x30000049ff497230 */ /* 0x000fe40000004100 */
[-C--:B------:R-:W-:Y:S01]  /*be20*/  FFMA.FTZ R74, R74, R75.reuse, R51 ;  /* 0x0000004b4a4a7223 */ /* 0x080fe20000010033 */
[----:B------:R-:W-:Y:S02]  /*be30*/  HADD2.F32 R51, -RZ, R48.H1_H1 ;  /* 0x30000030ff337230 */ /* 0x000fe40000004100 */
[----:B------:R-:W-:Y:S01]  /*be40*/  FFMA.FTZ R89, R88, R75, -R89 ;  /* 0x0000004b58597223 */ /* 0x000fe20000010859 */
[--C-:B------:R-:W-:Y:S01]  /*be50*/  HADD2.F32 R75, -RZ, R45.reuse.H0_H0 ;  /* 0x2000002dff4b7230 */ /* 0x100fe20000004100 */
[----:B------:R-:W-:Y:S01]  /*be60*/  F2FP.F16.E4M3.UNPACK_B R53, R44.H1 ;  /* 0x0000002cff35723e */ /* 0x000fe200030006ff */
[----:B------:R-:W-:-:S02]  /*be70*/  HADD2.F32 R45, -RZ, R45.H1_H1 ;  /* 0x3000002dff2d7230 */ /* 0x000fc40000004100 */
[----:B------:R-:W-:Y:S01]  /*be80*/  FMUL.FTZ R48, R51, R72 ;  /* 0x0000004833307220 */ /* 0x000fe20000410000 */
[----:B------:R-:W-:Y:S02]  /*be90*/  F2FP.SATFINITE.E4M3.F32.PACK_AB_MERGE_C R41, R55, R41, RZ ;  /* 0x000000293729723e */ /* 0x000fe400048070ff */
[----:B------:R-:W-:Y:S01]  /*bea0*/  F2FP.F16.E4M3.UNPACK_B R55, R166.H1 ;  /* 0x000000a6ff37723e */ /* 0x000fe200030006ff */
[CC--:B------:R-:W-:Y:S01]  /*beb0*/  FFMA.FTZ R48, R43.reuse, R73.reuse, -R48 ;  /* 0x000000492b307223 */ /* 0x0c0fe20000010830 */
[----:B------:R-:W-:Y:S01]  /*bec0*/  FMUL.FTZ R43, R43, R72 ;  /* 0x000000482b2b7220 */ /* 0x000fe20000410000 */
[--C-:B------:R-:W-:Y:S01]  /*bed0*/  HADD2.F32 R72, -RZ, R54.reuse.H0_H0 ;  /* 0x20000036ff487230 */ /* 0x100fe20000004100 */
[----:B------:R-:W-:Y:S01]  /*bee0*/  F2FP.F16.E4M3.UNPACK_B R44, R44 ;  /* 0x0000002cff2c723e */ /* 0x000fe200020006ff */
[----:B------:R-:W-:Y:S02]  /*bef0*/  HADD2.F32 R54, -RZ, R54.H1_H1 ;  /* 0x30000036ff367230 */ /* 0x000fe40000004100 */
[----:B------:R-:W-:Y:S01]  /*bf00*/  FFMA.FTZ R43, R51, R73, R43 ;  /* 0x00000049332b7223 */ /* 0x000fe2000001002b */
[----:B------:R-:W-:Y:S01]  /*bf10*/  F2FP.F16.E4M3.UNPACK_B R51, R56.H1 ;  /* 0x00000038ff33723e */ /* 0x000fe200030006ff */
[--C-:B------:R-:W-:Y:S01]  /*bf20*/  HADD2.F32 R56, -RZ, R47.reuse.H0_H0 ;  /* 0x2000002fff387230 */ /* 0x100fe20000004100 */
[----:B------:R-:W-:Y:S01]  /*bf30*/  F2FP.F16.E4M3.UNPACK_B R166, R166 ;  /* 0x000000a6ffa6723e */ /* 0x000fe200020006ff */
[----:B------:R-:W-:-:S02]  /*bf40*/  HADD2.F32 R47, -RZ, R47.H1_H1 ;  /* 0x3000002fff2f7230 */ /* 0x000fc40000004100 */
[--C-:B------:R-:W-:Y:S02]  /*bf50*/  HADD2.F32 R73, -RZ, R51.reuse.H0_H0 ;  /* 0x20000033ff497230 */ /* 0x100fe40000004100 */
[-C--:B------:R-:W-:Y:S01]  /*bf60*/  FMUL.FTZ R88, R56, R75.reuse ;  /* 0x0000004b38587220 */ /* 0x080fe20000410000 */
[----:B------:R-:W-:Y:S02]  /*bf70*/  HADD2.F32 R51, -RZ, R51.H1_H1 ;  /* 0x30000033ff337230 */ /* 0x000fe40000004100 */
[--C-:B------:R-:W-:Y:S02]  /*bf80*/  HADD2.F32 R59, -RZ, R55.reuse.H0_H0 ;  /* 0x20000037ff3b7230 */ /* 0x100fe40000004100 */
[C---:B------:R-:W-:Y:S01]  /*bf90*/  FFMA.FTZ R88, R73.reuse, R72, -R88 ;  /* 0x0000004849587223 */ /* 0x040fe20000010858 */
[----:B------:R-:W-:Y:S01]  /*bfa0*/  FMUL.FTZ R73, R73, R75 ;  /* 0x0000004b49497220 */ /* 0x000fe20000410000 */
[----:B------:R-:W-:-:S03]  /*bfb0*/  HADD2.F32 R55, -RZ, R55.H1_H1 ;  /* 0x30000037ff377230 */ /* 0x000fc60000004100 */
[----:B------:R-:W-:Y:S01]  /*bfc0*/  FFMA.FTZ R73, R56, R72, R73 ;  /* 0x0000004838497223 */ /* 0x000fe20000010049 */
[-C--:B------:R-:W-:Y:S01]  /*bfd0*/  FMUL.FTZ R56, R47, R45.reuse ;  /* 0x0000002d2f387220 */ /* 0x080fe20000410000 */
[----:B------:R-:W-:-:S03]  /*bfe0*/  FMUL.FTZ R45, R51, R45 ;  /* 0x0000002d332d7220 */ /* 0x000fc60000410000 */
[-C--:B------:R-:W-:Y:S01]  /*bff0*/  FFMA.FTZ R56, R51, R54.reuse, -R56 ;  /* 0x0000003633387223 */ /* 0x080fe20000010838 */
[----:B------:R-:W-:Y:S01]  /*c000*/  FFMA.FTZ R47, R47, R54, R45 ;  /* 0x000000362f2f7223 */ /* 0x000fe2000001002d */
[----:B------:R-:W-:Y:S01]  /*c010*/  F2FP.F16.E4M3.UNPACK_B R45, R164.H1 ;  /* 0x000000a4ff2d723e */ /* 0x000fe200030006ff */
[--C-:B------:R-:W-:Y:S01]  /*c020*/  HADD2.F32 R54, -RZ, R53.reuse.H0_H0 ;  /* 0x20000035ff367230 */ /* 0x100fe20000004100 */
[----:B------:R-:W-:Y:S01]  /*c030*/  F2FP.F16.E4M3.UNPACK_B R51, R40.H1 ;  /* 0x00000028ff33723e */ /* 0x000fe200030006ff */
[----:B------:R-:W-:Y:S01]  /*c040*/  HADD2.F32 R53, -RZ, R53.H1_H1 ;  /* 0x30000035ff357230 */ /* 0x000fe20000004100 */
[----:B------:R-:W-:Y:S01]  /*c050*/  F2FP.F16.E4M3.UNPACK_B R164, R164 ;  /* 0x000000a4ffa4723e */ /* 0x000fe200020006ff */
[----:B------:R-:W-:Y:S01]  /*c060*/  HADD2.F32 R75, -RZ, R45.H0_H0 ;  /* 0x2000002dff4b7230 */ /* 0x000fe20000004100 */
        /* <DEDUP_REMOVED lines=11> */
[-C--:B------:R-:W-:Y:S01]  /*c120*/  FMUL.FTZ R54, R53, R45.reuse ;  /* 0x0000002d35367220 */ /* 0x080fe20000410000 */
        /* <DEDUP_REMOVED lines=21> */
[-C--:B------:R-:W-:Y:S01]  /*c280*/  FFMA.FTZ R53, R40, R166.reuse, -R53 ;  /* 0x000000a628357223 */ /* 0x080fe20000010835 */
[----:B------:R-:W-:Y:S01]  /*c290*/  F2FP.SATFINITE.E4M3.F32.PACK_AB_MERGE_C R45, R45, R75, RZ ;  /* 0x0000004b2d2d723e */ /* 0x000fe200048070ff */
[----:B------:R-:W-:Y:S01]  /*c2a0*/  FFMA.FTZ R40, R44, R166, R164 ;  /* 0x000000a62c287223 */ /* 0x000fe200000100a4 */
[----:B------:R-:W-:Y:S01]  /*c2b0*/  MOV R44, R42 ;  /* 0x0000002a002c7202 */ /* 0x000fe20000000f00 */
[--C-:B------:R-:W-:Y:S01]  /*c2c0*/  HADD2.F32 R88, -RZ, R55.reuse.H0_H0 ;  /* 0x20000037ff587230 */ /* 0x100fe20000004100 */
[----:B------:R-:W-:Y:S01]  /*c2d0*/  F2FP.SATFINITE.E4M3.F32.PACK_AB_MERGE_C R58, R53, R58, R51 ;  /* 0x0000003a353a723e */ /* 0x000fe20004807033 */
[----:B------:R-:W-:Y:S01]  /*c2e0*/  HADD2.F32 R55, -RZ, R55.H1_H1 ;  /* 0x30000037ff377230 */ /* 0x000fe20000004100 */
[----:B------:R-:W-:Y:S01]  /*c2f0*/  F2FP.F16.E4M3.UNPACK_B R42, R165.H1 ;  /* 0x000000a5ff2a723e */ /* 0x000fe200030006ff */
[----:B------:R-:W-:Y:S01]  /*c300*/  IMAD.MOV.U32 R43, RZ, RZ, R48 ;  /* 0x000000ffff2b7224 */ /* 0x000fe200078e0030 */
[----:B------:R-:W-:-:S02]  /*c310*/  F2FP.F16.E4M3.UNPACK_B R53, R46.H1 ;  /* 0x0000002eff35723e */ /* 0x000fc400030006ff */
[----:B------:R-:W-:Y:S01]  /*c320*/  F2FP.F16.E4M3.UNPACK_B R51, R44.H1 ;  /* 0x0000002cff33723e */ /* 0x000fe200030006ff */
[--C-:B------:R-:W-:Y:S01]  /*c330*/  HADD2.F32 R91, -RZ, R42.reuse.H0_H0 ;  /* 0x2000002aff5b7230 */ /* 0x100fe20000004100 */
[----:B------:R-:W-:Y:S01]  /*c340*/  F2FP.F16.E4M3.UNPACK_B R165, R165 ;  /* 0x000000a5ffa5723e */ /* 0x000fe200020006ff */
[----:B------:R-:W-:Y:S01]  /*c350*/  HADD2.F32 R54, -RZ, R53.H0_H0 ;  /* 0x20000035ff367230 */ /* 0x000fe20000004100 */
[----:B------:R-:W-:Y:S01]  /*c360*/  F2FP.F16.E4M3.UNPACK_B R46, R46 ;  /* 0x0000002eff2e723e */ /* 0x000fe200020006ff */
[----:B------:R-:W-:Y:S01]  /*c370*/  HADD2.F32 R72, -RZ, R51.H0_H0 ;  /* 0x20000033ff487230 */ /* 0x000fe20000004100 */
[----:B------:R-:W-:Y:S01]  /*c380*/  F2FP.F16.E4M3.UNPACK_B R44, R44 ;  /* 0x0000002cff2c723e */ /* 0x000fe200020006ff */
[----:B------:R-:W-:Y:S02]  /*c390*/  HADD2.F32 R42, -RZ, R42.H1_H1 ;  /* 0x3000002aff2a7230 */ /* 0x000fe40000004100 */
[----:B------:R-:W-:Y:S01]  /*c3a0*/  FMUL.FTZ R90, R54, R91 ;  /* 0x0000005b365a7220 */ /* 0x000fe20000410000 */
[----:B------:R-:W-:-:S02]  /*c3b0*/  HADD2.F32 R53, -RZ, R53.H1_H1 ;  /* 0x30000035ff357230 */ /* 0x000fc40000004100 */
[C---:B------:R-:W-:Y:S01]  /*c3c0*/  FMUL.FTZ R91, R72.reuse, R91 ;  /* 0x0000005b485b7220 */ /* 0x040fe20000410000 */
[----:B------:R-:W-:Y:S02]  /*c3d0*/  HADD2.F32 R51, -RZ, R51.H1_H1 ;  /* 0x30000033ff337230 */ /* 0x000fe40000004100 */
[-C--:B------:R-:W-:Y:S01]  /*c3e0*/  FFMA.FTZ R90, R72, R88.reuse, -R90 ;  /* 0x00000058485a7223 */ /* 0x080fe2000001085a */
[----:B------:R-:W-:Y:S01]  /*c3f0*/  FFMA.FTZ R91, R54, R88, R91 ;  /* 0x00000058365b7223 */ /* 0x000fe2000001005b */
[-C--:B------:R-:W-:Y:S01]  /*c400*/  FMUL.FTZ R54, R53, R42.reuse ;  /* 0x0000002a35367220 */ /* 0x080fe20000410000 */
[C---:B------:R-:W-:Y:S01]  /*c410*/  FMUL.FTZ R42, R51.reuse, R42 ;  /* 0x0000002a332a7220 */ /* 0x040fe20000410000 */
[----:B------:R-:W-:Y:S02]  /*c420*/  HADD2.F32 R88, -RZ, R165.H0_H0 ;  /* 0x200000a5ff587230 */ /* 0x000fe40000004100 */
        /* <DEDUP_REMOVED lines=14> */
[----:B------:R-:W-:Y:S01]  /*c510*/  FMUL.FTZ R53, R46, R165 ;  /* 0x000000a52e357220 */ /* 0x000fe20000410000 */
[----:B------:R-:W-:Y:S01]  /*c520*/  F2FP.SATFINITE.E4M3.F32.PACK_AB_MERGE_C R42, R42, R91, RZ ;  /* 0x0000005b2a2a723e */ /* 0x000fe200048070ff */
[C---:B------:R-:W-:Y:S02]  /*c530*/  FMUL.FTZ R165, R44.reuse, R165 ;  /* 0x000000a52ca57220 */ /* 0x040fe40000410000 */
[----:B------:R-:W-:Y:S01]  /*c540*/  FFMA.FTZ R53, R44, R167, -R53 ;  /* 0x000000a72c357223 */ /* 0x000fe20000010835 */
[----:B------:R-:W-:Y:S01]  /*c550*/  F2FP.SATFINITE.E4M3.F32.PACK_AB_MERGE_C R44, R40, R59, R45 ;  /* 0x0000003b282c723e */ /* 0x000fe2000480702d */
[----:B------:R-:W-:Y:S01]  /*c560*/  FFMA.FTZ R165, R46, R167, R165 ;  /* 0x000000a72ea57223 */ /* 0x000fe200000100a5 */
[----:B------:R-:W-:Y:S01]  /*c570*/  F2FP.SATFINITE.E4M3.F32.PACK_AB_MERGE_C R45, R49, R50, R41 ;  /* 0x00000032312d723e */ /* 0x000fe20004807029 */
[----:B------:R-:W-:Y:S01]  /*c580*/  IMAD.MOV.U32 R40, RZ, RZ, R58 ;  /* 0x000000ffff287224 */ /* 0x000fe200078e003a */
[----:B------:R-:W-:Y:S01]  /*c590*/  F2FP.SATFINITE.E4M3.F32.PACK_AB_MERGE_C R51, R53, R72, R51 ;  /* 0x000000483533723e */ /* 0x000fe20004807033 */
[----:B------:R-:W-:Y:S01]  /*c5a0*/  IMAD.MOV.U32 R41, RZ, RZ, R57 ;  /* 0x000000ffff297224 */ /* 0x000fe200078e0039 */
[----:B------:R-:W-:-:S03]  /*c5b0*/  F2FP.SATFINITE.E4M3.F32.PACK_AB_MERGE_C R46, R165, R88, R42 ;  /* 0x00000058a52e723e */ /* 0x000fc6000480702a */
[----:B------:R-:W-:-:S07]  /*c5c0*/  IMAD.MOV.U32 R42, RZ, RZ, R51 ;  /* 0x000000ffff2a7224 */ /* 0x000fce00078e0033 */
.L_x_410:
[----:B------:R-:W-:Y:S05]  /*c5d0*/  BSYNC B2 ;  /* 0x0000000000027941 */ /* 0x000fea0003800000 */
.L_x_409:
        /* <DEDUP_REMOVED lines=11> */
[----:B---3--:R4:W-:Y:S03]  /*c690*/  @!P4 STG.E.128 desc[UR54][R50.64], R44 ;  /* 0x0000002c3200c986 */ /* 0x0089e6000c101d36 */
.L_x_400:
[----:B------:R-:W-:Y:S05]  /*c6a0*/  BSYNC B1 ;  /* 0x0000000000017941 */ /* 0x000fea0003800000 */
.L_x_399:
[-C--:B-1-34-:R-:W-:Y:S02]  /*c6b0*/  IMAD R40, R146, R138.reuse, RZ ;  /* 0x0000008a92287224 */ /* 0x09afe400078e02ff */
[----:B------:R-:W-:-:S04]  /*c6c0*/  IMAD.WIDE.U32 R136, R216, R138, R136 ;  /* 0x0000008ad8887225 */ /* 0x000fc800078e0088 */
[----:B------:R-:W-:Y:S01]  /*c6d0*/  IMAD R139, R216, R139, R40 ;  /* 0x0000008bd88b7224 */ /* 0x000fe200078e0228 */
[----:B------:R-:W-:Y:S06]  /*c6e0*/  @P3 BRA `(.L_x_369) ;  /* 0x0000003000883947 */ /* 0x000fec0003800000 */
[----:B------:R-:W-:Y:S01]  /*c6f0*/  ISETP.NE.AND P3, PT, R34, RZ, PT ;  /* 0x000000ff2200720c */ /* 0x000fe20003f65270 */
[----:B------:R-:W-:Y:S01]  /*c700*/  BSSY B1, `(.L_x_411) ;  /* 0x00000f5000017945 */ /* 0x000fe20003800000 */
[----:B------:R-:W-:-:S11]  /*c710*/  IMAD.IADD R52, R137, 0x1, R139 ;  /* 0x0000000189347824 */ /* 0x000fd600078e028b */
[----:B------:R-:W-:Y:S05]  /*c720*/  @!P3 BRA `(.L_x_412) ;  /* 0x0000000c00c8b947 */ /* 0x000fea0003800000 */
[----:B------:R-:W-:Y:S01]  /*c730*/  SEL R40, R99, R159, !P0 ;  /* 0x0000009f63287207 */ /* 0x000fe20004000000 */
[----:B------:R-:W-:Y:S01]  /*c740*/  BSSY B2, `(.L_x_413) ;  /* 0x00000e6000027945 */ /* 0x000fe20003800000 */
[----:B------:R-:W-:Y:S02]  /*c750*/  IADD3 R48, P3, P4, R116, R136, R25 ;  /* 0x0000008874307210 */ /* 0x000fe40007c7e019 */
[----:B------:R-:W-:Y:S02]  /*c760*/  SHF.R.S32.HI R41, RZ, 0x1f, R40 ;  /* 0x0000001fff297819 */ /* 0x000fe40000011428 */
[----:B------:R-:W-:Y:S02]  /*c770*/  IADD3.X R49, R4, R52, R30, P3, P4 ;  /* 0x0000003404317210 */ /* 0x000fe40001fe841e */
[----:B------:R-:W-:Y:S02]  /*c780*/  LEA.HI R40, R41, R40, RZ, 0x5 ;  /* 0x0000002829287211 */ /* 0x000fe400078f28ff */
[----:B------:R-:W-:-:S02]  /*c790*/  ISETP.GE.AND P3, PT, R18, R133, PT ;  /* 0x000000851200720c */ /* 0x000fc40003f66270 */
[----:B------:R-:W-:-:S04]  /*c7a0*/  LEA.HI.SX32 R40, R40, R21, 0x1b ;  /* 0x0000001528287211 */ /* 0x000fc800078fdaff */
[----:B------:R-:W-:Y:S01]  /*c7b0*/  SHF.R.S32.HI R41, RZ, 0x1f, R40 ;  /* 0x0000001fff297819 */ /* 0x000fe20000011428 */
[----:B------:R-:W-:-:S03]  /*c7c0*/  IMAD.SHL.U32 R50, R40, 0x10, RZ ;  /* 0x0000001028327824 */ /* 0x000fc600078e00ff */
[----:B------:R-:W-:-:S04]  /*c7d0*/  LEA.HI R41, R41, R40, RZ, 0x2 ;  /* 0x0000002829297211 */ /* 0x000fc800078f10ff */
[----:B------:R-:W-:Y:S02]  /*c7e0*/  SHF.R.S32.HI R43, RZ, 0x2, R41 ;  /* 0x00000002ff2b7819 */ /* 0x000fe40000011429 */
[----:B------:R-:W-:-:S03]  /*c7f0*/  LOP3.LUT R41, R199, 0x30, R50, 0xf8, !PT ;  /* 0x00000030c7297812 */ /* 0x000fc600078ef832 */
[----:B------:R-:W-:Y:S01]  /*c800*/  IMAD R40, R43, 0x2800, R200 ;  /* 0x000028002b287824 */ /* 0x000fe200078e02c8 */
[----:B------:R-:W-:-:S05]  /*c810*/  LOP3.LUT R41, R41, R8, RZ, 0x3c, !PT ;  /* 0x0000000829297212 */ /* 0x000fca00078e3cff */
[----:B------:R-:W-:Y:S02]  /*c820*/  IMAD.IADD R40, R40, 0x1, R41 ;  /* 0x0000000128287824 */ /* 0x000fe400078e0229 */
[C---:B------:R-:W-:Y:S02]  /*c830*/  IMAD R41, R17.reuse, 0x7800, R135 ;  /* 0x0000780011297824 */ /* 0x040fe400078e0287 */
[----:B------:R-:W-:-:S03]  /*c840*/  IMAD R43, R17, 0x7800, R40 ;  /* 0x00007800112b7824 */ /* 0x000fc600078e0228 */
[C---:B------:R-:W-:Y:S01]  /*c850*/  IADD3 R41, R16.reuse, R41, RZ ;  /* 0x0000002910297210 */ /* 0x040fe20007ffe0ff */
[----:B------:R-:W-:-:S05]  /*c860*/  IMAD.IADD R44, R16, 0x1, R43 ;  /* 0x00000001102c7824 */ /* 0x000fca00078e022b */
[----:B------:R-:W1:Y:S04]  /*c870*/  LDS.128 R40, [R41+0x1a400] ;  /* 0x01a4000029287984 */ /* 0x000e680000000c00 */
[----:B------:R-:W3:Y:S01]  /*c880*/  LDS.128 R44, [R44+0x1a400] ;  /* 0x01a400002c2c7984 */ /* 0x000ee20000000c00 */
[----:B------:R-:W-:Y:S05]  /*c890*/  @P3 BRA `(.L_x_414) ;  /* 0x0000000c00403947 */ /* 0x000fea0003800000 */
[----:B---3--:R-:W-:Y:S01]  /*c8a0*/  IMAD.MOV.U32 R55, RZ, RZ, R44 ;  /* 0x000000ffff377224 */ /* 0x008fe200078e002c */
[----:B------:R-:W-:Y:S01]  /*c8b0*/  F2FP.F16.E4M3.UNPACK_B R58, R160.H1 ;  /* 0x000000a0ff3a723e */ /* 0x000fe200030006ff */
[----:B-1----:R-:W-:Y:S01]  /*c8c0*/  IMAD.MOV.U32 R54, RZ, RZ, R40 ;  /* 0x000000ffff367224 */ /* 0x002fe200078e0028 */
[----:B------:R-:W-:Y:S01]  /*c8d0*/  F2FP.F16.E4M3.UNPACK_B R51, R162.H1 ;  /* 0x000000a2ff33723e */ /* 0x000fe200030006ff */
[----:B------:R-:W-:Y:S01]  /*c8e0*/  IMAD.MOV.U32 R78, RZ, RZ, R46 ;  /* 0x000000ffff4e7224 */ /* 0x000fe200078e002e */
[----:B------:R-:W-:Y:S01]  /*c8f0*/  F2FP.F16.E4M3.UNPACK_B R56, R55.H1 ;  /* 0x00000037ff38723e */ /* 0x000fe200030006ff */
[----:B------:R-:W-:Y:S01]  /*c900*/  HADD2.F32 R59, -RZ, R58.H0_H0 ;  /* 0x2000003aff3b7230 */ /* 0x000fe20000004100 */
[-C--:B------:R-:W-:Y:S01]  /*c910*/  F2FP.F16.E4M3.UNPACK_B R53, R54.reuse.H1 ;  /* 0x00000036ff35723e */ /* 0x080fe200030006ff */
[----:B------:R-:W-:Y:S01]  /*c920*/  HADD2.F32 R57, -RZ, R51.H0_H0 ;  /* 0x20000033ff397230 */ /* 0x000fe20000004100 */
[----:B------:R-:W-:Y:S01]  /*c930*/  F2FP.F16.E4M3.UNPACK_B R54, R54 ;  /* 0x00000036ff36723e */ /* 0x000fe200020006ff */
[----:B------:R-:W-:Y:S01]  /*c940*/  HADD2.F32 R40, -RZ, R56.H0_H0 ;  /* 0x20000038ff287230 */ /* 0x000fe20000004100 */
[----:B------:R-:W-:Y:S01]  /*c950*/  SHF.R.U32.HI R72, RZ, 0x10, R79 ;  /* 0x00000010ff487819 */ /* 0x000fe2000001164f */
[----:B------:R-:W-:Y:S01]  /*c960*/  HADD2.F32 R44, -RZ, R53.H0_H0 ;  /* 0x20000035ff2c7230 */ /* 0x000fe20000004100 */
[----:B------:R-:W-:Y:S01]  /*c970*/  F2FP.F16.E4M3.UNPACK_B R46, R161.H1 ;  /* 0x000000a1ff2e723e */ /* 0x000fe200030006ff */
[----:B------:R-:W-:-:S02]  /*c980*/  HADD2.F32 R58, -RZ, R58.H1_H1 ;  /* 0x3000003aff3a7230 */ /* 0x000fc40000004100 */
[-C--:B------:R-:W-:Y:S01]  /*c990*/  FMUL.FTZ R73, R40, R59.reuse ;  /* 0x0000003b28497220 */ /* 0x080fe20000410000 */
        /* <DEDUP_REMOVED lines=8> */
[----:B------:R-:W-:Y:S01]  /*ca20*/  F2FP.F16.E4M3.UNPACK_B R59, R162 ;  /* 0x000000a2ff3b723e */ /* 0x000fe200020006ff */
[----:B------:R-:W-:-:S02]  /*ca30*/  HADD2.F32 R58, -RZ, R54.H0_H0 ;  /* 0x20000036ff3a7230 */ /* 0x000fc40000004100 */
[-C--:B------:R-:W-:Y:S01]  /*ca40*/  FFMA.FTZ R53, R53, R51.reuse, -R60 ;  /* 0x0000003335357223 */ /* 0x080fe2000001083c */
[----:B------:R-:W-:Y:S01]  /*ca50*/  FFMA.FTZ R51, R56, R51, R57 ;  /* 0x0000003338337223 */ /* 0x000fe20000010039 */
[----:B------:R-:W-:Y:S01]  /*ca60*/  F2FP.F16.E4M3.UNPACK_B R57, R160 ;  /* 0x000000a0ff39723e */ /* 0x000fe200020006ff */
[----:B------:R-:W-:Y:S01]  /*ca70*/  HADD2.F32 R60, -RZ, R59.H0_H0 ;  /* 0x2000003bff3c7230 */ /* 0x000fe20000004100 */
[----:B------:R-:W-:Y:S01]  /*ca80*/  F2FP.F16.E4M3.UNPACK_B R56, R55 ;  /* 0x00000037ff38723e */ /* 0x000fe200020006ff */
[----:B------:R-:W-:Y:S01]  /*ca90*/  HADD2.F32 R94, -RZ, R46.H0_H0 ;  /* 0x2000002eff5e7230 */ /* 0x000fe20000004100 */
[-C--:B0-----:R-:W-:Y:S01]  /*caa0*/  F2FP.F16.E4M3.UNPACK_B R88, R78.reuse.H1 ;  /* 0x0000004eff58723e */ /* 0x081fe200030006ff */
[----:B------:R-:W-:Y:S01]  /*cab0*/  HADD2.F32 R62, -RZ, R57.H0_H0 ;  /* 0x20000039ff3e7230 */ /* 0x000fe20000004100 */
[----:B------:R-:W-:Y:S01]  /*cac0*/  F2FP.F16.E4M3.UNPACK_B R90, R163.H1 ;  /* 0x000000a3ff5a723e */ /* 0x000fe200030006ff */
[----:B------:R-:W-:Y:S01]  /*cad0*/  HADD2.F32 R55, -RZ, R56.H0_H0 ;  /* 0x20000038ff377230 */ /* 0x000fe20000004100 */
[----:B------:R-:W-:Y:S01]  /*cae0*/  F2FP.F16.E4M3.UNPACK_B R161, R161 ;  /* 0x000000a1ffa1723e */ /* 0x000fe200020006ff */
[----:B------:R-:W-:Y:S01]  /*caf0*/  HADD2.F32 R89, -RZ, R88.H0_H0 ;  /* 0x20000058ff597230 */ /* 0x000fe20000004100 */
[----:B------:R-:W-:Y:S01]  /*cb00*/  F2FP.F16.E4M3.UNPACK_B R78, R78 ;  /* 0x0000004eff4e723e */ /* 0x000fe200020006ff */
[----:B------:R-:W-:-:S02]  /*cb10*/  HADD2.F32 R92, -RZ, R90.H0_H0 ;  /* 0x2000005aff5c7230 */ /* 0x000fc40000004100 */
[-C--:B------:R-:W-:Y:S01]  /*cb20*/  FMUL.FTZ R73, R55, R62.reuse ;  /* 0x0000003e37497220 */ /* 0x080fe20000410000 */
[C---:B------:R-:W-:Y:S01]  /*cb30*/  FMUL.FTZ R62, R58.reuse, R62 ;  /* 0x0000003e3a3e7220 */ /* 0x040fe20000410000 */
[----:B------:R-:W-:Y:S01]  /*cb40*/  FMUL.FTZ R93, R89, R94 ;  /* 0x0000005e595d7220 */ /* 0x000fe20000410000 */
[----:B------:R-:W-:Y:S02]  /*cb50*/  HADD2.F32 R46, -RZ, R46.H1_H1 ;  /* 0x3000002eff2e7230 */ /* 0x000fe40000004100 */
[-C--:B------:R-:W-:Y:S01]  /*cb60*/  FFMA.FTZ R58, R58, R60.reuse, -R73 ;  /* 0x0000003c3a3a7223 */ /* 0x080fe20000010849 */
[----:B------:R-:W-:Y:S01]  /*cb70*/  FFMA.FTZ R55, R55, R60, R62 ;  /* 0x0000003c37377223 */ /* 0x000fe2000001003e */
[----:B------:R-:W-:Y:S01]  /*cb80*/  SHF.R.U32.HI R62, RZ, 0x8, R79 ;  /* 0x00000008ff3e7819 */ /* 0x000fe2000001164f */
[----:B------:R-:W-:Y:S01]  /*cb90*/  HADD2.F32 R88, -RZ, R88.H1_H1 ;  /* 0x30000058ff587230 */ /* 0x000fe20000004100 */
[----:B------:R-:W-:Y:S01]  /*cba0*/  LOP3.LUT R60, R79, 0xff0000ff, RZ, 0xc0, !PT ;  /* 0xff0000ff4f3c7812 */ /* 0x000fe200078ec0ff */
[----:B------:R-:W-:Y:S01]  /*cbb0*/  HADD2.F32 R90, -RZ, R90.H1_H1 ;  /* 0x3000005aff5a7230 */ /* 0x000fe20000004100 */
[-C--:B------:R-:W-:Y:S01]  /*cbc0*/  F2FP.F16.E4M3.UNPACK_B R79, R42.reuse.H1 ;  /* 0x0000002aff4f723e */ /* 0x080fe200030006ff */
[----:B------:R-:W-:Y:S01]  /*cbd0*/  HADD2.F32 R57, -RZ, R57.H1_H1 ;  /* 0x30000039ff397230 */ /* 0x000fe20000004100 */
[----:B------:R-:W-:Y:S01]  /*cbe0*/  F2FP.F16.E4M3.UNPACK_B R42, R42 ;  /* 0x0000002aff2a723e */ /* 0x000fe200020006ff */
[----:B------:R-:W-:Y:S01]  /*cbf0*/  HADD2.F32 R56, -RZ, R56.H1_H1 ;  /* 0x30000038ff387230 */ /* 0x000fe20000004100 */
[----:B------:R-:W-:Y:S01]  /*cc00*/  F2FP.F16.E4M3.UNPACK_B R163, R163 ;  /* 0x000000a3ffa3723e */ /* 0x000fe200020006ff */
[--C-:B------:R-:W-:Y:S01]  /*cc10*/  HADD2.F32 R91, -RZ, R79.reuse.H0_H0 ;  /* 0x2000004fff5b7230 */ /* 0x100fe20000004100 */
[----:B------:R-:W-:Y:S01]  /*cc20*/  LOP3.LUT R74, R61, 0xff0000ff, RZ, 0xc0, !PT ;  /* 0xff0000ff3d4a7812 */ /* 0x000fe200078ec0ff */
[----:B------:R-:W-:-:S02]  /*cc30*/  HADD2.F32 R79, -RZ, R79.H1_H1 ;  /* 0x3000004fff4f7230 */ /* 0x000fc40000004100 */
[----:B------:R-:W-:Y:S01]  /*cc40*/  FMUL.FTZ R73, R56, R57 ;  /* 0x0000003938497220 */ /* 0x000fe20000410000 */
[----:B------:R-:W-:Y:S02]  /*cc50*/  HADD2.F32 R54, -RZ, R54.H1_H1 ;  /* 0x30000036ff367230 */ /* 0x000fe40000004100 */
[C---:B------:R-:W-:Y:S01]  /*cc60*/  FMUL.FTZ R94, R91.reuse, R94 ;  /* 0x0000005e5b5e7220 */ /* 0x040fe20000410000 */
[-C--:B------:R-:W-:Y:S01]  /*cc70*/  FFMA.FTZ R93, R91, R92.reuse, -R93 ;  /* 0x0000005c5b5d7223 */ /* 0x080fe2000001085d */
[----:B------:R-:W-:Y:S01]  /*cc80*/  HADD2.F32 R59, -RZ, R59.H1_H1 ;  /* 0x3000003bff3b7230 */ /* 0x000fe20000004100 */
[----:B------:R-:W-:Y:S01]  /*cc90*/  SHF.R.U32.HI R76, RZ, 0x10, R77 ;  /* 0x00000010ff4c7819 */ /* 0x000fe2000001164d */
[----:B------:R-:W-:Y:S01]  /*cca0*/  FFMA.FTZ R94, R89, R92, R94 ;  /* 0x0000005c595e7223 */ /* 0x000fe2000001005e */
[-C--:B------:R-:W-:Y:S01]  /*ccb0*/  FMUL.FTZ R89, R88, R46.reuse ;  /* 0x0000002e58597220 */ /* 0x080fe20000410000 */
[----:B------:R-:W-:Y:S01]  /*ccc0*/  FMUL.FTZ R46, R79, R46 ;  /* 0x0000002e4f2e7220 */ /* 0x000fe20000410000 */
[----:B------:R-:W-:-:S02]  /*ccd0*/  HADD2.F32 R92, -RZ, R161.H0_H0 ;  /* 0x200000a1ff5c7230 */ /* 0x000fc40000004100 */
[----:B------:R-:W-:Y:S01]  /*cce0*/  FMUL.FTZ R75, R54, R57 ;  /* 0x00000039364b7220 */ /* 0x000fe20000410000 */
[-C--:B------:R-:W-:Y:S01]  /*ccf0*/  FFMA.FTZ R79, R79, R90.reuse, -R89 ;  /* 0x0000005a4f4f7223 */ /* 0x080fe20000010859 */
[----:B------:R-:W-:Y:S01]  /*cd00*/  FFMA.FTZ R46, R88, R90, R46 ;  /* 0x0000005a582e7223 */ /* 0x000fe2000001002e */
[----:B------:R-:W-:Y:S02]  /*cd10*/  HADD2.F32 R88, -RZ, R78.H0_H0 ;  /* 0x2000004eff587230 */ /* 0x000fe40000004100 */
[-C--:B------:R-:W-:Y:S01]  /*cd20*/  FFMA.FTZ R57, R54, R59.reuse, -R73 ;  /* 0x0000003b36397223 */ /* 0x080fe20000010849 */
[----:B------:R-:W-:Y:S02]  /*cd30*/  HADD2.F32 R90, -RZ, R42.H0_H0 ;  /* 0x2000002aff5a7230 */ /* 0x000fe40000004100 */
[----:B------:R-:W-:Y:S01]  /*cd40*/  FFMA.FTZ R54, R56, R59, R75 ;  /* 0x0000003b38367223 */ /* 0x000fe2000001004b */
        /* <DEDUP_REMOVED lines=8> */
[----:B------:R-:W-:Y:S02]  /*cdd0*/  HADD2.F32 R163, -RZ, R163.H1_H1 ;  /* 0x300000a3ffa37230 */ /* 0x000fe40000004100 */
[-C--:B------:R-:W-:Y:S01]  /*cde0*/  FMUL.FTZ R89, R78, R161.reuse ;  /* 0x000000a14e597220 */ /* 0x080fe20000410000 */
[----:B------:R-:W-:Y:S01]  /*cdf0*/  SHF.R.U32.HI R56, RZ, 0x8, R77 ;  /* 0x00000008ff387819 */ /* 0x000fe2000001164d */
[C---:B------:R-:W-:Y:S01]  /*ce00*/  FMUL.FTZ R161, R42.reuse, R161 ;  /* 0x000000a12aa17220 */ /* 0x040fe20000410000 */
[----:B------:R-:W-:Y:S01]  /*ce10*/  SHF.R.U32.HI R73, RZ, 0x8, R61 ;  /* 0x00000008ff497819 */ /* 0x000fe2000001163d */
[-C--:B------:R-:W-:Y:S01]  /*ce20*/  FFMA.FTZ R42, R42, R163.reuse, -R89 ;  /* 0x000000a32a2a7223 */ /* 0x080fe20000010859 */
[----:B------:R-:W-:Y:S01]  /*ce30*/  SHF.R.U32.HI R75, RZ, 0x8, R63 ;  /* 0x00000008ff4b7819 */ /* 0x000fe2000001163f */
[----:B------:R-:W-:Y:S01]  /*ce40*/  IMAD.SHL.U32 R89, R62, 0x100, RZ ;  /* 0x000001003e597824 */ /* 0x000fe200078e00ff */
[----:B------:R-:W-:Y:S01]  /*ce50*/  LOP3.LUT R59, R77, 0xff0000ff, RZ, 0xc0, !PT ;  /* 0xff0000ff4d3b7812 */ /* 0x000fe200078ec0ff */
[----:B------:R-:W-:Y:S01]  /*ce60*/  IMAD.SHL.U32 R73, R73, 0x100, RZ ;  /* 0x0000010049497824 */ /* 0x000fe200078e00ff */
[----:B------:R-:W-:Y:S01]  /*ce70*/  SHF.R.U32.HI R61, RZ, 0x10, R61 ;  /* 0x00000010ff3d7819 */ /* 0x000fe2000001163d */
[----:B------:R-:W-:Y:S01]  /*ce80*/  IMAD.SHL.U32 R62, R75, 0x100, RZ ;  /* 0x000001004b3e7824 */ /* 0x000fe200078e00ff */
[----:B------:R-:W-:Y:S01]  /*ce90*/  SHF.L.U32 R56, R56, 0x8, RZ ;  /* 0x0000000838387819 */ /* 0x000fe200000006ff */
[----:B------:R-:W-:Y:S01]  /*cea0*/  IMAD.U32 R76, R76, 0x10000, RZ ;  /* 0x000100004c4c7824 */ /* 0x000fe200078e00ff */
[----:B------:R-:W-:Y:S01]  /*ceb0*/  LOP3.LUT R77, R63, 0xff0000ff, RZ, 0xc0, !PT ;  /* 0xff0000ff3f4d7812 */ /* 0x000fe200078ec0ff */
[----:B------:R-:W-:Y:S01]  /*cec0*/  IMAD.U32 R61, R61, 0x10000, RZ ;  /* 0x000100003d3d7824 */ /* 0x000fe200078e00ff */
[----:B------:R-:W-:Y:S01]  /*ced0*/  SHF.R.U32.HI R63, RZ, 0x10, R63 ;  /* 0x00000010ff3f7819 */ /* 0x000fe2000001163f */
[----:B------:R-:W-:Y:S01]  /*cee0*/  FFMA.FTZ R161, R78, R163, R161 ;  /* 0x000000a34ea17223 */ /* 0x000fe200000100a1 */
[----:B------:R-:W-:-:S02]  /*cef0*/  LOP3.LUT R59, R59, 0xff00, R56, 0xf8, !PT ;  /* 0x0000ff003b3b7812 */ /* 0x000fc400078ef838 */
[----:B------:R-:W-:Y:S01]  /*cf00*/  LOP3.LUT R56, R60, 0xff00, R89, 0xf8, !PT ;  /* 0x0000ff003c387812 */ /* 0x000fe200078ef859 */
[----:B------:R-:W-:Y:S01]  /*cf10*/  IMAD.U32 R63, R63, 0x10000, RZ ;  /* 0x000100003f3f7824 */ /* 0x000fe200078e00ff */
[----:B------:R-:W-:Y:S02]  /*cf20*/  LOP3.LUT R60, R74, 0xff00, R73, 0xf8, !PT ;  /* 0x0000ff004a3c7812 */ /* 0x000fe400078ef849 */
[----:B------:R-:W-:Y:S02]  /*cf30*/  LOP3.LUT R62, R77, 0xff00, R62, 0xf8, !PT ;  /* 0x0000ff004d3e7812 */ /* 0x000fe400078ef83e */
[----:B------:R-:W-:Y:S02]  /*cf40*/  F2FP.SATFINITE.E4M3.F32.PACK_AB_MERGE_C R53, R53, R44, RZ ;  /* 0x0000002c3535723e */ /* 0x000fe400048070ff */
[----:B------:R-:W-:Y:S02]  /*cf50*/  LOP3.LUT R60, R60, 0xff0000, R61, 0xf8, !PT ;  /* 0x00ff00003c3c7812 */ /* 0x000fe400078ef83d */
[----:B------:R-:W-:-:S02]  /*cf60*/  F2FP.SATFINITE.E4M3.F32.PACK_AB_MERGE_C R51, R51, R40, RZ ;  /* 0x000000283333723e */ /* 0x000fc400048070ff */
[----:B------:R-:W-:Y:S02]  /*cf70*/  LOP3.LUT R44, R62, 0xff0000, R63, 0xf8, !PT ;  /* 0x00ff00003e2c7812 */ /* 0x000fe400078ef83f */
[----:B------:R-:W-:Y:S02]  /*cf80*/  F2FP.SATFINITE.E4M3.F32.PACK_AB_MERGE_C R40, R57, R58, R53 ;  /* 0x0000003a3928723e */ /* 0x000fe40004807035 */
[----:B------:R-:W-:Y:S02]  /*cf90*/  F2FP.F16.E4M3.UNPACK_B R57, R45 ;  /* 0x0000002dff39723e */ /* 0x000fe400020006ff */
[----:B------:R-:W-:Y:S02]  /*cfa0*/  F2FP.SATFINITE.E4M3.F32.PACK_AB_MERGE_C R54, R54, R55, R51 ;  /* 0x000000373636723e */ /* 0x000fe40004807033 */
[----:B------:R-:W-:Y:S01]  /*cfb0*/  F2FP.F16.E4M3.UNPACK_B R63, R60 ;  /* 0x0000003cff3f723e */ /* 0x000fe200020006ff */
[--C-:B------:R-:W-:Y:S01]  /*cfc0*/  HADD2.F32 R51, -RZ, R57.reuse.H0_H0 ;  /* 0x20000039ff337230 */ /* 0x100fe20000004100 */
[----:B------:R-:W-:Y:S01]  /*cfd0*/  LOP3.LUT R59, R59, 0xff0000, R76, 0xf8, !PT ;  /* 0x00ff00003b3b7812 */ /* 0x000fe200078ef84c */
[----:B------:R-:W-:Y:S01]  /*cfe0*/  HADD2.F32 R61, -RZ, R57.H1_H1 ;  /* 0x30000039ff3d7230 */ /* 0x000fe20000004100 */
[----:B------:R-:W-:-:S02]  /*cff0*/  F2FP.F16.E4M3.UNPACK_B R55, R41 ;  /* 0x00000029ff37723e */ /* 0x000fc400020006ff */
[----:B------:R-:W-:Y:S01]  /*d000*/  SHF.L.U32 R73, R72, 0x10, RZ ;  /* 0x0000001048497819 */ /* 0x000fe200000006ff */
[----:B------:R-:W-:Y:S01]  /*d010*/  HADD2.F32 R72, -RZ, R63.H0_H0 ;  /* 0x2000003fff487230 */ /* 0x000fe20000004100 */
[----:B------:R-:W-:Y:S01]  /*d020*/  F2FP.F16.E4M3.UNPACK_B R58, R59 ;  /* 0x0000003bff3a723e */ /* 0x000fe200020006ff */
[--C-:B------:R-:W-:Y:S01]  /*d030*/  HADD2.F32 R53, -RZ, R55.reuse.H0_H0 ;  /* 0x20000037ff357230 */ /* 0x100fe20000004100 */
[----:B------:R-:W-:Y:S01]  /*d040*/  LOP3.LUT R56, R56, 0xff0000, R73, 0xf8, !PT ;  /* 0x00ff000038387812 */ /* 0x000fe200078ef849 */
[----:B------:R-:W-:Y:S02]  /*d050*/  HADD2.F32 R55, -RZ, R55.H1_H1 ;  /* 0x30000037ff377230 */ /* 0x000fe40000004100 */
[-C--:B------:R-:W-:Y:S01]  /*d060*/  FMUL.FTZ R74, R51, R72.reuse ;  /* 0x00000048334a7220 */ /* 0x080fe20000410000 */
[----:B------:R-:W-:Y:S02]  /*d070*/  HADD2.F32 R62, -RZ, R58.H0_H0 ;  /* 0x2000003aff3e7230 */ /* 0x000fe40000004100 */
[----:B------:R-:W-:Y:S01]  /*d080*/  FMUL.FTZ R72, R53, R72 ;  /* 0x0000004835487220 */ /* 0x000fe20000410000 */
[----:B------:R-:W-:-:S02]  /*d090*/  F2FP.F16.E4M3.UNPACK_B R57, R45.H1 ;  /* 0x0000002dff39723e */ /* 0x000fc400030006ff */
[----:B------:R-:W-:Y:S01]  /*d0a0*/  F2FP.F16.E4M3.UNPACK_B R73, R60.H1 ;  /* 0x0000003cff49723e */ /* 0x000fe200030006ff */
[-C--:B------:R-:W-:Y:S01]  /*d0b0*/  FFMA.FTZ R51, R51, R62.reuse, R72 ;  /* 0x0000003e33337223 */ /* 0x080fe20000010048 */
[----:B------:R-:W-:Y:S02]  /*d0c0*/  HADD2.F32 R72, -RZ, R63.H1_H1 ;  /* 0x3000003fff487230 */ /* 0x000fe40000004100 */
[----:B------:R-:W-:Y:S01]  /*d0d0*/  FFMA.FTZ R53, R53, R62, -R74 ;  /* 0x0000003e35357223 */ /* 0x000fe2000001084a */
[----:B------:R-:W-:Y:S01]  /*d0e0*/  F2FP.F16.E4M3.UNPACK_B R45, R41.H1 ;  /* 0x00000029ff2d723e */ /* 0x000fe200030006ff */
[----:B------:R-:W-:Y:S01]  /*d0f0*/  HADD2.F32 R62, -RZ, R58.H1_H1 ;  /* 0x3000003aff3e7230 */ /* 0x000fe20000004100 */
[----:B------:R-:W-:Y:S01]  /*d100*/  F2FP.F16.E4M3.UNPACK_B R59, R59.H1 ;  /* 0x0000003bff3b723e */ /* 0x000fe200030006ff */
[----:B------:R-:W-:Y:S02]  /*d110*/  HADD2.F32 R63, -RZ, R57.H0_H0 ;  /* 0x20000039ff3f7230 */ /* 0x000fe40000004100 */
[-C--:B------:R-:W-:Y:S01]  /*d120*/  FMUL.FTZ R58, R61, R72.reuse ;  /* 0x000000483d3a7220 */ /* 0x080fe20000410000 */
[----:B------:R-:W-:Y:S01]  /*d130*/  FMUL.FTZ R60, R55, R72 ;  /* 0x00000048373c7220 */ /* 0x000fe20000410000 */
[----:B------:R-:W-:Y:S01]  /*d140*/  HADD2.F32 R76, -RZ, R73.H0_H0 ;  /* 0x20000049ff4c7230 */ /* 0x000fe20000004100 */
[----:B------:R-:W-:Y:S01]  /*d150*/  F2FP.SATFINITE.E4M3.F32.PACK_AB_MERGE_C R79, R79, R93, RZ ;  /* 0x0000005d4f4f723e */ /* 0x000fe200048070ff */
[----:B------:R-:W-:-:S02]  /*d160*/  HADD2.F32 R41, -RZ, R45.H0_H0 ;  /* 0x2000002dff297230 */ /* 0x000fc40000004100 */
[-C--:B------:R-:W-:Y:S01]  /*d170*/  FFMA.FTZ R58, R55, R62.reuse, -R58 ;  /* 0x0000003e373a7223 */ /* 0x080fe2000001083a */
[----:B------:R-:W-:Y:S01]  /*d180*/  FFMA.FTZ R60, R61, R62, R60 ;  /* 0x0000003e3d3c7223 */ /* 0x000fe2000001003c */
[----:B------:R-:W-:Y:S02]  /*d190*/  HADD2.F32 R74, -RZ, R59.H0_H0 ;  /* 0x2000003bff4a7230 */ /* 0x000fe40000004100 */
[-C--:B------:R-:W-:Y:S01]  /*d1a0*/  FMUL.FTZ R62, R63, R76.reuse ;  /* 0x0000004c3f3e7220 */ /* 0x080fe20000410000 */
[----:B------:R-:W-:Y:S02]  /*d1b0*/  HADD2.F32 R72, -RZ, R57.H1_H1 ;  /* 0x30000039ff487230 */ /* 0x000fe40000004100 */
[C---:B------:R-:W-:Y:S01]  /*d1c0*/  FMUL.FTZ R76, R41.reuse, R76 ;  /* 0x0000004c294c7220 */ /* 0x040fe20000410000 */
[----:B------:R-:W-:Y:S02]  /*d1d0*/  HADD2.F32 R73, -RZ, R73.H1_H1 ;  /* 0x30000049ff497230 */ /* 0x000fe40000004100 */
[----:B------:R-:W-:Y:S01]  /*d1e0*/  FFMA.FTZ R41, R41, R74, -R62 ;  /* 0x0000004a29297223 */ /* 0x000fe2000001083e */
[----:B------:R-:W-:Y:S01]  /*d1f0*/  HADD2.F32 R62, -RZ, R45.H1_H1 ;  /* 0x3000002dff3e7230 */ /* 0x000fe20000004100 */
[----:B------:R-:W-:Y:S01]  /*d200*/  F2FP.F16.E4M3.UNPACK_B R57, R47 ;  /* 0x0000002fff39723e */ /* 0x000fe200020006ff */
[----:B------:R-:W-:-:S02]  /*d210*/  HADD2.F32 R61, -RZ, R59.H1_H1 ;  /* 0x3000003bff3d7230 */ /* 0x000fc40000004100 */
[-C--:B------:R-:W-:Y:S01]  /*d220*/  FMUL.FTZ R55, R72, R73.reuse ;  /* 0x0000004948377220 */ /* 0x080fe20000410000 */
[----:B------:R-:W-:Y:S01]  /*d230*/  F2FP.F16.E4M3.UNPACK_B R59, R44 ;  /* 0x0000002cff3b723e */ /* 0x000fe200020006ff */
[C---:B------:R-:W-:Y:S01]  /*d240*/  FMUL.FTZ R73, R62.reuse, R73 ;  /* 0x000000493e497220 */ /* 0x040fe20000410000 */
[----:B------:R-:W-:Y:S01]  /*d250*/  FFMA.FTZ R45, R63, R74, R76 ;  /* 0x0000004a3f2d7223 */ /* 0x000fe2000001004c */
[----:B------:R-:W-:Y:S01]  /*d260*/  FFMA.FTZ R62, R62, R61, -R55 ;  /* 0x0000003d3e3e7223 */ /* 0x000fe20000010837 */
[----:B------:R-:W-:Y:S01]  /*d270*/  F2FP.F16.E4M3.UNPACK_B R55, R43 ;  /* 0x0000002bff37723e */ /* 0x000fe200020006ff */
[----:B------:R-:W-:Y:S01]  /*d280*/  FFMA.FTZ R72, R72, R61, R73 ;  /* 0x0000003d48487223 */ /* 0x000fe20000010049 */
[----:B------:R-:W-:Y:S01]  /*d290*/  HADD2.F32 R73, -RZ, R57.H0_H0 ;  /* 0x20000039ff497230 */ /* 0x000fe20000004100 */
[-C--:B------:R-:W-:Y:S01]  /*d2a0*/  F2FP.F16.E4M3.UNPACK_B R63, R56.reuse ;  /* 0x00000038ff3f723e */ /* 0x080fe200020006ff */
[----:B------:R-:W-:Y:S01]  /*d2b0*/  HADD2.F32 R76, -RZ, R59.H0_H0 ;  /* 0x2000003bff4c7230 */ /* 0x000fe20000004100 */
[----:B------:R-:W-:Y:S01]  /*d2c0*/  F2FP.F16.E4M3.UNPACK_B R56, R56.H1 ;  /* 0x00000038ff38723e */ /* 0x000fe200030006ff */
[----:B------:R-:W-:Y:S01]  /*d2d0*/  HADD2.F32 R61, -RZ, R55.H0_H0 ;  /* 0x20000037ff3d7230 */ /* 0x000fe20000004100 */
[----:B------:R-:W-:Y:S01]  /*d2e0*/  F2FP.SATFINITE.E4M3.F32.PACK_AB_MERGE_C R46, R46, R94, RZ ;  /* 0x0000005e2e2e723e */ /* 0x000fe200048070ff */
[----:B------:R-:W-:-:S02]  /*d2f0*/  HADD2.F32 R74, -RZ, R63.H0_H0 ;  /* 0x2000003fff4a7230 */ /* 0x000fc40000004100 */
[-C--:B------:R-:W-:Y:S01]  /*d300*/  FMUL.FTZ R78, R73, R76.reuse ;  /* 0x0000004c494e7220 */ /* 0x080fe20000410000 */
[--C-:B------:R-:W-:Y:S02]  /*d310*/  HADD2.F32 R75, -RZ, R56.reuse.H0_H0 ;  /* 0x20000038ff4b7230 */ /* 0x100fe40000004100 */
[C---:B------:R-:W-:Y:S01]  /*d320*/  FMUL.FTZ R76, R61.reuse, R76 ;  /* 0x0000004c3d4c7220 */ /* 0x040fe20000410000 */
[----:B------:R-:W-:Y:S02]  /*d330*/  HADD2.F32 R56, -RZ, R56.H1_H1 ;  /* 0x30000038ff387230 */ /* 0x000fe40000004100 */
[-C--:B------:R-:W-:Y:S01]  /*d340*/  FFMA.FTZ R61, R61, R74.reuse, -R78 ;  /* 0x0000004a3d3d7223 */ /* 0x080fe2000001084e */
[----:B------:R-:W-:Y:S02]  /*d350*/  HADD2.F32 R57, -RZ, R57.H1_H1 ;  /* 0x30000039ff397230 */ /* 0x000fe40000004100 */
[----:B------:R-:W-:Y:S01]  /*d360*/  FFMA.FTZ R73, R73, R74, R76 ;  /* 0x0000004a49497223 */ /* 0x000fe2000001004c */
[----:B------:R-:W-:Y:S01]  /*d370*/  F2FP.F16.E4M3.UNPACK_B R74, R47.H1 ;  /* 0x0000002fff4a723e */ /* 0x000fe200030006ff */
[----:B------:R-:W-:Y:S01]  /*d380*/  HADD2.F32 R55, -RZ, R55.H1_H1 ;  /* 0x30000037ff377230 */ /* 0x000fe20000004100 */
[----:B------:R-:W-:-:S02]  /*d390*/  F2FP.F16.E4M3.UNPACK_B R76, R44.H1 ;  /* 0x0000002cff4c723e */ /* 0x000fc400030006ff */
[----:B------:R-:W-:Y:S01]  /*d3a0*/  F2FP.F16.E4M3.UNPACK_B R47, R43.H1 ;  /* 0x0000002bff2f723e */ /* 0x000fe200030006ff */
[----:B------:R-:W-:Y:S01]  /*d3b0*/  HADD2.F32 R44, -RZ, R74.H0_H0 ;  /* 0x2000004aff2c7230 */ /* 0x000fe20000004100 */
[----:B------:R-:W-:Y:S01]  /*d3c0*/  F2FP.SATFINITE.E4M3.F32.PACK_AB_MERGE_C R41, R62, R41, RZ ;  /* 0x000000293e29723e */ /* 0x000fe200048070ff */
[--C-:B------:R-:W-:Y:S01]  /*d3d0*/  HADD2.F32 R77, -RZ, R76.reuse.H0_H0 ;  /* 0x2000004cff4d7230 */ /* 0x100fe20000004100 */
[----:B------:R-:W-:Y:S01]  /*d3e0*/  F2FP.SATFINITE.E4M3.F32.PACK_AB_MERGE_C R45, R72, R45, RZ ;  /* 0x0000002d482d723e */ /* 0x000fe200048070ff */
[--C-:B------:R-:W-:Y:S01]  /*d3f0*/  HADD2.F32 R43, -RZ, R47.reuse.H0_H0 ;  /* 0x2000002fff2b7230 */ /* 0x100fe20000004100 */
[----:B------:R-:W-:Y:S01]  /*d400*/  F2FP.SATFINITE.E4M3.F32.PACK_AB_MERGE_C R42, R42, R91, R79 ;  /* 0x0000005b2a2a723e */ /* 0x000fe2000480704f */
[----:B------:R-:W-:Y:S02]  /*d410*/  HADD2.F32 R76, -RZ, R76.H1_H1 ;  /* 0x3000004cff4c7230 */ /* 0x000fe40000004100 */
[----:B------:R-:W-:Y:S01]  /*d420*/  FMUL.FTZ R78, R44, R77 ;  /* 0x0000004d2c4e7220 */ /* 0x000fe20000410000 */
[----:B------:R-:W-:-:S02]  /*d430*/  HADD2.F32 R47, -RZ, R47.H1_H1 ;  /* 0x3000002fff2f7230 */ /* 0x000fc40000004100 */
[C---:B------:R-:W-:Y:S01]  /*d440*/  FMUL.FTZ R77, R43.reuse, R77 ;  /* 0x0000004d2b4d7220 */ /* 0x040fe20000410000 */
[----:B------:R-:W-:Y:S02]  /*d450*/  HADD2.F32 R74, -RZ, R74.H1_H1 ;  /* 0x3000004aff4a7230 */ /* 0x000fe40000004100 */
[-C--:B------:R-:W-:Y:S01]  /*d460*/  FFMA.FTZ R43, R43, R75.reuse, -R78 ;  /* 0x0000004b2b2b7223 */ /* 0x080fe2000001084e */
[----:B------:R-:W-:Y:S01]  /*d470*/  F2FP.SATFINITE.E4M3.F32.PACK_AB_MERGE_C R46, R161, R92, R46 ;  /* 0x0000005ca12e723e */ /* 0x000fe2000480702e */
[----:B------:R-:W-:Y:S01]  /*d480*/  FFMA.FTZ R44, R44, R75, R77 ;  /* 0x0000004b2c2c7223 */ /* 0x000fe2000001004d */
[-C--:B------:R-:W-:Y:S01]  /*d490*/  FMUL.FTZ R75, R47, R76.reuse ;  /* 0x0000004c2f4b7220 */ /* 0x080fe20000410000 */
[----:B------:R-:W-:Y:S01]  /*d4a0*/  FMUL.FTZ R78, R74, R76 ;  /* 0x0000004c4a4e7220 */ /* 0x000fe20000410000 */
[----:B------:R-:W-:Y:S02]  /*d4b0*/  F2FP.SATFINITE.E4M3.F32.PACK_AB_MERGE_C R41, R58, R53, R41 ;  /* 0x000000353a29723e */ /* 0x000fe40004807029 */
[----:B------:R-:W-:Y:S01]  /*d4c0*/  FFMA.FTZ R75, R74, R56, R75 ;  /* 0x000000384a4b7223 */ /* 0x000fe2000001004b */
[----:B------:R-:W-:-:S02]  /*d4d0*/  HADD2.F32 R74, -RZ, R59.H1_H1 ;  /* 0x3000003bff4a7230 */ /* 0x000fc40000004100 */
[----:B------:R-:W-:Y:S01]  /*d4e0*/  FFMA.FTZ R78, R47, R56, -R78 ;  /* 0x000000382f4e7223 */ /* 0x000fe2000001084e */
[----:B------:R-:W-:Y:S01]  /*d4f0*/  HADD2.F32 R56, -RZ, R63.H1_H1 ;  /* 0x3000003fff387230 */ /* 0x000fe20000004100 */
[----:B------:R-:W-:Y:S01]  /*d500*/  F2FP.SATFINITE.E4M3.F32.PACK_AB_MERGE_C R45, R60, R51, R45 ;  /* 0x000000333c2d723e */ /* 0x000fe2000480702d */
[-C--:B------:R-:W-:Y:S01]  /*d510*/  FMUL.FTZ R76, R57, R74.reuse ;  /* 0x0000004a394c7220 */ /* 0x080fe20000410000 */
[----:B------:R-:W-:Y:S01]  /*d520*/  FMUL.FTZ R74, R55, R74 ;  /* 0x0000004a374a7220 */ /* 0x000fe20000410000 */
[----:B------:R-:W-:Y:S02]  /*d530*/  F2FP.SATFINITE.E4M3.F32.PACK_AB_MERGE_C R44, R75, R44, RZ ;  /* 0x0000002c4b2c723e */ /* 0x000fe400048070ff */
[-C--:B------:R-:W-:Y:S01]  /*d540*/  FFMA.FTZ R76, R55, R56.reuse, -R76 ;  /* 0x00000038374c7223 */ /* 0x080fe2000001084c */
[----:B------:R-:W-:Y:S01]  /*d550*/  FFMA.FTZ R74, R57, R56, R74 ;  /* 0x00000038394a7223 */ /* 0x000fe2000001004a */
[----:B------:R-:W-:-:S04]  /*d560*/  F2FP.SATFINITE.E4M3.F32.PACK_AB_MERGE_C R43, R78, R43, RZ ;  /* 0x0000002b4e2b723e */ /* 0x000fc800048070ff */
[----:B------:R-:W-:Y:S01]  /*d570*/  F2FP.SATFINITE.E4M3.F32.PACK_AB_MERGE_C R47, R74, R73, R44 ;  /* 0x000000494a2f723e */ /* 0x000fe2000480702c */
[----:B------:R-:W-:Y:S01]  /*d580*/  IMAD.MOV.U32 R44, RZ, RZ, R54 ;  /* 0x000000ffff2c7224 */ /* 0x000fe200078e0036 */
[----:B------:R-:W-:-:S07]  /*d590*/  F2FP.SATFINITE.E4M3.F32.PACK_AB_MERGE_C R43, R76, R61, R43 ;  /* 0x0000003d4c2b723e */ /* 0x000fce000480702b */
.L_x_414:
[----:B------:R-:W-:Y:S05]  /*d5a0*/  BSYNC B2 ;  /* 0x0000000000027941 */ /* 0x000fea0003800000 */
.L_x_413:
[----:B------:R-:W-:-:S13]  /*d5b0*/  ISETP.GE.AND P3, PT, R50, R154, PT ;  /* 0x0000009a3200720c */ /* 0x000fda0003f66270 */
[--C-:B------:R-:W-:Y:S02]  /*d5c0*/  @!P3 SHF.R.S32.HI R53, RZ, 0x1f, R50.reuse ;  /* 0x0000001fff35b819 */ /* 0x100fe40000011432 */
[----:B------:R-:W-:-:S04]  /*d5d0*/  @!P3 IADD3 R51, P4, P5, R116, R136, R50 ;  /* 0x000000887433b210 */ /* 0x000fc80007d9e032 */
[----:B------:R-:W-:Y:S02]  /*d5e0*/  @!P3 IADD3.X R54, R4, R52, R53, P4, P5 ;  /* 0x000000340436b210 */ /* 0x000fe400027ea435 */
[----:B------:R-:W-:-:S05]  /*d5f0*/  IADD3 R48, P4, R48, R124, RZ ;  /* 0x0000007c30307210 */ /* 0x000fca0007f9e0ff */
[----:B------:R-:W-:Y:S01]  /*d600*/  IMAD.X R49, R49, 0x1, R125, P4 ;  /* 0x0000000131317824 */ /* 0x000fe200020e067d */
[----:B------:R-:W-:-:S04]  /*d610*/  @!P3 IADD3 R50, P4, R51, R124, RZ ;  /* 0x0000007c3332b210 */ /* 0x000fc80007f9e0ff */
[----:B------:R-:W-:Y:S01]  /*d620*/  @!P3 IADD3.X R51, R54, R125, RZ, P4, !PT ;  /* 0x0000007d3633b210 */ /* 0x000fe200027fe4ff */
[----:B-1----:R1:W-:Y:S04]  /*d630*/  STG.E.128 desc[UR54][R48.64], R40 ;  /* 0x0000002830007986 */ /* 0x0023e8000c101d36 */
[----:B---3--:R1:W-:Y:S04]  /*d640*/  @!P3 STG.E.128 desc[UR54][R50.64], R44 ;  /* 0x0000002c3200b986 */ /* 0x0083e8000c101d36 */
.L_x_412:
[----:B------:R-:W-:Y:S05]  /*d650*/  BSYNC B1 ;  /* 0x0000000000017941 */ /* 0x000fea0003800000 */
.L_x_411:
[----:B------:R-:W-:Y:S01]  /*d660*/  ISETP.NE.AND P3, PT, R35, RZ, PT ;  /* 0x000000ff2300720c */ /* 0x000fe20003f65270 */
[----:B------:R-:W-:-:S12]  /*d670*/  BSSY B1, `(.L_x_415) ;  /* 0x00000f8000017945 */ /* 0x000fd80003800000 */
[----:B------:R-:W-:Y:S05]  /*d680*/  @!P3 BRA `(.L_x_416) ;  /* 0x0000000c00d8b947 */ /* 0x000fea0003800000 */
[----:B-1----:R-:W-:Y:S01]  /*d690*/  SEL R40, R99, R159, !P1 ;  /* 0x0000009f63287207 */ /* 0x002fe20004800000 */
        /* <DEDUP_REMOVED lines=17> */
[C---:B------:R-:W-:Y:S02]  /*d7b0*/  IMAD.IADD R41, R16.reuse, 0x1, R41 ;  /* 0x0000000110297824 */ /* 0x040fe400078e0229 */
[----:B------:R-:W-:-:S04]  /*d7c0*/  IMAD.IADD R44, R16, 0x1, R43 ;  /* 0x00000001102c7824 */ /* 0x000fc800078e022b */
[----:B------:R-:W1:Y:S04]  /*d7d0*/  LDS.128 R40, [R41+0x1a400] ;  /* 0x01a4000029287984 */ /* 0x000e680000000c00 */
[----:B------:R-:W3:Y:S01]  /*d7e0*/  LDS.128 R44, [R44+0x1a400] ;  /* 0x01a400002c2c7984 */ /* 0x000ee20000000c00 */
[----:B------:R-:W-:Y:S05]  /*d7f0*/  @P3 BRA `(.L_x_418) ;  /* 0x0000000c00503947 */ /* 0x000fea0003800000 */
[----:B------:R-:W-:Y:S01]  /*d800*/  SHF.R.U32.HI R54, RZ, 0x8, R81 ;  /* 0x00000008ff367819 */ /* 0x000fe20000011651 */
[----:B---3--:R-:W-:Y:S01]  /*d810*/  IMAD.MOV.U32 R57, RZ, RZ, R44 ;  /* 0x000000ffff397224 */ /* 0x008fe200078e002c */
[----:B-1----:R-:W-:Y:S01]  /*d820*/  MOV R56, R40 ;  /* 0x0000002800387202 */ /* 0x002fe20000000f00 */
[----:B------:R-:W-:Y:S01]  /*d830*/  IMAD.MOV.U32 R55, RZ, RZ, R46 ;  /* 0x000000ffff377224 */ /* 0x000fe200078e002e */
[----:B------:R-:W-:Y:S01]  /*d840*/  LOP3.LUT R59, R81, 0xff0000ff, RZ, 0xc0, !PT ;  /* 0xff0000ff513b7812 */ /* 0x000fe200078ec0ff */
[----:B------:R-:W-:Y:S01]  /*d850*/  IMAD.SHL.U32 R40, R54, 0x100, RZ ;  /* 0x0000010036287824 */ /* 0x000fe200078e00ff */
[----:B------:R-:W-:Y:S01]  /*d860*/  SHF.R.U32.HI R60, RZ, 0x8, R65 ;  /* 0x00000008ff3c7819 */ /* 0x000fe20000011641 */
[----:B------:R-:W-:Y:S01]  /*d870*/  IMAD.MOV.U32 R54, RZ, RZ, R42 ;  /* 0x000000ffff367224 */ /* 0x000fe200078e002a */
[----:B------:R-:W-:Y:S02]  /*d880*/  SHF.R.U32.HI R62, RZ, 0x8, R83 ;  /* 0x00000008ff3e7819 */ /* 0x000fe40000011653 */
[----:B------:R-:W-:Y:S01]  /*d890*/  LOP3.LUT R59, R59, 0xff00, R40, 0xf8, !PT ;  /* 0x0000ff003b3b7812 */ /* 0x000fe200078ef828 */
[----:B------:R-:W-:Y:S01]  /*d8a0*/  IMAD.SHL.U32 R42, R60, 0x100, RZ ;  /* 0x000001003c2a7824 */ /* 0x000fe200078e00ff */
[----:B------:R-:W-:-:S02]  /*d8b0*/  SHF.R.U32.HI R66, RZ, 0x10, R81 ;  /* 0x00000010ff427819 */ /* 0x000fc40000011651 */
[----:B------:R-:W-:Y:S02]  /*d8c0*/  SHF.R.U32.HI R64, RZ, 0x10, R83 ;  /* 0x00000010ff407819 */ /* 0x000fe40000011653 */
[----:B------:R-:W-:Y:S01]  /*d8d0*/  LOP3.LUT R61, R83, 0xff0000ff, RZ, 0xc0, !PT ;  /* 0xff0000ff533d7812 */ /* 0x000fe200078ec0ff */
[----:B------:R-:W-:Y:S01]  /*d8e0*/  IMAD.U32 R44, R66, 0x10000, RZ ;  /* 0x00010000422c7824 */ /* 0x000fe200078e00ff */
[----:B------:R-:W-:Y:S02]  /*d8f0*/  SHF.R.U32.HI R58, RZ, 0x8, R67 ;  /* 0x00000008ff3a7819 */ /* 0x000fe40000011643 */
[----:B------:R-:W-:Y:S02]  /*d900*/  SHF.L.U32 R40, R62, 0x8, RZ ;  /* 0x000000083e287819 */ /* 0x000fe400000006ff */
[----:B------:R-:W-:Y:S01]  /*d910*/  LOP3.LUT R63, R65, 0xff0000ff, RZ, 0xc0, !PT ;  /* 0xff0000ff413f7812 */ /* 0x000fe200078ec0ff */
[----:B------:R-:W-:Y:S01]  /*d920*/  IMAD.SHL.U32 R46, R58, 0x100, RZ ;  /* 0x000001003a2e7824 */ /* 0x000fe200078e00ff */
[----:B------:R-:W-:-:S02]  /*d930*/  SHF.R.U32.HI R48, RZ, 0x10, R65 ;  /* 0x00000010ff307819 */ /* 0x000fc40000011641 */
[----:B------:R-:W-:Y:S01]  /*d940*/  LOP3.LUT R61, R61, 0xff00, R40, 0xf8, !PT ;  /* 0x0000ff003d3d7812 */ /* 0x000fe200078ef828 */
[----:B------:R-:W-:Y:S01]  /*d950*/  IMAD.U32 R40, R64, 0x10000, RZ ;  /* 0x0001000040287824 */ /* 0x000fe200078e00ff */
[----:B------:R-:W-:Y:S02]  /*d960*/  LOP3.LUT R65, R63, 0xff00, R42, 0xf8, !PT ;  /* 0x0000ff003f417812 */ /* 0x000fe400078ef82a */
[----:B------:R-:W-:Y:S02]  /*d970*/  F2FP.F16.E4M3.UNPACK_B R63, R158.H1 ;  /* 0x0000009eff3f723e */ /* 0x000fe400030006ff */
[----:B------:R-:W-:Y:S02]  /*d980*/  F2FP.F16.E4M3.UNPACK_B R60, R57.H1 ;  /* 0x00000039ff3c723e */ /* 0x000fe400030006ff */
[----:B------:R-:W-:Y:S01]  /*d990*/  F2FP.F16.E4M3.UNPACK_B R58, R56.H1 ;  /* 0x00000038ff3a723e */ /* 0x000fe200030006ff */
[----:B------:R-:W-:Y:S01]  /*d9a0*/  HADD2.F32 R42, -RZ, R63.H0_H0 ;  /* 0x2000003fff2a7230 */ /* 0x000fe20000004100 */
[----:B------:R-:W-:-:S02]  /*d9b0*/  SHF.R.U32.HI R53, RZ, 0x10, R67 ;  /* 0x00000010ff357819 */ /* 0x000fc40000011643 */
[----:B------:R-:W-:Y:S02]  /*d9c0*/  LOP3.LUT R67, R67, 0xff0000ff, RZ, 0xc0, !PT ;  /* 0xff0000ff43437812 */ /* 0x000fe400078ec0ff */
[----:B------:R-:W-:Y:S01]  /*d9d0*/  LOP3.LUT R44, R59, 0xff0000, R44, 0xf8, !PT ;  /* 0x00ff00003b2c7812 */ /* 0x000fe200078ef82c */
[----:B------:R-:W-:Y:S01]  /*d9e0*/  HADD2.F32 R59, -RZ, R58.H0_H0 ;  /* 0x2000003aff3b7230 */ /* 0x000fe20000004100 */
[----:B------:R-:W-:Y:S01]  /*d9f0*/  LOP3.LUT R40, R61, 0xff0000, R40, 0xf8, !PT ;  /* 0x00ff00003d287812 */ /* 0x000fe200078ef828 */
[----:B------:R-:W-:Y:S01]  /*da00*/  HADD2.F32 R61, -RZ, R60.H0_H0 ;  /* 0x2000003cff3d7230 */ /* 0x000fe20000004100 */
[----:B------:R-:W-:Y:S01]  /*da10*/  F2FP.F16.E4M3.UNPACK_B R62, R156.H1 ;  /* 0x0000009cff3e723e */ /* 0x000fe200030006ff */
[----:B------:R-:W-:Y:S01]  /*da20*/  IMAD.U32 R53, R53, 0x10000, RZ ;  /* 0x0001000035357824 */ /* 0x000fe200078e00ff */
[----:B------:R-:W-:Y:S01]  /*da30*/  LOP3.LUT R66, R67, 0xff00, R46, 0xf8, !PT ;  /* 0x0000ff0043427812 */ /* 0x000fe200078ef82e */
[----:B------:R-:W-:Y:S01]  /*da40*/  FMUL.FTZ R72, R59, R42 ;  /* 0x0000002a3b487220 */ /* 0x000fe20000410000 */
[----:B------:R-:W-:Y:S01]  /*da50*/  SHF.L.U32 R46, R48, 0x10, RZ ;  /* 0x00000010302e7819 */ /* 0x000fe200000006ff */
[----:B------:R-:W-:-:S02]  /*da60*/  HADD2.F32 R64, -RZ, R62.H0_H0 ;  /* 0x2000003eff407230 */ /* 0x000fc40000004100 */
[----:B------:R-:W-:Y:S01]  /*da70*/  FMUL.FTZ R48, R61, R42 ;  /* 0x0000002a3d307220 */ /* 0x000fe20000410000 */
[----:B------:R-:W-:Y:S02]  /*da80*/  LOP3.LUT R42, R66, 0xff0000, R53, 0xf8, !PT ;  /* 0x00ff0000422a7812 */ /* 0x000fe400078ef835 */
[----:B------:R-:W-:Y:S01]  /*da90*/  F2FP.F16.E4M3.UNPACK_B R158, R158 ;  /* 0x0000009eff9e723e */ /* 0x000fe200020006ff */
[-C--:B------:R-:W-:Y:S01]  /*daa0*/  FFMA.FTZ R48, R59, R64.reuse, -R48 ;  /* 0x000000403b307223 */ /* 0x080fe20000010830 */
[----:B------:R-:W-:Y:S01]  /*dab0*/  FFMA.FTZ R53, R61, R64, R72 ;  /* 0x000000403d357223 */ /* 0x000fe20000010048 */
[----:B------:R-:W-:Y:S01]  /*dac0*/  HADD2.F32 R64, -RZ, R62.H1_H1 ;  /* 0x3000003eff407230 */ /* 0x000fe20000004100 */
[----:B------:R-:W-:Y:S01]  /*dad0*/  F2FP.F16.E4M3.UNPACK_B R61, R57 ;  /* 0x00000039ff3d723e */ /* 0x000fe200020006ff */
[----:B------:R-:W-:Y:S01]  /*dae0*/  HADD2.F32 R62, -RZ, R63.H1_H1 ;  /* 0x3000003fff3e7230 */ /* 0x000fe20000004100 */
[----:B------:R-:W-:Y:S01]  /*daf0*/  LOP3.LUT R46, R65, 0xff0000, R46, 0xf8, !PT ;  /* 0x00ff0000412e7812 */ /* 0x000fe200078ef82e */
[----:B------:R-:W-:Y:S01]  /*db00*/  HADD2.F32 R59, -RZ, R58.H1_H1 ;  /* 0x3000003aff3b7230 */ /* 0x000fe20000004100 */
[----:B------:R-:W-:Y:S01]  /*db10*/  F2FP.F16.E4M3.UNPACK_B R156, R156 ;  /* 0x0000009cff9c723e */ /* 0x000fe200020006ff */
[----:B------:R-:W-:Y:S01]  /*db20*/  HADD2.F32 R63, -RZ, R60.H1_H1 ;  /* 0x3000003cff3f7230 */ /* 0x000fe20000004100 */
[----:B------:R-:W-:Y:S01]  /*db30*/  F2FP.F16.E4M3.UNPACK_B R60, R56 ;  /* 0x00000038ff3c723e */ /* 0x000fe200020006ff */
[----:B------:R-:W-:-:S02]  /*db40*/  HADD2.F32 R65, -RZ, R158.H0_H0 ;  /* 0x2000009eff417230 */ /* 0x000fc40000004100 */
[-C--:B------:R-:W-:Y:S01]  /*db50*/  FMUL.FTZ R66, R59, R62.reuse ;  /* 0x0000003e3b427220 */ /* 0x080fe20000410000 */
[----:B------:R-:W-:Y:S02]  /*db60*/  HADD2.F32 R158, -RZ, R158.H1_H1 ;  /* 0x3000009eff9e7230 */ /* 0x000fe40000004100 */
[----:B------:R-:W-:Y:S01]  /*db70*/  FMUL.FTZ R56, R63, R62 ;  /* 0x0000003e3f387220 */ /* 0x000fe20000410000 */
[--C-:B------:R-:W-:Y:S02]  /*db80*/  HADD2.F32 R62, -RZ, R61.reuse.H0_H0 ;  /* 0x2000003dff3e7230 */ /* 0x100fe40000004100 */
[----:B------:R-:W-:Y:S02]  /*db90*/  HADD2.F32 R58, -RZ, R60.H0_H0 ;  /* 0x2000003cff3a7230 */ /* 0x000fe40000004100 */
[-C--:B------:R-:W-:Y:S01]  /*dba0*/  FFMA.FTZ R57, R59, R64.reuse, -R56 ;  /* 0x000000403b397223 */ /* 0x080fe20000010838 */
[----:B------:R-:W-:Y:S02]  /*dbb0*/  HADD2.F32 R59, -RZ, R156.H0_H0 ;  /* 0x2000009cff3b7230 */ /* 0x000fe40000004100 */
[----:B------:R-:W-:Y:S01]  /*dbc0*/  FFMA.FTZ R56, R63, R64, R66 ;  /* 0x000000403f387223 */ /* 0x000fe20000010042 */
[-C--:B------:R-:W-:Y:S01]  /*dbd0*/  FMUL.FTZ R67, R62, R65.reuse ;  /* 0x000000413e437220 */ /* 0x080fe20000410000 */
[C---:B------:R-:W-:Y:S01]  /*dbe0*/  FMUL.FTZ R65, R58.reuse, R65 ;  /* 0x000000413a417220 */ /* 0x040fe20000410000 */
[----:B------:R-:W-:Y:S01]  /*dbf0*/  HADD2.F32 R63, -RZ, R61.H1_H1 ;  /* 0x3000003dff3f7230 */ /* 0x000fe20000004100 */
[----:B------:R-:W-:Y:S01]  /*dc00*/  F2FP.F16.E4M3.UNPACK_B R66, R157.H1 ;  /* 0x0000009dff42723e */ /* 0x000fe200030006ff */
[----:B------:R-:W-:Y:S01]  /*dc10*/  HADD2.F32 R60, -RZ, R60.H1_H1 ;  /* 0x3000003cff3c7230 */ /* 0x000fe20000004100 */
[----:B------:R-:W-:Y:S01]  /*dc20*/  F2FP.F16.E4M3.UNPACK_B R64, R55.H1 ;  /* 0x00000037ff40723e */ /* 0x000fe200030006ff */
[-C--:B------:R-:W-:Y:S01]  /*dc30*/  FFMA.FTZ R58, R58, R59.reuse, -R67 ;  /* 0x0000003b3a3a7223 */ /* 0x080fe20000010843 */
[----:B------:R-:W-:Y:S01]  /*dc40*/  FFMA.FTZ R59, R62, R59, R65 ;  /* 0x0000003b3e3b7223 */ /* 0x000fe20000010041 */
[----:B------:R-:W-:Y:S01]  /*dc50*/  HADD2.F32 R156, -RZ, R156.H1_H1 ;  /* 0x3000009cff9c7230 */ /* 0x000fe20000004100 */
[----:B------:R-:W-:Y:S01]  /*dc60*/  F2FP.F16.E4M3.UNPACK_B R67, R155.H1 ;  /* 0x0000009bff43723e */ /* 0x000fe200030006ff */
[----:B------:R-:W-:Y:S01]  /*dc70*/  FMUL.FTZ R61, R63, R158 ;  /* 0x0000009e3f3d7220 */ /* 0x000fe20000410000 */
[----:B------:R-:W-:Y:S01]  /*dc80*/  F2FP.F16.E4M3.UNPACK_B R62, R54.H1 ;  /* 0x00000036ff3e723e */ /* 0x000fe200030006ff */
[----:B------:R-:W-:-:S02]  /*dc90*/  HADD2.F32 R74, -RZ, R66.H0_H0 ;  /* 0x20000042ff4a7230 */ /* 0x000fc40000004100 */
[C---:B------:R-:W-:Y:S01]  /*dca0*/  FMUL.FTZ R158, R60.reuse, R158 ;  /* 0x0000009e3c9e7220 */ /* 0x040fe20000410000 */
[----:B------:R-:W-:Y:S02]  /*dcb0*/  HADD2.F32 R73, -RZ, R66.H1_H1 ;  /* 0x30000042ff497230 */ /* 0x000fe40000004100 */
[-C--:B------:R-:W-:Y:S01]  /*dcc0*/  FFMA.FTZ R61, R60, R156.reuse, -R61 ;  /* 0x0000009c3c3d7223 */ /* 0x080fe2000001083d */
[--C-:B------:R-:W-:Y:S02]  /*dcd0*/  HADD2.F32 R66, -RZ, R64.reuse.H1_H1 ;  /* 0x30000040ff427230 */ /* 0x100fe40000004100 */
[----:B------:R-:W-:Y:S01]  /*dce0*/  FFMA.FTZ R60, R63, R156, R158 ;  /* 0x0000009c3f3c7223 */ /* 0x000fe2000001009e */
[----:B------:R-:W-:Y:S01]  /*dcf0*/  HADD2.F32 R65, -RZ, R64.H0_H0 ;  /* 0x20000040ff417230 */ /* 0x000fe20000004100 */
[----:B------:R-:W-:Y:S01]  /*dd00*/  F2FP.F16.E4M3.UNPACK_B R157, R157 ;  /* 0x0000009dff9d723e */ /* 0x000fe200020006ff */
[----:B------:R-:W-:Y:S02]  /*dd10*/  HADD2.F32 R72, -RZ, R67.H0_H0 ;  /* 0x20000043ff487230 */ /* 0x000fe40000004100 */
[----:B------:R-:W-:Y:S01]  /*dd20*/  FMUL.FTZ R75, R66, R73 ;  /* 0x00000049424b7220 */ /* 0x000fe20000410000 */
[----:B------:R-:W-:-:S02]  /*dd30*/  HADD2.F32 R64, -RZ, R62.H1_H1 ;  /* 0x3000003eff407230 */ /* 0x000fc40000004100 */
[----:B------:R-:W-:Y:S01]  /*dd40*/  FMUL.FTZ R76, R65, R74 ;  /* 0x0000004a414c7220 */ /* 0x000fe20000410000 */
[----:B------:R-:W-:Y:S01]  /*dd50*/  HADD2.F32 R67, -RZ, R67.H1_H1 ;  /* 0x30000043ff437230 */ /* 0x000fe20000004100 */
[----:B------:R-:W-:Y:S01]  /*dd60*/  F2FP.F16.E4M3.UNPACK_B R54, R54 ;  /* 0x00000036ff36723e */ /* 0x000fe200020006ff */
[----:B------:R-:W-:Y:S02]  /*dd70*/  HADD2.F32 R63, -RZ, R62.H0_H0 ;  /* 0x2000003eff3f7230 */ /* 0x000fe40000004100 */
[C---:B------:R-:W-:Y:S01]  /*dd80*/  FMUL.FTZ R73, R64.reuse, R73 ;  /* 0x0000004940497220 */ /* 0x040fe20000410000 */
[----:B------:R-:W-:Y:S01]  /*dd90*/  F2FP.F16.E4M3.UNPACK_B R155, R155 ;  /* 0x0000009bff9b723e */ /* 0x000fe200020006ff */
[----:B------:R-:W-:Y:S01]  /*dda0*/  FFMA.FTZ R75, R64, R67, -R75 ;  /* 0x00000043404b7223 */ /* 0x000fe2000001084b */
[----:B------:R-:W-:Y:S01]  /*ddb0*/  F2FP.F16.E4M3.UNPACK_B R64, R55 ;  /* 0x00000037ff40723e */ /* 0x000fe200020006ff */
[C---:B------:R-:W-:Y:S01]  /*ddc0*/  FMUL.FTZ R74, R63.reuse, R74 ;  /* 0x0000004a3f4a7220 */ /* 0x040fe20000410000 */
[----:B------:R-:W-:Y:S01]  /*ddd0*/  FFMA.FTZ R62, R63, R72, -R76 ;  /* 0x000000483f3e7223 */ /* 0x000fe2000001084c */
[----:B------:R-:W-:Y:S01]  /*dde0*/  FFMA.FTZ R76, R66, R67, R73 ;  /* 0x00000043424c7223 */ /* 0x000fe20000010049 */
[----:B------:R-:W-:-:S02]  /*ddf0*/  HADD2.F32 R55, -RZ, R54.H0_H0 ;  /* 0x20000036ff377230 */ /* 0x000fc40000004100 */
[----:B------:R-:W-:Y:S01]  /*de00*/  FFMA.FTZ R63, R65, R72, R74 ;  /* 0x00000048413f7223 */ /* 0x000fe2000001004a */
[--C-:B------:R-:W-:Y:S01]  /*de10*/  HADD2.F32 R72, -RZ, R157.reuse.H0_H0 ;  /* 0x2000009dff487230 */ /* 0x100fe20000004100 */
[----:B------:R-:W-:Y:S01]  /*de20*/  F2FP.SATFINITE.E4M3.F32.PACK_AB_MERGE_C R48, R57, R48, RZ ;  /* 0x000000303930723e */ /* 0x000fe200048070ff */
[--C-:B------:R-:W-:Y:S01]  /*de30*/  HADD2.F32 R65, -RZ, R64.reuse.H0_H0 ;  /* 0x20000040ff417230 */ /* 0x100fe20000004100 */
[----:B------:R-:W-:Y:S01]  /*de40*/  F2FP.F16.E4M3.UNPACK_B R57, R41 ;  /* 0x00000029ff39723e */ /* 0x000fe200020006ff */
[----:B------:R-:W-:Y:S01]  /*de50*/  HADD2.F32 R157, -RZ, R157.H1_H1 ;  /* 0x3000009dff9d7230 */ /* 0x000fe20000004100 */
[----:B------:R-:W-:Y:S01]  /*de60*/  F2FP.SATFINITE.E4M3.F32.PACK_AB_MERGE_C R76, R76, R63, RZ ;  /* 0x0000003f4c4c723e */ /* 0x000fe200048070ff */
[----:B------:R-:W-:Y:S02]  /*de70*/  HADD2.F32 R64, -RZ, R64.H1_H1 ;  /* 0x30000040ff407230 */ /* 0x000fe40000004100 */
[----:B------:R-:W-:Y:S01]  /*de80*/  FMUL.FTZ R74, R65, R72 ;  /* 0x00000048414a7220 */ /* 0x000fe20000410000 */
[----:B------:R-:W-:Y:S01]  /*de90*/  HADD2.F32 R66, -RZ, R155.H0_H0 ;  /* 0x2000009bff427230 */ /* 0x000fe20000004100 */
[----:B------:R-:W-:Y:S01]  /*dea0*/  F2FP.F16.E4M3.UNPACK_B R63, R46 ;  /* 0x0000002eff3f723e */ /* 0x000fe200020006ff */
[----:B------:R-:W-:-:S02]  /*deb0*/  HADD2.F32 R54, -RZ, R54.H1_H1 ;  /* 0x30000036ff367230 */ /* 0x000fc40000004100 */
[-C--:B------:R-:W-:Y:S01]  /*dec0*/  FMUL.FTZ R67, R64, R157.reuse ;  /* 0x0000009d40437220 */ /* 0x080fe20000410000 */
[----:B------:R-:W-:Y:S02]  /*ded0*/  HADD2.F32 R155, -RZ, R155.H1_H1 ;  /* 0x3000009bff9b7230 */ /* 0x000fe40000004100 */
[C---:B------:R-:W-:Y:S01]  /*dee0*/  FMUL.FTZ R72, R55.reuse, R72 ;  /* 0x0000004837487220 */ /* 0x040fe20000410000 */
[----:B------:R-:W-:Y:S01]  /*def0*/  FFMA.FTZ R74, R55, R66, -R74 ;  /* 0x00000042374a7223 */ /* 0x000fe2000001084a */
[C---:B------:R-:W-:Y:S01]  /*df00*/  FMUL.FTZ R157, R54.reuse, R157 ;  /* 0x0000009d369d7220 */ /* 0x040fe20000410000 */
[----:B------:R-:W-:Y:S01]  /*df10*/  F2FP.SATFINITE.E4M3.F32.PACK_AB_MERGE_C R55, R61, R58, R48 ;  /* 0x0000003a3d37723e */ /* 0x000fe20004807030 */
[----:B------:R-:W-:Y:S01]  /*df20*/  FFMA.FTZ R67, R54, R155, -R67 ;  /* 0x0000009b36437223 */ /* 0x000fe20000010843 */
[----:B------:R-:W-:Y:S01]  /*df30*/  F2FP.SATFINITE.E4M3.F32.PACK_AB_MERGE_C R54, R56, R53, RZ ;  /* 0x000000353836723e */ /* 0x000fe200048070ff */
[----:B------:R-:W-:Y:S01]  /*df40*/  HADD2.F32 R56, -RZ, R57.H0_H0 ;  /* 0x20000039ff387230 */ /* 0x000fe20000004100 */
[----:B------:R-:W-:Y:S01]  /*df50*/  F2FP.SATFINITE.E4M3.F32.PACK_AB_MERGE_C R53, R75, R62, RZ ;  /* 0x0000003e4b35723e */ /* 0x000fe200048070ff */
[----:B------:R-:W-:Y:S01]  /*df60*/  FFMA.FTZ R72, R65, R66, R72 ;  /* 0x0000004241487223 */ /* 0x000fe20000010048 */
[----:B------:R-:W-:Y:S01]  /*df70*/  F2FP.F16.E4M3.UNPACK_B R62, R45 ;  /* 0x0000002dff3e723e */ /* 0x000fe200020006ff */
[----:B------:R-:W-:Y:S01]  /*df80*/  FFMA.FTZ R157, R64, R155, R157 ;  /* 0x0000009b409d7223 */ /* 0x000fe2000001009d */
[----:B------:R-:W-:Y:S01]  /*df90*/  F2FP.SATFINITE.E4M3.F32.PACK_AB_MERGE_C R54, R60, R59, R54 ;  /* 0x0000003b3c36723e */ /* 0x000fe20004807036 */
[----:B------:R-:W-:Y:S01]  /*dfa0*/  HADD2.F32 R59, -RZ, R63.H0_H0 ;  /* 0x2000003fff3b7230 */ /* 0x000fe20000004100 */
[----:B------:R-:W-:Y:S01]  /*dfb0*/  F2FP.F16.E4M3.UNPACK_B R60, R44 ;  /* 0x0000002cff3c723e */ /* 0x000fe200020006ff */
[--C-:B------:R-:W-:Y:S01]  /*dfc0*/  HADD2.F32 R58, -RZ, R62.reuse.H0_H0 ;  /* 0x2000003eff3a7230 */ /* 0x100fe20000004100 */
[----:B------:R-:W-:Y:S01]  /*dfd0*/  F2FP.SATFINITE.E4M3.F32.PACK_AB_MERGE_C R53, R67, R74, R53 ;  /* 0x0000004a4335723e */ /* 0x000fe20004807035 */
[----:B------:R-:W-:-:S02]  /*dfe0*/  HADD2.F32 R62, -RZ, R62.H1_H1 ;  /* 0x3000003eff3e7230 */ /* 0x000fc40000004100 */
[-C--:B------:R-:W-:Y:S01]  /*dff0*/  FMUL.FTZ R67, R56, R59.reuse ;  /* 0x0000003b38437220 */ /* 0x080fe20000410000 */
[--C-:B------:R-:W-:Y:S02]  /*e000*/  HADD2.F32 R61, -RZ, R60.reuse.H0_H0 ;  /* 0x2000003cff3d7230 */ /* 0x100fe40000004100 */
[----:B------:R-:W-:Y:S01]  /*e010*/  FMUL.FTZ R65, R58, R59 ;  /* 0x0000003b3a417220 */ /* 0x000fe20000410000 */
[----:B------:R-:W-:Y:S01]  /*e020*/  HADD2.F32 R63, -RZ, R63.H1_H1 ;  /* 0x3000003fff3f7230 */ /* 0x000fe20000004100 */
[----:B------:R-:W-:Y:S01]  /*e030*/  F2FP.F16.E4M3.UNPACK_B R44, R44.H1 ;  /* 0x0000002cff2c723e */ /* 0x000fe200030006ff */
[----:B------:R-:W-:Y:S02]  /*e040*/  HADD2.F32 R59, -RZ, R57.H1_H1 ;  /* 0x30000039ff3b7230 */ /* 0x000fe40000004100 */
[-C--:B------:R-:W-:Y:S01]  /*e050*/  FFMA.FTZ R56, R56, R61.reuse, -R65 ;  /* 0x0000003d38387223 */ /* 0x080fe20000010841 */
[----:B------:R-:W-:Y:S01]  /*e060*/  FFMA.FTZ R57, R58, R61, R67 ;  /* 0x0000003d3a397223 */ /* 0x000fe20000010043 */
[----:B------:R-:W-:-:S02]  /*e070*/  HADD2.F32 R61, -RZ, R60.H1_H1 ;  /* 0x3000003cff3d7230 */ /* 0x000fc40000004100 */
[CC--:B------:R-:W-:Y:S01]  /*e080*/  FMUL.FTZ R64, R62.reuse, R63.reuse ;  /* 0x0000003f3e407220 */ /* 0x0c0fe20000410000 */
[C---:B------:R-:W-:Y:S01]  /*e090*/  FMUL.FTZ R65, R59.reuse, R63 ;  /* 0x0000003f3b417220 */ /* 0x040fe20000410000 */
[----:B------:R-:W-:Y:S02]  /*e0a0*/  F2FP.F16.E4M3.UNPACK_B R60, R45.H1 ;  /* 0x0000002dff3c723e */ /* 0x000fe400030006ff */
[----:B------:R-:W-:Y:S01]  /*e0b0*/  F2FP.F16.E4M3.UNPACK_B R63, R46.H1 ;  /* 0x0000002eff3f723e */ /* 0x000fe200030006ff */
[----:B------:R-:W-:Y:S01]  /*e0c0*/  FFMA.FTZ R46, R62, R61, R65 ;  /* 0x0000003d3e2e7223 */ /* 0x000fe20000010041 */
[----:B------:R-:W-:Y:S01]  /*e0d0*/  F2FP.F16.E4M3.UNPACK_B R58, R41.H1 ;  /* 0x00000029ff3a723e */ /* 0x000fe200030006ff */
[----:B------:R-:W-:Y:S01]  /*e0e0*/  FFMA.FTZ R41, R59, R61, -R64 ;  /* 0x0000003d3b297223 */ /* 0x000fe20000010840 */
[----:B------:R-:W-:Y:S01]  /*e0f0*/  HADD2.F32 R59, -RZ, R60.H0_H0 ;  /* 0x2000003cff3b7230 */ /* 0x000fe20000004100 */
[----:B------:R-:W-:Y:S01]  /*e100*/  F2FP.F16.E4M3.UNPACK_B R73, R42 ;  /* 0x0000002aff49723e */ /* 0x000fe200020006ff */
[----:B------:R-:W-:Y:S01]  /*e110*/  HADD2.F32 R62, -RZ, R63.H0_H0 ;  /* 0x2000003fff3e7230 */ /* 0x000fe20000004100 */
[----:B------:R-:W-:Y:S01]  /*e120*/  F2FP.F16.E4M3.UNPACK_B R67, R40.H1 ;  /* 0x00000028ff43723e */ /* 0x000fe200030006ff */
[----:B------:R-:W-:Y:S01]  /*e130*/  HADD2.F32 R45, -RZ, R58.H0_H0 ;  /* 0x2000003aff2d7230 */ /* 0x000fe20000004100 */
[----:B------:R-:W-:Y:S01]  /*e140*/  F2FP.F16.E4M3.UNPACK_B R74, R42.H1 ;  /* 0x0000002aff4a723e */ /* 0x000fe200030006ff */
[----:B------:R-:W-:-:S02]  /*e150*/  HADD2.F32 R61, -RZ, R60.H1_H1 ;  /* 0x3000003cff3d7230 */ /* 0x000fc40000004100 */
[-C--:B------:R-:W-:Y:S01]  /*e160*/  FMUL.FTZ R66, R59, R62.reuse ;  /* 0x0000003e3b427220 */ /* 0x080fe20000410000 */
[----:B------:R-:W-:Y:S02]  /*e170*/  HADD2.F32 R60, -RZ, R44.H0_H0 ;  /* 0x2000002cff3c7230 */ /* 0x000fe40000004100 */
[----:B------:R-:W-:Y:S01]  /*e180*/  FMUL.FTZ R62, R45, R62 ;  /* 0x0000003e2d3e7220 */ /* 0x000fe20000410000 */
[----:B------:R-:W-:Y:S01]  /*e190*/  HADD2.F32 R64, -RZ, R63.H1_H1 ;  /* 0x3000003fff407230 */ /* 0x000fe20000004100 */
[----:B------:R-:W-:Y:S01]  /*e1a0*/  F2FP.SATFINITE.E4M3.F32.PACK_AB_MERGE_C R48, R157, R72, R76 ;  /* 0x000000489d30723e */ /* 0x000fe2000480704c */
[----:B------:R-:W-:Y:S02]  /*e1b0*/  HADD2.F32 R58, -RZ, R58.H1_H1 ;  /* 0x3000003aff3a7230 */ /* 0x000fe40000004100 */
[----:B------:R-:W-:Y:S02]  /*e1c0*/  HADD2.F32 R63, -RZ, R44.H1_H1 ;  /* 0x3000002cff3f7230 */ /* 0x000fe40000004100 */
[----:B------:R-:W-:Y:S01]  /*e1d0*/  FFMA.FTZ R44, R45, R60, -R66 ;  /* 0x0000003c2d2c7223 */ /* 0x000fe20000010842 */
[----:B------:R-:W-:Y:S01]  /*e1e0*/  FMUL.FTZ R65, R61, R64 ;  /* 0x000000403d417220 */ /* 0x000fe20000410000 */
[----:B------:R-:W-:Y:S01]  /*e1f0*/  FFMA.FTZ R45, R59, R60, R62 ;  /* 0x0000003c3b2d7223 */ /* 0x000fe2000001003e */
[C---:B------:R-:W-:Y:S01]  /*e200*/  FMUL.FTZ R64, R58.reuse, R64 ;  /* 0x000000403a407220 */ /* 0x040fe20000410000 */
[----:B------:R-:W-:Y:S01]  /*e210*/  F2FP.F16.E4M3.UNPACK_B R62, R47 ;  /* 0x0000002fff3e723e */ /* 0x000fe200020006ff */
[----:B------:R-:W-:Y:S01]  /*e220*/  FFMA.FTZ R59, R58, R63, -R65 ;  /* 0x0000003f3a3b7223 */ /* 0x000fe20000010841 */
[----:B------:R-:W-:Y:S01]  /*e230*/  F2FP.F16.E4M3.UNPACK_B R60, R43 ;  /* 0x0000002bff3c723e */ /* 0x000fe200020006ff */
[----:B------:R-:W-:Y:S01]  /*e240*/  FFMA.FTZ R58, R61, R63, R64 ;  /* 0x0000003f3d3a7223 */ /* 0x000fe20000010040 */
[----:B------:R-:W-:Y:S01]  /*e250*/  F2FP.F16.E4M3.UNPACK_B R66, R40 ;  /* 0x00000028ff42723e */ /* 0x000fe200020006ff */
[----:B------:R-:W-:Y:S01]  /*e260*/  HADD2.F32 R64, -RZ, R62.H0_H0 ;  /* 0x2000003eff407230 */ /* 0x000fe20000004100 */
[----:B------:R-:W-:Y:S01]  /*e270*/  F2FP.F16.E4M3.UNPACK_B R63, R47.H1 ;  /* 0x0000002fff3f723e */ /* 0x000fe200030006ff */
[----:B------:R-:W-:Y:S01]  /*e280*/  HADD2.F32 R40, -RZ, R73.H0_H0 ;  /* 0x20000049ff287230 */ /* 0x000fe20000004100 */
[----:B------:R-:W-:Y:S01]  /*e290*/  F2FP.F16.E4M3.UNPACK_B R43, R43.H1 ;  /* 0x0000002bff2b723e */ /* 0x000fe200030006ff */
[----:B------:R-:W-:Y:S01]  /*e2a0*/  HADD2.F32 R47, -RZ, R60.H0_H0 ;  /* 0x2000003cff2f7230 */ /* 0x000fe20000004100 */
[----:B------:R-:W-:Y:S01]  /*e2b0*/  F2FP.SATFINITE.E4M3.F32.PACK_AB_MERGE_C R44, R59, R44, RZ ;  /* 0x0000002c3b2c723e */ /* 0x000fe200048070ff */
[----:B------:R-:W-:-:S02]  /*e2c0*/  HADD2.F32 R42, -RZ, R66.H0_H0 ;  /* 0x20000042ff2a7230 */ /* 0x000fc40000004100 */
[CC--:B------:R-:W-:Y:S01]  /*e2d0*/  FMUL.FTZ R78, R64.reuse, R40.reuse ;  /* 0x00000028404e7220 */ /* 0x0c0fe20000410000 */
[----:B------:R-:W-:Y:S02]  /*e2e0*/  HADD2.F32 R65, -RZ, R63.H0_H0 ;  /* 0x2000003fff417230 */ /* 0x000fe40000004100 */
[C---:B------:R-:W-:Y:S01]  /*e2f0*/  FMUL.FTZ R75, R47.reuse, R40 ;  /* 0x000000282f4b7220 */ /* 0x040fe20000410000 */
[----:B------:R-:W-:Y:S02]  /*e300*/  HADD2.F32 R76, -RZ, R74.H0_H0 ;  /* 0x2000004aff4c7230 */ /* 0x000fe40000004100 */
[-C--:B------:R-:W-:Y:S01]  /*e310*/  FFMA.FTZ R40, R47, R42.reuse, -R78 ;  /* 0x0000002a2f287223 */ /* 0x080fe2000001084e */
[----:B------:R-:W-:Y:S02]  /*e320*/  HADD2.F32 R61, -RZ, R43.H0_H0 ;  /* 0x2000002bff3d7230 */ /* 0x000fe40000004100 */
[----:B------:R-:W-:Y:S01]  /*e330*/  FFMA.FTZ R42, R64, R42, R75 ;  /* 0x0000002a402a7223 */ /* 0x000fe2000001004b */
[----:B------:R-:W-:-:S02]  /*e340*/  HADD2.F32 R63, -RZ, R63.H1_H1 ;  /* 0x3000003fff3f7230 */ /* 0x000fc40000004100 */
[-C--:B------:R-:W-:Y:S01]  /*e350*/  FMUL.FTZ R80, R65, R76.reuse ;  /* 0x0000004c41507220 */ /* 0x080fe20000410000 */
[----:B------:R-:W-:Y:S02]  /*e360*/  HADD2.F32 R74, -RZ, R74.H1_H1 ;  /* 0x3000004aff4a7230 */ /* 0x000fe40000004100 */
[----:B------:R-:W-:Y:S01]  /*e370*/  FMUL.FTZ R76, R61, R76 ;  /* 0x0000004c3d4c7220 */ /* 0x000fe20000410000 */
[----:B------:R-:W-:Y:S01]  /*e380*/  HADD2.F32 R43, -RZ, R43.H1_H1 ;  /* 0x3000002bff2b7230 */ /* 0x000fe20000004100 */
[----:B------:R-:W-:Y:S01]  /*e390*/  F2FP.SATFINITE.E4M3.F32.PACK_AB_MERGE_C R45, R58, R45, RZ ;  /* 0x0000002d3a2d723e */ /* 0x000fe200048070ff */
[----:B------:R-:W-:Y:S01]  /*e3a0*/  HADD2.F32 R72, -RZ, R67.H0_H0 ;  /* 0x20000043ff487230 */ /* 0x000fe20000004100 */
[----:B------:R-:W-:Y:S01]  /*e3b0*/  F2FP.SATFINITE.E4M3.F32.PACK_AB_MERGE_C R41, R41, R56, R44 ;  /* 0x000000382929723e */ /* 0x000fe2000480702c */
[----:B------:R-:W-:Y:S01]  /*e3c0*/  HADD2.F32 R62, -RZ, R62.H1_H1 ;  /* 0x3000003eff3e7230 */ /* 0x000fe20000004100 */
[----:B------:R-:W-:Y:S01]  /*e3d0*/  F2FP.SATFINITE.E4M3.F32.PACK_AB_MERGE_C R45, R46, R57, R45 ;  /* 0x000000392e2d723e */ /* 0x000fe2000480702d */
[----:B------:R-:W-:-:S02]  /*e3e0*/  HADD2.F32 R73, -RZ, R73.H1_H1 ;  /* 0x30000049ff497230 */ /* 0x000fc40000004100 */
[----:B------:R-:W-:Y:S01]  /*e3f0*/  FFMA.FTZ R80, R61, R72, -R80 ;  /* 0x000000483d507223 */ /* 0x000fe20000010850 */
[----:B------:R-:W-:Y:S02]  /*e400*/  HADD2.F32 R47, -RZ, R66.H1_H1 ;  /* 0x30000042ff2f7230 */ /* 0x000fe40000004100 */
[-C--:B------:R-:W-:Y:S01]  /*e410*/  FMUL.FTZ R66, R63, R74.reuse ;  /* 0x0000004a3f427220 */ /* 0x080fe20000410000 */
[----:B------:R-:W-:Y:S02]  /*e420*/  HADD2.F32 R60, -RZ, R60.H1_H1 ;  /* 0x3000003cff3c7230 */ /* 0x000fe40000004100 */
[----:B------:R-:W-:Y:S01]  /*e430*/  FMUL.FTZ R74, R43, R74 ;  /* 0x0000004a2b4a7220 */ /* 0x000fe20000410000 */
[----:B------:R-:W-:Y:S02]  /*e440*/  HADD2.F32 R64, -RZ, R67.H1_H1 ;  /* 0x30000043ff407230 */ /* 0x000fe40000004100 */
[-C--:B------:R-:W-:Y:S01]  /*e450*/  FMUL.FTZ R61, R62, R73.reuse ;  /* 0x000000493e3d7220 */ /* 0x080fe20000410000 */
[----:B------:R-:W-:Y:S01]  /*e460*/  FFMA.FTZ R76, R65, R72, R76 ;  /* 0x00000048414c7223 */ /* 0x000fe2000001004c */
[----:B------:R-:W-:Y:S01]  /*e470*/  FMUL.FTZ R73, R60, R73 ;  /* 0x000000493c497220 */ /* 0x000fe20000410000 */
[----:B------:R-:W-:-:S02]  /*e480*/  IMAD.MOV.U32 R44, RZ, RZ, R54 ;  /* 0x000000ffff2c7224 */ /* 0x000fc400078e0036 */
[-C--:B------:R-:W-:Y:S01]  /*e490*/  FFMA.FTZ R43, R43, R64.reuse, -R66 ;  /* 0x000000402b2b7223 */ /* 0x080fe20000010842 */
[----:B------:R-:W-:Y:S01]  /*e4a0*/  FFMA.FTZ R63, R63, R64, R74 ;  /* 0x000000403f3f7223 */ /* 0x000fe2000001004a */
[-C--:B------:R-:W-:Y:S01]  /*e4b0*/  FFMA.FTZ R61, R60, R47.reuse, -R61 ;  /* 0x0000002f3c3d7223 */ /* 0x080fe2000001083d */
[----:B------:R-:W-:Y:S01]  /*e4c0*/  FFMA.FTZ R73, R62, R47, R73 ;  /* 0x0000002f3e497223 */ /* 0x000fe20000010049 */
[----:B------:R-:W-:Y:S02]  /*e4d0*/  MOV R46, R48 ;  /* 0x00000030002e7202 */ /* 0x000fe40000000f00 */
[----:B------:R-:W-:Y:S02]  /*e4e0*/  F2FP.SATFINITE.E4M3.F32.PACK_AB_MERGE_C R43, R43, R80, RZ ;  /* 0x000000502b2b723e */ /* 0x000fe400048070ff */
[----:B------:R-:W-:Y:S02]  /*e4f0*/  F2FP.SATFINITE.E4M3.F32.PACK_AB_MERGE_C R63, R63, R76, RZ ;  /* 0x0000004c3f3f723e */ /* 0x000fe400048070ff */
[----:B------:R-:W-:Y:S01]  /*e500*/  F2FP.SATFINITE.E4M3.F32.PACK_AB_MERGE_C R43, R61, R40, R43 ;  /* 0x000000283d2b723e */ /* 0x000fe2000480702b */
[----:B------:R-:W-:Y:S01]  /*e510*/  IMAD.MOV.U32 R40, RZ, RZ, R55 ;  /* 0x000000ffff287224 */ /* 0x000fe200078e0037 */
[----:B------:R-:W-:Y:S01]  /*e520*/  F2FP.SATFINITE.E4M3.F32.PACK_AB_MERGE_C R47, R73, R42, R63 ;  /* 0x0000002a492f723e */ /* 0x000fe2000480703f */
[----:B------:R-:W-:-:S07]  /*e530*/  IMAD.MOV.U32 R42, RZ, RZ, R53 ;  /* 0x000000ffff2a7224 */ /* 0x000fce00078e0035 */
.L_x_418:
[----:B------:R-:W-:Y:S05]  /*e540*/  BSYNC B2 ;  /* 0x0000000000027941 */ /* 0x000fea0003800000 */
.L_x_417:
[----:B------:R-:W-:-:S13]  /*e550*/  ISETP.GE.AND P3, PT, R51, R154, PT ;  /* 0x0000009a3300720c */ /* 0x000fda0003f66270 */
[--C-:B------:R-:W-:Y:S02]  /*e560*/  @!P3 SHF.R.S32.HI R53, RZ, 0x1f, R51.reuse ;  /* 0x0000001fff35b819 */ /* 0x100fe40000011433 */
[----:B------:R-:W-:-:S04]  /*e570*/  @!P3 IADD3 R51, P4, P5, R116, R136, R51 ;  /* 0x000000887433b210 */ /* 0x000fc80007d9e033 */
[----:B------:R-:W-:Y:S02]  /*e580*/  @!P3 IADD3.X R54, R4, R52, R53, P4, P5 ;  /* 0x000000340436b210 */ /* 0x000fe400027ea435 */
[----:B------:R-:W-:-:S05]  /*e590*/  IADD3 R48, P4, R49, R124, RZ ;  /* 0x0000007c31307210 */ /* 0x000fca0007f9e0ff */
[----:B------:R-:W-:Y:S01]  /*e5a0*/  IMAD.X R49, R50, 0x1, R125, P4 ;  /* 0x0000000132317824 */ /* 0x000fe200020e067d */
[----:B------:R-:W-:-:S04]  /*e5b0*/  @!P3 IADD3 R50, P4, R51, R124, RZ ;  /* 0x0000007c3332b210 */ /* 0x000fc80007f9e0ff */
[----:B-1----:R4:W-:Y:S01]  /*e5c0*/  STG.E.128 desc[UR54][R48.64], R40 ;  /* 0x0000002830007986 */ /* 0x0029e2000c101d36 */
[----:B------:R-:W-:-:S05]  /*e5d0*/  @!P3 IMAD.X R51, R54, 0x1, R125, P4 ;  /* 0x000000013633b824 */ /* 0x000fca00020e067d */
[----:B---3--:R4:W-:Y:S03]  /*e5e0*/  @!P3 STG.E.128 desc[UR54][R50.64], R44 ;  /* 0x0000002c3200b986 */ /* 0x0089e6000c101d36 */
.L_x_416:
[----:B------:R-:W-:Y:S05]  /*e5f0*/  BSYNC B1 ;  /* 0x0000000000017941 */ /* 0x000fea0003800000 */
.L_x_415:
[----:B------:R-:W-:-:S13]  /*e600*/  ISETP.NE.AND P3, PT, R36, RZ, PT ;  /* 0x000000ff2400720c */ /* 0x000fda0003f65270 */
[----:B------:R-:W-:Y:S05]  /*e610*/  @!P3 BRA `(.L_x_369) ;  /* 0x0000001000bcb947 */ /* 0x000fea0003800000 */
[----:B-1--4-:R-:W3:Y:S01]  /*e620*/  LDL R40, [R1+0x10] ;  /* 0x0000100001287983 */ /* 0x012ee20000100800 */
[----:B------:R-:W-:Y:S01]  /*e630*/  IADD3 R49, P3, P4, R116, R136, R29 ;  /* 0x0000008874317210 */ /* 0x000fe20007c7e01d */
[----:B------:R-:W-:Y:S01]  /*e640*/  BSSY B1, `(.L_x_419) ;  /* 0x00000ec000017945 */ /* 0x000fe20003800000 */
[----:B---3--:R-:W-:Y:S02]  /*e650*/  LOP3.LUT P5, RZ, R40, 0x1, RZ, 0xc0, !PT ;  /* 0x0000000128ff7812 */ /* 0x008fe400078ac0ff */
[----:B------:R-:W-:Y:S02]  /*e660*/  IADD3.X R40, R4, R52, R32, P3, P4 ;  /* 0x0000003404287210 */ /* 0x000fe40001fe8420 */
[----:B------:R-:W-:Y:S02]  /*e670*/  IADD3 R48, P3, R49, R124, RZ ;  /* 0x0000007c31307210 */ /* 0x000fe40007f7e0ff */
[----:B------:R-:W-:-:S03]  /*e680*/  SEL R159, R99, R159, !P5 ;  /* 0x0000009f639f7207 */ /* 0x000fc60006800000 */
[----:B------:R-:W-:Y:S01]  /*e690*/  IMAD.X R49, R40, 0x1, R125, P3 ;  /* 0x0000000128317824 */ /* 0x000fe200018e067d */
[----:B------:R-:W-:Y:S02]  /*e6a0*/  SHF.R.S32.HI R40, RZ, 0x1f, R159 ;  /* 0x0000001fff287819 */ /* 0x000fe4000001149f */
[----:B------:R-:W-:Y:S02]  /*e6b0*/  ISETP.GE.AND P3, PT, R6, R133, PT ;  /* 0x000000850600720c */ /* 0x000fe40003f66270 */
        /* <DEDUP_REMOVED lines=8> */
[----:B------:R-:W-:-:S05]  /*e740*/  IMAD R40, R43, 0x2800, R200 ;  /* 0x000028002b287824 */ /* 0x000fca00078e02c8 */
[----:B------:R-:W-:Y:S01]  /*e750*/  IADD3 R40, R40, R41, RZ ;  /* 0x0000002928287210 */ /* 0x000fe20007ffe0ff */
[----:B------:R-:W-:-:S04]  /*e760*/  IMAD R41, R17, 0x7800, R131 ;  /* 0x0000780011297824 */ /* 0x000fc800078e0283 */
[----:B------:R-:W-:Y:S02]  /*e770*/  IMAD R43, R17, 0x7800, R40 ;  /* 0x00007800112b7824 */ /* 0x000fe400078e0228 */
[C---:B------:R-:W-:Y:S02]  /*e780*/  IMAD.IADD R41, R16.reuse, 0x1, R41 ;  /* 0x0000000110297824 */ /* 0x040fe400078e0229 */
[----:B------:R-:W-:-:S04]  /*e790*/  IMAD.IADD R44, R16, 0x1, R43 ;  /* 0x00000001102c7824 */ /* 0x000fc800078e022b */
[----:B------:R-:W1:Y:S04]  /*e7a0*/  LDS.128 R40, [R41+0x1a400] ;  /* 0x01a4000029287984 */ /* 0x000e680000000c00 */
[----:B------:R-:W3:Y:S01]  /*e7b0*/  LDS.128 R44, [R44+0x1a400] ;  /* 0x01a400002c2c7984 */ /* 0x000ee20000000c00 */
[----:B------:R-:W-:Y:S05]  /*e7c0*/  @P3 BRA `(.L_x_420) ;  /* 0x0000000c004c3947 */ /* 0x000fea0003800000 */
[----:B------:R-:W-:Y:S01]  /*e7d0*/  SHF.R.U32.HI R53, RZ, 0x8, R85 ;  /* 0x00000008ff357819 */ /* 0x000fe20000011655 */
[----:B-1----:R-:W-:Y:S01]  /*e7e0*/  IMAD.MOV.U32 R50, RZ, RZ, R41 ;  /* 0x000000ffff327224 */ /* 0x002fe200078e0029 */
[----:B------:R-:W-:Y:S01]  /*e7f0*/  SHF.R.U32.HI R66, RZ, 0x10, R85 ;  /* 0x00000010ff427819 */ /* 0x000fe20000011655 */
[----:B------:R-:W-:Y:S01]  /*e800*/  IMAD.MOV.U32 R56, RZ, RZ, R40 ;  /* 0x000000ffff387224 */ /* 0x000fe200078e0028 */
[----:B------:R-:W-:Y:S01]  /*e810*/  SHF.R.U32.HI R61, RZ, 0x8, R69 ;  /* 0x00000008ff3d7819 */ /* 0x000fe20000011645 */
[----:B------:R-:W-:Y:S01]  /*e820*/  IMAD.SHL.U32 R41, R53, 0x100, RZ ;  /* 0x0000010035297824 */ /* 0x000fe200078e00ff */
[----:B------:R-:W-:Y:S01]  /*e830*/  LOP3.LUT R54, R85, 0xff0000ff, RZ, 0xc0, !PT ;  /* 0xff0000ff55367812 */ /* 0x000fe200078ec0ff */
[----:B------:R-:W-:Y:S01]  /*e840*/  IMAD.MOV.U32 R53, RZ, RZ, R42 ;  /* 0x000000ffff357224 */ /* 0x000fe200078e002a */
[----:B------:R-:W-:Y:S01]  /*e850*/  SHF.R.U32.HI R64, RZ, 0x8, R87 ;  /* 0x00000008ff407819 */ /* 0x000fe20000011657 */
[----:B------:R-:W-:Y:S01]  /*e860*/  IMAD.U32 R42, R66, 0x10000, RZ ;  /* 0x00010000422a7824 */ /* 0x000fe200078e00ff */
[----:B------:R-:W-:-:S02]  /*e870*/  SHF.R.U32.HI R60, RZ, 0x8, R71 ;  /* 0x00000008ff3c7819 */ /* 0x000fc40000011647 */
[----:B---3--:R-:W-:Y:S01]  /*e880*/  MOV R58, R44 ;  /* 0x0000002c003a7202 */ /* 0x008fe20000000f00 */
[----:B------:R-:W-:Y:S01]  /*e890*/  IMAD.SHL.U32 R44, R61, 0x100, RZ ;  /* 0x000001003d2c7824 */ /* 0x000fe200078e00ff */
[----:B------:R-:W-:Y:S01]  /*e8a0*/  SHF.R.U32.HI R62, RZ, 0x10, R87 ;  /* 0x00000010ff3e7819 */ /* 0x000fe20000011657 */
[----:B------:R-:W-:Y:S01]  /*e8b0*/  IMAD.SHL.U32 R40, R64, 0x100, RZ ;  /* 0x0000010040287824 */ /* 0x000fe200078e00ff */
[----:B------:R-:W-:Y:S02]  /*e8c0*/  LOP3.LUT R41, R54, 0xff00, R41, 0xf8, !PT ;  /* 0x0000ff0036297812 */ /* 0x000fe400078ef829 */
[----:B------:R-:W-:Y:S02]  /*e8d0*/  LOP3.LUT R57, R69, 0xff0000ff, RZ, 0xc0, !PT ;  /* 0xff0000ff45397812 */ /* 0x000fe400078ec0ff */
[----:B------:R-:W-:Y:S02]  /*e8e0*/  LOP3.LUT R59, R71, 0xff0000ff, RZ, 0xc0, !PT ;  /* 0xff0000ff473b7812 */ /* 0x000fe400078ec0ff */
[----:B------:R-:W-:-:S02]  /*e8f0*/  SHF.L.U32 R54, R60, 0x8, RZ ;  /* 0x000000083c367819 */ /* 0x000fc400000006ff */
[----:B------:R-:W-:Y:S02]  /*e900*/  LOP3.LUT R55, R87, 0xff0000ff, RZ, 0xc0, !PT ;  /* 0xff0000ff57377812 */ /* 0x000fe400078ec0ff */
[----:B------:R-:W-:Y:S01]  /*e910*/  LOP3.LUT R42, R41, 0xff0000, R42, 0xf8, !PT ;  /* 0x00ff0000292a7812 */ /* 0x000fe200078ef82a */
[----:B------:R-:W-:Y:S01]  /*e920*/  IMAD.U32 R41, R62, 0x10000, RZ ;  /* 0x000100003e297824 */ /* 0x000fe200078e00ff */
[----:B------:R-:W-:Y:S02]  /*e930*/  LOP3.LUT R44, R57, 0xff00, R44, 0xf8, !PT ;  /* 0x0000ff00392c7812 */ /* 0x000fe400078ef82c */
[----:B------:R-:W-:Y:S02]  /*e940*/  LOP3.LUT R64, R59, 0xff00, R54, 0xf8, !PT ;  /* 0x0000ff003b407812 */ /* 0x000fe400078ef836 */
[----:B------:R-:W-:Y:S02]  /*e950*/  LOP3.LUT R40, R55, 0xff00, R40, 0xf8, !PT ;  /* 0x0000ff0037287812 */ /* 0x000fe400078ef828 */
[----:B------:R-:W-:-:S02]  /*e960*/  F2FP.F16.E4M3.UNPACK_B R62, R150.H1 ;  /* 0x00000096ff3e723e */ /* 0x000fc400030006ff */
[----:B------:R-:W-:Y:S02]  /*e970*/  F2FP.F16.E4M3.UNPACK_B R59, R58.H1 ;  /* 0x0000003aff3b723e */ /* 0x000fe400030006ff */
[----:B------:R-:W-:Y:S02]  /*e980*/  F2FP.F16.E4M3.UNPACK_B R57, R56.H1 ;  /* 0x00000038ff39723e */ /* 0x000fe400030006ff */
[----:B------:R-:W-:Y:S01]  /*e990*/  LOP3.LUT R40, R40, 0xff0000, R41, 0xf8, !PT ;  /* 0x00ff000028287812 */ /* 0x000fe200078ef829 */
[----:B------:R-:W-:Y:S01]  /*e9a0*/  HADD2.F32 R41, -RZ, R62.H0_H0 ;  /* 0x2000003eff297230 */ /* 0x000fe20000004100 */
[----:B------:R-:W-:Y:S01]  /*e9b0*/  F2FP.F16.E4M3.UNPACK_B R60, R152.H1 ;  /* 0x00000098ff3c723e */ /* 0x000fe200030006ff */
[----:B------:R-:W-:Y:S01]  /*e9c0*/  HADD2.F32 R55, -RZ, R59.H0_H0 ;  /* 0x2000003bff377230 */ /* 0x000fe20000004100 */
[----:B------:R-:W-:Y:S01]  /*e9d0*/  SHF.R.U32.HI R63, RZ, 0x10, R69 ;  /* 0x00000010ff3f7819 */ /* 0x000fe20000011645 */
[----:B------:R-:W-:Y:S01]  /*e9e0*/  HADD2.F32 R54, -RZ, R57.H0_H0 ;  /* 0x20000039ff367230 */ /* 0x000fe20000004100 */
[----:B------:R-:W-:Y:S01]  /*e9f0*/  SHF.R.U32.HI R65, RZ, 0x10, R71 ;  /* 0x00000010ff417819 */ /* 0x000fe20000011647 */
[----:B------:R-:W-:-:S02]  /*ea00*/  HADD2.F32 R61, -RZ, R60.H0_H0 ;  /* 0x2000003cff3d7230 */ /* 0x000fc40000004100 */
[-C--:B------:R-:W-:Y:S01]  /*ea10*/  FMUL.FTZ R67, R55, R41.reuse ;  /* 0x0000002937437220 */ /* 0x080fe20000410000 */
[----:B------:R-:W-:Y:S02]  /*ea20*/  IMAD.U32 R63, R63, 0x10000, RZ ;  /* 0x000100003f3f7824 */ /* 0x000fe400078e00ff */
[C---:B------:R-:W-:Y:S01]  /*ea30*/  FMUL.FTZ R66, R54.reuse, R41 ;  /* 0x0000002936427220 */ /* 0x040fe20000410000 */
[----:B------:R-:W-:Y:S02]  /*ea40*/  IMAD.U32 R65, R65, 0x10000, RZ ;  /* 0x0001000041417824 */ /* 0x000fe400078e00ff */
[-C--:B------:R-:W-:Y:S01]  /*ea50*/  FFMA.FTZ R54, R54, R61.reuse, -R67 ;  /* 0x0000003d36367223 */ /* 0x080fe20000010843 */
[----:B------:R-:W-:Y:S02]  /*ea60*/  HADD2.F32 R57, -RZ, R57.H1_H1 ;  /* 0x30000039ff397230 */ /* 0x000fe40000004100 */
[----:B------:R-:W-:Y:S01]  /*ea70*/  FFMA.FTZ R55, R55, R61, R66 ;  /* 0x0000003d37377223 */ /* 0x000fe20000010042 */
[----:B------:R-:W-:Y:S01]  /*ea80*/  HADD2.F32 R61, -RZ, R62.H1_H1 ;  /* 0x3000003eff3d7230 */ /* 0x000fe20000004100 */
[----:B------:R-:W-:Y:S01]  /*ea90*/  LOP3.LUT R44, R44, 0xff0000, R63, 0xf8, !PT ;  /* 0x00ff00002c2c7812 */ /* 0x000fe200078ef83f */
[----:B------:R-:W-:Y:S01]  /*eaa0*/  HADD2.F32 R62, -RZ, R59.H1_H1 ;  /* 0x3000003bff3e7230 */ /* 0x000fe20000004100 */
[----:B------:R-:W-:Y:S01]  /*eab0*/  F2FP.F16.E4M3.UNPACK_B R150, R150 ;  /* 0x00000096ff96723e */ /* 0x000fe200020006ff */
[----:B------:R-:W-:Y:S01]  /*eac0*/  HADD2.F32 R63, -RZ, R60.H1_H1 ;  /* 0x3000003cff3f7230 */ /* 0x000fe20000004100 */
[----:B------:R-:W-:-:S02]  /*ead0*/  F2FP.F16.E4M3.UNPACK_B R59, R58 ;  /* 0x0000003aff3b723e */ /* 0x000fc400020006ff */
[----:B------:R-:W-:Y:S01]  /*eae0*/  F2FP.F16.E4M3.UNPACK_B R60, R56 ;  /* 0x00000038ff3c723e */ /* 0x000fe200020006ff */
[-C--:B------:R-:W-:Y:S01]  /*eaf0*/  FMUL.FTZ R56, R62, R61.reuse ;  /* 0x0000003d3e387220 */ /* 0x080fe20000410000 */
[----:B------:R-:W-:Y:S01]  /*eb00*/  LOP3.LUT R41, R64, 0xff0000, R65, 0xf8, !PT ;  /* 0x00ff000040297812 */ /* 0x000fe200078ef841 */
[C---:B------:R-:W-:Y:S01]  /*eb10*/  FMUL.FTZ R65, R57.reuse, R61 ;  /* 0x0000003d39417220 */ /* 0x040fe20000410000 */
[----:B------:R-:W-:Y:S01]  /*eb20*/  F2FP.F16.E4M3.UNPACK_B R152, R152 ;  /* 0x00000098ff98723e */ /* 0x000fe200020006ff */
[----:B------:R-:W-:Y:S02]  /*eb30*/  HADD2.F32 R64, -RZ, R150.H0_H0 ;  /* 0x20000096ff407230 */ /* 0x000fe40000004100 */
[-C--:B------:R-:W-:Y:S01]  /*eb40*/  FFMA.FTZ R57, R57, R63.reuse, -R56 ;  /* 0x0000003f39397223 */ /* 0x080fe20000010838 */
[----:B------:R-:W-:Y:S02]  /*eb50*/  HADD2.F32 R61, -RZ, R59.H0_H0 ;  /* 0x2000003bff3d7230 */ /* 0x000fe40000004100 */
[----:B------:R-:W-:Y:S01]  /*eb60*/  FFMA.FTZ R56, R62, R63, R65 ;  /* 0x0000003f3e387223 */ /* 0x000fe20000010041 */
[----:B------:R-:W-:Y:S01]  /*eb70*/  HADD2.F32 R58, -RZ, R60.H0_H0 ;  /* 0x2000003cff3a7230 */ /* 0x000fe20000004100 */
[----:B------:R-:W-:Y:S01]  /*eb80*/  F2FP.F16.E4M3.UNPACK_B R67, R151.H1 ;  /* 0x00000097ff43723e */ /* 0x000fe200030006ff */
[----:B------:R-:W-:-:S02]  /*eb90*/  HADD2.F32 R62, -RZ, R152.H0_H0 ;  /* 0x20000098ff3e7230 */ /* 0x000fc40000004100 */
[CC--:B------:R-:W-:Y:S01]  /*eba0*/  FMUL.FTZ R65, R61.reuse, R64.reuse ;  /* 0x000000403d417220 */ /* 0x0c0fe20000410000 */
[----:B------:R-:W-:Y:S02]  /*ebb0*/  HADD2.F32 R150, -RZ, R150.H1_H1 ;  /* 0x30000096ff967230 */ /* 0x000fe40000004100 */
[C---:B------:R-:W-:Y:S01]  /*ebc0*/  FMUL.FTZ R64, R58.reuse, R64 ;  /* 0x000000403a407220 */ /* 0x040fe20000410000 */
[----:B------:R-:W-:Y:S02]  /*ebd0*/  HADD2.F32 R63, -RZ, R59.H1_H1 ;  /* 0x3000003bff3f7230 */ /* 0x000fe40000004100 */
[-C--:B------:R-:W-:Y:S01]  /*ebe0*/  FFMA.FTZ R58, R58, R62.reuse, -R65 ;  /* 0x0000003e3a3a7223 */ /* 0x080fe20000010841 */
[----:B------:R-:W-:Y:S02]  /*ebf0*/  HADD2.F32 R60, -RZ, R60.H1_H1 ;  /* 0x3000003cff3c7230 */ /* 0x000fe40000004100 */
[----:B------:R-:W-:Y:S01]  /*ec00*/  FFMA.FTZ R59, R61, R62, R64 ;  /* 0x0000003e3d3b7223 */ /* 0x000fe20000010040 */
[----:B------:R-:W-:Y:S01]  /*ec10*/  F2FP.F16.E4M3.UNPACK_B R64, R46.H1 ;  /* 0x0000002eff40723e */ /* 0x000fe200030006ff */
[----:B------:R-:W-:-:S02]  /*ec20*/  HADD2.F32 R152, -RZ, R152.H1_H1 ;  /* 0x30000098ff987230 */ /* 0x000fc40000004100 */
[CC--:B------:R-:W-:Y:S01]  /*ec30*/  FMUL.FTZ R61, R63.reuse, R150.reuse ;  /* 0x000000963f3d7220 */ /* 0x0c0fe20000410000 */
[C---:B------:R-:W-:Y:S01]  /*ec40*/  FMUL.FTZ R150, R60.reuse, R150 ;  /* 0x000000963c967220 */ /* 0x040fe20000410000 */
[----:B------:R-:W-:Y:S01]  /*ec50*/  F2FP.F16.E4M3.UNPACK_B R66, R153.H1 ;  /* 0x00000099ff42723e */ /* 0x000fe200030006ff */
[----:B------:R-:W-:Y:S01]  /*ec60*/  HADD2.F32 R70, -RZ, R67.H0_H0 ;  /* 0x20000043ff467230 */ /* 0x000fe20000004100 */
[----:B------:R-:W-:Y:S01]  /*ec70*/  F2FP.F16.E4M3.UNPACK_B R62, R53.H1 ;  /* 0x00000035ff3e723e */ /* 0x000fe200030006ff */
[----:B------:R-:W-:Y:S02]  /*ec80*/  HADD2.F32 R65, -RZ, R64.H0_H0 ;  /* 0x20000040ff417230 */ /* 0x000fe40000004100 */
[-C--:B------:R-:W-:Y:S01]  /*ec90*/  FFMA.FTZ R61, R60, R152.reuse, -R61 ;  /* 0x000000983c3d7223 */ /* 0x080fe2000001083d */
[----:B------:R-:W-:Y:S01]  /*eca0*/  FFMA.FTZ R60, R63, R152, R150 ;  /* 0x000000983f3c7223 */ /* 0x000fe20000010096 */
[----:B------:R-:W-:Y:S01]  /*ecb0*/  HADD2.F32 R68, -RZ, R66.H0_H0 ;  /* 0x20000042ff447230 */ /* 0x000fe20000004100 */
[----:B------:R-:W-:Y:S01]  /*ecc0*/  F2FP.F16.E4M3.UNPACK_B R151, R151 ;  /* 0x00000097ff97723e */ /* 0x000fe200020006ff */
[----:B------:R-:W-:-:S02]  /*ecd0*/  HADD2.F32 R63, -RZ, R62.H0_H0 ;  /* 0x2000003eff3f7230 */ /* 0x000fc40000004100 */
[-C--:B------:R-:W-:Y:S01]  /*ece0*/  FMUL.FTZ R72, R65, R70.reuse ;  /* 0x0000004641487220 */ /* 0x080fe20000410000 */
[----:B------:R-:W-:Y:S01]  /*ecf0*/  HADD2.F32 R67, -RZ, R67.H1_H1 ;  /* 0x30000043ff437230 */ /* 0x000fe20000004100 */
[----:B------:R-:W-:Y:S01]  /*ed00*/  F2FP.F16.E4M3.UNPACK_B R53, R53 ;  /* 0x00000035ff35723e */ /* 0x000fe200020006ff */
[----:B------:R-:W-:Y:S02]  /*ed10*/  HADD2.F32 R64, -RZ, R64.H1_H1 ;  /* 0x30000040ff407230 */ /* 0x000fe40000004100 */
[C---:B------:R-:W-:Y:S01]  /*ed20*/  FMUL.FTZ R70, R63.reuse, R70 ;  /* 0x000000463f467220 */ /* 0x040fe20000410000 */
[-C--:B------:R-:W-:Y:S01]  /*ed30*/  FFMA.FTZ R72, R63, R68.reuse, -R72 ;  /* 0x000000443f487223 */ /* 0x080fe20000010848 */
[----:B------:R-:W-:Y:S01]  /*ed40*/  HADD2.F32 R62, -RZ, R62.H1_H1 ;  /* 0x3000003eff3e7230 */ /* 0x000fe20000004100 */
[----:B------:R-:W-:Y:S01]  /*ed50*/  F2FP.F16.E4M3.UNPACK_B R153, R153 ;  /* 0x00000099ff99723e */ /* 0x000fe200020006ff */
[----:B------:R-:W-:Y:S02]  /*ed60*/  HADD2.F32 R63, -RZ, R66.H1_H1 ;  /* 0x30000042ff3f7230 */ /* 0x000fe40000004100 */
[-C--:B------:R-:W-:Y:S01]  /*ed70*/  FMUL.FTZ R69, R64, R67.reuse ;  /* 0x0000004340457220 */ /* 0x080fe20000410000 */
[----:B------:R-:W-:Y:S01]  /*ed80*/  FFMA.FTZ R70, R65, R68, R70 ;  /* 0x0000004441467223 */ /* 0x000fe20000010046 */
[----:B------:R-:W-:Y:S01]  /*ed90*/  FMUL.FTZ R67, R62, R67 ;  /* 0x000000433e437220 */ /* 0x000fe20000410000 */
[----:B------:R-:W-:-:S02]  /*eda0*/  HADD2.F32 R65, -RZ, R151.H0_H0 ;  /* 0x20000097ff417230 */ /* 0x000fc40000004100 */
[-C--:B------:R-:W-:Y:S01]  /*edb0*/  FFMA.FTZ R69, R62, R63.reuse, -R69 ;  /* 0x0000003f3e457223 */ /* 0x080fe20000010845 */
[----:B------:R-:W-:Y:S01]  /*edc0*/  F2FP.F16.E4M3.UNPACK_B R62, R46 ;  /* 0x0000002eff3e723e */ /* 0x000fe200020006ff */
[----:B------:R-:W-:Y:S01]  /*edd0*/  FFMA.FTZ R71, R64, R63, R67 ;  /* 0x0000003f40477223 */ /* 0x000fe20000010043 */
[----:B------:R-:W-:Y:S01]  /*ede0*/  HADD2.F32 R151, -RZ, R151.H1_H1 ;  /* 0x30000097ff977230 */ /* 0x000fe20000004100 */
        /* <DEDUP_REMOVED lines=8> */
[----:B------:R-:W-:Y:S01]  /*ee70*/  FMUL.FTZ R67, R63, R65 ;  /* 0x000000413f437220 */ /* 0x000fe20000410000 */
[--C-:B------:R-:W-:Y:S02]  /*ee80*/  HADD2.F32 R64, -RZ, R153.reuse.H0_H0 ;  /* 0x20000099ff407230 */ /* 0x100fe40000004100 */
[-C--:B------:R-:W-:Y:S01]  /*ee90*/  FMUL.FTZ R68, R62, R151.reuse ;  /* 0x000000973e447220 */ /* 0x080fe20000410000 */
[----:B------:R-:W-:Y:S02]  /*eea0*/  HADD2.F32 R153, -RZ, R153.H1_H1 ;  /* 0x30000099ff997230 */ /* 0x000fe40000004100 */
[----:B------:R-:W-:Y:S01]  /*eeb0*/  FMUL.FTZ R151, R53, R151 ;  /* 0x0000009735977220 */ /* 0x000fe20000410000 */
[----:B------:R-:W-:Y:S01]  /*eec0*/  F2FP.F16.E4M3.UNPACK_B R58, R44 ;  /* 0x0000002cff3a723e */ /* 0x000fe200020006ff */
[----:B------:R-:W-:Y:S01]  /*eed0*/  FFMA.FTZ R67, R46, R64, -R67 ;  /* 0x000000402e437223 */ /* 0x000fe20000010843 */
[----:B------:R-:W-:Y:S01]  /*eee0*/  F2FP.F16.E4M3.UNPACK_B R57, R50 ;  /* 0x00000032ff39723e */ /* 0x000fe200020006ff */
[----:B------:R-:W-:Y:S01]  /*eef0*/  FFMA.FTZ R151, R62, R153, R151 ;  /* 0x000000993e977223 */ /* 0x000fe20000010097 */
[----:B------:R-:W-:Y:S01]  /*ef00*/  F2FP.F16.E4M3.UNPACK_B R62, R45 ;  /* 0x0000002dff3e723e */ /* 0x000fe200020006ff */
[----:B------:R-:W-:Y:S01]  /*ef10*/  FFMA.FTZ R46, R63, R64, R66 ;  /* 0x000000403f2e7223 */ /* 0x000fe20000010042 */
[----:B------:R-:W-:Y:S01]  /*ef20*/  F2FP.SATFINITE.E4M3.F32.PACK_AB_MERGE_C R54, R60, R59, R56 ;  /* 0x0000003b3c36723e */ /* 0x000fe20004807038 */
[----:B------:R-:W-:Y:S01]  /*ef30*/  HADD2.F32 R63, -RZ, R58.H0_H0 ;  /* 0x2000003aff3f7230 */ /* 0x000fe20000004100 */
[----:B------:R-:W-:Y:S01]  /*ef40*/  F2FP.F16.E4M3.UNPACK_B R60, R42 ;  /* 0x0000002aff3c723e */ /* 0x000fe200020006ff */
[----:B------:R-:W-:Y:S01]  /*ef50*/  HADD2.F32 R59, -RZ, R62.H0_H0 ;  /* 0x2000003eff3b7230 */ /* 0x000fe20000004100 */
[----:B------:R-:W-:Y:S01]  /*ef60*/  F2FP.F16.E4M3.UNPACK_B R50, R50.H1 ;  /* 0x00000032ff32723e */ /* 0x000fe200030006ff */
        /* <DEDUP_REMOVED lines=10> */
[----:B------:R-:W-:-:S02]  /*f010*/  HADD2.F32 R59, -RZ, R60.H1_H1 ;  /* 0x3000003cff3b7230 */ /* 0x000fc40000004100 */
[----:B------:R-:W-:Y:S01]  /*f020*/  FMUL.FTZ R61, R62, R63 ;  /* 0x0000003f3e3d7220 */ /* 0x000fe20000410000 */
[----:B------:R-:W-:Y:S01]  /*f030*/  F2FP.F16.E4M3.UNPACK_B R60, R45.H1 ;  /* 0x0000002dff3c723e */ /* 0x000fe200030006ff */
[C---:B------:R-:W-:Y:S01]  /*f040*/  FMUL.FTZ R65, R58.reuse, R63 ;  /* 0x0000003f3a417220 */ /* 0x040fe20000410000 */
[----:B------:R-:W-:Y:S01]  /*f050*/  F2FP.F16.E4M3.UNPACK_B R63, R44.H1 ;  /* 0x0000002cff3f723e */ /* 0x000fe200030006ff */
[-C--:B------:R-:W-:Y:S01]  /*f060*/  FFMA.FTZ R45, R58, R59.reuse, -R61 ;  /* 0x0000003b3a2d7223 */ /* 0x080fe2000001083d */
[----:B------:R-:W-:Y:S02]  /*f070*/  HADD2.F32 R58, -RZ, R50.H0_H0 ;  /* 0x20000032ff3a7230 */ /* 0x000fe40000004100 */
[----:B------:R-:W-:Y:S01]  /*f080*/  FFMA.FTZ R44, R62, R59, R65 ;  /* 0x0000003b3e2c7223 */ /* 0x000fe20000010041 */
[--C-:B------:R-:W-:Y:S02]  /*f090*/  HADD2.F32 R61, -RZ, R60.reuse.H0_H0 ;  /* 0x2000003cff3d7230 */ /* 0x100fe40000004100 */
[----:B------:R-:W-:Y:S01]  /*f0a0*/  FFMA.FTZ R68, R53, R153, -R68 ;  /* 0x0000009935447223 */ /* 0x000fe20000010844 */
[--C-:B------:R-:W-:Y:S01]  /*f0b0*/  HADD2.F32 R62, -RZ, R63.reuse.H0_H0 ;  /* 0x2000003fff3e7230 */ /* 0x100fe20000004100 */
[----:B------:R-:W-:Y:S01]  /*f0c0*/  F2FP.SATFINITE.E4M3.F32.PACK_AB_MERGE_C R53, R69, R72, RZ ;  /* 0x000000484535723e */ /* 0x000fe200048070ff */
[----:B------:R-:W-:Y:S01]  /*f0d0*/  HADD2.F32 R60, -RZ, R60.H1_H1 ;  /* 0x3000003cff3c7230 */ /* 0x000fe20000004100 */
[----:B------:R-:W-:Y:S01]  /*f0e0*/  F2FP.SATFINITE.E4M3.F32.PACK_AB_MERGE_C R70, R71, R70, RZ ;  /* 0x000000464746723e */ /* 0x000fe200048070ff */
[----:B------:R-:W-:-:S02]  /*f0f0*/  HADD2.F32 R63, -RZ, R63.H1_H1 ;  /* 0x3000003fff3f7230 */ /* 0x000fc40000004100 */
[-C--:B------:R-:W-:Y:S01]  /*f100*/  FMUL.FTZ R65, R61, R62.reuse ;  /* 0x0000003e3d417220 */ /* 0x080fe20000410000 */
[----:B------:R-:W-:Y:S02]  /*f110*/  HADD2.F32 R59, -RZ, R50.H1_H1 ;  /* 0x30000032ff3b7230 */ /* 0x000fe40000004100 */
[----:B------:R-:W-:Y:S01]  /*f120*/  FMUL.FTZ R64, R58, R62 ;  /* 0x0000003e3a407220 */ /* 0x000fe20000410000 */
[--C-:B------:R-:W-:Y:S02]  /*f130*/  HADD2.F32 R50, -RZ, R42.reuse.H0_H0 ;  /* 0x2000002aff327230 */ /* 0x100fe40000004100 */
[-C--:B------:R-:W-:Y:S01]  /*f140*/  FMUL.FTZ R66, R60, R63.reuse ;  /* 0x0000003f3c427220 */ /* 0x080fe20000410000 */
[----:B------:R-:W-:Y:S02]  /*f150*/  HADD2.F32 R62, -RZ, R42.H1_H1 ;  /* 0x3000002aff3e7230 */ /* 0x000fe40000004100 */
[----:B------:R-:W-:Y:S01]  /*f160*/  FMUL.FTZ R63, R59, R63 ;  /* 0x0000003f3b3f7220 */ /* 0x000fe20000410000 */
[----:B------:R-:W-:Y:S01]  /*f170*/  F2FP.SATFINITE.E4M3.F32.PACK_AB_MERGE_C R53, R68, R67, R53 ;  /* 0x000000434435723e */ /* 0x000fe20004807035 */
[-C--:B------:R-:W-:Y:S01]  /*f180*/  FFMA.FTZ R42, R58, R50.reuse, -R65 ;  /* 0x000000323a2a7223 */ /* 0x080fe20000010841 */
[----:B------:R-:W-:Y:S01]  /*f190*/  FFMA.FTZ R50, R61, R50, R64 ;  /* 0x000000323d327223 */ /* 0x000fe20000010040 */
[-C--:B------:R-:W-:Y:S01]  /*f1a0*/  FFMA.FTZ R71, R59, R62.reuse, -R66 ;  /* 0x0000003e3b477223 */ /* 0x080fe20000010842 */
[----:B------:R-:W-:Y:S01]  /*f1b0*/  F2FP.F16.E4M3.UNPACK_B R58, R43 ;  /* 0x0000002bff3a723e */ /* 0x000fe200020006ff */
[----:B------:R-:W-:Y:S01]  /*f1c0*/  FFMA.FTZ R73, R60, R62, R63 ;  /* 0x0000003e3c497223 */ /* 0x000fe2000001003f */
[----:B------:R-:W-:-:S02]  /*f1d0*/  F2FP.F16.E4M3.UNPACK_B R61, R47 ;  /* 0x0000002fff3d723e */ /* 0x000fc400020006ff */
[----:B------:R-:W-:Y:S02]  /*f1e0*/  F2FP.F16.E4M3.UNPACK_B R66, R41 ;  /* 0x00000029ff42723e */ /* 0x000fe400020006ff */
[----:B------:R-:W-:Y:S01]  /*f1f0*/  F2FP.F16.E4M3.UNPACK_B R60, R47.H1 ;  /* 0x0000002fff3c723e */ /* 0x000fe200030006ff */
[----:B------:R-:W-:Y:S01]  /*f200*/  HADD2.F32 R47, -RZ, R58.H0_H0 ;  /* 0x2000003aff2f7230 */ /* 0x000fe20000004100 */
[----:B------:R-:W-:Y:S01]  /*f210*/  F2FP.F16.E4M3.UNPACK_B R67, R41.H1 ;  /* 0x00000029ff43723e */ /* 0x000fe200030006ff */
[----:B------:R-:W-:Y:S01]  /*f220*/  HADD2.F32 R62, -RZ, R61.H0_H0 ;  /* 0x2000003dff3e7230 */ /* 0x000fe20000004100 */
[----:B------:R-:W-:Y:S01]  /*f230*/  F2FP.F16.E4M3.UNPACK_B R43, R43.H1 ;  /* 0x0000002bff2b723e */ /* 0x000fe200030006ff */
[----:B------:R-:W-:Y:S01]  /*f240*/  HADD2.F32 R68, -RZ, R66.H0_H0 ;  /* 0x20000042ff447230 */ /* 0x000fe20000004100 */
[-C--:B------:R-:W-:Y:S01]  /*f250*/  F2FP.F16.E4M3.UNPACK_B R41, R40.reuse ;  /* 0x00000028ff29723e */ /* 0x080fe200020006ff */
[----:B------:R-:W-:Y:S01]  /*f260*/  HADD2.F32 R69, -RZ, R67.H0_H0 ;  /* 0x20000043ff457230 */ /* 0x000fe20000004100 */
[----:B------:R-:W-:Y:S01]  /*f270*/  F2FP.F16.E4M3.UNPACK_B R63, R40.H1 ;  /* 0x00000028ff3f723e */ /* 0x000fe200030006ff */
[----:B------:R-:W-:Y:S01]  /*f280*/  HADD2.F32 R40, -RZ, R60.H0_H0 ;  /* 0x2000003cff287230 */ /* 0x000fe20000004100 */
[----:B------:R-:W-:Y:S01]  /*f290*/  F2FP.SATFINITE.E4M3.F32.PACK_AB_MERGE_C R46, R151, R46, R70 ;  /* 0x0000002e972e723e */ /* 0x000fe20004807046 */
[----:B------:R-:W-:-:S02]  /*f2a0*/  HADD2.F32 R59, -RZ, R43.H0_H0 ;  /* 0x2000002bff3b7230 */ /* 0x000fc40000004100 */
[-C--:B------:R-:W-:Y:S01]  /*f2b0*/  FMUL.FTZ R70, R62, R68.reuse ;  /* 0x000000443e467220 */ /* 0x080fe20000410000 */
[----:B------:R-:W-:Y:S01]  /*f2c0*/  FMUL.FTZ R75, R47, R68 ;  /* 0x000000442f4b7220 */ /* 0x000fe20000410000 */
[----:B------:R-:W-:Y:S02]  /*f2d0*/  HADD2.F32 R65, -RZ, R63.H0_H0 ;  /* 0x2000003fff417230 */ /* 0x000fe40000004100 */
[CC--:B------:R-:W-:Y:S01]  /*f2e0*/  FMUL.FTZ R68, R40.reuse, R69.reuse ;  /* 0x0000004528447220 */ /* 0x0c0fe20000410000 */
[----:B------:R-:W-:Y:S01]  /*f2f0*/  FMUL.FTZ R69, R59, R69 ;  /* 0x000000453b457220 */ /* 0x000fe20000410000 */
[----:B------:R-:W-:Y:S01]  /*f300*/  HADD2.F32 R60, -RZ, R60.H1_H1 ;  /* 0x3000003cff3c7230 */ /* 0x000fe20000004100 */
[----:B------:R-:W-:Y:S01]  /*f310*/  F2FP.SATFINITE.E4M3.F32.PACK_AB_MERGE_C R42, R71, R42, RZ ;  /* 0x0000002a472a723e */ /* 0x000fe200048070ff */
[----:B------:R-:W-:Y:S02]  /*f320*/  HADD2.F32 R67, -RZ, R67.H1_H1 ;  /* 0x30000043ff437230 */ /* 0x000fe40000004100 */
[----:B------:R-:W-:Y:S01]  /*f330*/  FFMA.FTZ R69, R40, R65, R69 ;  /* 0x0000004128457223 */ /* 0x000fe20000010045 */
[----:B------:R-:W-:-:S02]  /*f340*/  HADD2.F32 R43, -RZ, R43.H1_H1 ;  /* 0x3000002bff2b7230 */ /* 0x000fc40000004100 */
[----:B------:R-:W-:Y:S01]  /*f350*/  FFMA.FTZ R68, R59, R65, -R68 ;  /* 0x000000413b447223 */ /* 0x000fe20000010844 */
[----:B------:R-:W-:Y:S02]  /*f360*/  HADD2.F32 R64, -RZ, R41.H0_H0 ;  /* 0x20000029ff407230 */ /* 0x000fe40000004100 */
[-C--:B------:R-:W-:Y:S01]  /*f370*/  FMUL.FTZ R40, R60, R67.reuse ;  /* 0x000000433c287220 */ /* 0x080fe20000410000 */
[----:B------:R-:W-:Y:S02]  /*f380*/  HADD2.F32 R61, -RZ, R61.H1_H1 ;  /* 0x3000003dff3d7230 */ /* 0x000fe40000004100 */
[----:B------:R-:W-:Y:S01]  /*f390*/  FMUL.FTZ R67, R43, R67 ;  /* 0x000000432b437220 */ /* 0x000fe20000410000 */
[----:B------:R-:W-:Y:S02]  /*f3a0*/  HADD2.F32 R66, -RZ, R66.H1_H1 ;  /* 0x30000042ff427230 */ /* 0x000fe40000004100 */
[----:B------:R-:W-:Y:S01]  /*f3b0*/  FFMA.FTZ R70, R47, R64, -R70 ;  /* 0x000000402f467223 */ /* 0x000fe20000010846 */
[----:B------:R-:W-:-:S02]  /*f3c0*/  HADD2.F32 R63, -RZ, R63.H1_H1 ;  /* 0x3000003fff3f7230 */ /* 0x000fc40000004100 */
[----:B------:R-:W-:Y:S01]  /*f3d0*/  FFMA.FTZ R75, R62, R64, R75 ;  /* 0x000000403e4b7223 */ /* 0x000fe2000001004b */
[----:B------:R-:W-:Y:S02]  /*f3e0*/  HADD2.F32 R58, -RZ, R58.H1_H1 ;  /* 0x3000003aff3a7230 */ /* 0x000fe40000004100 */
[-C--:B------:R-:W-:Y:S01]  /*f3f0*/  FMUL.FTZ R47, R61, R66.reuse ;  /* 0x000000423d2f7220 */ /* 0x080fe20000410000 */
[----:B------:R-:W-:Y:S02]  /*f400*/  HADD2.F32 R41, -RZ, R41.H1_H1 ;  /* 0x30000029ff297230 */ /* 0x000fe40000004100 */
[-C--:B------:R-:W-:Y:S01]  /*f410*/  FFMA.FTZ R43, R43, R63.reuse, -R40 ;  /* 0x0000003f2b2b7223 */ /* 0x080fe20000010828 */
[----:B------:R-:W-:Y:S01]  /*f420*/  FFMA.FTZ R60, R60, R63, R67 ;  /* 0x0000003f3c3c7223 */ /* 0x000fe20000010043 */
[C---:B------:R-:W-:Y:S01]  /*f430*/  FMUL.FTZ R66, R58.reuse, R66 ;  /* 0x000000423a427220 */ /* 0x040fe20000410000 */
[----:B------:R-:W-:Y:S01]  /*f440*/  F2FP.SATFINITE.E4M3.F32.PACK_AB_MERGE_C R50, R73, R50, RZ ;  /* 0x000000324932723e */ /* 0x000fe200048070ff */
[-C--:B------:R-:W-:Y:S01]  /*f450*/  FFMA.FTZ R47, R58, R41.reuse, -R47 ;  /* 0x000000293a2f7223 */ /* 0x080fe2000001082f */
[----:B------:R-:W-:Y:S01]  /*f460*/  F2FP.SATFINITE.E4M3.F32.PACK_AB_MERGE_C R43, R43, R68, RZ ;  /* 0x000000442b2b723e */ /* 0x000fe200048070ff */
[----:B------:R-:W-:Y:S01]  /*f470*/  FFMA.FTZ R66, R61, R41, R66 ;  /* 0x000000293d427223 */ /* 0x000fe20000010042 */
[----:B------:R-:W-:-:S02]  /*f480*/  F2FP.SATFINITE.E4M3.F32.PACK_AB_MERGE_C R60, R60, R69, RZ ;  /* 0x000000453c3c723e */ /* 0x000fc400048070ff */
[----:B------:R-:W-:Y:S01]  /*f490*/  F2FP.SATFINITE.E4M3.F32.PACK_AB_MERGE_C R41, R45, R56, R42 ;  /* 0x000000382d29723e */ /* 0x000fe2000480702a */
[----:B------:R-:W-:Y:S01]  /*f4a0*/  IMAD.MOV.U32 R42, RZ, RZ, R53 ;  /* 0x000000ffff2a7224 */ /* 0x000fe200078e0035 */
[----:B------:R-:W-:Y:S02]  /*f4b0*/  F2FP.SATFINITE.E4M3.F32.PACK_AB_MERGE_C R43, R47, R70, R43 ;  /* 0x000000462f2b723e */ /* 0x000fe4000480702b */
[----:B------:R-:W-:Y:S01]  /*f4c0*/  F2FP.SATFINITE.E4M3.F32.PACK_AB_MERGE_C R45, R44, R57, R50 ;  /* 0x000000392c2d723e */ /* 0x000fe20004807032 */
[----:B------:R-:W-:Y:S01]  /*f4d0*/  IMAD.MOV.U32 R44, RZ, RZ, R54 ;  /* 0x000000ffff2c7224 */ /* 0x000fe200078e0036 */
[----:B------:R-:W-:Y:S02]  /*f4e0*/  F2FP.SATFINITE.E4M3.F32.PACK_AB_MERGE_C R47, R66, R75, R60 ;  /* 0x0000004b422f723e */ /* 0x000fe4000480703c */
[----:B------:R-:W-:-:S07]  /*f4f0*/  MOV R40, R55 ;  /* 0x0000003700287202 */ /* 0x000fce0000000f00 */
.L_x_420:
[----:B------:R-:W-:Y:S05]  /*f500*/  BSYNC B1 ;  /* 0x0000000000017941 */ /* 0x000fea0003800000 */
.L_x_419:
[----:B-1----:R1:W-:Y:S01]  /*f510*/  STG.E.128 desc[UR54][R48.64], R40 ;  /* 0x0000002830007986 */ /* 0x0023e2000c101d36 */
[----:B------:R-:W-:-:S13]  /*f520*/  ISETP.GE.AND P3, PT, R51, R154, PT ;  /* 0x0000009a3300720c */ /* 0x000fda0003f66270 */
[----:B------:R-:W-:Y:S05]  /*f530*/  @P3 BRA `(.L_x_369) ;  /* 0x0000000000f43947 */ /* 0x000fea0003800000 */
[--C-:B-1----:R-:W-:Y:S02]  /*f540*/  SHF.R.S32.HI R41, RZ, 0x1f, R51.reuse ;  /* 0x0000001fff297819 */ /* 0x102fe40000011433 */
[----:B------:R-:W-:-:S04]  /*f550*/  IADD3 R51, P3, P4, R116, R136, R51 ;  /* 0x0000008874337210 */ /* 0x000fc80007c7e033 */
[----:B------:R-:W-:Y:S02]  /*f560*/  IADD3.X R52, R4, R52, R41, P3, P4 ;  /* 0x0000003404347210 */ /* 0x000fe40001fe8429 */
[----:B------:R-:W-:-:S05]  /*f570*/  IADD3 R124, P3, R51, R124, RZ ;  /* 0x0000007c337c7210 */ /* 0x000fca0007f7e0ff */
[----:B------:R-:W-:-:S05]  /*f580*/  IMAD.X R125, R52, 0x1, R125, P3 ;  /* 0x00000001347d7824 */ /* 0x000fca00018e067d */
[----:B---3--:R1:W-:Y:S01]  /*f590*/  STG.E.128 desc[UR54][R124.64], R44 ;  /* 0x0000002c7c007986 */ /* 0x0083e2000c101d36 */
[----:B------:R-:W-:Y:S05]  /*f5a0*/  BRA `(.L_x_369) ;  /* 0x0000000000d87947 */ /* 0x000fea0003800000 */
.L_x_336:
[----:B------:R-:W-:-:S06]  /*f5b0*/  UISETP.NE.AND UP0, UPT, UR53, 0x3, UPT ;  /* 0x000000033500788c */ /* 0x000fcc000bf05270 */
[----:B------:R-:W-:-:S13]  /*f5c0*/  PLOP3.LUT P2, PT, PT, PT, UP0, 0x80, 0x0 ;  /* 0x000000000000781c */ /* 0x000fda0003f4f008 */
[----:B------:R-:W-:Y:S05]  /*f5d0*/  @!P2 BRA `(.L_x_421) ;  /* 0x000000000004a947 */ /* 0x000fea0003800000 */
[----:B------:R-:W-:Y:S01]  /*f5e0*/  BPT.TRAP 0x1 ;  /* 0x000000040000795c */ /* 0x000fe20000300000 */
.L_x_421:
[----:B------:R-:W-:Y:S01]  /*f5f0*/  IMAD R97, R17, 0x8, R16 ;  /* 0x0000000811617824 */ /* 0x000fe200078e0210 */
[----:B------:R-:W-:Y:S01]  /*f600*/  SHF.L.U32 R98, R169, 0x1f, RZ ;  /* 0x0000001fa9627819 */ /* 0x000fe200000006ff */
[----:B------:R-:W-:Y:S01]  /*f610*/  IMAD R96, R24, -0xa0, R2 ;  /* 0xffffff6018607824 */ /* 0x000fe200078e0202 */
[----:B------:R-:W-:Y:S02]  /*f620*/  BSSY B1, `(.L_x_422) ;  /* 0x0000004000017945 */ /* 0x000fe40003800000 */
[----:B------:R-:W1:Y:S02]  /*f630*/  SYNCS.PHASECHK.TRANS64.TRYWAIT P3, [R97+URZ+0x29890], R98 ;  /* 0x02989062610075a7 */ /* 0x000e64000806017f */
[----:B------:R-:W-:Y:S01]  /*f640*/  VIMNMX R96, R96, 0xa0, PT ;  /* 0x000000a060607848 */ /* 0x000fe20003fe0100 */
[----:B-1----:R-:W-:Y:S06]  /*f650*/  @!P3 BRA `(.L_x_423) ;  /* 0x000001b800d0b947 */ /* 0x002fec0003800000 */
.L_x_665:
[----:B------:R-:W-:Y:S05]  /*f660*/  BSYNC B1 ;  /* 0x0000000000017941 */ /* 0x000fea0003800000 */
.L_x_422:
[----:B------:R-:W-:Y:S01]  /*f670*/  ISETP.GE.AND P3, PT, R168, R96, PT ;  /* 0x00000060a800720c */ /* 0x000fe20003f66270 */
[----:B------:R-:W-:-:S12]  /*f680*/  BSSY B1, `(.L_x_424) ;  /* 0x0000014000017945 */ /* 0x000fd80003800000 */
[----:B------:R-:W-:Y:S05]  /*f690*/  @P3 BRA `(.L_x_425) ;  /* 0x0000000000483947 */ /* 0x000fea0003800000 */
[----:B------:R-:W-:-:S13]  /*f6a0*/  ISETP.NE.AND P3, PT, R34, RZ, PT ;  /* 0x000000ff2200720c */ /* 0x000fda0003f65270 */
[----:B0-----:R-:W0:Y:S04]  /*f6b0*/  @P3 LDS.128 R40, [R47+0x1a400] ;  /* 0x01a400002f283984 */ /* 0x001e280000000c00 */
[----:B0-----:R-:W-:Y:S01]  /*f6c0*/  @P3 STG.E.128 desc[UR54][R48.64], R40 ;  /* 0x0000002830003986 */ /* 0x001fe2000c101d36 */
[----:B------:R-:W-:-:S13]  /*f6d0*/  ISETP.NE.AND P3, PT, R35, RZ, PT ;  /* 0x000000ff2300720c */ /* 0x000fda0003f65270 */
[----:B------:R-:W0:Y:S04]  /*f6e0*/  @P3 LDS.128 R40, [R46+0x1a400] ;  /* 0x01a400002e283984 */ /* 0x000e280000000c00 */
        /* <DEDUP_REMOVED lines=12> */
[----:B0-----:R2:W-:Y:S02]  /*f7b0*/  @P3 STG.E.128 desc[UR54][R48.64+0xa0], R40 ;  /* 0x0000a02830003986 */ /* 0x0015e4000c101d36 */
.L_x_425:
[----:B------:R-:W-:Y:S05]  /*f7c0*/  BSYNC B1 ;  /* 0x0000000000017941 */ /* 0x000fea0003800000 */
.L_x_424:
[----:B------:R-:W-:-:S13]  /*f7d0*/  ISETP.GE.AND P3, PT, R216, R96, PT ;  /* 0x00000060d800720c */ /* 0x000fda0003f66270 */
[----:B------:R-:W-:Y:S05]  /*f7e0*/  @P3 BRA `(.L_x_369) ;  /* 0x0000000000483947 */ /* 0x000fea0003800000 */
[----:B------:R-:W-:-:S13]  /*f7f0*/  ISETP.NE.AND P3, PT, R34, RZ, PT ;  /* 0x000000ff2200720c */ /* 0x000fda0003f65270 */
[----:B0-2---:R-:W0:Y:S04]  /*f800*/  @P3 LDS.128 R40, [R47+0x1c400] ;  /* 0x01c400002f283984 */ /* 0x005e280000000c00 */
        /* <DEDUP_REMOVED lines=16> */
.L_x_369:
[----:B------:R-:W-:Y:S05]  /*f910*/  BSYNC B0 ;  /* 0x0000000000007941 */ /* 0x000fea0003800000 */
.L_x_335:
[----:B012-4-:R-:W0:Y:S01]  /*f920*/  S2R R40, SR_TID.X ;  /* 0x0000000000287919 */ /* 0x017e220000002100 */
[----:B------:R-:W-:Y:S01]  /*f930*/  @!PT LDS RZ, [RZ] ;  /* 0x00000000fffff984 */ /* 0x000fe20000000800 */
[----:B------:R-:W-:Y:S01]  /*f940*/  @!PT LDS RZ, [RZ] ;  /* 0x00000000fffff984 */ /* 0x000fe20000000800 */
[----:B------:R-:W-:Y:S01]  /*f950*/  @!PT LDS RZ, [RZ] ;  /* 0x00000000fffff984 */ /* 0x000fe20000000800 */
[----:B------:R-:W-:Y:S01]  /*f960*/  @!PT LDS RZ, [RZ] ;  /* 0x00000000fffff984 */ /* 0x000fe20000000800 */
[----:B------:R1:W-:Y:S06]  /*f970*/  MEMBAR.ALL.CTA ;  /* 0x0000000000007992 */ /* 0x0003ec0000008000 */
[----:B-1----:R-:W1:Y:S01]  /*f980*/  FENCE.VIEW.ASYNC.S ;  /* 0x00000000000073c6 */ /* 0x002e620000000000 */
[----:B------:R-:W-:Y:S05]  /*f990*/  WARPSYNC.ALL ;  /* 0x0000000000007948 */ /* 0x000fea0003800000 */
[----:B------:R-:W-:Y:S01]  /*f9a0*/  BSSY B0, `(.L_x_426) ;  /* 0x0000009000007945 */ /* 0x000fe20003800000 */
[----:B0-----:R-:W-:Y:S01]  /*f9b0*/  LOP3.LUT R40, R40, 0x7f, RZ, 0xc0, !PT ;  /* 0x0000007f28287812 */ /* 0x001fe200078ec0ff */
[----:B-1----:R0:W-:Y:S03]  /*f9c0*/  BAR.SYNC.DEFER_BLOCKING R177, 0x80 ;  /* 0x000200b10000751d */ /* 0x0021e60000010000 */
[----:B------:R-:W-:-:S13]  /*f9d0*/  ISETP.NE.AND P3, PT, R40, RZ, PT ;  /* 0x000000ff2800720c */ /* 0x000fda0003f65270 */
[----:B------:R-:W-:-:S04]  /*f9e0*/  @!P3 IADD3 R40, R97, 0x298a0, RZ ;  /* 0x000298a06128b810 */ /* 0x000fc80007ffe0ff */
[----:B------:R-:W-:-:S04]  /*f9f0*/  @!P3 PRMT R40, RZ, 0x654, R40 ;  /* 0x00000654ff28b816 */ /* 0x000fc80000000028 */
[----:B------:R0:W-:Y:S01]  /*fa00*/  @!P3 SYNCS.ARRIVE.TRANS64.RED.A1T0 RZ, [R40+URZ], RZ ;  /* 0x000000ff28ffb9a7 */ /* 0x0001e2000810043f */
[----:B------:R-:W-:Y:S05]  /*fa10*/  @!P2 BRA `(.L_x_427) ;  /* 0x000000000004a947 */ /* 0x000fea0003800000 */
[----:B------:R-:W-:Y:S01]  /*fa20*/  BPT.TRAP 0x1 ;  /* 0x000000040000795c */ /* 0x000fe20000300000 */
.L_x_427:
[----:B------:R-:W-:Y:S05]  /*fa30*/  BSYNC B0 ;  /* 0x0000000000007941 */ /* 0x000fea0003800000 */
.L_x_426:
[----:B------:R-:W1:Y:S01]  /*fa40*/  SYNCS.PHASECHK.TRANS64.TRYWAIT P2, [R97+URZ+0x298b0], R98 ;  /* 0x0298b062610075a7 */ /* 0x000e62000804017f */
[----:B------:R-:W-:Y:S01]  /*fa50*/  IMAD R41, R17, 0x5000, R208 ;  /* 0x0000500011297824 */ /* 0x000fe200078e02d0 */
[----:B------:R-:W-:Y:S01]  /*fa60*/  ULDC UR42, c[0x0][0x320] ;  /* 0x0000c800002a7ab9 */ /* 0x000fe20000000800 */
[----:B------:R-:W-:Y:S01]  /*fa70*/  ULDC.64 UR40, c[0x0][0x328] ;  /* 0x0000ca0000287ab9 */ /* 0x000fe20000000a00 */
[----:B------:R-:W-:Y:S01]  /*fa80*/  ULDC.64 UR38, c[0x0][0x318] ;  /* 0x0000c60000267ab9 */ /* 0x000fe20000000a00 */
[----:B------:R-:W-:Y:S01]  /*fa90*/  BSSY B0, `(.L_x_428) ;  /* 0x0000003000007945 */ /* 0x000fe20003800000 */
[----:B------:R-:W-:-:S03]  /*faa0*/  IMAD.IADD R48, R16, 0x1, R41 ;  /* 0x0000000110307824 */ /* 0x000fc600078e0229 */
[----:B-1----:R-:W-:Y:S05]  /*fab0*/  @!P2 BRA `(.L_x_429) ;  /* 0x000001b400cca947 */ /* 0x002fea0003800000 */
.L_x_666:
[----:B------:R-:W-:Y:S05]  /*fac0*/  BSYNC B0 ;  /* 0x0000000000007941 */ /* 0x000fea0003800000 */
.L_x_428:
[----:B------:R-:W-:Y:S01]  /*fad0*/  ISETP.GE.AND P2, PT, R168, R96, PT ;  /* 0x00000060a800720c */ /* 0x000fe20003f46270 */
[----:B------:R-:W-:Y:S01]  /*fae0*/  BSSY B0, `(.L_x_430) ;  /* 0x0000019000007945 */ /* 0x000fe20003800000 */
[-C--:B------:R-:W-:Y:S01]  /*faf0*/  IADD3 R49, R16, R41.reuse, R122 ;  /* 0x0000002910317210 */ /* 0x080fe20007ffe07a */
[----:B---3--:R-:W-:Y:S01]  /*fb00*/  IMAD.WIDE R44, R24, 0xa0, R118 ;  /* 0x000000a0182c7825 */ /* 0x008fe200078e0276 */
[CC--:B------:R-:W-:Y:S02]  /*fb10*/  IADD3 R50, R16.reuse, R41.reuse, R120 ;  /* 0x0000002910327210 */ /* 0x0c0fe40007ffe078 */
[----:B------:R-:W-:-:S07]  /*fb20*/  IADD3 R51, R16, R41, R130 ;  /* 0x0000002910337210 */ /* 0x000fce0007ffe082 */
[----:B------:R-:W-:Y:S05]  /*fb30*/  @P2 BRA `(.L_x_431) ;  /* 0x00000000004c2947 */ /* 0x000fea0003800000 */
[----:B0-----:R-:W-:Y:S02]  /*fb40*/  IMAD.MOV.U32 R40, RZ, RZ, R114 ;  /* 0x000000ffff287224 */ /* 0x001fe400078e0072 */
[----:B------:R-:W-:Y:S02]  /*fb50*/  IMAD.MOV.U32 R41, RZ, RZ, R33 ;  /* 0x000000ffff297224 */ /* 0x000fe400078e0021 */
[----:B------:R-:W-:Y:S02]  /*fb60*/  IMAD R43, R45, UR40, RZ ;  /* 0x000000282d2b7c24 */ /* 0x000fe4000f8e02ff */
[----:B------:R-:W-:-:S04]  /*fb70*/  IMAD.WIDE.U32 R40, R44, UR40, R40 ;  /* 0x000000282c287c25 */ /* 0x000fc8000f8e0028 */
[----:B------:R-:W-:Y:S01]  /*fb80*/  IMAD R43, R44, UR41, R43 ;  /* 0x000000292c2b7c24 */ /* 0x000fe2000f8e022b */
[----:B------:R-:W-:-:S04]  /*fb90*/  IADD3 R46, P2, R40, UR38, RZ ;  /* 0x00000026282e7c10 */ /* 0x000fc8000ff5e0ff */
[----:B------:R-:W-:Y:S02]  /*fba0*/  IADD3.X R47, R41, UR39, R43, P2, !PT ;  /* 0x00000027292f7c10 */ /* 0x000fe400097fe42b */
[----:B------:R-:W-:-:S13]  /*fbb0*/  ISETP.GE.AND P2, PT, R18, UR42, PT ;  /* 0x0000002a12007c0c */ /* 0x000fda000bf46270 */
[----:B------:R-:W0:Y:S04]  /*fbc0*/  @!P2 LDS.128 R40, [R48+0xa400] ;  /* 0x00a400003028a984 */ /* 0x000e280000000c00 */
[----:B0-----:R-:W-:Y:S01]  /*fbd0*/  @!P2 STG.E.128 desc[UR54][R46.64], R40 ;  /* 0x000000282e00a986 */ /* 0x001fe2000c101d36 */
        /* <DEDUP_REMOVED lines=8> */
[----:B0-----:R2:W-:Y:S02]  /*fc60*/  @!P2 STG.E.128 desc[UR54][R46.64+0x60], R40 ;  /* 0x000060282e00a986 */ /* 0x0015e4000c101d36 */
.L_x_431:
[----:B------:R-:W-:Y:S05]  /*fc70*/  BSYNC B0 ;  /* 0x0000000000007941 */ /* 0x000fea0003800000 */
.L_x_430:
[----:B------:R-:W-:Y:S01]  /*fc80*/  ISETP.GE.AND P2, PT, R216, R96, PT ;  /* 0x00000060d800720c */ /* 0x000fe20003f46270 */
[----:B------:R-:W-:-:S12]  /*fc90*/  BSSY B0, `(.L_x_432) ;  /* 0x0000017000007945 */ /* 0x000fd80003800000 */
[----:B------:R-:W-:Y:S05]  /*fca0*/  @P2 BRA `(.L_x_433) ;  /* 0x0000000000542947 */ /* 0x000fea0003800000 */
[----:B--2---:R-:W-:Y:S01]  /*fcb0*/  IADD3 R43, P2, R44, 0x80, RZ ;  /* 0x000000802c2b7810 */ /* 0x004fe20007f5e0ff */
[----:B------:R-:W-:Y:S01]  /*fcc0*/  IMAD.MOV.U32 R41, RZ, RZ, R33 ;  /* 0x000000ffff297224 */ /* 0x000fe200078e0021 */
[----:B0-----:R-:W-:-:S03]  /*fcd0*/  MOV R40, R114 ;  /* 0x0000007200287202 */ /* 0x001fc60000000f00 */
[----:B------:R-:W-:Y:S02]  /*fce0*/  IMAD.X R44, RZ, RZ, R45, P2 ;  /* 0x000000ffff2c7224 */ /* 0x000fe400010e062d */
[----:B------:R-:W-:-:S04]  /*fcf0*/  IMAD.WIDE.U32 R40, R43, UR40, R40 ;  /* 0x000000282b287c25 */ /* 0x000fc8000f8e0028 */
[----:B------:R-:W-:-:S04]  /*fd00*/  IMAD R44, R44, UR40, RZ ;  /* 0x000000282c2c7c24 */ /* 0x000fc8000f8e02ff */
        /* <DEDUP_REMOVED lines=15> */
.L_x_433:
[----:B------:R-:W-:Y:S05]  /*fe00*/  BSYNC B0 ;  /* 0x0000000000007941 */ /* 0x000fea0003800000 */
.L_x_432:
[----:B0-23--:R-:W2:Y:S01]  /*fe10*/  LDL R40, [R1+0x10] ;  /* 0x0000100001287983 */ /* 0x00dea20000100800 */
[----:B------:R-:W-:Y:S02]  /*fe20*/  VIADD R17, R17, 0x1 ;  /* 0x0000000111117836 */ /* 0x000fe40000000000 */
[----:B-1----:R-:W-:Y:S01]  /*fe30*/  @!P3 VIADD R97, R97, 0x298c0 ;  /* 0x000298c06161b836 */ /* 0x002fe20000000000 */
[----:B------:R-:W-:Y:S01]  /*fe40*/  @!PT LDS RZ, [RZ] ;  /* 0x00000000fffff984 */ /* 0x000fe20000000800 */
[----:B------:R-:W-:Y:S01]  /*fe50*/  @!PT LDS RZ, [RZ] ;  /* 0x00000000fffff984 */ /* 0x000fe20000000800 */
[----:B------:R-:W-:Y:S01]  /*fe60*/  @!PT LDS RZ, [RZ] ;  /* 0x00000000fffff984 */ /* 0x000fe20000000800 */
[----:B------:R-:W-:Y:S01]  /*fe70*/  @!PT LDS RZ, [RZ] ;  /* 0x00000000fffff984 */ /* 0x000fe20000000800 */
[----:B------:R0:W-:Y:S06]  /*fe80*/  MEMBAR.ALL.CTA ;  /* 0x0000000000007992 */ /* 0x0001ec0000008000 */
[----:B0-----:R-:W0:Y:S02]  /*fe90*/  FENCE.VIEW.ASYNC.S ;  /* 0x00000000000073c6 */ /* 0x001e240000000000 */
[----:B0-----:R0:W-:Y:S01]  /*fea0*/  BAR.SYNC.DEFER_BLOCKING R177, 0x80 ;  /* 0x000200b10000751d */ /* 0x0011e20000010000 */
[----:B------:R-:W-:-:S02]  /*feb0*/  ISETP.NE.AND P2, PT, R17, 0x2, PT ;  /* 0x000000021100780c */ /* 0x000fc40003f45270 */
[----:B------:R-:W-:Y:S02]  /*fec0*/  @!P3 PRMT R97, RZ, 0x654, R97 ;  /* 0x00000654ff61b816 */ /* 0x000fe40000000061 */
[----:B------:R-:W-:Y:S02]  /*fed0*/  SEL R17, R17, RZ, P2 ;  /* 0x000000ff11117207 */ /* 0x000fe40001000000 */
[----:B------:R0:W-:Y:S01]  /*fee0*/  @!P3 SYNCS.ARRIVE.TRANS64.RED.A1T0 RZ, [R97+URZ], RZ ;  /* 0x000000ff61ffb9a7 */ /* 0x0001e2000810043f */
[----:B--2---:R-:W-:Y:S02]  /*fef0*/  LOP3.LUT P4, RZ, R40, 0x2, RZ, 0xc0, !PT ;  /* 0x0000000228ff7812 */ /* 0x004fe4000788c0ff */
[----:B------:R-:W-:-:S04]  /*ff00*/  SEL R40, RZ, 0x1, P2 ;  /* 0x00000001ff287807 */ /* 0x000fc80001000000 */
[----:B------:R-:W-:-:S07]  /*ff10*/  LOP3.LUT R169, R169, R40, RZ, 0x3c, !PT ;  /* 0x00000028a9a97212 */ /* 0x000fce00078e3cff */
[----:B0-----:R-:W-:Y:S05]  /*ff20*/  @P4 BRA `(.L_x_434) ;  /* 0xffffff2c00b44947 */ /* 0x001fea000383ffff */
[----:B------:R-:W0:Y:S01]  /*ff30*/  S2R R41, SR_TID.X ;  /* 0x0000000000297919 */ /* 0x000e220000002100 */
[----:B------:R-:W-:Y:S02]  /*ff40*/  PLOP3.LUT P0, PT, PT, PT, PT, 0x8, 0x0 ;  /* 0x000000000000781c */ /* 0x000fe40003f0e170 */
[----:B0-----:R-:W-:-:S04]  /*ff50*/  SHF.R.U32.HI R41, RZ, 0x7, R41 ;  /* 0x00000007ff297819 */ /* 0x001fc80000011629 */
[----:B------:R-:W-:-:S13]  /*ff60*/  ISETP.NE.AND P4, PT, R41, 0x1, PT ;  /* 0x000000012900780c */ /* 0x000fda0003f85270 */
[----:B------:R-:W-:Y:S06]  /*ff70*/  @!P4 BAR.ARV 0x9, 0x100 ;  /* 0x024400000000cb1d */ /* 0x000fec0000002000 */
.L_x_330:
[----:B------:R-:W-:Y:S01]  /*ff80*/  IMAD.MOV.U32 R0, RZ, RZ, RZ ;  /* 0x000000ffff007224 */ /* 0x000fe200078e00ff */
[----:B------:R-:W-:Y:S06]  /*ff90*/  @P0 BRA `(.L_x_435) ;  /* 0x00000000000c0947 */ /* 0x000fec0003800000 */
[----:B------:R-:W1:Y:S01]  /*ffa0*/  FENCE.VIEW.ASYNC.G ;  /* 0x00000000000073c6 */ /* 0x000e620000000100 */
[----:B------:R-:W-:Y:S05]  /*ffb0*/  WARPSYNC.ALL ;  /* 0x0000000000007948 */ /* 0x000fea0003800000 */
[----:B-1----:R-:W-:Y:S06]  /*ffc0*/  BAR.ARV 0xc, 0x180 ;  /* 0x0306000000007b1d */ /* 0x002fec0000002000 */
.L_x_435:
[----:B------:R-:W2:Y:S01]  /*ffd0*/  LDL R2, [R1+0x10] ;  /* 0x0000100001027983 */ /* 0x000ea20000100800 */
[----:B------:R-:W-:Y:S01]  /*ffe0*/  BSSY B0, `(.L_x_436) ;  /* 0x0000021000007945 */ /* 0x000fe20003800000 */
[----:B--2---:R-:W-:-:S13]  /*fff0*/  LOP3.LUT P0, RZ, R2, 0x8, RZ, 0xc0, !PT ;  /* 0x0000000802ff7812 */ /* 0x004fda000780c0ff */
[----:B------:R-:W-:Y:S05]  /*10000*/  @!P0 BRA `(.L_x_437) ;  /* 0x0000000000788947 */ /* 0x000fea0003800000 */
[----:B------:R-:W-:Y:S01]  /*10010*/  ISETP.NE.AND P0, PT, R211, RZ, PT ;  /* 0x000000ffd300720c */ /* 0x000fe20003f05270 */
[----:B------:R-:W-:-:S03]  /*10020*/  ULDC UR4, c[0x0][0x9f0] ;  /* 0x00027c0000047ab9 */ /* 0x000fc60000000800 */
[----:B0-----:R-:W-:-:S04]  /*10030*/  SEL R6, R211, UR4, P0 ;  /* 0x00000004d3067c07 */ /* 0x001fc80008000000 */
[-C--:B------:R-:W-:Y:S02]  /*10040*/  IABS R5, R6.reuse ;  /* 0x0000000600057213 */ /* 0x080fe40000000000 */
[----:B------:R-:W-:Y:S02]  /*10050*/  IADD3 R0, R147, -0x1, R6 ;  /* 0xffffffff93007810 */ /* 0x000fe40007ffe006 */
[----:B------:R-:W0:Y:S01]  /*10060*/  I2F.RP R4, R5 ;  /* 0x0000000500047306 */ /* 0x000e220000209400 */
[----:B------:R-:W-:-:S05]  /*10070*/  IABS R9, R6 ;  /* 0x0000000600097213 */ /* 0x000fca0000000000 */
[----:B------:R-:W-:Y:S02]  /*10080*/  IMAD.MOV R9, RZ, RZ, -R9 ;  /* 0x000000ffff097224 */ /* 0x000fe400078e0a09 */
[----:B0-----:R-:W0:Y:S02]  /*10090*/  MUFU.RCP R4, R4 ;  /* 0x0000000400047308 */ /* 0x001e240000001000 */
[----:B0-----:R-:W-:Y:S02]  /*100a0*/  IADD3 R2, R4, 0xffffffe, RZ ;  /* 0x0ffffffe04027810 */ /* 0x001fe40007ffe0ff */
[----:B------:R-:W-:-:S04]  /*100b0*/  IABS R4, R0 ;  /* 0x0000000000047213 */ /* 0x000fc80000000000 */
[----:B------:R0:W1:Y:S01]  /*100c0*/  F2I.FTZ.U32.TRUNC.NTZ R3, R2 ;  /* 0x0000000200037305 */ /* 0x000062000021f000 */
[----:B------:R-:W-:-:S04]  /*100d0*/  LOP3.LUT R0, R0, R6, RZ, 0x3c, !PT ;  /* 0x0000000600007212 */ /* 0x000fc800078e3cff */
        /* <DEDUP_REMOVED lines=9> */
[-C--:B------:R-:W-:Y:S01]  /*10170*/  @!P1 IADD3 R2, R2, -R5.reuse, RZ ;  /* 0x8000000502029210 */ /* 0x080fe20007ffe0ff */
[----:B------:R-:W-:Y:S01]  /*10180*/  @!P1 VIADD R3, R3, 0x1 ;  /* 0x0000000103039836 */ /* 0x000fe20000000000 */
[----:B------:R-:W-:Y:S02]  /*10190*/  ISETP.NE.AND P1, PT, R6, RZ, PT ;  /* 0x000000ff0600720c */ /* 0x000fe40003f25270 */
[----:B------:R-:W-:-:S13]  /*101a0*/  ISETP.GE.U32.AND P0, PT, R2, R5, PT ;  /* 0x000000050200720c */ /* 0x000fda0003f06070 */
[----:B------:R-:W-:-:S04]  /*101b0*/  @P0 VIADD R3, R3, 0x1 ;  /* 0x0000000103030836 */ /* 0x000fc80000000000 */
[----:B------:R-:W-:-:S04]  /*101c0*/  IMAD.MOV.U32 R0, RZ, RZ, R3 ;  /* 0x000000ffff007224 */ /* 0x000fc800078e0003 */
[----:B------:R-:W-:Y:S01]  /*101d0*/  @!P2 IMAD.MOV R0, RZ, RZ, -R0 ;  /* 0x000000ffff00a224 */ /* 0x000fe200078e0a00 */
[----:B------:R-:W-:-:S07]  /*101e0*/  @!P1 LOP3.LUT R0, RZ, R6, RZ, 0x33, !PT ;  /* 0x00000006ff009212 */ /* 0x000fce00078e33ff */
.L_x_437:
[----:B------:R-:W-:Y:S05]  /*101f0*/  BSYNC B0 ;  /* 0x0000000000007941 */ /* 0x000fea0003800000 */
.L_x_436:
[-C--:B------:R-:W-:Y:S01]  /*10200*/  IMAD R201, R217, R0.reuse, RZ ;  /* 0x00000000d9c97224 */ /* 0x080fe200078e02ff */
[----:B------:R-:W-:Y:S02]  /*10210*/  PLOP3.LUT P0, PT, PT, PT, PT, 0x80, 0x0 ;  /* 0x000000000000781c */ /* 0x000fe40003f0f070 */
[----:B------:R-:W-:Y:S02]  /*10220*/  CS2R R8, SRZ ;  /* 0x0000000000087805 */ /* 0x000fe4000001ff00 */
[----:B------:R-:W-:Y:S02]  /*10230*/  CS2R R88, SRZ ;  /* 0x0000000000587805 */ /* 0x000fe4000001ff00 */
[----:B------:R-:W-:Y:S02]  /*10240*/  CS2R R4, SRZ ;  /* 0x0000000000047805 */ /* 0x000fe4000001ff00 */
[----:B------:R-:W-:Y:S02]  /*10250*/  VIADDMNMX R147, R201, R0, R147, PT ;  /* 0x00000000c9937246 */ /* 0x000fe40003800193 */
[----:B------:R-:W-:-:S02]  /*10260*/  CS2R R52, SRZ ;  /* 0x0000000000347805 */ /* 0x000fc4000001ff00 */
[----:B------:R-:W-:Y:S02]  /*10270*/  MOV R104, RZ ;  /* 0x000000ff00687202 */ /* 0x000fe40000000f00 */
[----:B------:R-:W-:Y:S02]  /*10280*/  CS2R R48, SRZ ;  /* 0x0000000000307805 */ /* 0x000fe4000001ff00 */
[----:B------:R-:W-:Y:S01]  /*10290*/  ISETP.GT.AND P1, PT, R147, R201, PT ;  /* 0x000000c99300720c */ /* 0x000fe20003f24270 */
[----:B------:R-:W-:Y:S01]  /*102a0*/  IMAD.MOV.U32 R42, RZ, RZ, RZ ;  /* 0x000000ffff2a7224 */ /* 0x000fe200078e00ff */
[----:B------:R-:W-:Y:S02]  /*102b0*/  CS2R R108, SRZ ;  /* 0x00000000006c7805 */ /* 0x000fe4000001ff00 */
[----:B------:R-:W-:Y:S01]  /*102c0*/  CS2R R92, SRZ ;  /* 0x00000000005c7805 */ /* 0x000fe2000001ff00 */
[----:B------:R-:W-:Y:S01]  /*102d0*/  IMAD.MOV.U32 R50, RZ, RZ, RZ ;  /* 0x000000ffff327224 */ /* 0x000fe200078e00ff */
[----:B------:R-:W-:Y:S01]  /*102e0*/  CS2R R36, SRZ ;  /* 0x0000000000247805 */ /* 0x000fe2000001ff00 */
[----:B------:R-:W-:Y:S01]  /*102f0*/  IMAD.MOV.U32 R45, RZ, RZ, RZ ;  /* 0x000000ffff2d7224 */ /* 0x000fe200078e00ff */
[----:B------:R-:W-:Y:S01]  /*10300*/  CS2R R98, SRZ ;  /* 0x0000000000627805 */ /* 0x000fe2000001ff00 */
[----:B------:R-:W-:Y:S01]  /*10310*/  IMAD.MOV.U32 R71, RZ, RZ, RZ ;  /* 0x000000ffff477224 */ /* 0x000fe200078e00ff */
        /* <DEDUP_REMOVED lines=11> */
[----:B------:R-:W-:Y:S01]  /*103d0*/  CS2R R64, SRZ ;  /* 0x0000000000407805 */ /* 0x000fe2000001ff00 */
[----:B------:R-:W-:Y:S01]  /*103e0*/  IMAD.MOV.U32 R77, RZ, RZ, RZ ;  /* 0x000000ffff4d7224 */ /* 0x000fe200078e00ff */
[----:B------:R-:W-:Y:S01]  /*103f0*/  MOV R112, RZ ;  /* 0x000000ff00707202 */ /* 0x000fe20000000f00 */
[----:B------:R-:W-:Y:S01]  /*10400*/  IMAD.MOV.U32 R74, RZ, RZ, RZ ;  /* 0x000000ffff4a7224 */ /* 0x000fe200078e00ff */
[----:B------:R-:W-:Y:S01]  /*10410*/  CS2R R32, SRZ ;  /* 0x0000000000207805 */ /* 0x000fe2000001ff00 */
[----:B------:R-:W-:Y:S01]  /*10420*/  IMAD.MOV.U32 R118, RZ, RZ, RZ ;  /* 0x000000ffff767224 */ /* 0x000fe200078e00ff */
[----:B------:R-:W-:Y:S01]  /*10430*/  CS2R R84, SRZ ;  /* 0x0000000000547805 */ /* 0x000fe2000001ff00 */
[----:B------:R-:W-:Y:S01]  /*10440*/  IMAD.MOV.U32 R97, RZ, RZ, RZ ;  /* 0x000000ffff617224 */ /* 0x000fe200078e00ff */
[----:B------:R-:W-:Y:S01]  /*10450*/  MOV R69, RZ ;  /* 0x000000ff00457202 */ /* 0x000fe20000000f00 */
[----:B------:R-:W-:Y:S01]  /*10460*/  IMAD.MOV.U32 R63, RZ, RZ, RZ ;  /* 0x000000ffff3f7224 */ /* 0x000fe200078e00ff */
[----:B------:R-:W-:Y:S01]  /*10470*/  CS2R R24, SRZ ;  /* 0x0000000000187805 */ /* 0x000fe2000001ff00 */
[----:B------:R-:W-:Y:S01]  /*10480*/  IMAD.MOV.U32 R34, RZ, RZ, RZ ;  /* 0x000000ffff227224 */ /* 0x000fe200078e00ff */
[----:B------:R-:W-:Y:S01]  /*10490*/  MOV R61, RZ ;  /* 0x000000ff003d7202 */ /* 0x000fe20000000f00 */
[----:B------:R-:W-:Y:S01]  /*104a0*/  IMAD.MOV.U32 R67, RZ, RZ, RZ ;  /* 0x000000ffff437224 */ /* 0x000fe200078e00ff */
[----:B------:R-:W-:Y:S01]  /*104b0*/  MOV R83, RZ ;  /* 0x000000ff00537202 */ /* 0x000fe20000000f00 */
[----:B------:R-:W-:-:S02]  /*104c0*/  IMAD.MOV.U32 R12, RZ, RZ, RZ ;  /* 0x000000ffff0c7224 */ /* 0x000fc400078e00ff */
[----:B------:R-:W-:Y:S02]  /*104d0*/  IMAD.MOV.U32 R79, RZ, RZ, RZ ;  /* 0x000000ffff4f7224 */ /* 0x000fe400078e00ff */
[----:B------:R-:W-:Y:S02]  /*104e0*/  IMAD.MOV.U32 R150, RZ, RZ, RZ ;  /* 0x000000ffff967224 */ /* 0x000fe400078e00ff */
[----:B0-----:R-:W-:Y:S02]  /*104f0*/  IMAD.MOV.U32 R6, RZ, RZ, RZ ;  /* 0x000000ffff067224 */ /* 0x001fe400078e00ff */
[----:B------:R-:W-:Y:S02]  /*10500*/  IMAD.MOV.U32 R0, RZ, RZ, RZ ;  /* 0x000000ffff007224 */ /* 0x000fe400078e00ff */
[----:B------:R-:W-:Y:S01]  /*10510*/  IMAD.MOV.U32 R87, RZ, RZ, RZ ;  /* 0x000000ffff577224 */ /* 0x000fe200078e00ff */
[----:B------:R-:W-:Y:S06]  /*10520*/  @!P1 BRA `(.L_x_438) ;  /* 0x000000f800649947 */ /* 0x000fec0003800000 */
[----:B------:R-:W-:-:S03]  /*10530*/  UMOV UR4, 0xffffffff ;  /* 0xffffffff00047882 */ /* 0x000fc60000000000 */
[----:B------:R-:W-:Y:S05]  /*10540*/  BRA.DIV UR4, `(.L_x_439) ;  /* 0x000001ae043c7947 */ /* 0x000fea000b800000 */
[----:B------:R-:W0:Y:S02]  /*10550*/  S2R R0, SR_TID.X ;  /* 0x0000000000007919 */ /* 0x000e240000002100 */
[----:B0-----:R-:W-:-:S05]  /*10560*/  VIADD R2, R0, 0xffffff80 ;  /* 0xffffff8000027836 */ /* 0x001fca0000000000 */
[----:B------:R-:W-:-:S04]  /*10570*/  SHF.R.S32.HI R0, RZ, 0x1f, R2 ;  /* 0x0000001fff007819 */ /* 0x000fc80000011402 */
[----:B------:R-:W-:-:S04]  /*10580*/  LEA.HI R0, R0, R2, RZ, 0x7 ;  /* 0x0000000200007211 */ /* 0x000fc800078f38ff */
[----:B------:R-:W-:-:S05]  /*10590*/  SHF.R.S32.HI R0, RZ, 0x7, R0 ;  /* 0x00000007ff007819 */ /* 0x000fca0000011400 */
[----:B------:R0:W1:Y:S02]  /*105a0*/  SHFL.IDX PT, R202, R0, RZ, 0x1f ;  /* 0x00001fff00ca7589 */ /* 0x00006400000e0000 */
.L_x_669:
[----:B01----:R-:W-:Y:S01]  /*105b0*/  LEA.HI R0, R202, R202, RZ, 0x1 ;  /* 0x000000caca007211 */ /* 0x003fe200078f08ff */
[----:B------:R-:W-:-:S03]  /*105c0*/  ULOP3.LUT UP0, URZ, UR52, 0x9f, URZ, 0xc0, !UPT ;  /* 0x0000009f343f7892 */ /* 0x000fc6000f80c03f */
[----:B------:R-:W-:-:S03]  /*105d0*/  LOP3.LUT R3, R0, 0x3e, RZ, 0xc0, !PT ;  /* 0x0000003e00037812 */ /* 0x000fc600078ec0ff */
[----:B------:R-:W-:Y:S02]  /*105e0*/  PLOP3.LUT P0, PT, PT, PT, UP0, 0x80, 0x0 ;  /* 0x000000000000781c */ /* 0x000fe40003f0f008 */
[----:B------:R-:W-:-:S05]  /*105f0*/  IMAD.IADD R3, R202, 0x1, -R3 ;  /* 0x00000001ca037824 */ /* 0x000fca00078e0a03 */
[----:B------:R-:W-:-:S04]  /*10600*/  LEA R3, R3, UR52, 0xc ;  /* 0x0000003403037c11 */ /* 0x000fc8000f8e60ff */
[----:B------:R-:W-:-:S04]  /*10610*/  SHF.R.U32.HI R3, RZ, 0x4, R3 ;  /* 0x00000004ff037819 */ /* 0x000fc80000011603 */
[----:B------:R-:W-:Y:S01]  /*10620*/  LOP3.LUT R44, R3, 0x3fff, RZ, 0xc0, !PT ;  /* 0x00003fff032c7812 */ /* 0x000fe200078ec0ff */
[----:B------:R-:W-:Y:S06]  /*10630*/  @!P0 BRA `(.L_x_440) ;  /* 0x0000000000408947 */ /* 0x000fec0003800000 */
[----:B------:R-:W-:Y:S01]  /*10640*/  MOV R0, 0x0 ;  /* 0x0000000000007802 */ /* 0x000fe20000000f00 */
[----:B------:R-:W-:Y:S01]  /*10650*/  ULDC.64 UR4, c[0x4][0xc8] ;  /* 0x0100320000047ab9 */ /* 0x000fe20000000a00 */
[----:B------:R-:W-:Y:S01]  /*10660*/  ULDC.64 UR6, c[0x4][0xd0] ;  /* 0x0100340000067ab9 */ /* 0x000fe20000000a00 */
[----:B------:R-:W-:Y:S01]  /*10670*/  IMAD.U32 R4, RZ, RZ, UR4 ;  /* 0x00000004ff047e24 */ /* 0x000fe2000f8e00ff */
[----:B------:R0:W1:Y:S01]  /*10680*/  LDC.64 R2, c[0x4][R0] ;  /* 0x0100000000027b82 */ /* 0x0000620000000a00 */
[----:B------:R-:W-:Y:S01]  /*10690*/  IMAD.U32 R5, RZ, RZ, UR5 ;  /* 0x00000005ff057e24 */ /* 0x000fe2000f8e00ff */
[----:B------:R-:W-:Y:S01]  /*106a0*/  ULDC.64 UR4, c[0x4][0x38] ;  /* 0x01000e0000047ab9 */ /* 0x000fe20000000a00 */
[----:B------:R-:W-:Y:S01]  /*106b0*/  MOV R6, UR6 ;  /* 0x0000000600067c02 */ /* 0x000fe20008000f00 */
[----:B------:R-:W-:Y:S01]  /*106c0*/  IMAD.U32 R7, RZ, RZ, UR7 ;  /* 0x00000007ff077e24 */ /* 0x000fe2000f8e00ff */
[----:B------:R-:W-:Y:S01]  /*106d0*/  MOV R12, 0x1 ;  /* 0x00000001000c7802 */ /* 0x000fe20000000f00 */
[----:B------:R-:W-:-:S02]  /*106e0*/  IMAD.U32 R10, RZ, RZ, UR4 ;  /* 0x00000004ff0a7e24 */ /* 0x000fc4000f8e00ff */
[----:B------:R-:W-:Y:S02]  /*106f0*/  IMAD.U32 R11, RZ, RZ, UR5 ;  /* 0x00000005ff0b7e24 */ /* 0x000fe4000f8e00ff */
[----:B------:R-:W-:Y:S02]  /*10700*/  IMAD.MOV.U32 R8, RZ, RZ, 0x70 ;  /* 0x00000070ff087424 */ /* 0x000fe400078e00ff */
[----:B0-----:R-:W-:-:S07]  /*10710*/  IMAD.MOV.U32 R13, RZ, RZ, RZ ;  /* 0x000000ffff0d7224 */ /* 0x001fce00078e00ff */
[----:B------:R-:W-:-:S07]  /*10720*/  LEPC R20, `(.L_x_440) ;  /* 0x000000001014794e */ /* 0x000fce0000000000 */
[----:B-1---5:R-:W-:Y:S05]  /*10730*/  CALL.ABS.NOINC R2 ;  /* 0x0000000002007343 */ /* 0x022fea0003c00000 */
.L_x_440:
        /* <DEDUP_REMOVED lines=10> */
[----:B0-----:R-:W-:-:S02]  /*107e0*/  @P1 IMAD R2, R214, R8, RZ ;  /* 0x00000008d6021224 */ /* 0x001fc400078e02ff */
[----:B------:R-:W-:-:S04]  /*107f0*/  @P1 IMAD.WIDE.U32 R4, R206, R8, RZ ;  /* 0x00000008ce041225 */ /* 0x000fc800078e00ff */
[----:B------:R-:W-:Y:S02]  /*10800*/  @P1 IMAD R9, R206, R9, R2 ;  /* 0x00000009ce091224 */ /* 0x000fe400078e0202 */
[-C--:B-1----:R-:W-:Y:S02]  /*10810*/  @P0 IMAD R0, R214, R6.reuse, RZ ;  /* 0x00000006d6000224 */ /* 0x082fe400078e02ff */
[----:B------:R-:W-:-:S04]  /*10820*/  @P0 IMAD.WIDE.U32 R2, R206, R6, RZ ;  /* 0x00000006ce020225 */ /* 0x000fc800078e00ff */
[----:B------:R-:W-:Y:S01]  /*10830*/  @P0 IMAD R7, R206, R7, R0 ;  /* 0x00000007ce070224 */ /* 0x000fe200078e0200 */
[----:B------:R-:W-:Y:S01]  /*10840*/  MOV R0, 0x3f800000 ;  /* 0x3f80000000007802 */ /* 0x000fe20000000f00 */
[----:B------:R-:W-:Y:S02]  /*10850*/  @P1 IMAD.IADD R5, R5, 0x1, R9 ;  /* 0x0000000105051824 */ /* 0x000fe400078e0209 */
[----:B------:R-:W-:Y:S02]  /*10860*/  @P0 IMAD.IADD R3, R3, 0x1, R7 ;  /* 0x0000000103030824 */ /* 0x000fe400078e0207 */
[----:B--2---:R-:W-:-:S04]  /*10870*/  @P0 IMAD.WIDE.U32 R2, R204, R10, R2 ;  /* 0x0000000acc020225 */ /* 0x004fc800078e0002 */
[----:B---3--:R-:W-:Y:S01]  /*10880*/  @P1 IMAD.WIDE.U32 R6, R204, R12, R4 ;  /* 0x0000000ccc061225 */ /* 0x008fe200078e0004 */
[----:B------:R-:W-:Y:S01]  /*10890*/  @P0 LEA R4, P2, R2, UR4, 0x2 ;  /* 0x0000000402040c11 */ /* 0x000fe2000f8410ff */
[----:B------:R-:W-:Y:S02]  /*108a0*/  ULDC UR4, c[0x0][0x3f4] ;  /* 0x0000fd0000047ab9 */ /* 0x000fe40000000800 */
[----:B------:R-:W-:Y:S01]  /*108b0*/  @P0 IMAD R5, R204, R11, R3 ;  /* 0x0000000bcc050224 */ /* 0x000fe200078e0203 */
[----:B------:R-:W-:Y:S01]  /*108c0*/  @P1 LEA R8, P3, R6, UR6, 0x2 ;  /* 0x0000000606081c11 */ /* 0x000fe2000f8610ff */
[----:B------:R-:W-:-:S03]  /*108d0*/  @P1 IMAD R3, R204, R13, R7 ;  /* 0x0000000dcc031224 */ /* 0x000fc600078e0207 */
[----:B------:R-:W-:Y:S02]  /*108e0*/  @P0 LEA.HI.X R5, R2, UR5, R5, 0x2, P2 ;  /* 0x0000000502050c11 */ /* 0x000fe400090f1405 */
[----:B------:R-:W-:Y:S01]  /*108f0*/  @P1 LEA.HI.X R9, R6, UR7, R3, 0x2, P3 ;  /* 0x0000000706091c11 */ /* 0x000fe200098f1403 */
[----:B------:R-:W-:-:S04]  /*10900*/  IMAD.MOV.U32 R3, RZ, RZ, 0x3f800000 ;  /* 0x3f800000ff037424 */ /* 0x000fc800078e00ff */
[----:B------:R-:W2:Y:S04]  /*10910*/  @P1 LDG.E R0, desc[UR54][R8.64] ;  /* 0x0000003608001981 */ /* 0x000ea8000c1e1900 */
[----:B------:R-:W2:Y:S01]  /*10920*/  @P0 LDG.E R3, desc[UR54][R4.64] ;  /* 0x0000003604030981 */ /* 0x000ea2000c1e1900 */
[----:B------:R-:W-:Y:S01]  /*10930*/  ISETP.LT.AND P0, PT, RZ, UR4, PT ;  /* 0x00000004ff007c0c */ /* 0x000fe2000bf01270 */
[----:B------:R-:W-:Y:S01]  /*10940*/  ULDC UR4, c[0x0][0x9d8] ;  /* 0x0002760000047ab9 */ /* 0x000fe20000000800 */
[----:B--2---:R-:W-:-:S04]  /*10950*/  FMUL.FTZ R0, R3, R0 ;  /* 0x0000000003007220 */ /* 0x004fc80000410000 */
[----:B------:R-:W-:-:S07]  /*10960*/  FMUL.FTZ R2, R0, UR4 ;  /* 0x0000000400027c20 */ /* 0x000fce0008410000 */
[----:B------:R-:W-:Y:S05]  /*10970*/  @P0 BRA `(.L_x_441) ;  /* 0x0000000000400947 */ /* 0x000fea0003800000 */
[----:B------:R-:W-:-:S04]  /*10980*/  ULEA.HI UR4, UR43, UR43, URZ, 0x1 ;  /* 0x0000002b2b047291 */ /* 0x000fc8000f8f083f */
[----:B------:R-:W-:-:S04]  /*10990*/  ULOP3.LUT UR4, UR4, 0xfffffffe, URZ, 0xc0, !UPT ;  /* 0xfffffffe04047892 */ /* 0x000fc8000f8ec03f */
[----:B------:R-:W-:-:S06]  /*109a0*/  UIADD3 UR4, UR43, -UR4, URZ ;  /* 0x800000042b047290 */ /* 0x000fcc000fffe03f */
[----:B------:R-:W-:-:S05]  /*109b0*/  IMAD.U32 R3, RZ, RZ, UR4 ;  /* 0x00000004ff037e24 */ /* 0x000fca000f8e00ff */
[----:B------:R-:W-:-:S04]  /*109c0*/  SHF.L.U32 R3, R3, 0x1f, RZ ;  /* 0x0000001f03037819 */ /* 0x000fc800000006ff */
[----:B------:R0:W1:Y:S03]  /*109d0*/  SYNCS.PHASECHK.TRANS64.TRYWAIT P0, [R16+URZ+0x29800], R3 ;  /* 0x02980003100075a7 */ /* 0x000066000800017f */
[----:B-1----:R-:W-:Y:S05]  /*109e0*/  @!P0 NANOSLEEP.SYNCS 0x989680 ;  /* 0x009896800000895d */ /* 0x002fea0003900000 */
[----:B------:R-:W1:Y:S01]  /*109f0*/  @!P0 SYNCS.PHASECHK.TRANS64 P0, [R16+URZ+0x29800], R3 ;  /* 0x02980003100085a7 */ /* 0x000e62000800007f */
[----:B------:R-:W-:Y:S04]  /*10a00*/  BSSY B0, `(.L_x_442) ;  /* 0x0000006000007945 */ /* 0x000fe80003800000 */
[----:B-1----:R-:W-:Y:S05]  /*10a10*/  @P0 BRA `(.L_x_443) ;  /* 0x0000000000100947 */ /* 0x002fea0003800000 */
.L_x_444:
[----:B-1----:R1:W2:Y:S02]  /*10a20*/  SYNCS.PHASECHK.TRANS64.TRYWAIT P0, [R16+URZ+0x29800], R3 ;  /* 0x02980003100075a7 */ /* 0x0022a4000800017f */
[----:B--2---:R-:W-:Y:S05]  /*10a30*/  @!P0 NANOSLEEP.SYNCS 0x989680 ;  /* 0x009896800000895d */ /* 0x004fea0003900000 */
[----:B------:R-:W2:Y:S02]  /*10a40*/  @!P0 SYNCS.PHASECHK.TRANS64 P0, [R16+URZ+0x29800], R3 ;  /* 0x02980003100085a7 */ /* 0x000ea4000800007f */
[----:B--2---:R-:W-:Y:S05]  /*10a50*/  @!P0 BRA `(.L_x_444) ;  /* 0xfffffffc00f08947 */ /* 0x004fea000383ffff */
.L_x_443:
[----:B------:R-:W-:Y:S05]  /*10a60*/  BSYNC B0 ;  /* 0x0000000000007941 */ /* 0x000fea0003800000 */
.L_x_442:
[----:B------:R-:W-:Y:S05]  /*10a70*/  BRA `(.L_x_445) ;  /* 0x0000006c00207947 */ /* 0x000fea0003800000 */
.L_x_441:
[----:B------:R-:W0:Y:S01]  /*10a80*/  LDC.64 R26, c[0x0][0x3e8] ;  /* 0x0000fa00ff1a7b82 */ /* 0x000e220000000a00 */
[----:B------:R-:W-:Y:S01]  /*10a90*/  ULOP3.LUT UP0, URZ, UR52, 0x1bf, URZ, 0xc0, !UPT ;  /* 0x000001bf343f7892 */ /* 0x000fe2000f80c03f */
[----:B-----5:R-:W-:Y:S01]  /*10aa0*/  SHF.R.S32.HI R0, RZ, 0x1f, R144 ;  /* 0x0000001fff007819 */ /* 0x020fe20000011490 */
[----:B------:R-:W-:Y:S01]  /*10ab0*/  ULDC.64 UR4, c[0x0][0x3f8] ;  /* 0x0000fe0000047ab9 */ /* 0x000fe20000000a00 */
[----:B------:R-:W-:-:S03]  /*10ac0*/  ULDC.64 UR6, c[0x0][0x408] ;  /* 0x0001020000067ab9 */ /* 0x000fc60000000a00 */
[----:B------:R-:W-:Y:S01]  /*10ad0*/  PLOP3.LUT P0, PT, PT, PT, UP0, 0x80, 0x0 ;  /* 0x000000000000781c */ /* 0x000fe20003f0f008 */
[----:B------:R-:W1:Y:S01]  /*10ae0*/  LDC.64 R24, c[0x0][0x400] ;  /* 0x00010000ff187b82 */ /* 0x000e620000000a00 */
[C---:B------:R-:W-:Y:S02]  /*10af0*/  IMAD R3, R0.reuse, UR4, RZ ;  /* 0x0000000400037c24 */ /* 0x040fe4000f8e02ff */
[----:B------:R-:W-:Y:S02]  /*10b00*/  IMAD R5, R0, UR6, RZ ;  /* 0x0000000600057c24 */ /* 0x000fe4000f8e02ff */
[C---:B------:R-:W-:Y:S02]  /*10b10*/  IMAD R3, R144.reuse, UR5, R3 ;  /* 0x0000000590037c24 */ /* 0x040fe4000f8e0203 */
[C---:B------:R-:W-:Y:S02]  /*10b20*/  IMAD R5, R144.reuse, UR7, R5 ;  /* 0x0000000790057c24 */ /* 0x040fe4000f8e0205 */
[----:B0-----:R-:W-:-:S04]  /*10b30*/  IMAD.WIDE.U32 R26, R144, UR4, R26 ;  /* 0x00000004901a7c25 */ /* 0x001fc8000f8e001a */
[----:B------:R-:W-:Y:S02]  /*10b40*/  IMAD.IADD R28, R3, 0x1, R27 ;  /* 0x00000001031c7824 */ /* 0x000fe400078e021b */
[----:B-1----:R-:W-:-:S04]  /*10b50*/  IMAD.WIDE.U32 R24, R144, UR6, R24 ;  /* 0x0000000690187c25 */ /* 0x002fc8000f8e0018 */
[----:B------:R-:W-:Y:S01]  /*10b60*/  IMAD.IADD R29, R5, 0x1, R25 ;  /* 0x00000001051d7824 */ /* 0x000fe200078e0219 */
[----:B------:R-:W-:Y:S06]  /*10b70*/  @!P0 BRA `(.L_x_446) ;  /* 0x0000000000408947 */ /* 0x000fec0003800000 */
[----:B------:R-:W-:Y:S01]  /*10b80*/  MOV R0, 0x0 ;  /* 0x0000000000007802 */ /* 0x000fe20000000f00 */
[----:B------:R-:W-:Y:S01]  /*10b90*/  ULDC.64 UR4, c[0x4][0xc8] ;  /* 0x0100320000047ab9 */ /* 0x000fe20000000a00 */
[----:B------:R-:W-:Y:S01]  /*10ba0*/  ULDC.64 UR6, c[0x4][0xd0] ;  /* 0x0100340000067ab9 */ /* 0x000fe20000000a00 */
[----:B------:R-:W-:Y:S01]  /*10bb0*/  IMAD.U32 R4, RZ, RZ, UR4 ;  /* 0x00000004ff047e24 */ /* 0x000fe2000f8e00ff */
[----:B------:R0:W1:Y:S01]  /*10bc0*/  LDC.64 R14, c[0x4][R0] ;  /* 0x01000000000e7b82 */ /* 0x0000620000000a00 */
[----:B------:R-:W-:Y:S01]  /*10bd0*/  MOV R5, UR5 ;  /* 0x0000000500057c02 */ /* 0x000fe20008000f00 */
        /* <DEDUP_REMOVED lines=10> */
.L_x_446:
[----:B------:R-:W-:Y:S01]  /*10c80*/  ULDC.U8 UR4, c[0x0][0x410] ;  /* 0x0001040000047ab9 */ /* 0x000fe20000000000 */
[----:B------:R-:W-:Y:S01]  /*10c90*/  BSSY B0, `(.L_x_447) ;  /* 0x000069e000007945 */ /* 0x000fe20003800000 */
[----:B------:R-:W-:Y:S01]  /*10ca0*/  ISETP.NE.AND P0, PT, RZ, UR4, PT ;  /* 0x00000004ff007c0c */ /* 0x000fe2000bf05270 */
[----:B------:R-:W-:-:S12]  /*10cb0*/  IMAD R4, R145, 0x80, R168 ;  /* 0x0000008091047824 */ /* 0x000fd800078e02a8 */
[----:B------:R-:W-:Y:S05]  /*10cc0*/  @!P0 BRA `(.L_x_448) ;  /* 0x00000034002c8947 */ /* 0x000fea0003800000 */
[----:B------:R-:W-:-:S03]  /*10cd0*/  UMOV UR4, 0xffffffff ;  /* 0xffffffff00047882 */ /* 0x000fc60000000000 */
[----:B------:R-:W-:Y:S05]  /*10ce0*/  BRA.DIV UR4, `(.L_x_449) ;  /* 0x000001a604947947 */ /* 0x000fea000b800000 */
[----:B------:R0:W1:Y:S04]  /*10cf0*/  SHFL.IDX PT, R27, R26, RZ, 0x1e1f ;  /* 0x001e1fff1a1b7589 */ /* 0x00006800000e0000 */
[----:B------:R0:W2:Y:S04]  /*10d00*/  SHFL.IDX PT, R14, R24, RZ, 0x1e1f ;  /* 0x001e1fff180e7589 */ /* 0x0000a800000e0000 */
[----:B------:R0:W3:Y:S04]  /*10d10*/  SHFL.IDX PT, R0, R28, RZ, 0x1e1f ;  /* 0x001e1fff1c007589 */ /* 0x0000e800000e0000 */
[----:B------:R0:W4:Y:S02]  /*10d20*/  SHFL.IDX PT, R3, R29, RZ, 0x1e1f ;  /* 0x001e1fff1d037589 */ /* 0x00012400000e0000 */
.L_x_675:
[----:B------:R-:W-:Y:S01]  /*10d30*/  ULDC UR4, c[0x0][0x448] ;  /* 0x0001120000047ab9 */ /* 0x000fe20000000800 */
[----:B------:R-:W-:Y:S01]  /*10d40*/  BSSY B1, `(.L_x_450) ;  /* 0x000004d000017945 */ /* 0x000fe20003800000 */
[----:B------:R-:W-:Y:S01]  /*10d50*/  IMAD R149, R149, UR4, RZ ;  /* 0x0000000495957c24 */ /* 0x000fe2000f8e02ff */
[----:B------:R-:W-:Y:S02]  /*10d60*/  CS2R R40, SRZ ;  /* 0x0000000000287805 */ /* 0x000fe4000001ff00 */
[----:B------:R-:W-:Y:S02]  /*10d70*/  CS2R R36, SRZ ;  /* 0x0000000000247805 */ /* 0x000fe4000001ff00 */
[----:B------:R-:W-:Y:S02]  /*10d80*/  CS2R R32, SRZ ;  /* 0x0000000000207805 */ /* 0x000fe4000001ff00 */
[----:B0-----:R-:W-:Y:S02]  /*10d90*/  CS2R R24, SRZ ;  /* 0x0000000000187805 */ /* 0x001fe4000001ff00 */
[----:B------:R-:W-:-:S02]  /*10da0*/  ISETP.GE.AND P0, PT, R4, R149, PT ;  /* 0x000000950400720c */ /* 0x000fc40003f06270 */
        /* <DEDUP_REMOVED lines=8> */
[----:B------:R-:W-:Y:S06]  /*10e30*/  @P0 BRA `(.L_x_451) ;  /* 0x0000000000f40947 */ /* 0x000fec0003800000 */
[----:B------:R-:W4:Y:S01]  /*10e40*/  LDL R45, [R1+0x44] ;  /* 0x00004400012d7983 */ /* 0x000f220000100800 */
[----:B------:R-:W-:Y:S01]  /*10e50*/  ULDC UR4, c[0x0][0x3f4] ;  /* 0x0000fd0000047ab9 */ /* 0x000fe20000000800 */
[----:B------:R-:W-:Y:S02]  /*10e60*/  SHF.R.S32.HI R7, RZ, 0x1f, R172 ;  /* 0x0000001fff077819 */ /* 0x000fe400000114ac */
[----:B------:R-:W-:Y:S02]  /*10e70*/  CS2R R34, SRZ ;  /* 0x0000000000227805 */ /* 0x000fe4000001ff00 */
[----:B------:R-:W-:Y:S02]  /*10e80*/  ISETP.GE.AND P5, PT, R172, UR4, PT ;  /* 0x00000004ac007c0c */ /* 0x000fe4000bfa6270 */
[----:B------:R-:W-:Y:S02]  /*10e90*/  CS2R R36, SRZ ;  /* 0x0000000000247805 */ /* 0x000fe4000001ff00 */
[----:B------:R-:W-:-:S02]  /*10ea0*/  ISETP.GE.AND P2, PT, R170, UR4, PT ;  /* 0x00000004aa007c0c */ /* 0x000fc4000bf46270 */
[----:B------:R-:W-:Y:S02]  /*10eb0*/  CS2R R30, SRZ ;  /* 0x00000000001e7805 */ /* 0x000fe4000001ff00 */
[----:B------:R-:W-:Y:S02]  /*10ec0*/  ISETP.GE.AND P3, PT, R171, UR4, PT ;  /* 0x00000004ab007c0c */ /* 0x000fe4000bf66270 */
[----:B------:R-:W-:-:S03]  /*10ed0*/  SHF.R.S32.HI R11, RZ, 0x1f, R170 ;  /* 0x0000001fff0b7819 */ /* 0x000fc600000114aa */
[CC--:B-1----:R-:W-:Y:S02]  /*10ee0*/  @!P5 IADD3 R4, P0, R172.reuse, R27.reuse, RZ ;  /* 0x0000001bac04d210 */ /* 0x0c2fe40007f1e0ff */
[-C--:B--2---:R-:W-:Y:S02]  /*10ef0*/  @!P5 IADD3 R6, P1, R172, R14.reuse, RZ ;  /* 0x0000000eac06d210 */ /* 0x084fe40007f3e0ff */
[----:B------:R-:W-:Y:S01]  /*10f00*/  @!P2 IADD3 R8, P4, R170, R27, RZ ;  /* 0x0000001baa08a210 */ /* 0x000fe20007f9e0ff */
[----:B---3--:R-:W-:Y:S01]  /*10f10*/  @!P5 IMAD.X R5, R0, 0x1, R7, P0 ;  /* 0x000000010005d824 */ /* 0x008fe200000e0607 */
[----:B----4-:R-:W-:Y:S02]  /*10f20*/  @!P5 IADD3.X R7, R3, R7, RZ, P1, !PT ;  /* 0x000000070307d210 */ /* 0x010fe40000ffe4ff */
[----:B------:R-:W-:Y:S01]  /*10f30*/  @!P2 IADD3 R10, P0, R170, R14, RZ ;  /* 0x0000000eaa0aa210 */ /* 0x000fe20007f1e0ff */
[----:B------:R-:W-:Y:S01]  /*10f40*/  @!P2 IMAD.X R9, R0, 0x1, R11, P4 ;  /* 0x000000010009a824 */ /* 0x000fe200020e060b */
[----:B------:R-:W-:-:S02]  /*10f50*/  ISETP.GE.AND P1, PT, R173, UR4, PT ;  /* 0x00000004ad007c0c */ /* 0x000fc4000bf26270 */
[----:B------:R-:W-:Y:S01]  /*10f60*/  CS2R R32, SRZ ;  /* 0x0000000000207805 */ /* 0x000fe2000001ff00 */
[----:B------:R0:W5:Y:S01]  /*10f70*/  @!P5 LD.E.64 R34, desc[UR54][R4.64] ;  /* 0x000000360422d980 */ /* 0x000162000c101b00 */
[----:B------:R-:W-:Y:S01]  /*10f80*/  @!P2 IMAD.X R11, R3, 0x1, R11, P0 ;  /* 0x00000001030ba824 */ /* 0x000fe200000e060b */
[----:B------:R-:W-:Y:S02]  /*10f90*/  ISETP.GE.AND P0, PT, R22, UR4, PT ;  /* 0x0000000416007c0c */ /* 0x000fe4000bf06270 */
[----:B------:R1:W5:Y:S01]  /*10fa0*/  @!P5 LD.E.64 R36, desc[UR54][R6.64] ;  /* 0x000000360624d980 */ /* 0x000362000c101b00 */
[----:B------:R-:W-:Y:S02]  /*10fb0*/  SHF.R.S32.HI R12, RZ, 0x1f, R171 ;  /* 0x0000001fff0c7819 */ /* 0x000fe400000114ab */
[C---:B------:R-:W-:Y:S01]  /*10fc0*/  @!P3 IADD3 R38, P5, R171.reuse, R27, RZ ;  /* 0x0000001bab26b210 */ /* 0x040fe20007fbe0ff */
[----:B------:R-:W5:Y:S01]  /*10fd0*/  @!P2 LD.E.64 R30, desc[UR54][R8.64] ;  /* 0x00000036081ea980 */ /* 0x000f62000c101b00 */
[----:B------:R-:W-:-:S02]  /*10fe0*/  @!P3 IADD3 R40, P4, R171, R14, RZ ;  /* 0x0000000eab28b210 */ /* 0x000fc40007f9e0ff */
[----:B------:R-:W-:Y:S02]  /*10ff0*/  CS2R R28, SRZ ;  /* 0x00000000001c7805 */ /* 0x000fe4000001ff00 */
[----:B------:R-:W-:Y:S01]  /*11000*/  CS2R R24, SRZ ;  /* 0x0000000000187805 */ /* 0x000fe2000001ff00 */
[----:B------:R-:W5:Y:S01]  /*11010*/  @!P2 LD.E.64 R32, desc[UR54][R10.64] ;  /* 0x000000360a20a980 */ /* 0x000f62000c101b00 */
[----:B------:R-:W-:Y:S01]  /*11020*/  ISETP.GE.AND P2, PT, R174, UR4, PT ;  /* 0x00000004ae007c0c */ /* 0x000fe2000bf46270 */
[--C-:B------:R-:W-:Y:S01]  /*11030*/  @!P3 IMAD.X R39, R0, 0x1, R12.reuse, P5 ;  /* 0x000000010027b824 */ /* 0x100fe200028e060c */
[----:B0-----:R-:W-:Y:S01]  /*11040*/  SHF.R.S32.HI R5, RZ, 0x1f, R173 ;  /* 0x0000001fff057819 */ /* 0x001fe200000114ad */
[----:B------:R-:W-:Y:S01]  /*11050*/  @!P3 IMAD.X R41, R3, 0x1, R12, P4 ;  /* 0x000000010329b824 */ /* 0x000fe200020e060c */
[C---:B------:R-:W-:Y:S02]  /*11060*/  @!P1 IADD3 R46, P5, R173.reuse, R14, RZ ;  /* 0x0000000ead2e9210 */ /* 0x040fe40007fbe0ff */
[----:B------:R-:W-:Y:S01]  /*11070*/  @!P1 IADD3 R42, P4, R173, R27, RZ ;  /* 0x0000001bad2a9210 */ /* 0x000fe20007f9e0ff */
[----:B------:R0:W5:Y:S01]  /*11080*/  @!P3 LD.E.64 R28, desc[UR54][R38.64] ;  /* 0x00000036261cb980 */ /* 0x000162000c101b00 */
[----:B------:R-:W-:-:S02]  /*11090*/  CS2R R20, SRZ ;  /* 0x0000000000147805 */ /* 0x000fc4000001ff00 */
[----:B------:R-:W-:Y:S02]  /*110a0*/  CS2R R12, SRZ ;  /* 0x00000000000c7805 */ /* 0x000fe4000001ff00 */
[----:B-1----:R-:W-:Y:S01]  /*110b0*/  @!P0 SHF.R.S32.HI R7, RZ, 0x1f, R22 ;  /* 0x0000001fff078819 */ /* 0x002fe20000011416 */
[----:B------:R1:W5:Y:S01]  /*110c0*/  @!P3 LD.E.64 R24, desc[UR54][R40.64] ;  /* 0x000000362818b980 */ /* 0x000362000c101b00 */
[----:B------:R-:W-:Y:S01]  /*110d0*/  @!P0 IADD3 R4, P3, R22, R27, RZ ;  /* 0x0000001b16048210 */ /* 0x000fe20007f7e0ff */
[----:B------:R-:W-:Y:S01]  /*110e0*/  @!P1 IMAD.X R47, R3, 0x1, R5, P5 ;  /* 0x00000001032f9824 */ /* 0x000fe200028e0605 */
[----:B------:R-:W-:-:S03]  /*110f0*/  @!P1 IADD3.X R43, R0, R5, RZ, P4, !PT ;  /* 0x00000005002b9210 */ /* 0x000fc600027fe4ff */
[----:B------:R-:W-:Y:S01]  /*11100*/  @!P0 IMAD.X R5, R0, 0x1, R7, P3 ;  /* 0x0000000100058824 */ /* 0x000fe200018e0607 */
[----:B------:R2:W5:Y:S01]  /*11110*/  @!P1 LD.E.64 R12, desc[UR54][R46.64] ;  /* 0x000000362e0c9980 */ /* 0x000562000c101b00 */
[----:B------:R-:W-:-:S03]  /*11120*/  @!P2 IADD3 R26, P3, R174, R27, RZ ;  /* 0x0000001bae1aa210 */ /* 0x000fc60007f7e0ff */
[----:B------:R2:W5:Y:S01]  /*11130*/  @!P1 LD.E.64 R20, desc[UR54][R42.64] ;  /* 0x000000362a149980 */ /* 0x000562000c101b00 */
[-C--:B------:R-:W-:Y:S02]  /*11140*/  @!P0 IADD3 R6, P1, R22, R14.reuse, RZ ;  /* 0x0000000e16068210 */ /* 0x080fe40007f3e0ff */
[----:B------:R-:W-:Y:S02]  /*11150*/  @!P2 IADD3 R14, P4, R174, R14, RZ ;  /* 0x0000000eae0ea210 */ /* 0x000fe40007f9e0ff */
[----:B0-----:R-:W-:Y:S02]  /*11160*/  CS2R R38, SRZ ;  /* 0x0000000000267805 */ /* 0x001fe4000001ff00 */
[----:B-1----:R-:W-:Y:S02]  /*11170*/  CS2R R40, SRZ ;  /* 0x0000000000287805 */ /* 0x002fe4000001ff00 */
[----:B------:R-:W-:Y:S02]  /*11180*/  CS2R R10, SRZ ;  /* 0x00000000000a7805 */ /* 0x000fe4000001ff00 */
[----:B------:R-:W-:Y:S01]  /*11190*/  CS2R R8, SRZ ;  /* 0x0000000000087805 */ /* 0x000fe2000001ff00 */
[C---:B------:R-:W-:Y:S01]  /*111a0*/  @!P0 IMAD.X R7, R3.reuse, 0x1, R7, P1 ;  /* 0x0000000103078824 */ /* 0x040fe200008e0607 */
[----:B------:R2:W5:Y:S04]  /*111b0*/  @!P0 LD.E.64 R38, desc[UR54][R4.64] ;  /* 0x0000003604268980 */ /* 0x000568000c101b00 */
[----:B------:R2:W5:Y:S01]  /*111c0*/  @!P0 LD.E.64 R40, desc[UR54][R6.64] ;  /* 0x0000003606288980 */ /* 0x000562000c101b00 */
[----:B------:R-:W-:Y:S01]  /*111d0*/  @!P2 IMAD.X R27, R0, 0x1, R45, P3 ;  /* 0x00000001001ba824 */ /* 0x000fe200018e062d */
[----:B------:R-:W-:-:S04]  /*111e0*/  @!P2 IADD3.X R15, R3, R45, RZ, P4, !PT ;  /* 0x0000002d030fa210 */ /* 0x000fc800027fe4ff */
[----:B------:R2:W5:Y:S04]  /*111f0*/  @!P2 LD.E.64 R10, desc[UR54][R26.64] ;  /* 0x000000361a0aa980 */ /* 0x000568000c101b00 */
[----:B------:R2:W5:Y:S02]  /*11200*/  @!P2 LD.E.64 R8, desc[UR54][R14.64] ;  /* 0x000000360e08a980 */ /* 0x000564000c101b00 */
.L_x_451:
[----:B------:R-:W-:Y:S05]  /*11210*/  BSYNC B1 ;  /* 0x0000000000017941 */ /* 0x000fea0003800000 */
.L_x_450:
[----:B------:R-:W-:Y:S01]  /*11220*/  ULEA.HI UR4, UR43, UR43, URZ, 0x1 ;  /* 0x0000002b2b047291 */ /* 0x000fe2000f8f083f */
[----:B---3--:R-:W-:Y:S01]  /*11230*/  IMAD R0, R145, -0x80, R149 ;  /* 0xffffff8091007824 */ /* 0x008fe200078e0295 */
[----:B------:R-:W-:Y:S02]  /*11240*/  BSSY B1, `(.L_x_452) ;  /* 0x0000009000017945 */ /* 0x000fe40003800000 */
[----:B------:R-:W-:Y:S02]  /*11250*/  ULOP3.LUT UR4, UR4, 0xfffffffe, URZ, 0xc0, !UPT ;  /* 0xfffffffe04047892 */ /* 0x000fe4000f8ec03f */
[----:B----4-:R-:W-:Y:S02]  /*11260*/  VIMNMX R3, R0, 0x80, PT ;  /* 0x0000008000037848 */ /* 0x010fe40003fe0100 */
[----:B------:R-:W-:Y:S02]  /*11270*/  UIADD3 UR4, UR43, -UR4, URZ ;  /* 0x800000042b047290 */ /* 0x000fe4000fffe03f */
[----:B------:R-:W-:-:S04]  /*11280*/  ISETP.GE.AND P1, PT, R168, R3, PT ;  /* 0x00000003a800720c */ /* 0x000fc80003f26270 */
[----:B--2---:R-:W-:-:S05]  /*11290*/  IMAD.U32 R5, RZ, RZ, UR4 ;  /* 0x00000004ff057e24 */ /* 0x004fca000f8e00ff */
[----:B------:R-:W-:-:S04]  /*112a0*/  SHF.L.U32 R5, R5, 0x1f, RZ ;  /* 0x0000001f05057819 */ /* 0x000fc800000006ff */
[----:B------:R-:W0:Y:S02]  /*112b0*/  SYNCS.PHASECHK.TRANS64.TRYWAIT P0, [R16+URZ+0x29800], R5 ;  /* 0x02980005100075a7 */ /* 0x000e24000800017f */
[----:B0-----:R-:W-:Y:S05]  /*112c0*/  @!P0 BRA `(.L_x_453) ;  /* 0x000001a0008c8947 */ /* 0x001fea0003800000 */
.L_x_676:
[----:B------:R-:W-:Y:S05]  /*112d0*/  BSYNC B1 ;  /* 0x0000000000017941 */ /* 0x000fea0003800000 */
.L_x_452:
[----:B------:R-:W-:Y:S05]  /*112e0*/  @P1 BRA `(.L_x_454) ;  /* 0x0000006000e01947 */ /* 0x000fea0003800000 */
[----:B------:R-:W2:Y:S01]  /*112f0*/  LDC R3, c[0x0][0x3f4] ;  /* 0x0000fd00ff037b82 */ /* 0x000ea20000000800 */
[----:B------:R-:W-:Y:S01]  /*11300*/  BSSY B1, `(.L_x_455) ;  /* 0x000007f000017945 */ /* 0x000fe20003800000 */
[----:B------:R-:W-:Y:S01]  /*11310*/  IMAD.IADD R0, R16, 0x1, R205 ;  /* 0x0000000110007824 */ /* 0x000fe200078e02cd */
[-C--:B--2---:R-:W-:Y:S02]  /*11320*/  ISETP.GE.AND P0, PT, R22, R3.reuse, PT ;  /* 0x000000031600720c */ /* 0x084fe40003f06270 */
[-C--:B------:R-:W-:Y:S02]  /*11330*/  ISETP.GE.AND P1, PT, R172, R3.reuse, PT ;  /* 0x00000003ac00720c */ /* 0x080fe40003f26270 */
[-C--:B------:R-:W-:Y:S02]  /*11340*/  ISETP.GE.AND P2, PT, R170, R3.reuse, PT ;  /* 0x00000003aa00720c */ /* 0x080fe40003f46270 */
[-C--:B------:R-:W-:Y:S02]  /*11350*/  ISETP.GE.AND P3, PT, R171, R3.reuse, PT ;  /* 0x00000003ab00720c */ /* 0x080fe40003f66270 */
[----:B------:R-:W-:-:S02]  /*11360*/  ISETP.GE.AND P4, PT, R173, R3, PT ;  /* 0x00000003ad00720c */ /* 0x000fc40003f86270 */
[----:B------:R-:W-:-:S03]  /*11370*/  ISETP.GE.AND P5, PT, R174, R3, PT ;  /* 0x00000003ae00720c */ /* 0x000fc60003fa6270 */
[----:B------:R-:W-:Y:S10]  /*11380*/  @P0 BRA `(.L_x_456) ;  /* 0x0000000400d80947 */ /* 0x000ff40003800000 */
[----:B0-----:R-:W0:Y:S01]  /*11390*/  LDS.128 R4, [R0+0x14400] ;  /* 0x0144000000047984 */ /* 0x001e220000000c00 */
[----:B-----5:R-:W-:Y:S02]  /*113a0*/  SHF.R.U32.HI R14, RZ, 0x8, R38 ;  /* 0x00000008ff0e7819 */ /* 0x020fe40000011626 */
[----:B------:R-:W-:Y:S02]  /*113b0*/  LOP3.LUT R3, R38, 0xff, RZ, 0xc0, !PT ;  /* 0x000000ff26037812 */ /* 0x000fe400078ec0ff */
[----:B------:R-:W-:Y:S02]  /*113c0*/  LOP3.LUT R14, R14, 0xff, RZ, 0xc0, !PT ;  /* 0x000000ff0e0e7812 */ /* 0x000fe400078ec0ff */
[----:B------:R-:W-:Y:S02]  /*113d0*/  SHF.R.U32.HI R26, RZ, 0x8, R39 ;  /* 0x00000008ff1a7819 */ /* 0x000fe40000011627 */
[----:B------:R-:W-:Y:S02]  /*113e0*/  SHF.R.U32.HI R43, RZ, 0x8, R41 ;  /* 0x00000008ff2b7819 */ /* 0x000fe40000011629 */
[----:B------:R-:W-:-:S02]  /*113f0*/  PRMT R3, R14, 0x7604, R3 ;  /* 0x000076040e037816 */ /* 0x000fc40000000003 */
[----:B------:R-:W-:Y:S02]  /*11400*/  LOP3.LUT R15, R39, 0xff, RZ, 0xc0, !PT ;  /* 0x000000ff270f7812 */ /* 0x000fe400078ec0ff */
[----:B------:R-:W-:Y:S02]  /*11410*/  LOP3.LUT R26, R26, 0xff, RZ, 0xc0, !PT ;  /* 0x000000ff1a1a7812 */ /* 0x000fe400078ec0ff */
[----:B------:R-:W-:Y:S02]  /*11420*/  SHF.R.U32.HI R46, RZ, 0x10, R39 ;  /* 0x00000010ff2e7819 */ /* 0x000fe40000011627 */
[----:B------:R-:W-:Y:S02]  /*11430*/  SHF.R.U32.HI R14, RZ, 0x8, R40 ;  /* 0x00000008ff0e7819 */ /* 0x000fe40000011628 */
[----:B------:R-:W-:Y:S02]  /*11440*/  SHF.R.U32.HI R45, RZ, 0x10, R41 ;  /* 0x00000010ff2d7819 */ /* 0x000fe40000011629 */
[----:B------:R-:W-:-:S02]  /*11450*/  LOP3.LUT R42, R41, 0xff, RZ, 0xc0, !PT ;  /* 0x000000ff292a7812 */ /* 0x000fc400078ec0ff */
[----:B------:R-:W-:Y:S01]  /*11460*/  LOP3.LUT R43, R43, 0xff, RZ, 0xc0, !PT ;  /* 0x000000ff2b2b7812 */ /* 0x000fe200078ec0ff */
[----:B------:R-:W-:Y:S01]  /*11470*/  IMAD.U32 R45, R45, 0x10000, RZ ;  /* 0x000100002d2d7824 */ /* 0x000fe200078e00ff */
[----:B------:R-:W-:Y:S02]  /*11480*/  PRMT R15, R26, 0x7604, R15 ;  /* 0x000076041a0f7816 */ /* 0x000fe4000000000f */
[----:B-1----:R-:W-:Y:S01]  /*11490*/  LOP3.LUT R27, R14, 0xff, RZ, 0xc0, !PT ;  /* 0x000000ff0e1b7812 */ /* 0x002fe200078ec0ff */
[----:B------:R-:W-:Y:S01]  /*114a0*/  IMAD.U32 R14, R46, 0x10000, RZ ;  /* 0x000100002e0e7824 */ /* 0x000fe200078e00ff */
[----:B------:R-:W-:Y:S02]  /*114b0*/  LOP3.LUT R26, R40, 0xff, RZ, 0xc0, !PT ;  /* 0x000000ff281a7812 */ /* 0x000fe400078ec0ff */
[----:B------:R-:W-:Y:S02]  /*114c0*/  PRMT R42, R43, 0x7604, R42 ;  /* 0x000076042b2a7816 */ /* 0x000fe4000000002a */
[----:B------:R-:W-:-:S02]  /*114d0*/  PRMT R43, R27, 0x7604, R26 ;  /* 0x000076041b2b7816 */ /* 0x000fc4000000001a */
[----:B------:R-:W-:Y:S02]  /*114e0*/  LOP3.LUT R27, R15, 0xff0000, R14, 0xf8, !PT ;  /* 0x00ff00000f1b7812 */ /* 0x000fe400078ef80e */
[----:B------:R-:W-:Y:S02]  /*114f0*/  LOP3.LUT R45, R42, 0xff0000, R45, 0xf8, !PT ;  /* 0x00ff00002a2d7812 */ /* 0x000fe400078ef82d */
[----:B------:R-:W-:Y:S02]  /*11500*/  LOP3.LUT R43, R43, 0xff0000, R40, 0xf8, !PT ;  /* 0x00ff00002b2b7812 */ /* 0x000fe400078ef828 */
[----:B------:R-:W-:Y:S02]  /*11510*/  LOP3.LUT R45, R45, 0xff000000, R41, 0xf8, !PT ;  /* 0xff0000002d2d7812 */ /* 0x000fe400078ef829 */
[----:B------:R-:W-:Y:S02]  /*11520*/  LOP3.LUT R39, R27, 0xff000000, R39, 0xf8, !PT ;  /* 0xff0000001b277812 */ /* 0x000fe400078ef827 */
[----:B------:R-:W-:-:S02]  /*11530*/  LOP3.LUT R15, R3, 0xff0000, R38, 0xf8, !PT ;  /* 0x00ff0000030f7812 */ /* 0x000fc400078ef826 */
[----:B------:R-:W-:Y:S02]  /*11540*/  LOP3.LUT R43, R43, 0xff000000, R40, 0xf8, !PT ;  /* 0xff0000002b2b7812 */ /* 0x000fe400078ef828 */
[-C--:B0-----:R-:W-:Y:S02]  /*11550*/  F2FP.F16.E4M3.UNPACK_B R3, R6.reuse.H1 ;  /* 0x00000006ff03723e */ /* 0x081fe400030006ff */
[----:B------:R-:W-:Y:S02]  /*11560*/  F2FP.F16.E4M3.UNPACK_B R42, R45 ;  /* 0x0000002dff2a723e */ /* 0x000fe400020006ff */
[----:B------:R-:W-:Y:S01]  /*11570*/  F2FP.F16.E4M3.UNPACK_B R40, R39 ;  /* 0x00000027ff28723e */ /* 0x000fe200020006ff */
[--C-:B------:R-:W-:Y:S01]  /*11580*/  HADD2.F32 R14, -RZ, R3.reuse.H1_H1 ;  /* 0x30000003ff0e7230 */ /* 0x100fe20000004100 */
[----:B------:R-:W-:Y:S01]  /*11590*/  F2FP.F16.E4M3.UNPACK_B R6, R6 ;  /* 0x00000006ff06723e */ /* 0x000fe200020006ff */
[----:B------:R-:W-:Y:S01]  /*115a0*/  HADD2.F32 R46, -RZ, R42.H1_H1 ;  /* 0x3000002aff2e7230 */ /* 0x000fe20000004100 */
[----:B------:R-:W-:Y:S01]  /*115b0*/  LOP3.LUT R38, R15, 0xff000000, R38, 0xf8, !PT ;  /* 0xff0000000f267812 */ /* 0x000fe200078ef826 */
[----:B------:R-:W-:Y:S01]  /*115c0*/  HADD2.F32 R41, -RZ, R40.H1_H1 ;  /* 0x30000028ff297230 */ /* 0x000fe20000004100 */
[-C--:B------:R-:W-:Y:S01]  /*115d0*/  F2FP.F16.E4M3.UNPACK_B R26, R7.reuse ;  /* 0x00000007ff1a723e */ /* 0x080fe200020006ff */
[----:B------:R-:W-:Y:S01]  /*115e0*/  HADD2.F32 R15, -RZ, R3.H0_H0 ;  /* 0x20000003ff0f7230 */ /* 0x000fe20000004100 */
[----:B------:R-:W-:Y:S01]  /*115f0*/  F2FP.F16.E4M3.UNPACK_B R27, R7.H1 ;  /* 0x00000007ff1b723e */ /* 0x000fe200030006ff */
[C---:B------:R-:W-:Y:S01]  /*11600*/  FMUL.FTZ R48, R14.reuse, R46 ;  /* 0x0000002e0e307220 */ /* 0x040fe20000410000 */
[----:B------:R-:W-:Y:S01]  /*11610*/  FMUL.FTZ R47, R14, R41 ;  /* 0x000000290e2f7220 */ /* 0x000fe20000410000 */
[-C--:B------:R-:W-:Y:S01]  /*11620*/  F2FP.F16.E4M3.UNPACK_B R7, R5.reuse ;  /* 0x00000005ff07723e */ /* 0x080fe200020006ff */
[----:B------:R-:W-:Y:S01]  /*11630*/  HADD2.F32 R42, -RZ, R42.H0_H0 ;  /* 0x2000002aff2a7230 */ /* 0x000fe20000004100 */
[----:B------:R-:W-:Y:S01]  /*11640*/  F2FP.F16.E4M3.UNPACK_B R14, R5.H1 ;  /* 0x00000005ff0e723e */ /* 0x000fe200030006ff */
[----:B------:R-:W-:-:S02]  /*11650*/  HADD2.F32 R5, -RZ, R6.H1_H1 ;  /* 0x30000006ff057230 */ /* 0x000fc40000004100 */
[C---:B------:R-:W-:Y:S01]  /*11660*/  FFMA.FTZ R48, R15.reuse, R41, -R48 ;  /* 0x000000290f307223 */ /* 0x040fe20000010830 */
[----:B------:R-:W-:Y:S02]  /*11670*/  HADD2.F32 R40, -RZ, R40.H0_H0 ;  /* 0x20000028ff287230 */ /* 0x000fe40000004100 */
[----:B------:R-:W-:Y:S01]  /*11680*/  FFMA.FTZ R49, R15, R46, R47 ;  /* 0x0000002e0f317223 */ /* 0x000fe2000001002f */
[----:B------:R-:W-:Y:S01]  /*11690*/  HADD2.F32 R6, -RZ, R6.H0_H0 ;  /* 0x20000006ff067230 */ /* 0x000fe20000004100 */
[----:B------:R-:W-:Y:S01]  /*116a0*/  F2FP.F16.E4M3.UNPACK_B R45, R45.H1 ;  /* 0x0000002dff2d723e */ /* 0x000fe200030006ff */
[C---:B------:R-:W-:Y:S01]  /*116b0*/  FMUL.FTZ R15, R5.reuse, R42 ;  /* 0x0000002a050f7220 */ /* 0x040fe20000410000 */
[----:B------:R-:W-:Y:S01]  /*116c0*/  F2FP.F16.E4M3.UNPACK_B R39, R39.H1 ;  /* 0x00000027ff27723e */ /* 0x000fe200030006ff */
[-C--:B------:R-:W-:Y:S01]  /*116d0*/  FMUL.FTZ R47, R5, R40.reuse ;  /* 0x00000028052f7220 */ /* 0x080fe20000410000 */
[----:B------:R-:W-:Y:S02]  /*116e0*/  HADD2.F32 R5, -RZ, R26.H1_H1 ;  /* 0x3000001aff057230 */ /* 0x000fe40000004100 */
[----:B------:R-:W-:Y:S01]  /*116f0*/  FFMA.FTZ R46, R6, R40, -R15 ;  /* 0x00000028062e7223 */ /* 0x000fe2000001080f */
[----:B------:R-:W-:-:S02]  /*11700*/  HADD2.F32 R41, -RZ, R45.H0_H0 ;  /* 0x2000002dff297230 */ /* 0x000fc40000004100 */
[----:B------:R-:W-:Y:S01]  /*11710*/  FFMA.FTZ R47, R6, R42, R47 ;  /* 0x0000002a062f7223 */ /* 0x000fe2000001002f */
[----:B------:R-:W-:Y:S01]  /*11720*/  HADD2.F32 R15, -RZ, R39.H0_H0 ;  /* 0x20000027ff0f7230 */ /* 0x000fe20000004100 */
[----:B------:R-:W-:Y:S01]  /*11730*/  F2FP.F16.E4M3.UNPACK_B R3, R4 ;  /* 0x00000004ff03723e */ /* 0x000fe200020006ff */
[----:B------:R-:W-:Y:S02]  /*11740*/  HADD2.F32 R26, -RZ, R26.H0_H0 ;  /* 0x2000001aff1a7230 */ /* 0x000fe40000004100 */
[C---:B------:R-:W-:Y:S01]  /*11750*/  FMUL.FTZ R51, R5.reuse, R41 ;  /* 0x0000002905337220 */ /* 0x040fe20000410000 */
[----:B------:R-:W-:Y:S02]  /*11760*/  HADD2.F32 R45, -RZ, R45.H1_H1 ;  /* 0x3000002dff2d7230 */ /* 0x000fe40000004100 */
[-C--:B------:R-:W-:Y:S01]  /*11770*/  FMUL.FTZ R5, R5, R15.reuse ;  /* 0x0000000f05057220 */ /* 0x080fe20000410000 */
[----:B------:R-:W-:Y:S02]  /*11780*/  HADD2.F32 R6, -RZ, R27.H1_H1 ;  /* 0x3000001bff067230 */ /* 0x000fe40000004100 */
[----:B------:R-:W-:Y:S01]  /*11790*/  FFMA.FTZ R51, R26, R15, -R51 ;  /* 0x0000000f1a337223 */ /* 0x000fe20000010833 */
[----:B------:R-:W-:-:S02]  /*117a0*/  HADD2.F32 R39, -RZ, R39.H1_H1 ;  /* 0x30000027ff277230 */ /* 0x000fc40000004100 */
[----:B------:R-:W-:Y:S01]  /*117b0*/  FFMA.FTZ R50, R26, R41, R5 ;  /* 0x000000291a327223 */ /* 0x000fe20000010005 */
[----:B------:R-:W-:Y:S02]  /*117c0*/  HADD2.F32 R27, -RZ, R27.H0_H0 ;  /* 0x2000001bff1b7230 */ /* 0x000fe40000004100 */
[C---:B------:R-:W-:Y:S01]  /*117d0*/  FMUL.FTZ R40, R6.reuse, R45 ;  /* 0x0000002d06287220 */ /* 0x040fe20000410000 */
[----:B------:R-:W-:Y:S01]  /*117e0*/  F2FP.F16.E4M3.UNPACK_B R5, R43 ;  /* 0x0000002bff05723e */ /* 0x000fe200020006ff */
[-C--:B------:R-:W-:Y:S01]  /*117f0*/  FMUL.FTZ R26, R6, R39.reuse ;  /* 0x00000027061a7220 */ /* 0x080fe20000410000 */
[----:B------:R-:W-:Y:S01]  /*11800*/  F2FP.F16.E4M3.UNPACK_B R4, R4.H1 ;  /* 0x00000004ff04723e */ /* 0x000fe200030006ff */
[C---:B------:R-:W-:Y:S01]  /*11810*/  FFMA.FTZ R52, R27.reuse, R39, -R40 ;  /* 0x000000271b347223 */ /* 0x040fe20000010828 */
[-C--:B------:R-:W-:Y:S01]  /*11820*/  F2FP.F16.E4M3.UNPACK_B R15, R38.reuse ;  /* 0x00000026ff0f723e */ /* 0x080fe200020006ff */
[----:B------:R-:W-:Y:S01]  /*11830*/  FFMA.FTZ R45, R27, R45, R26 ;  /* 0x0000002d1b2d7223 */ /* 0x000fe2000001001a */
[--C-:B------:R-:W-:Y:S01]  /*11840*/  HADD2.F32 R39, -RZ, R5.reuse.H1_H1 ;  /* 0x30000005ff277230 */ /* 0x100fe20000004100 */
[----:B------:R-:W-:Y:S01]  /*11850*/  F2FP.F16.E4M3.UNPACK_B R38, R38.H1 ;  /* 0x00000026ff26723e */ /* 0x000fe200030006ff */
[----:B------:R-:W-:Y:S01]  /*11860*/  HADD2.F32 R27, -RZ, R5.H0_H0 ;  /* 0x20000005ff1b7230 */ /* 0x000fe20000004100 */
[----:B------:R-:W-:Y:S01]  /*11870*/  F2FP.F16.E4M3.UNPACK_B R43, R43.H1 ;  /* 0x0000002bff2b723e */ /* 0x000fe200030006ff */
[----:B------:R-:W-:-:S02]  /*11880*/  HADD2.F32 R6, -RZ, R4.H1_H1 ;  /* 0x30000004ff067230 */ /* 0x000fc40000004100 */
[----:B------:R-:W-:Y:S02]  /*11890*/  HADD2.F32 R26, -RZ, R15.H1_H1 ;  /* 0x3000000fff1a7230 */ /* 0x000fe40000004100 */
[----:B------:R-:W-:Y:S02]  /*118a0*/  HADD2.F32 R5, -RZ, R4.H0_H0 ;  /* 0x20000004ff057230 */ /* 0x000fe40000004100 */
[C---:B------:R-:W-:Y:S01]  /*118b0*/  FMUL.FTZ R40, R6.reuse, R39 ;  /* 0x0000002706287220 */ /* 0x040fe20000410000 */
[----:B------:R-:W-:Y:S02]  /*118c0*/  HADD2.F32 R4, -RZ, R3.H1_H1 ;  /* 0x30000003ff047230 */ /* 0x000fe40000004100 */
[-C--:B------:R-:W-:Y:S01]  /*118d0*/  FMUL.FTZ R42, R6, R26.reuse ;  /* 0x0000001a062a7220 */ /* 0x080fe20000410000 */
[----:B------:R-:W-:Y:S02]  /*118e0*/  HADD2.F32 R15, -RZ, R15.H0_H0 ;  /* 0x2000000fff0f7230 */ /* 0x000fe40000004100 */
[----:B------:R-:W-:Y:S01]  /*118f0*/  FFMA.FTZ R40, R5, R26, -R40 ;  /* 0x0000001a05287223 */ /* 0x000fe20000010828 */
[----:B------:R-:W-:-:S02]  /*11900*/  HADD2.F32 R3, -RZ, R3.H0_H0 ;  /* 0x20000003ff037230 */ /* 0x000fc40000004100 */
[C---:B------:R-:W-:Y:S01]  /*11910*/  FMUL.FTZ R6, R4.reuse, R27 ;  /* 0x0000001b04067220 */ /* 0x040fe20000410000 */
[----:B------:R-:W-:Y:S01]  /*11920*/  FFMA.FTZ R39, R5, R39, R42 ;  /* 0x0000002705277223 */ /* 0x000fe2000001002a */
[-C--:B------:R-:W-:Y:S01]  /*11930*/  FMUL.FTZ R4, R4, R15.reuse ;  /* 0x0000000f04047220 */ /* 0x080fe20000410000 */
[----:B------:R-:W-:Y:S02]  /*11940*/  HADD2.F32 R5, -RZ, R38.H1_H1 ;  /* 0x30000026ff057230 */ /* 0x000fe40000004100 */
[C---:B------:R-:W-:Y:S01]  /*11950*/  FFMA.FTZ R26, R3.reuse, R15, -R6 ;  /* 0x0000000f031a7223 */ /* 0x040fe20000010806 */
[--C-:B------:R-:W-:Y:S02]  /*11960*/  HADD2.F32 R15, -RZ, R43.reuse.H1_H1 ;  /* 0x3000002bff0f7230 */ /* 0x100fe40000004100 */
[----:B------:R-:W-:Y:S01]  /*11970*/  FFMA.FTZ R27, R3, R27, R4 ;  /* 0x0000001b031b7223 */ /* 0x000fe20000010004 */
[----:B------:R-:W-:Y:S02]  /*11980*/  HADD2.F32 R4, -RZ, R14.H1_H1 ;  /* 0x3000000eff047230 */ /* 0x000fe40000004100 */
[----:B------:R-:W-:-:S02]  /*11990*/  HADD2.F32 R6, -RZ, R43.H0_H0 ;  /* 0x2000002bff067230 */ /* 0x000fc40000004100 */
[--C-:B------:R-:W-:Y:S02]  /*119a0*/  HADD2.F32 R3, -RZ, R7.reuse.H1_H1 ;  /* 0x30000007ff037230 */ /* 0x100fe40000004100 */
[C---:B------:R-:W-:Y:S01]  /*119b0*/  FMUL.FTZ R41, R4.reuse, R15 ;  /* 0x0000000f04297220 */ /* 0x040fe20000410000 */
[----:B------:R-:W-:Y:S02]  /*119c0*/  HADD2.F32 R38, -RZ, R38.H0_H0 ;  /* 0x20000026ff267230 */ /* 0x000fe40000004100 */
[-C--:B------:R-:W-:Y:S01]  /*119d0*/  FMUL.FTZ R42, R4, R5.reuse ;  /* 0x00000005042a7220 */ /* 0x080fe20000410000 */
[----:B------:R-:W-:Y:S02]  /*119e0*/  HADD2.F32 R14, -RZ, R14.H0_H0 ;  /* 0x2000000eff0e7230 */ /* 0x000fe40000004100 */
[C---:B------:R-:W-:Y:S01]  /*119f0*/  FMUL.FTZ R4, R3.reuse, R6 ;  /* 0x0000000603047220 */ /* 0x040fe20000410000 */
[----:B------:R-:W-:Y:S02]  /*11a00*/  HADD2.F32 R7, -RZ, R7.H0_H0 ;  /* 0x20000007ff077230 */ /* 0x000fe40000004100 */
[-C--:B------:R-:W-:Y:S01]  /*11a10*/  FMUL.FTZ R3, R3, R38.reuse ;  /* 0x0000002603037220 */ /* 0x080fe20000410000 */
[C---:B------:R-:W-:Y:S01]  /*11a20*/  FFMA.FTZ R41, R14.reuse, R5, -R41 ;  /* 0x000000050e297223 */ /* 0x040fe20000010829 */
[----:B------:R-:W-:Y:S01]  /*11a30*/  FFMA.FTZ R42, R14, R15, R42 ;  /* 0x0000000f0e2a7223 */ /* 0x000fe2000001002a */
[C---:B------:R-:W-:Y:S01]  /*11a40*/  FFMA.FTZ R5, R7.reuse, R38, -R4 ;  /* 0x0000002607057223 */ /* 0x040fe20000010804 */
[----:B------:R-:W-:Y:S01]  /*11a50*/  FFMA.FTZ R14, R7, R6, R3 ;  /* 0x00000006070e7223 */ /* 0x000fe20000010003 */
[----:B------:R-:W-:-:S02]  /*11a60*/  F2FP.SATFINITE.E4M3.F32.PACK_AB_MERGE_C R6, R49, R48, RZ ;  /* 0x000000303106723e */ /* 0x000fc400048070ff */
[----:B------:R-:W-:Y:S02]  /*11a70*/  F2FP.SATFINITE.E4M3.F32.PACK_AB_MERGE_C R7, R45, R52, RZ ;  /* 0x000000342d07723e */ /* 0x000fe400048070ff */
[----:B------:R-:W-:Y:S02]  /*11a80*/  F2FP.SATFINITE.E4M3.F32.PACK_AB_MERGE_C R4, R39, R40, RZ ;  /* 0x000000282704723e */ /* 0x000fe400048070ff */
[----:B------:R-:W-:Y:S02]  /*11a90*/  F2FP.SATFINITE.E4M3.F32.PACK_AB_MERGE_C R41, R42, R41, RZ ;  /* 0x000000292a29723e */ /* 0x000fe400048070ff */
[----:B------:R-:W-:Y:S02]  /*11aa0*/  F2FP.SATFINITE.E4M3.F32.PACK_AB_MERGE_C R6, R47, R46, R6 ;  /* 0x0000002e2f06723e */ /* 0x000fe40004807006 */
[----:B------:R-:W-:Y:S02]  /*11ab0*/  F2FP.SATFINITE.E4M3.F32.PACK_AB_MERGE_C R7, R50, R51, R7 ;  /* 0x000000333207723e */ /* 0x000fe40004807007 */
[----:B------:R-:W-:-:S02]  /*11ac0*/  F2FP.SATFINITE.E4M3.F32.PACK_AB_MERGE_C R4, R27, R26, R4 ;  /* 0x0000001a1b04723e */ /* 0x000fc40004807004 */
[----:B------:R-:W-:-:S05]  /*11ad0*/  F2FP.SATFINITE.E4M3.F32.PACK_AB_MERGE_C R5, R14, R5, R41 ;  /* 0x000000050e05723e */ /* 0x000fca0004807029 */
[----:B------:R2:W-:Y:S02]  /*11ae0*/  STS.128 [R0+0x14400], R4 ;  /* 0x0144000400007388 */ /* 0x0005e40000000c00 */
.L_x_456:
[----:B------:R-:W-:Y:S05]  /*11af0*/  BSYNC B1 ;  /* 0x0000000000017941 */ /* 0x000fea0003800000 */
.L_x_455:
[----:B------:R-:W-:Y:S04]  /*11b00*/  BSSY B1, `(.L_x_457) ;  /* 0x000007c000017945 */ /* 0x000fe80003800000 */
[----:B------:R-:W-:Y:S05]  /*11b10*/  @P1 BRA `(.L_x_458) ;  /* 0x0000000400e81947 */ /* 0x000fea0003800000 */
[----:B0-2---:R-:W0:Y:S01]  /*11b20*/  LDS.128 R4, [R234] ;  /* 0x00000000ea047984 */ /* 0x005e220000000c00 */
[----:B-----5:R-:W-:Y:S02]  /*11b30*/  SHF.R.U32.HI R15, RZ, 0x8, R35 ;  /* 0x00000008ff0f7819 */ /* 0x020fe40000011623 */
[----:B------:R-:W-:Y:S02]  /*11b40*/  SHF.R.U32.HI R40, RZ, 0x8, R37 ;  /* 0x00000008ff287819 */ /* 0x000fe40000011625 */
[----:B-1----:R-:W-:Y:S02]  /*11b50*/  SHF.R.U32.HI R27, RZ, 0x8, R36 ;  /* 0x00000008ff1b7819 */ /* 0x002fe40000011624 */
[----:B------:R-:W-:Y:S02]  /*11b60*/  LOP3.LUT R26, R35, 0xff, RZ, 0xc0, !PT ;  /* 0x000000ff231a7812 */ /* 0x000fe400078ec0ff */
[----:B------:R-:W-:Y:S02]  /*11b70*/  LOP3.LUT R41, R37, 0xff, RZ, 0xc0, !PT ;  /* 0x000000ff25297812 */ /* 0x000fe400078ec0ff */
[----:B------:R-:W-:-:S02]  /*11b80*/  LOP3.LUT R15, R15, 0xff, RZ, 0xc0, !PT ;  /* 0x000000ff0f0f7812 */ /* 0x000fc400078ec0ff */
[----:B------:R-:W-:Y:S02]  /*11b90*/  LOP3.LUT R40, R40, 0xff, RZ, 0xc0, !PT ;  /* 0x000000ff28287812 */ /* 0x000fe400078ec0ff */
[----:B------:R-:W-:Y:S02]  /*11ba0*/  SHF.R.U32.HI R3, RZ, 0x8, R34 ;  /* 0x00000008ff037819 */ /* 0x000fe40000011622 */
[----:B------:R-:W-:Y:S02]  /*11bb0*/  LOP3.LUT R38, R27, 0xff, RZ, 0xc0, !PT ;  /* 0x000000ff1b267812 */ /* 0x000fe400078ec0ff */
[----:B------:R-:W-:Y:S02]  /*11bc0*/  PRMT R27, R15, 0x7604, R26 ;  /* 0x000076040f1b7816 */ /* 0x000fe4000000001a */
[----:B------:R-:W-:Y:S02]  /*11bd0*/  PRMT R41, R40, 0x7604, R41 ;  /* 0x0000760428297816 */ /* 0x000fe40000000029 */
[----:B------:R-:W-:-:S02]  /*11be0*/  SHF.R.U32.HI R26, RZ, 0x10, R35 ;  /* 0x00000010ff1a7819 */ /* 0x000fc40000011623 */
[----:B------:R-:W-:Y:S02]  /*11bf0*/  SHF.R.U32.HI R40, RZ, 0x10, R37 ;  /* 0x00000010ff287819 */ /* 0x000fe40000011625 */
[----:B------:R-:W-:Y:S02]  /*11c00*/  LOP3.LUT R14, R34, 0xff, RZ, 0xc0, !PT ;  /* 0x000000ff220e7812 */ /* 0x000fe400078ec0ff */
[----:B------:R-:W-:Y:S02]  /*11c10*/  LOP3.LUT R39, R36, 0xff, RZ, 0xc0, !PT ;  /* 0x000000ff24277812 */ /* 0x000fe400078ec0ff */
[----:B------:R-:W-:Y:S02]  /*11c20*/  LOP3.LUT R3, R3, 0xff, RZ, 0xc0, !PT ;  /* 0x000000ff03037812 */ /* 0x000fe400078ec0ff */
[----:B------:R-:W-:Y:S02]  /*11c30*/  SHF.R.U32.HI R15, RZ, 0x10, R36 ;  /* 0x00000010ff0f7819 */ /* 0x000fe40000011624 */
[----:B------:R-:W-:-:S02]  /*11c40*/  LOP3.LUT R26, R26, 0xff, RZ, 0xc0, !PT ;  /* 0x000000ff1a1a7812 */ /* 0x000fc400078ec0ff */
[----:B------:R-:W-:Y:S02]  /*11c50*/  LOP3.LUT R40, R40, 0xff, RZ, 0xc0, !PT ;  /* 0x000000ff28287812 */ /* 0x000fe400078ec0ff */
[----:B------:R-:W-:Y:S02]  /*11c60*/  PRMT R14, R3, 0x7604, R14 ;  /* 0x00007604030e7816 */ /* 0x000fe4000000000e */
[----:B------:R-:W-:Y:S02]  /*11c70*/  PRMT R39, R38, 0x7604, R39 ;  /* 0x0000760426277816 */ /* 0x000fe40000000027 */
[----:B------:R-:W-:Y:S02]  /*11c80*/  SHF.R.U32.HI R3, RZ, 0x10, R34 ;  /* 0x00000010ff037819 */ /* 0x000fe40000011622 */
[----:B------:R-:W-:Y:S02]  /*11c90*/  LOP3.LUT R38, R15, 0xff, RZ, 0xc0, !PT ;  /* 0x000000ff0f267812 */ /* 0x000fe400078ec0ff */
[----:B------:R-:W-:-:S02]  /*11ca0*/  PRMT R27, R26, 0x7054, R27 ;  /* 0x000070541a1b7816 */ /* 0x000fc4000000001b */
[----:B------:R-:W-:Y:S02]  /*11cb0*/  PRMT R41, R40, 0x7054, R41 ;  /* 0x0000705428297816 */ /* 0x000fe40000000029 */
[----:B------:R-:W-:Y:S02]  /*11cc0*/  LOP3.LUT R3, R3, 0xff, RZ, 0xc0, !PT ;  /* 0x000000ff03037812 */ /* 0x000fe400078ec0ff */
[----:B------:R-:W-:Y:S02]  /*11cd0*/  PRMT R39, R38, 0x7054, R39 ;  /* 0x0000705426277816 */ /* 0x000fe40000000027 */
[----:B------:R-:W-:Y:S02]  /*11ce0*/  LOP3.LUT R41, R41, 0xff000000, R37, 0xf8, !PT ;  /* 0xff00000029297812 */ /* 0x000fe400078ef825 */
[----:B------:R-:W-:Y:S02]  /*11cf0*/  LOP3.LUT R35, R27, 0xff000000, R35, 0xf8, !PT ;  /* 0xff0000001b237812 */ /* 0x000fe400078ef823 */
[----:B------:R-:W-:-:S02]  /*11d00*/  PRMT R15, R3, 0x7054, R14 ;  /* 0x00007054030f7816 */ /* 0x000fc4000000000e */
        /* <DEDUP_REMOVED lines=90> */
[----:B------:R3:W-:Y:S02]  /*122b0*/  STS.128 [R234], R4 ;  /* 0x00000004ea007388 */ /* 0x0007e40000000c00 */
.L_x_458:
[----:B------:R-:W-:Y:S05]  /*122c0*/  BSYNC B1 ;  /* 0x0000000000017941 */ /* 0x000fea0003800000 */
.L_x_457:
[----:B------:R-:W-:Y:S04]  /*122d0*/  BSSY B1, `(.L_x_459) ;  /* 0x0000078000017945 */ /* 0x000fe80003800000 */
[----:B------:R-:W-:Y:S05]  /*122e0*/  @P2 BRA `(.L_x_460) ;  /* 0x0000000400d82947 */ /* 0x000fea0003800000 */
[----:B0-23--:R-:W0:Y:S01]  /*122f0*/  LDS.128 R4, [R0+0x16400] ;  /* 0x0164000000047984 */ /* 0x00de220000000c00 */
[----:B-----5:R-:W-:Y:S02]  /*12300*/  SHF.R.U32.HI R14, RZ, 0x8, R30 ;  /* 0x00000008ff0e7819 */ /* 0x020fe4000001161e */
[----:B------:R-:W-:Y:S02]  /*12310*/  SHF.R.U32.HI R26, RZ, 0x8, R31 ;  /* 0x00000008ff1a7819 */ /* 0x000fe4000001161f */
[----:B------:R-:W-:Y:S02]  /*12320*/  LOP3.LUT R3, R30, 0xff, RZ, 0xc0, !PT ;  /* 0x000000ff1e037812 */ /* 0x000fe400078ec0ff */
[----:B------:R-:W-:Y:S02]  /*12330*/  LOP3.LUT R14, R14, 0xff, RZ, 0xc0, !PT ;  /* 0x000000ff0e0e7812 */ /* 0x000fe400078ec0ff */
[----:B------:R-:W-:Y:S02]  /*12340*/  SHF.R.U32.HI R35, RZ, 0x8, R33 ;  /* 0x00000008ff237819 */ /* 0x000fe40000011621 */
[----:B------:R-:W-:-:S02]  /*12350*/  LOP3.LUT R15, R31, 0xff, RZ, 0xc0, !PT ;  /* 0x000000ff1f0f7812 */ /* 0x000fc400078ec0ff */
[----:B------:R-:W-:Y:S02]  /*12360*/  LOP3.LUT R26, R26, 0xff, RZ, 0xc0, !PT ;  /* 0x000000ff1a1a7812 */ /* 0x000fe400078ec0ff */
[----:B------:R-:W-:Y:S02]  /*12370*/  PRMT R3, R14, 0x7604, R3 ;  /* 0x000076040e037816 */ /* 0x000fe40000000003 */
[----:B------:R-:W-:Y:S02]  /*12380*/  SHF.R.U32.HI R37, RZ, 0x10, R33 ;  /* 0x00000010ff257819 */ /* 0x000fe40000011621 */
[----:B------:R-:W-:Y:S02]  /*12390*/  SHF.R.U32.HI R14, RZ, 0x8, R32 ;  /* 0x00000008ff0e7819 */ /* 0x000fe40000011620 */
[----:B------:R-:W-:Y:S01]  /*123a0*/  SHF.R.U32.HI R36, RZ, 0x10, R31 ;  /* 0x00000010ff247819 */ /* 0x000fe2000001161f */
[----:B------:R-:W-:Y:S01]  /*123b0*/  IMAD.U32 R37, R37, 0x10000, RZ ;  /* 0x0001000025257824 */ /* 0x000fe200078e00ff */
[----:B------:R-:W-:-:S02]  /*123c0*/  LOP3.LUT R34, R33, 0xff, RZ, 0xc0, !PT ;  /* 0x000000ff21227812 */ /* 0x000fc400078ec0ff */
[----:B------:R-:W-:Y:S02]  /*123d0*/  LOP3.LUT R35, R35, 0xff, RZ, 0xc0, !PT ;  /* 0x000000ff23237812 */ /* 0x000fe400078ec0ff */
[----:B------:R-:W-:Y:S02]  /*123e0*/  PRMT R15, R26, 0x7604, R15 ;  /* 0x000076041a0f7816 */ /* 0x000fe4000000000f */
[----:B------:R-:W-:Y:S02]  /*123f0*/  LOP3.LUT R26, R32, 0xff, RZ, 0xc0, !PT ;  /* 0x000000ff201a7812 */ /* 0x000fe400078ec0ff */
[----:B-1----:R-:W-:Y:S02]  /*12400*/  LOP3.LUT R27, R14, 0xff, RZ, 0xc0, !PT ;  /* 0x000000ff0e1b7812 */ /* 0x002fe400078ec0ff */
[----:B------:R-:W-:Y:S02]  /*12410*/  SHF.L.U32 R14, R36, 0x10, RZ ;  /* 0x00000010240e7819 */ /* 0x000fe400000006ff */
[----:B------:R-:W-:-:S02]  /*12420*/  PRMT R34, R35, 0x7604, R34 ;  /* 0x0000760423227816 */ /* 0x000fc40000000022 */
[----:B------:R-:W-:Y:S02]  /*12430*/  PRMT R35, R27, 0x7604, R26 ;  /* 0x000076041b237816 */ /* 0x000fe4000000001a */
[----:B------:R-:W-:Y:S02]  /*12440*/  LOP3.LUT R27, R15, 0xff0000, R14, 0xf8, !PT ;  /* 0x00ff00000f1b7812 */ /* 0x000fe400078ef80e */
[----:B------:R-:W-:Y:S02]  /*12450*/  LOP3.LUT R37, R34, 0xff0000, R37, 0xf8, !PT ;  /* 0x00ff000022257812 */ /* 0x000fe400078ef825 */
[----:B------:R-:W-:Y:S02]  /*12460*/  LOP3.LUT R35, R35, 0xff0000, R32, 0xf8, !PT ;  /* 0x00ff000023237812 */ /* 0x000fe400078ef820 */
[----:B------:R-:W-:Y:S02]  /*12470*/  LOP3.LUT R37, R37, 0xff000000, R33, 0xf8, !PT ;  /* 0xff00000025257812 */ /* 0x000fe400078ef821 */
[----:B------:R-:W-:-:S02]  /*12480*/  LOP3.LUT R31, R27, 0xff000000, R31, 0xf8, !PT ;  /* 0xff0000001b1f7812 */ /* 0x000fc400078ef81f */
[----:B------:R-:W-:Y:S02]  /*12490*/  LOP3.LUT R15, R3, 0xff0000, R30, 0xf8, !PT ;  /* 0x00ff0000030f7812 */ /* 0x000fe400078ef81e */
        /* <DEDUP_REMOVED lines=91> */
.L_x_460:
[----:B------:R-:W-:Y:S05]  /*12a50*/  BSYNC B1 ;  /* 0x0000000000017941 */ /* 0x000fea0003800000 */
.L_x_459:
[----:B------:R-:W-:Y:S04]  /*12a60*/  BSSY B1, `(.L_x_461) ;  /* 0x000007c000017945 */ /* 0x000fe80003800000 */
[----:B------:R-:W-:Y:S05]  /*12a70*/  @P3 BRA `(.L_x_462) ;  /* 0x0000000400e83947 */ /* 0x000fea0003800000 */
[----:B0-234-:R-:W0:Y:S01]  /*12a80*/  LDS.128 R4, [R234+0x2000] ;  /* 0x00200000ea047984 */ /* 0x01de220000000c00 */
[----:B-----5:R-:W-:Y:S02]  /*12a90*/  SHF.R.U32.HI R15, RZ, 0x8, R29 ;  /* 0x00000008ff0f7819 */ /* 0x020fe4000001161d */
[----:B------:R-:W-:Y:S02]  /*12aa0*/  SHF.R.U32.HI R32, RZ, 0x8, R25 ;  /* 0x00000008ff207819 */ /* 0x000fe40000011619 */
[----:B------:R-:W-:Y:S02]  /*12ab0*/  SHF.R.U32.HI R3, RZ, 0x8, R28 ;  /* 0x00000008ff037819 */ /* 0x000fe4000001161c */
[----:B-1----:R-:W-:Y:S02]  /*12ac0*/  SHF.R.U32.HI R27, RZ, 0x8, R24 ;  /* 0x00000008ff1b7819 */ /* 0x002fe40000011618 */
[----:B------:R-:W-:Y:S02]  /*12ad0*/  LOP3.LUT R26, R29, 0xff, RZ, 0xc0, !PT ;  /* 0x000000ff1d1a7812 */ /* 0x000fe400078ec0ff */
[----:B------:R-:W-:-:S02]  /*12ae0*/  LOP3.LUT R33, R25, 0xff, RZ, 0xc0, !PT ;  /* 0x000000ff19217812 */ /* 0x000fc400078ec0ff */
[----:B------:R-:W-:Y:S02]  /*12af0*/  LOP3.LUT R15, R15, 0xff, RZ, 0xc0, !PT ;  /* 0x000000ff0f0f7812 */ /* 0x000fe400078ec0ff */
[----:B------:R-:W-:Y:S02]  /*12b00*/  LOP3.LUT R32, R32, 0xff, RZ, 0xc0, !PT ;  /* 0x000000ff20207812 */ /* 0x000fe400078ec0ff */
[----:B------:R-:W-:Y:S02]  /*12b10*/  LOP3.LUT R14, R28, 0xff, RZ, 0xc0, !PT ;  /* 0x000000ff1c0e7812 */ /* 0x000fe400078ec0ff */
[----:B------:R-:W-:Y:S02]  /*12b20*/  LOP3.LUT R3, R3, 0xff, RZ, 0xc0, !PT ;  /* 0x000000ff03037812 */ /* 0x000fe400078ec0ff */
[----:B------:R-:W-:Y:S02]  /*12b30*/  LOP3.LUT R30, R27, 0xff, RZ, 0xc0, !PT ;  /* 0x000000ff1b1e7812 */ /* 0x000fe400078ec0ff */
[----:B------:R-:W-:-:S02]  /*12b40*/  PRMT R27, R15, 0x7604, R26 ;  /* 0x000076040f1b7816 */ /* 0x000fc4000000001a */
[----:B------:R-:W-:Y:S02]  /*12b50*/  PRMT R33, R32, 0x7604, R33 ;  /* 0x0000760420217816 */ /* 0x000fe40000000021 */
[----:B------:R-:W-:Y:S02]  /*12b60*/  SHF.R.U32.HI R26, RZ, 0x10, R29 ;  /* 0x00000010ff1a7819 */ /* 0x000fe4000001161d */
[----:B------:R-:W-:Y:S02]  /*12b70*/  SHF.R.U32.HI R32, RZ, 0x10, R25 ;  /* 0x00000010ff207819 */ /* 0x000fe40000011619 */
[----:B------:R-:W-:Y:S02]  /*12b80*/  PRMT R14, R3, 0x7604, R14 ;  /* 0x00007604030e7816 */ /* 0x000fe4000000000e */
[----:B------:R-:W-:Y:S02]  /*12b90*/  SHF.R.U32.HI R3, RZ, 0x10, R28 ;  /* 0x00000010ff037819 */ /* 0x000fe4000001161c */
[----:B------:R-:W-:-:S02]  /*12ba0*/  LOP3.LUT R26, R26, 0xff, RZ, 0xc0, !PT ;  /* 0x000000ff1a1a7812 */ /* 0x000fc400078ec0ff */
[----:B------:R-:W-:Y:S02]  /*12bb0*/  LOP3.LUT R32, R32, 0xff, RZ, 0xc0, !PT ;  /* 0x000000ff20207812 */ /* 0x000fe400078ec0ff */
[----:B------:R-:W-:Y:S02]  /*12bc0*/  LOP3.LUT R31, R24, 0xff, RZ, 0xc0, !PT ;  /* 0x000000ff181f7812 */ /* 0x000fe400078ec0ff */
[----:B------:R-:W-:Y:S02]  /*12bd0*/  SHF.R.U32.HI R15, RZ, 0x10, R24 ;  /* 0x00000010ff0f7819 */ /* 0x000fe40000011618 */
[----:B------:R-:W-:Y:S02]  /*12be0*/  LOP3.LUT R3, R3, 0xff, RZ, 0xc0, !PT ;  /* 0x000000ff03037812 */ /* 0x000fe400078ec0ff */
[----:B------:R-:W-:Y:S02]  /*12bf0*/  PRMT R27, R26, 0x7054, R27 ;  /* 0x000070541a1b7816 */ /* 0x000fe4000000001b */
        /* <DEDUP_REMOVED lines=98> */
.L_x_462:
[----:B------:R-:W-:Y:S05]  /*13220*/  BSYNC B1 ;  /* 0x0000000000017941 */ /* 0x000fea0003800000 */
.L_x_461:
[----:B------:R-:W-:Y:S04]  /*13230*/  BSSY B1, `(.L_x_463) ;  /* 0x0000078000017945 */ /* 0x000fe80003800000 */
[----:B------:R-:W-:Y:S05]  /*13240*/  @P4 BRA `(.L_x_464) ;  /* 0x0000000400d84947 */ /* 0x000fea0003800000 */
[----:B0-234-:R-:W0:Y:S01]  /*13250*/  LDS.128 R4, [R0+0x18400] ;  /* 0x0184000000047984 */ /* 0x01de220000000c00 */
[----:B-----5:R-:W-:Y:S02]  /*13260*/  SHF.R.U32.HI R14, RZ, 0x8, R20 ;  /* 0x00000008ff0e7819 */ /* 0x020fe40000011614 */
[----:B------:R-:W-:Y:S02]  /*13270*/  LOP3.LUT R3, R20, 0xff, RZ, 0xc0, !PT ;  /* 0x000000ff14037812 */ /* 0x000fe400078ec0ff */
[----:B------:R-:W-:Y:S02]  /*13280*/  LOP3.LUT R14, R14, 0xff, RZ, 0xc0, !PT ;  /* 0x000000ff0e0e7812 */ /* 0x000fe400078ec0ff */
[----:B------:R-:W-:Y:S02]  /*13290*/  SHF.R.U32.HI R24, RZ, 0x8, R21 ;  /* 0x00000008ff187819 */ /* 0x000fe40000011615 */
[----:B-1----:R-:W-:Y:S02]  /*132a0*/  SHF.R.U32.HI R27, RZ, 0x8, R13 ;  /* 0x00000008ff1b7819 */ /* 0x002fe4000001160d */
        /* <DEDUP_REMOVED lines=10> */
[----:B------:R-:W-:Y:S01]  /*13350*/  LOP3.LUT R25, R14, 0xff, RZ, 0xc0, !PT ;  /* 0x000000ff0e197812 */ /* 0x000fe200078ec0ff */
        /* <DEDUP_REMOVED lines=9> */
[----:B0-----:R-:W-:-:S02]  /*133f0*/  F2FP.F16.E4M3.UNPACK_B R3, R6.H1 ;  /* 0x00000006ff03723e */ /* 0x001fc400030006ff */
[--C-:B------:R-:W-:Y:S02]  /*13400*/  LOP3.LUT R27, R27, 0xff0000, R12.reuse, 0xf8, !PT ;  /* 0x00ff00001b1b7812 */ /* 0x100fe400078ef80c */
[----:B------:R-:W-:Y:S01]  /*13410*/  F2FP.F16.E4M3.UNPACK_B R26, R29 ;  /* 0x0000001dff1a723e */ /* 0x000fe200020006ff */
[--C-:B------:R-:W-:Y:S01]  /*13420*/  HADD2.F32 R13, -RZ, R3.reuse.H0_H0 ;  /* 0x20000003ff0d7230 */ /* 0x100fe20000004100 */
[----:B------:R-:W-:Y:S02]  /*13430*/  F2FP.F16.E4M3.UNPACK_B R21, R25 ;  /* 0x00000019ff15723e */ /* 0x000fe400020006ff */
[----:B------:R-:W-:Y:S01]  /*13440*/  LOP3.LUT R27, R27, 0xff000000, R12, 0xf8, !PT ;  /* 0xff0000001b1b7812 */ /* 0x000fe200078ef80c */
[----:B------:R-:W-:Y:S01]  /*13450*/  HADD2.F32 R12, -RZ, R3.H1_H1 ;  /* 0x30000003ff0c7230 */ /* 0x000fe20000004100 */
[----:B------:R-:W-:Y:S01]  /*13460*/  F2FP.F16.E4M3.UNPACK_B R6, R6 ;  /* 0x00000006ff06723e */ /* 0x000fe200020006ff */
[--C-:B------:R-:W-:Y:S01]  /*13470*/  HADD2.F32 R28, -RZ, R26.reuse.H1_H1 ;  /* 0x3000001aff1c7230 */ /* 0x100fe20000004100 */
[----:B------:R-:W-:Y:S01]  /*13480*/  LOP3.LUT R20, R15, 0xff000000, R20, 0xf8, !PT ;  /* 0xff0000000f147812 */ /* 0x000fe200078ef814 */
[--C-:B------:R-:W-:Y:S01]  /*13490*/  HADD2.F32 R24, -RZ, R21.reuse.H1_H1 ;  /* 0x30000015ff187230 */ /* 0x100fe20000004100 */
        /* <DEDUP_REMOVED lines=81> */
.L_x_464:
[----:B------:R-:W-:Y:S05]  /*139b0*/  BSYNC B1 ;  /* 0x0000000000017941 */ /* 0x000fea0003800000 */
.L_x_463:
[----:B------:R-:W-:Y:S05]  /*139c0*/  @P5 BRA `(.L_x_454) ;  /* 0x0000003c00285947 */ /* 0x000fea0003800000 */
[----:B0-234-:R-:W0:Y:S01]  /*139d0*/  LDS.128 R4, [R234+0x4000] ;  /* 0x00400000ea047984 */ /* 0x01de220000000c00 */
[----:B-----5:R-:W-:Y:S02]  /*139e0*/  SHF.R.U32.HI R12, RZ, 0x8, R11 ;  /* 0x00000008ff0c7819 */ /* 0x020fe4000001160b */
[----:B------:R-:W-:Y:S02]  /*139f0*/  SHF.R.U32.HI R20, RZ, 0x8, R9 ;  /* 0x00000008ff147819 */ /* 0x000fe40000011609 */
[----:B------:R-:W-:Y:S02]  /*13a00*/  LOP3.LUT R13, R11, 0xff, RZ, 0xc0, !PT ;  /* 0x000000ff0b0d7812 */ /* 0x000fe400078ec0ff */
[----:B------:R-:W-:Y:S02]  /*13a10*/  LOP3.LUT R21, R9, 0xff, RZ, 0xc0, !PT ;  /* 0x000000ff09157812 */ /* 0x000fe400078ec0ff */
[----:B------:R-:W-:Y:S02]  /*13a20*/  LOP3.LUT R12, R12, 0xff, RZ, 0xc0, !PT ;  /* 0x000000ff0c0c7812 */ /* 0x000fe400078ec0ff */
[----:B------:R-:W-:-:S02]  /*13a30*/  LOP3.LUT R20, R20, 0xff, RZ, 0xc0, !PT ;  /* 0x000000ff14147812 */ /* 0x000fc400078ec0ff */
[----:B------:R-:W-:Y:S02]  /*13a40*/  SHF.R.U32.HI R0, RZ, 0x8, R10 ;  /* 0x00000008ff007819 */ /* 0x000fe4000001160a */
[----:B------:R-:W-:Y:S02]  /*13a50*/  SHF.R.U32.HI R14, RZ, 0x8, R8 ;  /* 0x00000008ff0e7819 */ /* 0x000fe40000011608 */
[----:B------:R-:W-:Y:S02]  /*13a60*/  PRMT R13, R12, 0x7604, R13 ;  /* 0x000076040c0d7816 */ /* 0x000fe4000000000d */
[----:B------:R-:W-:Y:S02]  /*13a70*/  PRMT R21, R20, 0x7604, R21 ;  /* 0x0000760414157816 */ /* 0x000fe40000000015 */
[----:B------:R-:W-:Y:S02]  /*13a80*/  SHF.R.U32.HI R12, RZ, 0x10, R11 ;  /* 0x00000010ff0c7819 */ /* 0x000fe4000001160b */
[----:B------:R-:W-:-:S02]  /*13a90*/  SHF.R.U32.HI R20, RZ, 0x10, R9 ;  /* 0x00000010ff147819 */ /* 0x000fc40000011609 */
[----:B------:R-:W-:Y:S02]  /*13aa0*/  LOP3.LUT R3, R10, 0xff, RZ, 0xc0, !PT ;  /* 0x000000ff0a037812 */ /* 0x000fe400078ec0ff */
[----:B------:R-:W-:Y:S02]  /*13ab0*/  LOP3.LUT R15, R8, 0xff, RZ, 0xc0, !PT ;  /* 0x000000ff080f7812 */ /* 0x000fe400078ec0ff */
[----:B------:R-:W-:Y:S02]  /*13ac0*/  LOP3.LUT R0, R0, 0xff, RZ, 0xc0, !PT ;  /* 0x000000ff00007812 */ /* 0x000fe400078ec0ff */
[----:B------:R-:W-:Y:S02]  /*13ad0*/  LOP3.LUT R14, R14, 0xff, RZ, 0xc0, !PT ;  /* 0x000000ff0e0e7812 */ /* 0x000fe400078ec0ff */
[----:B------:R-:W-:Y:S02]  /*13ae0*/  LOP3.LUT R12, R12, 0xff, RZ, 0xc0, !PT ;  /* 0x000000ff0c0c7812 */ /* 0x000fe400078ec0ff */
[----:B------:R-:W-:-:S02]  /*13af0*/  LOP3.LUT R20, R20, 0xff, RZ, 0xc0, !PT ;  /* 0x000000ff14147812 */ /* 0x000fc400078ec0ff */
[----:B------:R-:W-:Y:S02]  /*13b00*/  PRMT R3, R0, 0x7604, R3 ;  /* 0x0000760400037816 */ /* 0x000fe40000000003 */
[----:B------:R-:W-:Y:S02]  /*13b10*/  PRMT R15, R14, 0x7604, R15 ;  /* 0x000076040e0f7816 */ /* 0x000fe4000000000f */
[----:B------:R-:W-:Y:S02]  /*13b20*/  SHF.R.U32.HI R0, RZ, 0x10, R10 ;  /* 0x00000010ff007819 */ /* 0x000fe4000001160a */
[----:B------:R-:W-:Y:S02]  /*13b30*/  SHF.R.U32.HI R14, RZ, 0x10, R8 ;  /* 0x00000010ff0e7819 */ /* 0x000fe40000011608 */
[----:B------:R-:W-:Y:S02]  /*13b40*/  PRMT R13, R12, 0x7054, R13 ;  /* 0x000070540c0d7816 */ /* 0x000fe4000000000d */
[----:B------:R-:W-:-:S02]  /*13b50*/  PRMT R21, R20, 0x7054, R21 ;  /* 0x0000705414157816 */ /* 0x000fc40000000015 */
[----:B------:R-:W-:Y:S02]  /*13b60*/  LOP3.LUT R0, R0, 0xff, RZ, 0xc0, !PT ;  /* 0x000000ff00007812 */ /* 0x000fe400078ec0ff */
[----:B------:R-:W-:Y:S02]  /*13b70*/  LOP3.LUT R14, R14, 0xff, RZ, 0xc0, !PT ;  /* 0x000000ff0e0e7812 */ /* 0x000fe400078ec0ff */
[----:B------:R-:W-:Y:S02]  /*13b80*/  LOP3.LUT R21, R21, 0xff000000, R9, 0xf8, !PT ;  /* 0xff00000015157812 */ /* 0x000fe400078ef809 */
[----:B------:R-:W-:Y:S02]  /*13b90*/  LOP3.LUT R13, R13, 0xff000000, R11, 0xf8, !PT ;  /* 0xff0000000d0d7812 */ /* 0x000fe400078ef80b */
[----:B------:R-:W-:Y:S02]  /*13ba0*/  PRMT R3, R0, 0x7054, R3 ;  /* 0x0000705400037816 */ /* 0x000fe40000000003 */
[----:B------:R-:W-:-:S02]  /*13bb0*/  PRMT R15, R14, 0x7054, R15 ;  /* 0x000070540e0f7816 */ /* 0x000fc4000000000f */
[-C--:B0-----:R-:W-:Y:S02]  /*13bc0*/  F2FP.F16.E4M3.UNPACK_B R0, R6.reuse.H1 ;  /* 0x00000006ff00723e */ /* 0x081fe400030006ff */
[----:B------:R-:W-:Y:S02]  /*13bd0*/  F2FP.F16.E4M3.UNPACK_B R24, R21 ;  /* 0x00000015ff18723e */ /* 0x000fe400020006ff */
[----:B------:R-:W-:Y:S01]  /*13be0*/  F2FP.F16.E4M3.UNPACK_B R14, R13 ;  /* 0x0000000dff0e723e */ /* 0x000fe200020006ff */
[----:B------:R-:W-:Y:S01]  /*13bf0*/  HADD2.F32 R9, -RZ, R0.H1_H1 ;  /* 0x30000000ff097230 */ /* 0x000fe20000004100 */
[----:B------:R-:W-:Y:S01]  /*13c00*/  LOP3.LUT R12, R3, 0xff000000, R10, 0xf8, !PT ;  /* 0xff000000030c7812 */ /* 0x000fe200078ef80a */
[----:B------:R-:W-:Y:S01]  /*13c10*/  HADD2.F32 R25, -RZ, R24.H1_H1 ;  /* 0x30000018ff197230 */ /* 0x000fe20000004100 */
[----:B------:R-:W-:Y:S01]  /*13c20*/  LOP3.LUT R20, R15, 0xff000000, R8, 0xf8, !PT ;  /* 0xff0000000f147812 */ /* 0x000fe200078ef808 */
[----:B------:R-:W-:Y:S01]  /*13c30*/  HADD2.F32 R15, -RZ, R14.H1_H1 ;  /* 0x3000000eff0f7230 */ /* 0x000fe20000004100 */
[----:B------:R-:W-:Y:S01]  /*13c40*/  F2FP.F16.E4M3.UNPACK_B R3, R6 ;  /* 0x00000006ff03723e */ /* 0x000fe200020006ff */
[----:B------:R-:W-:Y:S01]  /*13c50*/  HADD2.F32 R8, -RZ, R0.H0_H0 ;  /* 0x20000000ff087230 */ /* 0x000fe20000004100 */
[----:B------:R-:W-:Y:S01]  /*13c60*/  F2FP.F16.E4M3.UNPACK_B R10, R7 ;  /* 0x00000007ff0a723e */ /* 0x000fe200020006ff */
[C---:B-1----:R-:W-:Y:S01]  /*13c70*/  FMUL.FTZ R27, R9.reuse, R25 ;  /* 0x00000019091b7220 */ /* 0x042fe20000410000 */
[----:B------:R-:W-:Y:S01]  /*13c80*/  F2FP.F16.E4M3.UNPACK_B R11, R7.H1 ;  /* 0x00000007ff0b723e */ /* 0x000fe200030006ff */
[----:B------:R-:W-:Y:S01]  /*13c90*/  FMUL.FTZ R26, R9, R15 ;  /* 0x0000000f091a7220 */ /* 0x000fe20000410000 */
[-C--:B------:R-:W-:Y:S01]  /*13ca0*/  F2FP.F16.E4M3.UNPACK_B R6, R5.reuse ;  /* 0x00000005ff06723e */ /* 0x080fe200020006ff */
[----:B------:R-:W-:Y:S01]  /*13cb0*/  HADD2.F32 R24, -RZ, R24.H0_H0 ;  /* 0x20000018ff187230 */ /* 0x000fe20000004100 */
[----:B------:R-:W-:Y:S01]  /*13cc0*/  F2FP.F16.E4M3.UNPACK_B R7, R5.H1 ;  /* 0x00000005ff07723e */ /* 0x000fe200030006ff */
[----:B------:R-:W-:Y:S01]  /*13cd0*/  HADD2.F32 R5, -RZ, R3.H1_H1 ;  /* 0x30000003ff057230 */ /* 0x000fe20000004100 */
[----:B------:R-:W-:Y:S01]  /*13ce0*/  F2FP.F16.E4M3.UNPACK_B R21, R21.H1 ;  /* 0x00000015ff15723e */ /* 0x000fe200030006ff */
[----:B------:R-:W-:-:S02]  /*13cf0*/  HADD2.F32 R14, -RZ, R14.H0_H0 ;  /* 0x2000000eff0e7230 */ /* 0x000fc40000004100 */
[C---:B------:R-:W-:Y:S01]  /*13d00*/  FFMA.FTZ R27, R8.reuse, R15, -R27 ;  /* 0x0000000f081b7223 */ /* 0x040fe2000001081b */
[----:B------:R-:W-:Y:S01]  /*13d10*/  FFMA.FTZ R26, R8, R25, R26 ;  /* 0x00000019081a7223 */ /* 0x000fe2000001001a */
[----:B------:R-:W-:Y:S01]  /*13d20*/  HADD2.F32 R3, -RZ, R3.H0_H0 ;  /* 0x20000003ff037230 */ /* 0x000fe20000004100 */
[----:B------:R-:W-:Y:S01]  /*13d30*/  F2FP.F16.E4M3.UNPACK_B R13, R13.H1 ;  /* 0x0000000dff0d723e */ /* 0x000fe200030006ff */
[C---:B------:R-:W-:Y:S01]  /*13d40*/  FMUL.FTZ R8, R5.reuse, R24 ;  /* 0x0000001805087220 */ /* 0x040fe20000410000 */
[----:B------:R-:W-:Y:S01]  /*13d50*/  FMUL.FTZ R15, R5, R14 ;  /* 0x0000000e050f7220 */ /* 0x000fe20000410000 */
[--C-:B------:R-:W-:Y:S01]  /*13d60*/  HADD2.F32 R5, -RZ, R10.reuse.H1_H1 ;  /* 0x3000000aff057230 */ /* 0x100fe20000004100 */
[----:B------:R-:W-:Y:S01]  /*13d70*/  F2FP.F16.E4M3.UNPACK_B R0, R4 ;  /* 0x00000004ff00723e */ /* 0x000fe200020006ff */
[----:B------:R-:W-:Y:S02]  /*13d80*/  HADD2.F32 R9, -RZ, R21.H0_H0 ;  /* 0x20000015ff097230 */ /* 0x000fe40000004100 */
[C---:B------:R-:W-:Y:S01]  /*13d90*/  FFMA.FTZ R25, R3.reuse, R14, -R8 ;  /* 0x0000000e03197223 */ /* 0x040fe20000010808 */
[----:B------:R-:W-:Y:S01]  /*13da0*/  FFMA.FTZ R24, R3, R24, R15 ;  /* 0x0000001803187223 */ /* 0x000fe2000001000f */
[----:B------:R-:W-:Y:S01]  /*13db0*/  HADD2.F32 R8, -RZ, R13.H0_H0 ;  /* 0x2000000dff087230 */ /* 0x000fe20000004100 */
[----:B------:R-:W-:Y:S01]  /*13dc0*/  F2FP.F16.E4M3.UNPACK_B R4, R4.H1 ;  /* 0x00000004ff04723e */ /* 0x000fe200030006ff */
[----:B------:R-:W-:-:S02]  /*13dd0*/  HADD2.F32 R10, -RZ, R10.H0_H0 ;  /* 0x2000000aff0a7230 */ /* 0x000fc40000004100 */
[CC--:B------:R-:W-:Y:S01]  /*13de0*/  FMUL.FTZ R15, R5.reuse, R9.reuse ;  /* 0x00000009050f7220 */ /* 0x0c0fe20000410000 */
[----:B------:R-:W-:Y:S02]  /*13df0*/  HADD2.F32 R14, -RZ, R21.H1_H1 ;  /* 0x30000015ff0e7230 */ /* 0x000fe40000004100 */
[-C--:B------:R-:W-:Y:S01]  /*13e00*/  FMUL.FTZ R5, R5, R8.reuse ;  /* 0x0000000805057220 */ /* 0x080fe20000410000 */
[----:B------:R-:W-:Y:S02]  /*13e10*/  HADD2.F32 R3, -RZ, R11.H1_H1 ;  /* 0x3000000bff037230 */ /* 0x000fe40000004100 */
[C---:B------:R-:W-:Y:S01]  /*13e20*/  FFMA.FTZ R21, R10.reuse, R8, -R15 ;  /* 0x000000080a157223 */ /* 0x040fe2000001080f */
[----:B------:R-:W-:Y:S02]  /*13e30*/  HADD2.F32 R8, -RZ, R13.H1_H1 ;  /* 0x3000000dff087230 */ /* 0x000fe40000004100 */
[----:B------:R-:W-:Y:S01]  /*13e40*/  FFMA.FTZ R28, R10, R9, R5 ;  /* 0x000000090a1c7223 */ /* 0x000fe20000010005 */
[----:B------:R-:W-:-:S02]  /*13e50*/  HADD2.F32 R11, -RZ, R11.H0_H0 ;  /* 0x2000000bff0b7230 */ /* 0x000fc40000004100 */
[C---:B------:R-:W-:Y:S01]  /*13e60*/  FMUL.FTZ R30, R3.reuse, R14 ;  /* 0x0000000e031e7220 */ /* 0x040fe20000410000 */
[----:B------:R-:W-:Y:S01]  /*13e70*/  F2FP.F16.E4M3.UNPACK_B R9, R20 ;  /* 0x00000014ff09723e */ /* 0x000fe200020006ff */
[-C--:B------:R-:W-:Y:S01]  /*13e80*/  FMUL.FTZ R10, R3, R8.reuse ;  /* 0x00000008030a7220 */ /* 0x080fe20000410000 */
[----:B------:R-:W-:Y:S02]  /*13e90*/  HADD2.F32 R5, -RZ, R4.H1_H1 ;  /* 0x30000004ff057230 */ /* 0x000fe40000004100 */
[C---:B------:R-:W-:Y:S01]  /*13ea0*/  FFMA.FTZ R30, R11.reuse, R8, -R30 ;  /* 0x000000080b1e7223 */ /* 0x040fe2000001081e */
[----:B------:R-:W-:Y:S01]  /*13eb0*/  F2FP.F16.E4M3.UNPACK_B R8, R12 ;  /* 0x0000000cff08723e */ /* 0x000fe200020006ff */
[----:B------:R-:W-:Y:S01]  /*13ec0*/  FFMA.FTZ R29, R11, R14, R10 ;  /* 0x0000000e0b1d7223 */ /* 0x000fe2000001000a */
[--C-:B------:R-:W-:Y:S01]  /*13ed0*/  HADD2.F32 R13, -RZ, R9.reuse.H1_H1 ;  /* 0x30000009ff0d7230 */ /* 0x100fe20000004100 */
[----:B------:R-:W-:Y:S01]  /*13ee0*/  F2FP.F16.E4M3.UNPACK_B R12, R12.H1 ;  /* 0x0000000cff0c723e */ /* 0x000fe200030006ff */
[----:B------:R-:W-:Y:S01]  /*13ef0*/  HADD2.F32 R10, -RZ, R9.H0_H0 ;  /* 0x20000009ff0a7230 */ /* 0x000fe20000004100 */
[----:B------:R-:W-:Y:S01]  /*13f00*/  F2FP.F16.E4M3.UNPACK_B R20, R20.H1 ;  /* 0x00000014ff14723e */ /* 0x000fe200030006ff */
[----:B------:R-:W-:-:S02]  /*13f10*/  HADD2.F32 R9, -RZ, R8.H1_H1 ;  /* 0x30000008ff097230 */ /* 0x000fc40000004100 */
[C---:B------:R-:W-:Y:S01]  /*13f20*/  FMUL.FTZ R11, R5.reuse, R13 ;  /* 0x0000000d050b7220 */ /* 0x040fe20000410000 */
[----:B------:R-:W-:Y:S02]  /*13f30*/  HADD2.F32 R3, -RZ, R0.H1_H1 ;  /* 0x30000000ff037230 */ /* 0x000fe40000004100 */
        /* <DEDUP_REMOVED lines=10> */
[----:B------:R-:W-:-:S02]  /*13fe0*/  HADD2.F32 R4, -RZ, R12.H1_H1 ;  /* 0x3000000cff047230 */ /* 0x000fc40000004100 */
[--C-:B------:R-:W-:Y:S02]  /*13ff0*/  HADD2.F32 R3, -RZ, R7.reuse.H1_H1 ;  /* 0x30000007ff037230 */ /* 0x100fe40000004100 */
[--C-:B------:R-:W-:Y:S02]  /*14000*/  HADD2.F32 R8, -RZ, R20.reuse.H1_H1 ;  /* 0x30000014ff087230 */ /* 0x100fe40000004100 */
[----:B------:R-:W-:Y:S02]  /*14010*/  HADD2.F32 R9, -RZ, R20.H0_H0 ;  /* 0x20000014ff097230 */ /* 0x000fe40000004100 */
[C---:B------:R-:W-:Y:S01]  /*14020*/  FMUL.FTZ R13, R3.reuse, R4 ;  /* 0x00000004030d7220 */ /* 0x040fe20000410000 */
[----:B------:R-:W-:Y:S02]  /*14030*/  HADD2.F32 R0, -RZ, R6.H1_H1 ;  /* 0x30000006ff007230 */ /* 0x000fe40000004100 */
[----:B------:R-:W-:Y:S02]  /*14040*/  HADD2.F32 R5, -RZ, R12.H0_H0 ;  /* 0x2000000cff057230 */ /* 0x000fe40000004100 */
[----:B------:R-:W-:Y:S01]  /*14050*/  FMUL.FTZ R12, R3, R8 ;  /* 0x00000008030c7220 */ /* 0x000fe20000410000 */
[----:B------:R-:W-:-:S02]  /*14060*/  HADD2.F32 R7, -RZ, R7.H0_H0 ;  /* 0x20000007ff077230 */ /* 0x000fc40000004100 */
[C---:B------:R-:W-:Y:S01]  /*14070*/  FMUL.FTZ R3, R0.reuse, R9 ;  /* 0x0000000900037220 */ /* 0x040fe20000410000 */
[----:B------:R-:W-:Y:S02]  /*14080*/  HADD2.F32 R6, -RZ, R6.H0_H0 ;  /* 0x20000006ff067230 */ /* 0x000fe40000004100 */
[-C--:B------:R-:W-:Y:S01]  /*14090*/  FMUL.FTZ R0, R0, R5.reuse ;  /* 0x0000000500007220 */ /* 0x080fe20000410000 */
[C---:B------:R-:W-:Y:S01]  /*140a0*/  FFMA.FTZ R12, R7.reuse, R4, -R12 ;  /* 0x00000004070c7223 */ /* 0x040fe2000001080c */
[----:B------:R-:W-:Y:S01]  /*140b0*/  FFMA.FTZ R13, R7, R8, R13 ;  /* 0x00000008070d7223 */ /* 0x000fe2000001000d */
[C---:B------:R-:W-:Y:S01]  /*140c0*/  FFMA.FTZ R5, R6.reuse, R5, -R3 ;  /* 0x0000000506057223 */ /* 0x040fe20000010803 */
[----:B------:R-:W-:Y:S01]  /*140d0*/  FFMA.FTZ R0, R6, R9, R0 ;  /* 0x0000000906007223 */ /* 0x000fe20000010000 */
[----:B------:R-:W-:Y:S02]  /*140e0*/  F2FP.SATFINITE.E4M3.F32.PACK_AB_MERGE_C R6, R26, R27, RZ ;  /* 0x0000001b1a06723e */ /* 0x000fe400048070ff */
[----:B------:R-:W-:-:S02]  /*140f0*/  F2FP.SATFINITE.E4M3.F32.PACK_AB_MERGE_C R7, R29, R30, RZ ;  /* 0x0000001e1d07723e */ /* 0x000fc400048070ff */
[----:B------:R-:W-:Y:S02]  /*14100*/  F2FP.SATFINITE.E4M3.F32.PACK_AB_MERGE_C R4, R15, R14, RZ ;  /* 0x0000000e0f04723e */ /* 0x000fe400048070ff */
[----:B------:R-:W-:Y:S02]  /*14110*/  F2FP.SATFINITE.E4M3.F32.PACK_AB_MERGE_C R12, R13, R12, RZ ;  /* 0x0000000c0d0c723e */ /* 0x000fe400048070ff */
[----:B------:R-:W-:Y:S02]  /*14120*/  F2FP.SATFINITE.E4M3.F32.PACK_AB_MERGE_C R6, R24, R25, R6 ;  /* 0x000000191806723e */ /* 0x000fe40004807006 */
[----:B------:R-:W-:Y:S02]  /*14130*/  F2FP.SATFINITE.E4M3.F32.PACK_AB_MERGE_C R7, R28, R21, R7 ;  /* 0x000000151c07723e */ /* 0x000fe40004807007 */
[----:B------:R-:W-:Y:S02]  /*14140*/  F2FP.SATFINITE.E4M3.F32.PACK_AB_MERGE_C R4, R10, R11, R4 ;  /* 0x0000000b0a04723e */ /* 0x000fe40004807004 */
[----:B------:R-:W-:-:S05]  /*14150*/  F2FP.SATFINITE.E4M3.F32.PACK_AB_MERGE_C R5, R0, R5, R12 ;  /* 0x000000050005723e */ /* 0x000fca000480700c */
[----:B------:R0:W-:Y:S01]  /*14160*/  STS.128 [R234+0x4000], R4 ;  /* 0x00400004ea007388 */ /* 0x0001e20000000c00 */
[----:B------:R-:W-:Y:S05]  /*14170*/  BRA `(.L_x_454) ;  /* 0x00000034003c7947 */ /* 0x000fea0003800000 */
.L_x_448:
[----:B------:R-:W-:-:S03]  /*14180*/  UMOV UR4, 0xffffffff ;  /* 0xffffffff00047882 */ /* 0x000fc60000000000 */
[----:B------:R-:W-:Y:S05]  /*14190*/  BRA.DIV UR4, `(.L_x_465) ;  /* 0x0000017204ec7947 */ /* 0x000fea000b800000 */
[----:B------:R0:W1:Y:S04]  /*141a0*/  SHFL.IDX PT, R3, R26, RZ, 0x1e1f ;  /* 0x001e1fff1a037589 */ /* 0x00006800000e0000 */
[----:B------:R0:W2:Y:S04]  /*141b0*/  SHFL.IDX PT, R21, R24, RZ, 0x1e1f ;  /* 0x001e1fff18157589 */ /* 0x0000a800000e0000 */
[----:B------:R0:W3:Y:S04]  /*141c0*/  SHFL.IDX PT, R0, R28, RZ, 0x1e1f ;  /* 0x001e1fff1c007589 */ /* 0x0000e800000e0000 */
[----:B------:R0:W4:Y:S02]  /*141d0*/  SHFL.IDX PT, R20, R29, RZ, 0x1e1f ;  /* 0x001e1fff1d147589 */ /* 0x00012400000e0000 */
.L_x_682:
[----:B------:R-:W-:Y:S01]  /*141e0*/  ULDC UR4, c[0x0][0x448] ;  /* 0x0001120000047ab9 */ /* 0x000fe20000000800 */
[----:B------:R-:W-:Y:S01]  /*141f0*/  BSSY B1, `(.L_x_466) ;  /* 0x000003a000017945 */ /* 0x000fe20003800000 */
[----:B------:R-:W-:Y:S01]  /*14200*/  IMAD R149, R149, UR4, RZ ;  /* 0x0000000495957c24 */ /* 0x000fe2000f8e02ff */
[----:B0-----:R-:W-:Y:S02]  /*14210*/  CS2R R28, SRZ ;  /* 0x00000000001c7805 */ /* 0x001fe4000001ff00 */
[----:B------:R-:W-:Y:S02]  /*14220*/  CS2R R30, SRZ ;  /* 0x00000000001e7805 */ /* 0x000fe4000001ff00 */
[----:B------:R-:W-:Y:S02]  /*14230*/  CS2R R6, SRZ ;  /* 0x0000000000067805 */ /* 0x000fe4000001ff00 */
[----:B------:R-:W-:Y:S02]  /*14240*/  CS2R R8, SRZ ;  /* 0x0000000000087805 */ /* 0x000fe4000001ff00 */
        /* <DEDUP_REMOVED lines=11> */
[C---:B------:R-:W-:Y:S01]  /*14300*/  VIADD R4, R18.reuse, 0x20 ;  /* 0x0000002012047836 */ /* 0x040fe20000000000 */
[----:B------:R-:W-:Y:S01]  /*14310*/  ULDC UR4, c[0x0][0x3f4] ;  /* 0x0000fd0000047ab9 */ /* 0x000fe20000000800 */
[C---:B------:R-:W-:Y:S02]  /*14320*/  IADD3 R5, R18.reuse, 0x40, RZ ;  /* 0x0000004012057810 */ /* 0x040fe40007ffe0ff */
[----:B------:R-:W-:Y:S02]  /*14330*/  CS2R R32, SRZ ;  /* 0x0000000000207805 */ /* 0x000fe4000001ff00 */
[----:B------:R-:W-:Y:S02]  /*14340*/  ISETP.GE.AND P2, PT, R18, UR4, PT ;  /* 0x0000000412007c0c */ /* 0x000fe4000bf46270 */
[----:B------:R-:W-:Y:S02]  /*14350*/  CS2R R34, SRZ ;  /* 0x0000000000227805 */ /* 0x000fe4000001ff00 */
[----:B------:R-:W-:-:S02]  /*14360*/  ISETP.GE.AND P1, PT, R4, UR4, PT ;  /* 0x0000000404007c0c */ /* 0x000fc4000bf26270 */
[----:B------:R-:W-:Y:S02]  /*14370*/  CS2R R28, SRZ ;  /* 0x00000000001c7805 */ /* 0x000fe4000001ff00 */
[----:B------:R-:W-:Y:S02]  /*14380*/  ISETP.GE.AND P0, PT, R5, UR4, PT ;  /* 0x0000000405007c0c */ /* 0x000fe4000bf06270 */
[----:B------:R-:W-:Y:S02]  /*14390*/  CS2R R30, SRZ ;  /* 0x00000000001e7805 */ /* 0x000fe4000001ff00 */
[----:B------:R-:W-:Y:S02]  /*143a0*/  CS2R R12, SRZ ;  /* 0x00000000000c7805 */ /* 0x000fe4000001ff00 */
[----:B------:R-:W-:Y:S02]  /*143b0*/  CS2R R14, SRZ ;  /* 0x00000000000e7805 */ /* 0x000fe4000001ff00 */
[----:B------:R-:W-:-:S02]  /*143c0*/  @!P2 SHF.R.S32.HI R5, RZ, 0x1f, R18 ;  /* 0x0000001fff05a819 */ /* 0x000fc40000011412 */
[C---:B-1----:R-:W-:Y:S01]  /*143d0*/  @!P2 IADD3 R36, P3, R18.reuse, R3, RZ ;  /* 0x000000031224a210 */ /* 0x042fe20007f7e0ff */
[----:B------:R-:W-:Y:S01]  /*143e0*/  @!P1 IMAD.SHL.U32 R42, R237, 0x10, RZ ;  /* 0x00000010ed2a9824 */ /* 0x000fe200078e00ff */
[----:B--2---:R-:W-:-:S03]  /*143f0*/  @!P2 IADD3 R38, P4, R18, R21, RZ ;  /* 0x000000151226a210 */ /* 0x004fc60007f9e0ff */
[--C-:B---3--:R-:W-:Y:S02]  /*14400*/  @!P2 IMAD.X R37, R0, 0x1, R5.reuse, P3 ;  /* 0x000000010025a824 */ /* 0x108fe400018e0605 */
[----:B----4-:R-:W-:Y:S01]  /*14410*/  @!P2 IMAD.X R39, R20, 0x1, R5, P4 ;  /* 0x000000011427a824 */ /* 0x010fe200020e0605 */
[----:B------:R-:W-:Y:S02]  /*14420*/  @!P1 SHF.R.S32.HI R5, RZ, 0x1f, R42 ;  /* 0x0000001fff059819 */ /* 0x000fe4000001142a */
[----:B------:R-:W-:Y:S02]  /*14430*/  CS2R R6, SRZ ;  /* 0x0000000000067805 */ /* 0x000fe4000001ff00 */
[----:B------:R-:W-:Y:S02]  /*14440*/  CS2R R24, SRZ ;  /* 0x0000000000187805 */ /* 0x000fe4000001ff00 */
[----:B------:R-:W-:Y:S02]  /*14450*/  CS2R R26, SRZ ;  /* 0x00000000001a7805 */ /* 0x000fe4000001ff00 */
[----:B------:R-:W-:-:S02]  /*14460*/  CS2R R8, SRZ ;  /* 0x0000000000087805 */ /* 0x000fc4000001ff00 */
[----:B------:R-:W-:Y:S01]  /*14470*/  CS2R R10, SRZ ;  /* 0x00000000000a7805 */ /* 0x000fe2000001ff00 */
[----:B------:R0:W5:Y:S04]  /*14480*/  @!P2 LD.E.128 R32, desc[UR54][R36.64] ;  /* 0x000000362420a980 */ /* 0x000168000c101d00 */
[----:B------:R0:W5:Y:S01]  /*14490*/  @!P2 LD.E.128 R28, desc[UR54][R38.64] ;  /* 0x00000036261ca980 */ /* 0x000162000c101d00 */
[----:B------:R-:W-:Y:S01]  /*144a0*/  @!P0 IMAD.SHL.U32 R48, R40, 0x10, RZ ;  /* 0x0000001028308824 */ /* 0x000fe200078e00ff */
[-C--:B------:R-:W-:Y:S02]  /*144b0*/  @!P1 IADD3 R40, P5, R3, R42.reuse, RZ ;  /* 0x0000002a03289210 */ /* 0x080fe40007fbe0ff */
[----:B------:R-:W-:Y:S02]  /*144c0*/  @!P1 IADD3 R42, P4, R21, R42, RZ ;  /* 0x0000002a152a9210 */ /* 0x000fe40007f9e0ff */
[----:B------:R-:W-:-:S02]  /*144d0*/  @!P0 IADD3 R46, P3, R3, R48, RZ ;  /* 0x00000030032e8210 */ /* 0x000fc40007f7e0ff */
[----:B------:R-:W-:Y:S01]  /*144e0*/  @!P0 SHF.R.S32.HI R3, RZ, 0x1f, R48 ;  /* 0x0000001fff038819 */ /* 0x000fe20000011430 */
[----:B------:R-:W-:Y:S01]  /*144f0*/  @!P1 IMAD.X R43, R20, 0x1, R5, P4 ;  /* 0x00000001142b9824 */ /* 0x000fe200020e0605 */
[C---:B------:R-:W-:Y:S02]  /*14500*/  @!P1 IADD3.X R41, R0.reuse, R5, RZ, P5, !PT ;  /* 0x0000000500299210 */ /* 0x040fe40002ffe4ff */
[----:B------:R-:W-:Y:S02]  /*14510*/  @!P0 IADD3 R48, P5, R21, R48, RZ ;  /* 0x0000003015308210 */ /* 0x000fe40007fbe0ff */
[----:B------:R-:W-:Y:S01]  /*14520*/  CS2R R4, SRZ ;  /* 0x0000000000047805 */ /* 0x000fe2000001ff00 */
[--C-:B------:R-:W-:Y:S01]  /*14530*/  @!P0 IMAD.X R47, R0, 0x1, R3.reuse, P3 ;  /* 0x00000001002f8824 */ /* 0x100fe200018e0603 */
[----:B------:R0:W5:Y:S01]  /*14540*/  @!P1 LD.E.128 R12, desc[UR54][R40.64] ;  /* 0x00000036280c9980 */ /* 0x000162000c101d00 */
[----:B------:R-:W-:-:S03]  /*14550*/  @!P0 IMAD.X R49, R20, 0x1, R3, P5 ;  /* 0x0000000114318824 */ /* 0x000fc600028e0603 */
[----:B------:R0:W5:Y:S04]  /*14560*/  @!P1 LD.E.128 R4, desc[UR54][R42.64] ;  /* 0x000000362a049980 */ /* 0x000168000c101d00 */
[----:B------:R0:W5:Y:S04]  /*14570*/  @!P0 LD.E.128 R24, desc[UR54][R46.64] ;  /* 0x000000362e188980 */ /* 0x000168000c101d00 */
[----:B------:R0:W5:Y:S02]  /*14580*/  @!P0 LD.E.128 R8, desc[UR54][R48.64] ;  /* 0x0000003630088980 */ /* 0x000164000c101d00 */
.L_x_467:
[----:B------:R-:W-:Y:S05]  /*14590*/  BSYNC B1 ;  /* 0x0000000000017941 */ /* 0x000fea0003800000 */
.L_x_466:
[----:B------:R-:W-:Y:S01]  /*145a0*/  ULEA.HI UR4, UR43, UR43, URZ, 0x1 ;  /* 0x0000002b2b047291 */ /* 0x000fe2000f8f083f */
[----:B---3--:R-:W-:Y:S01]  /*145b0*/  IMAD R0, R145, -0x80, R149 ;  /* 0xffffff8091007824 */ /* 0x008fe200078e0295 */
[----:B------:R-:W-:Y:S02]  /*145c0*/  BSSY B1, `(.L_x_468) ;  /* 0x0000009000017945 */ /* 0x000fe40003800000 */
[----:B------:R-:W-:Y:S02]  /*145d0*/  ULOP3.LUT UR4, UR4, 0xfffffffe, URZ, 0xc0, !UPT ;  /* 0xfffffffe04047892 */ /* 0x000fe4000f8ec03f */
[----:B-1----:R-:W-:Y:S02]  /*145e0*/  VIMNMX R3, R0, 0x80, PT ;  /* 0x0000008000037848 */ /* 0x002fe40003fe0100 */
[----:B------:R-:W-:Y:S02]  /*145f0*/  UIADD3 UR4, UR43, -UR4, URZ ;  /* 0x800000042b047290 */ /* 0x000fe4000fffe03f */
[----:B------:R-:W-:-:S04]  /*14600*/  ISETP.GE.AND P1, PT, R168, R3, PT ;  /* 0x00000003a800720c */ /* 0x000fc80003f26270 */
[----:B--2---:R-:W-:-:S05]  /*14610*/  IMAD.U32 R21, RZ, RZ, UR4 ;  /* 0x00000004ff157e24 */ /* 0x004fca000f8e00ff */
[----:B------:R-:W-:-:S04]  /*14620*/  SHF.L.U32 R21, R21, 0x1f, RZ ;  /* 0x0000001f15157819 */ /* 0x000fc800000006ff */
[----:B------:R-:W1:Y:S02]  /*14630*/  SYNCS.PHASECHK.TRANS64.TRYWAIT P0, [R16+URZ+0x29800], R21 ;  /* 0x02980015100075a7 */ /* 0x000e64000800017f */
[----:B-1----:R-:W-:Y:S05]  /*14640*/  @!P0 BRA `(.L_x_469) ;  /* 0x0000017000348947 */ /* 0x002fea0003800000 */
.L_x_683:
[----:B------:R-:W-:Y:S05]  /*14650*/  BSYNC B1 ;  /* 0x0000000000017941 */ /* 0x000fea0003800000 */
.L_x_468:
[----:B------:R-:W-:Y:S05]  /*14660*/  @P1 BRA `(.L_x_454) ;  /* 0x0000003000001947 */ /* 0x000fea0003800000 */
[----:B------:R-:W2:Y:S01]  /*14670*/  LDC R0, c[0x0][0x3f4] ;  /* 0x0000fd00ff007b82 */ /* 0x000ea20000000800 */
[C---:B-1----:R-:W-:Y:S01]  /*14680*/  VIADD R21, R18.reuse, 0x40 ;  /* 0x0000004012157836 */ /* 0x042fe20000000000 */
[C---:B------:R-:W-:Y:S01]  /*14690*/  IADD3 R3, R18.reuse, 0x20, RZ ;  /* 0x0000002012037810 */ /* 0x040fe20007ffe0ff */
[----:B------:R-:W-:Y:S01]  /*146a0*/  BSSY B1, `(.L_x_470) ;  /* 0x0000101000017945 */ /* 0x000fe20003800000 */
[-C--:B--2---:R-:W-:Y:S02]  /*146b0*/  ISETP.GE.AND P0, PT, R18, R0.reuse, PT ;  /* 0x000000001200720c */ /* 0x084fe40003f06270 */
[-C--:B------:R-:W-:Y:S02]  /*146c0*/  ISETP.GE.AND P1, PT, R3, R0.reuse, PT ;  /* 0x000000000300720c */ /* 0x080fe40003f26270 */
[----:B------:R-:W-:-:S09]  /*146d0*/  ISETP.GE.AND P2, PT, R21, R0, PT ;  /* 0x000000001500720c */ /* 0x000fd20003f46270 */
[----:B------:R-:W-:Y:S05]  /*146e0*/  @P0 BRA `(.L_x_471) ;  /* 0x0000000c00f00947 */ /* 0x000fea0003800000 */
[----:B------:R-:W2:Y:S01]  /*146f0*/  LDL R65, [R1+0x58] ;  /* 0x0000580001417983 */ /* 0x000ea20000100800 */
[----:B----4-:R-:W0:Y:S01]  /*14700*/  S2R R20, SR_TID.X ;  /* 0x0000000000147919 */ /* 0x010e220000002100 */
[----:B-----5:R-:W-:-:S04]  /*14710*/  SHF.R.U32.HI R3, RZ, 0x8, R32 ;  /* 0x00000008ff037819 */ /* 0x020fc80000011620 */
[----:B------:R-:W-:Y:S01]  /*14720*/  LOP3.LUT R21, R3, 0xff, RZ, 0xc0, !PT ;  /* 0x000000ff03157812 */ /* 0x000fe200078ec0ff */
[----:B0-----:R-:W-:-:S05]  /*14730*/  VIADD R38, R20, 0xffffff80 ;  /* 0xffffff8014267836 */ /* 0x001fca0000000000 */
[----:B------:R-:W-:-:S04]  /*14740*/  LEA.HI R40, R38, R38, RZ, 0x1 ;  /* 0x0000002626287211 */ /* 0x000fc800078f08ff */
[----:B------:R-:W-:-:S05]  /*14750*/  LOP3.LUT R40, R40, 0xfffffffe, RZ, 0xc0, !PT ;  /* 0xfffffffe28287812 */ /* 0x000fca00078ec0ff */
[----:B------:R-:W-:Y:S01]  /*14760*/  IMAD.IADD R40, R38, 0x1, -R40 ;  /* 0x0000000126287824 */ /* 0x000fe200078e0a28 */
[----:B------:R-:W-:-:S04]  /*14770*/  LOP3.LUT R20, R32, 0xff, RZ, 0xc0, !PT ;  /* 0x000000ff20147812 */ /* 0x000fc800078ec0ff */
[----:B------:R-:W-:Y:S02]  /*14780*/  LEA.HI R3, R0, R40, RZ, 0x1c ;  /* 0x0000002800037211 */ /* 0x000fe400078fe0ff */
[----:B------:R-:W-:Y:S02]  /*14790*/  PRMT R45, R21, 0x7604, R20 ;  /* 0x00007604152d7816 */ /* 0x000fe40000000014 */
[----:B------:R-:W-:-:S04]  /*147a0*/  SHF.R.S32.HI R20, RZ, 0x1f, R3 ;  /* 0x0000001fff147819 */ /* 0x000fc80000011403 */
[----:B------:R-:W-:Y:S01]  /*147b0*/  LEA.HI R21, R20, R3, RZ, 0x2 ;  /* 0x0000000314157211 */ /* 0x000fe200078f10ff */
[----:B------:R-:W-:-:S03]  /*147c0*/  IMAD.SHL.U32 R20, R3, 0x10, RZ ;  /* 0x0000001003147824 */ /* 0x000fc600078e00ff */
[----:B------:R-:W-:Y:S02]  /*147d0*/  SHF.L.U32 R21, R21, 0xb, RZ ;  /* 0x0000000b15157819 */ /* 0x000fe400000006ff */
[----:B------:R-:W-:Y:S02]  /*147e0*/  LOP3.LUT R3, R175, 0x30, R20, 0xf8, !PT ;  /* 0x00000030af037812 */ /* 0x000fe400078ef814 */
[----:B------:R-:W-:Y:S02]  /*147f0*/  SHF.R.U32.HI R37, RZ, 0x8, R33 ;  /* 0x00000008ff257819 */ /* 0x000fe40000011621 */
[----:B------:R-:W-:Y:S02]  /*14800*/  SHF.R.U32.HI R39, RZ, 0x8, R34 ;  /* 0x00000008ff277819 */ /* 0x000fe40000011622 */
[----:B------:R-:W-:Y:S02]  /*14810*/  LOP3.LUT R3, R3, R196, RZ, 0x3c, !PT ;  /* 0x000000c403037212 */ /* 0x000fe400078e3cff */
[----:B------:R-:W-:-:S02]  /*14820*/  LOP3.LUT R20, R21, 0xffffe000, RZ, 0xc0, !PT ;  /* 0xffffe00015147812 */ /* 0x000fc400078ec0ff */
[----:B------:R-:W-:Y:S02]  /*14830*/  LOP3.LUT R36, R33, 0xff, RZ, 0xc0, !PT ;  /* 0x000000ff21247812 */ /* 0x000fe400078ec0ff */
[----:B------:R-:W-:Y:S02]  /*14840*/  LOP3.LUT R38, R34, 0xff, RZ, 0xc0, !PT ;  /* 0x000000ff22267812 */ /* 0x000fe400078ec0ff */
[----:B------:R-:W-:Y:S02]  /*14850*/  LOP3.LUT R37, R37, 0xff, RZ, 0xc0, !PT ;  /* 0x000000ff25257812 */ /* 0x000fe400078ec0ff */
[----:B------:R-:W-:Y:S02]  /*14860*/  LOP3.LUT R39, R39, 0xff, RZ, 0xc0, !PT ;  /* 0x000000ff27277812 */ /* 0x000fe400078ec0ff */
[----:B------:R-:W-:Y:S02]  /*14870*/  IADD3 R3, R3, R197, R20 ;  /* 0x000000c503037210 */ /* 0x000fe40007ffe014 */
[----:B------:R-:W-:-:S02]  /*14880*/  PRMT R46, R37, 0x7604, R36 ;  /* 0x00007604252e7816 */ /* 0x000fc40000000024 */
[----:B------:R-:W-:Y:S01]  /*14890*/  PRMT R47, R39, 0x7604, R38 ;  /* 0x00007604272f7816 */ /* 0x000fe20000000026 */
[----:B------:R-:W-:Y:S01]  /*148a0*/  IMAD.IADD R3, R16, 0x1, R3 ;  /* 0x0000000110037824 */ /* 0x000fe200078e0203 */
[----:B------:R-:W-:Y:S02]  /*148b0*/  SHF.R.U32.HI R37, RZ, 0x8, R35 ;  /* 0x00000008ff257819 */ /* 0x000fe40000011623 */
[----:B------:R-:W-:Y:S02]  /*148c0*/  SHF.R.U32.HI R39, RZ, 0x8, R28 ;  /* 0x00000008ff277819 */ /* 0x000fe4000001161c */
[----:B------:R-:W-:Y:S01]  /*148d0*/  LOP3.LUT R36, R35, 0xff, RZ, 0xc0, !PT ;  /* 0x000000ff23247812 */ /* 0x000fe200078ec0ff */
[----:B------:R-:W0:Y:S01]  /*148e0*/  LDS.128 R40, [R3+0x14400] ;  /* 0x0144000003287984 */ /* 0x000e220000000c00 */
[----:B------:R-:W-:Y:S02]  /*148f0*/  LOP3.LUT R38, R28, 0xff, RZ, 0xc0, !PT ;  /* 0x000000ff1c267812 */ /* 0x000fe400078ec0ff */
[----:B------:R-:W-:-:S02]  /*14900*/  LOP3.LUT R37, R37, 0xff, RZ, 0xc0, !PT ;  /* 0x000000ff25257812 */ /* 0x000fc400078ec0ff */
[----:B------:R-:W-:Y:S02]  /*14910*/  LOP3.LUT R39, R39, 0xff, RZ, 0xc0, !PT ;  /* 0x000000ff27277812 */ /* 0x000fe400078ec0ff */
[----:B------:R-:W-:Y:S02]  /*14920*/  PRMT R48, R37, 0x7604, R36 ;  /* 0x0000760425307816 */ /* 0x000fe40000000024 */
[----:B------:R-:W-:Y:S02]  /*14930*/  PRMT R51, R39, 0x7604, R38 ;  /* 0x0000760427337816 */ /* 0x000fe40000000026 */
[----:B------:R-:W-:Y:S02]  /*14940*/  SHF.R.U32.HI R53, RZ, 0x8, R31 ;  /* 0x00000008ff357819 */ /* 0x000fe4000001161f */
        /* <DEDUP_REMOVED lines=13> */
[----:B------:R-:W-:Y:S01]  /*14a20*/  SHF.R.U32.HI R49, RZ, 0x10, R35 ;  /* 0x00000010ff317819 */ /* 0x000fe20000011623 */
[----:B------:R-:W-:-:S02]  /*14a30*/  IMAD.U32 R53, R53, 0x10000, RZ ;  /* 0x0001000035357824 */ /* 0x000fc400078e00ff */
[----:B------:R-:W-:Y:S01]  /*14a40*/  IMAD.U32 R21, R21, 0x10000, RZ ;  /* 0x0001000015157824 */ /* 0x000fe200078e00ff */
[----:B------:R-:W-:Y:S01]  /*14a50*/  SHF.R.U32.HI R59, RZ, 0x10, R31 ;  /* 0x00000010ff3b7819 */ /* 0x000fe2000001161f */
[----:B------:R-:W-:Y:S01]  /*14a60*/  IMAD.U32 R49, R49, 0x10000, RZ ;  /* 0x0001000031317824 */ /* 0x000fe200078e00ff */
[----:B------:R-:W-:Y:S02]  /*14a70*/  LOP3.LUT R55, R20, 0xff0000, R53, 0xf8, !PT ;  /* 0x00ff000014377812 */ /* 0x000fe400078ef835 */
[----:B------:R-:W-:Y:S02]  /*14a80*/  LOP3.LUT R21, R46, 0xff0000, R21, 0xf8, !PT ;  /* 0x00ff00002e157812 */ /* 0x000fe400078ef815 */
[----:B------:R-:W-:Y:S02]  /*14a90*/  SHF.L.U32 R59, R59, 0x10, RZ ;  /* 0x000000103b3b7819 */ /* 0x000fe400000006ff */
[----:B------:R-:W-:Y:S02]  /*14aa0*/  LOP3.LUT R49, R48, 0xff0000, R49, 0xf8, !PT ;  /* 0x00ff000030317812 */ /* 0x000fe400078ef831 */
[----:B------:R-:W-:-:S02]  /*14ab0*/  LOP3.LUT R45, R45, 0xff0000, R32, 0xf8, !PT ;  /* 0x00ff00002d2d7812 */ /* 0x000fc400078ef820 */
[----:B------:R-:W-:Y:S02]  /*14ac0*/  LOP3.LUT R47, R47, 0xff0000, R34, 0xf8, !PT ;  /* 0x00ff00002f2f7812 */ /* 0x000fe400078ef822 */
[----:B------:R-:W-:Y:S02]  /*14ad0*/  LOP3.LUT R55, R55, 0xff000000, R29, 0xf8, !PT ;  /* 0xff00000037377812 */ /* 0x000fe400078ef81d */
[----:B------:R-:W-:Y:S02]  /*14ae0*/  LOP3.LUT R53, R21, 0xff000000, R33, 0xf8, !PT ;  /* 0xff00000015357812 */ /* 0x000fe400078ef821 */
[----:B------:R-:W-:Y:S02]  /*14af0*/  LOP3.LUT R59, R52, 0xff0000, R59, 0xf8, !PT ;  /* 0x00ff0000343b7812 */ /* 0x000fe400078ef83b */
[----:B------:R-:W-:Y:S02]  /*14b00*/  LOP3.LUT R45, R45, 0xff000000, R32, 0xf8, !PT ;  /* 0xff0000002d2d7812 */ /* 0x000fe400078ef820 */
[----:B------:R-:W-:-:S02]  /*14b10*/  LOP3.LUT R54, R49, 0xff000000, R35, 0xf8, !PT ;  /* 0xff00000031367812 */ /* 0x000fc400078ef823 */
[----:B------:R-:W-:Y:S02]  /*14b20*/  LOP3.LUT R20, R47, 0xff000000, R34, 0xf8, !PT ;  /* 0xff0000002f147812 */ /* 0x000fe400078ef822 */
[----:B------:R-:W-:Y:S02]  /*14b30*/  F2FP.F16.E4M3.UNPACK_B R35, R55 ;  /* 0x00000037ff23723e */ /* 0x000fe400020006ff */
[----:B0-----:R-:W-:Y:S02]  /*14b40*/  F2FP.F16.E4M3.UNPACK_B R32, R41 ;  /* 0x00000029ff20723e */ /* 0x001fe400020006ff */
[----:B------:R-:W-:Y:S02]  /*14b50*/  F2FP.F16.E4M3.UNPACK_B R34, R53 ;  /* 0x00000035ff22723e */ /* 0x000fe400020006ff */
[----:B------:R-:W-:Y:S01]  /*14b60*/  LOP3.LUT R59, R59, 0xff000000, R31, 0xf8, !PT ;  /* 0xff0000003b3b7812 */ /* 0x000fe200078ef81f */
[----:B------:R-:W-:Y:S01]  /*14b70*/  HADD2.F32 R56, -RZ, R35.H0_H0 ;  /* 0x20000023ff387230 */ /* 0x000fe20000004100 */
[----:B------:R-:W-:Y:S01]  /*14b80*/  LOP3.LUT R51, R51, 0xff0000, R28, 0xf8, !PT ;  /* 0x00ff000033337812 */ /* 0x000fe200078ef81c */
[----:B------:R-:W-:Y:S01]  /*14b90*/  HADD2.F32 R29, -RZ, R32.H0_H0 ;  /* 0x20000020ff1d7230 */ /* 0x000fe20000004100 */
[----:B------:R-:W-:-:S02]  /*14ba0*/  LOP3.LUT R21, R57, 0xff0000, R30, 0xf8, !PT ;  /* 0x00ff000039157812 */ /* 0x000fc400078ef81e */
[----:B------:R-:W-:Y:S02]  /*14bb0*/  LOP3.LUT R57, R51, 0xff000000, R28, 0xf8, !PT ;  /* 0xff00000033397812 */ /* 0x000fe400078ef81c */
[-C--:B------:R-:W-:Y:S02]  /*14bc0*/  F2FP.F16.E4M3.UNPACK_B R50, R40.reuse ;  /* 0x00000028ff32723e */ /* 0x080fe400020006ff */
[----:B------:R-:W-:Y:S01]  /*14bd0*/  F2FP.F16.E4M3.UNPACK_B R51, R40.H1 ;  /* 0x00000028ff33723e */ /* 0x000fe200030006ff */
[----:B------:R-:W-:Y:S01]  /*14be0*/  FMUL.FTZ R40, R29, R56 ;  /* 0x000000381d287220 */ /* 0x000fe20000410000 */
[-C--:B------:R-:W-:Y:S02]  /*14bf0*/  F2FP.F16.E4M3.UNPACK_B R49, R43.reuse ;  /* 0x0000002bff31723e */ /* 0x080fe400020006ff */
[----:B------:R-:W-:Y:S02]  /*14c00*/  F2FP.F16.E4M3.UNPACK_B R52, R43.H1 ;  /* 0x0000002bff34723e */ /* 0x000fe400030006ff */
[----:B------:R-:W-:-:S02]  /*14c10*/  F2FP.F16.E4M3.UNPACK_B R41, R41.H1 ;  /* 0x00000029ff29723e */ /* 0x000fc400030006ff */
[----:B------:R-:W-:Y:S01]  /*14c20*/  F2FP.F16.E4M3.UNPACK_B R55, R55.H1 ;  /* 0x00000037ff37723e */ /* 0x000fe200030006ff */
[----:B------:R-:W-:Y:S01]  /*14c30*/  HADD2.F32 R32, -RZ, R32.H1_H1 ;  /* 0x30000020ff207230 */ /* 0x000fe20000004100 */
[----:B------:R-:W-:Y:S01]  /*14c40*/  F2FP.F16.E4M3.UNPACK_B R53, R53.H1 ;  /* 0x00000035ff35723e */ /* 0x000fe200030006ff */
[----:B--2---:R-:W0:Y:S02]  /*14c50*/  LDS.128 R36, [R65+0x14400] ;  /* 0x0144000041247984 */ /* 0x004e240000000c00 */
[----:B0-----:R-:W-:Y:S02]  /*14c60*/  F2FP.F16.E4M3.UNPACK_B R31, R37 ;  /* 0x00000025ff1f723e */ /* 0x001fe400020006ff */
[-C--:B------:R-:W-:Y:S02]  /*14c70*/  F2FP.F16.E4M3.UNPACK_B R46, R39.reuse ;  /* 0x00000027ff2e723e */ /* 0x080fe400020006ff */
[----:B------:R-:W-:Y:S02]  /*14c80*/  F2FP.F16.E4M3.UNPACK_B R48, R39.H1 ;  /* 0x00000027ff30723e */ /* 0x000fe400030006ff */
[----:B------:R-:W-:-:S02]  /*14c90*/  F2FP.F16.E4M3.UNPACK_B R39, R36 ;  /* 0x00000024ff27723e */ /* 0x000fc400020006ff */
[----:B------:R-:W-:Y:S01]  /*14ca0*/  F2FP.F16.E4M3.UNPACK_B R47, R36.H1 ;  /* 0x00000024ff2f723e */ /* 0x000fe200030006ff */
[----:B------:R-:W-:Y:S02]  /*14cb0*/  HADD2.F32 R36, -RZ, R34.H0_H0 ;  /* 0x20000022ff247230 */ /* 0x000fe40000004100 */
[----:B------:R-:W-:-:S03]  /*14cc0*/  HADD2.F32 R33, -RZ, R31.H0_H0 ;  /* 0x2000001fff217230 */ /* 0x000fc60000004100 */
[-C--:B------:R-:W-:Y:S02]  /*14cd0*/  FMUL.FTZ R43, R29, R36.reuse ;  /* 0x000000241d2b7220 */ /* 0x080fe40000410000 */
[C---:B------:R-:W-:Y:S02]  /*14ce0*/  FFMA.FTZ R29, R33.reuse, R36, -R40 ;  /* 0x00000024211d7223 */ /* 0x040fe40000010828 */
[----:B------:R-:W-:Y:S01]  /*14cf0*/  FFMA.FTZ R33, R33, R56, R43 ;  /* 0x0000003821217223 */ /* 0x000fe2000001002b */
[----:B------:R-:W-:Y:S01]  /*14d00*/  HADD2.F32 R43, -RZ, R35.H1_H1 ;  /* 0x30000023ff2b7230 */ /* 0x000fe20000004100 */
[----:B------:R-:W-:Y:S01]  /*14d10*/  F2FP.F16.E4M3.UNPACK_B R37, R37.H1 ;  /* 0x00000025ff25723e */ /* 0x000fe200030006ff */
[----:B------:R-:W-:Y:S02]  /*14d20*/  HADD2.F32 R36, -RZ, R34.H1_H1 ;  /* 0x30000022ff247230 */ /* 0x000fe40000004100 */
[----:B------:R-:W-:Y:S02]  /*14d30*/  HADD2.F32 R56, -RZ, R55.H0_H0 ;  /* 0x20000037ff387230 */ /* 0x000fe40000004100 */
[----:B------:R-:W-:-:S02]  /*14d40*/  HADD2.F32 R34, -RZ, R41.H0_H0 ;  /* 0x20000029ff227230 */ /* 0x000fc40000004100 */
[C---:B------:R-:W-:Y:S01]  /*14d50*/  FMUL.FTZ R58, R32.reuse, R43 ;  /* 0x0000002b203a7220 */ /* 0x040fe20000410000 */
[----:B------:R-:W-:Y:S02]  /*14d60*/  HADD2.F32 R31, -RZ, R31.H1_H1 ;  /* 0x3000001fff1f7230 */ /* 0x000fe40000004100 */
[----:B------:R-:W-:Y:S02]  /*14d70*/  HADD2.F32 R40, -RZ, R53.H0_H0 ;  /* 0x20000035ff287230 */ /* 0x000fe40000004100 */
[----:B------:R-:W-:Y:S01]  /*14d80*/  FMUL.FTZ R60, R32, R36 ;  /* 0x00000024203c7220 */ /* 0x000fe20000410000 */
[----:B------:R-:W-:Y:S02]  /*14d90*/  HADD2.F32 R35, -RZ, R37.H0_H0 ;  /* 0x20000025ff237230 */ /* 0x000fe40000004100 */
[C---:B------:R-:W-:Y:S01]  /*14da0*/  FMUL.FTZ R62, R34.reuse, R56 ;  /* 0x00000038223e7220 */ /* 0x040fe20000410000 */
[C---:B------:R-:W-:Y:S01]  /*14db0*/  FFMA.FTZ R32, R31.reuse, R36, -R58 ;  /* 0x000000241f207223 */ /* 0x040fe2000001083a */
[-C--:B------:R-:W-:Y:S01]  /*14dc0*/  FMUL.FTZ R61, R34, R40.reuse ;  /* 0x00000028223d7220 */ /* 0x080fe20000410000 */
[----:B------:R-:W-:Y:S01]  /*14dd0*/  F2FP.F16.E4M3.UNPACK_B R58, R59 ;  /* 0x0000003bff3a723e */ /* 0x000fe200020006ff */
[----:B------:R-:W-:Y:S01]  /*14de0*/  FFMA.FTZ R34, R31, R43, R60 ;  /* 0x0000002b1f227223 */ /* 0x000fe2000001003c */
[C---:B------:R-:W-:Y:S01]  /*14df0*/  FFMA.FTZ R31, R35.reuse, R40, -R62 ;  /* 0x00000028231f7223 */ /* 0x040fe2000001083e */
[----:B------:R-:W-:Y:S01]  /*14e00*/  F2FP.F16.E4M3.UNPACK_B R43, R54 ;  /* 0x00000036ff2b723e */ /* 0x000fe200020006ff */
[----:B------:R-:W-:Y:S01]  /*14e10*/  FFMA.FTZ R35, R35, R56, R61 ;  /* 0x0000003823237223 */ /* 0x000fe2000001003d */
[----:B------:R-:W-:-:S02]  /*14e20*/  HADD2.F32 R53, -RZ, R53.H1_H1 ;  /* 0x30000035ff357230 */ /* 0x000fc40000004100 */
[----:B------:R-:W-:Y:S02]  /*14e30*/  HADD2.F32 R56, -RZ, R55.H1_H1 ;  /* 0x30000037ff387230 */ /* 0x000fe40000004100 */
[----:B------:R-:W-:Y:S02]  /*14e40*/  HADD2.F32 R36, -RZ, R41.H1_H1 ;  /* 0x30000029ff247230 */ /* 0x000fe40000004100 */
[----:B------:R-:W-:Y:S02]  /*14e50*/  HADD2.F32 R60, -RZ, R58.H0_H0 ;  /* 0x2000003aff3c7230 */ /* 0x000fe40000004100 */
[----:B------:R-:W-:Y:S02]  /*14e60*/  HADD2.F32 R40, -RZ, R49.H0_H0 ;  /* 0x20000031ff287230 */ /* 0x000fe40000004100 */
[----:B------:R-:W-:Y:S02]  /*14e70*/  HADD2.F32 R55, -RZ, R43.H0_H0 ;  /* 0x2000002bff377230 */ /* 0x000fe40000004100 */
[----:B------:R-:W-:Y:S01]  /*14e80*/  FMUL.FTZ R62, R36, R56 ;  /* 0x00000038243e7220 */ /* 0x000fe20000410000 */
[----:B------:R-:W-:-:S02]  /*14e90*/  HADD2.F32 R37, -RZ, R37.H1_H1 ;  /* 0x30000025ff257230 */ /* 0x000fc40000004100 */
[----:B------:R-:W-:Y:S01]  /*14ea0*/  FMUL.FTZ R61, R36, R53 ;  /* 0x00000035243d7220 */ /* 0x000fe20000410000 */
[----:B------:R-:W-:Y:S02]  /*14eb0*/  HADD2.F32 R41, -RZ, R46.H0_H0 ;  /* 0x2000002eff297230 */ /* 0x000fe40000004100 */
[C---:B------:R-:W-:Y:S01]  /*14ec0*/  FMUL.FTZ R64, R40.reuse, R60 ;  /* 0x0000003c28407220 */ /* 0x040fe20000410000 */
[----:B------:R-:W-:Y:S01]  /*14ed0*/  FMUL.FTZ R63, R40, R55 ;  /* 0x00000037283f7220 */ /* 0x000fe20000410000 */
[----:B------:R-:W-:Y:S01]  /*14ee0*/  F2FP.F16.E4M3.UNPACK_B R59, R59.H1 ;  /* 0x0000003bff3b723e */ /* 0x000fe200030006ff */
[C---:B------:R-:W-:Y:S01]  /*14ef0*/  FFMA.FTZ R36, R37.reuse, R53, -R62 ;  /* 0x0000003525247223 */ /* 0x040fe2000001083e */
[----:B------:R-:W-:Y:S01]  /*14f00*/  FFMA.FTZ R40, R37, R56, R61 ;  /* 0x0000003825287223 */ /* 0x000fe2000001003d */
[----:B------:R-:W-:Y:S01]  /*14f10*/  F2FP.F16.E4M3.UNPACK_B R54, R54.H1 ;  /* 0x00000036ff36723e */ /* 0x000fe200030006ff */
[----:B------:R-:W-:Y:S01]  /*14f20*/  FFMA.FTZ R37, R41, R55, -R64 ;  /* 0x0000003729257223 */ /* 0x000fe20000010840 */
[----:B------:R-:W-:-:S02]  /*14f30*/  HADD2.F32 R55, -RZ, R43.H1_H1 ;  /* 0x3000002bff377230 */ /* 0x000fc40000004100 */
[----:B------:R-:W-:Y:S01]  /*14f40*/  FFMA.FTZ R41, R41, R60, R63 ;  /* 0x0000003c29297223 */ /* 0x000fe2000001003f */
[----:B------:R-:W-:Y:S02]  /*14f50*/  HADD2.F32 R43, -RZ, R46.H1_H1 ;  /* 0x3000002eff2b7230 */ /* 0x000fe40000004100 */
[----:B------:R-:W-:Y:S02]  /*14f60*/  HADD2.F32 R46, -RZ, R49.H1_H1 ;  /* 0x30000031ff2e7230 */ /* 0x000fe40000004100 */
[----:B------:R-:W-:Y:S02]  /*14f70*/  HADD2.F32 R60, -RZ, R59.H0_H0 ;  /* 0x2000003bff3c7230 */ /* 0x000fe40000004100 */
[----:B------:R-:W-:Y:S02]  /*14f80*/  HADD2.F32 R53, -RZ, R52.H0_H0 ;  /* 0x20000034ff357230 */ /* 0x000fe40000004100 */
[----:B------:R-:W-:Y:S02]  /*14f90*/  HADD2.F32 R56, -RZ, R54.H0_H0 ;  /* 0x20000036ff387230 */ /* 0x000fe40000004100 */
[----:B------:R-:W-:Y:S01]  /*14fa0*/  FMUL.FTZ R61, R46, R55 ;  /* 0x000000372e3d7220 */ /* 0x000fe20000410000 */
[----:B------:R-:W-:-:S02]  /*14fb0*/  HADD2.F32 R58, -RZ, R58.H1_H1 ;  /* 0x3000003aff3a7230 */ /* 0x000fc40000004100 */
[C---:B------:R-:W-:Y:S01]  /*14fc0*/  FMUL.FTZ R66, R53.reuse, R60 ;  /* 0x0000003c35427220 */ /* 0x040fe20000410000 */
[----:B------:R-:W-:Y:S02]  /*14fd0*/  HADD2.F32 R49, -RZ, R48.H0_H0 ;  /* 0x20000030ff317230 */ /* 0x000fe40000004100 */
[----:B------:R-:W-:Y:S01]  /*14fe0*/  FMUL.FTZ R53, R53, R56 ;  /* 0x0000003835357220 */ /* 0x000fe20000410000 */
[-C--:B------:R-:W-:Y:S01]  /*14ff0*/  FMUL.FTZ R62, R46, R58.reuse ;  /* 0x0000003a2e3e7220 */ /* 0x080fe20000410000 */
[----:B------:R-:W-:Y:S01]  /*15000*/  FFMA.FTZ R64, R43, R58, R61 ;  /* 0x0000003a2b407223 */ /* 0x000fe2000001003d */
[C---:B------:R-:W-:Y:S01]  /*15010*/  FFMA.FTZ R66, R49.reuse, R56, -R66 ;  /* 0x0000003831427223 */ /* 0x040fe20000010842 */
[----:B------:R-:W-:Y:S01]  /*15020*/  FFMA.FTZ R61, R49, R60, R53 ;  /* 0x0000003c313d7223 */ /* 0x000fe20000010035 */
[----:B------:R-:W-:Y:S02]  /*15030*/  F2FP.F16.E4M3.UNPACK_B R56, R57.H1 ;  /* 0x00000039ff38723e */ /* 0x000fe400030006ff */
[----:B------:R-:W-:Y:S01]  /*15040*/  F2FP.F16.E4M3.UNPACK_B R53, R45.H1 ;  /* 0x0000002dff35723e */ /* 0x000fe200030006ff */
[----:B------:R-:W-:Y:S01]  /*15050*/  FFMA.FTZ R46, R43, R55, -R62 ;  /* 0x000000372b2e7223 */ /* 0x000fe2000001083e */
        /* <DEDUP_REMOVED lines=8> */
[-C--:B------:R-:W-:Y:S01]  /*150e0*/  FMUL.FTZ R60, R52, R55.reuse ;  /* 0x00000037343c7220 */ /* 0x080fe20000410000 */
[----:B------:R-:W-:Y:S02]  /*150f0*/  HADD2.F32 R43, -RZ, R47.H0_H0 ;  /* 0x2000002fff2b7230 */ /* 0x000fe40000004100 */
[C---:B------:R-:W-:Y:S01]  /*15100*/  FMUL.FTZ R52, R49.reuse, R58 ;  /* 0x0000003a31347220 */ /* 0x040fe20000410000 */
[-C--:B------:R-:W-:Y:S01]  /*15110*/  FMUL.FTZ R49, R49, R54.reuse ;  /* 0x0000003631317220 */ /* 0x080fe20000410000 */
[----:B------:R-:W-:Y:S02]  /*15120*/  HADD2.F32 R56, -RZ, R56.H1_H1 ;  /* 0x30000038ff387230 */ /* 0x000fe40000004100 */
[----:B------:R-:W-:Y:S02]  /*15130*/  HADD2.F32 R51, -RZ, R51.H1_H1 ;  /* 0x30000033ff337230 */ /* 0x000fe40000004100 */
[C---:B------:R-:W-:Y:S01]  /*15140*/  FFMA.FTZ R63, R48.reuse, R55, -R63 ;  /* 0x00000037303f7223 */ /* 0x040fe2000001083f */
[----:B------:R-:W-:Y:S01]  /*15150*/  FFMA.FTZ R68, R48, R59, R60 ;  /* 0x0000003b30447223 */ /* 0x000fe2000001003c */
[C---:B------:R-:W-:Y:S01]  /*15160*/  FFMA.FTZ R55, R43.reuse, R54, -R52 ;  /* 0x000000362b377223 */ /* 0x040fe20000010834 */
[----:B------:R-:W-:Y:S01]  /*15170*/  FFMA.FTZ R59, R43, R58, R49 ;  /* 0x0000003a2b3b7223 */ /* 0x000fe20000010031 */
[----:B------:R-:W-:Y:S01]  /*15180*/  HADD2.F32 R52, -RZ, R53.H1_H1 ;  /* 0x30000035ff347230 */ /* 0x000fe20000004100 */
[----:B------:R-:W-:Y:S01]  /*15190*/  F2FP.F16.E4M3.UNPACK_B R57, R57 ;  /* 0x00000039ff39723e */ /* 0x000fe200020006ff */
[----:B------:R-:W-:Y:S01]  /*151a0*/  HADD2.F32 R47, -RZ, R47.H1_H1 ;  /* 0x3000002fff2f7230 */ /* 0x000fe20000004100 */
[----:B------:R-:W-:Y:S01]  /*151b0*/  F2FP.F16.E4M3.UNPACK_B R48, R45 ;  /* 0x0000002dff30723e */ /* 0x000fe200020006ff */
[C---:B------:R-:W-:Y:S01]  /*151c0*/  FMUL.FTZ R58, R51.reuse, R56 ;  /* 0x00000038333a7220 */ /* 0x040fe20000410000 */
[----:B------:R-:W-:Y:S01]  /*151d0*/  FMUL.FTZ R51, R51, R52 ;  /* 0x0000003433337220 */ /* 0x000fe20000410000 */
[----:B------:R-:W-:-:S02]  /*151e0*/  HADD2.F32 R54, -RZ, R57.H0_H0 ;  /* 0x20000039ff367230 */ /* 0x000fc40000004100 */
[----:B------:R-:W-:Y:S01]  /*151f0*/  FFMA.FTZ R60, R47, R52, -R58 ;  /* 0x000000342f3c7223 */ /* 0x000fe2000001083a */
[----:B------:R-:W-:Y:S02]  /*15200*/  HADD2.F32 R45, -RZ, R50.H0_H0 ;  /* 0x20000032ff2d7230 */ /* 0x000fe40000004100 */
[----:B------:R-:W-:Y:S01]  /*15210*/  HADD2.F32 R52, -RZ, R48.H0_H0 ;  /* 0x20000030ff347230 */ /* 0x000fe20000004100 */
[----:B------:R-:W-:Y:S01]  /*15220*/  LOP3.LUT R28, R21, 0xff000000, R30, 0xf8, !PT ;  /* 0xff000000151c7812 */ /* 0x000fe200078ef81e */
[----:B------:R-:W-:Y:S01]  /*15230*/  FFMA.FTZ R62, R47, R56, R51 ;  /* 0x000000382f3e7223 */ /* 0x000fe20000010033 */
[----:B------:R-:W-:Y:S01]  /*15240*/  HADD2.F32 R43, -RZ, R39.H0_H0 ;  /* 0x20000027ff2b7230 */ /* 0x000fe20000004100 */
[----:B------:R-:W-:Y:S01]  /*15250*/  F2FP.F16.E4M3.UNPACK_B R30, R42 ;  /* 0x0000002aff1e723e */ /* 0x000fe200020006ff */
[C---:B------:R-:W-:Y:S01]  /*15260*/  FMUL.FTZ R56, R45.reuse, R54 ;  /* 0x000000362d387220 */ /* 0x040fe20000410000 */
[----:B------:R-:W-:Y:S02]  /*15270*/  HADD2.F32 R57, -RZ, R57.H1_H1 ;  /* 0x30000039ff397230 */ /* 0x000fe40000004100 */
[----:B------:R-:W-:Y:S01]  /*15280*/  FMUL.FTZ R58, R45, R52 ;  /* 0x000000342d3a7220 */ /* 0x000fe20000410000 */
[----:B------:R-:W-:Y:S01]  /*15290*/  HADD2.F32 R50, -RZ, R50.H1_H1 ;  /* 0x30000032ff327230 */ /* 0x000fe20000004100 */
[----:B------:R-:W-:Y:S01]  /*152a0*/  F2FP.F16.E4M3.UNPACK_B R42, R42.H1 ;  /* 0x0000002aff2a723e */ /* 0x000fe200030006ff */
[----:B------:R-:W-:Y:S01]  /*152b0*/  HADD2.F32 R48, -RZ, R48.H1_H1 ;  /* 0x30000030ff307230 */ /* 0x000fe20000004100 */
[----:B------:R-:W-:Y:S01]  /*152c0*/  F2FP.F16.E4M3.UNPACK_B R47, R28.H1 ;  /* 0x0000001cff2f723e */ /* 0x000fe200030006ff */
[----:B------:R-:W-:Y:S01]  /*152d0*/  FFMA.FTZ R56, R43, R52, -R56 ;  /* 0x000000342b387223 */ /* 0x000fe20000010838 */
[----:B------:R-:W-:Y:S01]  /*152e0*/  F2FP.F16.E4M3.UNPACK_B R21, R38 ;  /* 0x00000026ff15723e */ /* 0x000fe200020006ff */
[----:B------:R-:W-:-:S02]  /*152f0*/  HADD2.F32 R39, -RZ, R39.H1_H1 ;  /* 0x30000027ff277230 */ /* 0x000fc40000004100 */
[----:B------:R-:W-:Y:S01]  /*15300*/  FFMA.FTZ R58, R43, R54, R58 ;  /* 0x000000362b3a7223 */ /* 0x000fe2000001003a */
[----:B------:R-:W-:Y:S01]  /*15310*/  F2FP.F16.E4M3.UNPACK_B R38, R38.H1 ;  /* 0x00000026ff26723e */ /* 0x000fe200030006ff */
[CC--:B------:R-:W-:Y:S01]  /*15320*/  FMUL.FTZ R52, R50.reuse, R57.reuse ;  /* 0x0000003932347220 */ /* 0x0c0fe20000410000 */
[----:B------:R-:W-:Y:S01]  /*15330*/  F2FP.F16.E4M3.UNPACK_B R45, R20.H1 ;  /* 0x00000014ff2d723e */ /* 0x000fe200030006ff */
[-C--:B------:R-:W-:Y:S01]  /*15340*/  FMUL.FTZ R54, R50, R48.reuse ;  /* 0x0000003032367220 */ /* 0x080fe20000410000 */
[----:B------:R-:W-:Y:S02]  /*15350*/  HADD2.F32 R50, -RZ, R47.H0_H0 ;  /* 0x2000002fff327230 */ /* 0x000fe40000004100 */
[----:B------:R-:W-:Y:S02]  /*15360*/  HADD2.F32 R43, -RZ, R42.H0_H0 ;  /* 0x2000002aff2b7230 */ /* 0x000fe40000004100 */
[C---:B------:R-:W-:Y:S01]  /*15370*/  FFMA.FTZ R49, R39.reuse, R48, -R52 ;  /* 0x0000003027317223 */ /* 0x040fe20000010834 */
[----:B------:R-:W-:Y:S01]  /*15380*/  FFMA.FTZ R57, R39, R57, R54 ;  /* 0x0000003927397223 */ /* 0x000fe20000010036 */
[----:B------:R-:W-:-:S02]  /*15390*/  HADD2.F32 R48, -RZ, R45.H0_H0 ;  /* 0x2000002dff307230 */ /* 0x000fc40000004100 */
[----:B------:R-:W-:Y:S02]  /*153a0*/  HADD2.F32 R39, -RZ, R38.H0_H0 ;  /* 0x20000026ff277230 */ /* 0x000fe40000004100 */
[C---:B------:R-:W-:Y:S01]  /*153b0*/  FMUL.FTZ R52, R43.reuse, R50 ;  /* 0x000000322b347220 */ /* 0x040fe20000410000 */
[----:B------:R-:W-:Y:S02]  /*153c0*/  HADD2.F32 R45, -RZ, R45.H1_H1 ;  /* 0x3000002dff2d7230 */ /* 0x000fe40000004100 */
[----:B------:R-:W-:Y:S02]  /*153d0*/  HADD2.F32 R47, -RZ, R47.H1_H1 ;  /* 0x3000002fff2f7230 */ /* 0x000fe40000004100 */
[----:B------:R-:W-:Y:S02]  /*153e0*/  HADD2.F32 R42, -RZ, R42.H1_H1 ;  /* 0x3000002aff2a7230 */ /* 0x000fe40000004100 */
[-C--:B------:R-:W-:Y:S01]  /*153f0*/  FMUL.FTZ R54, R43, R48.reuse ;  /* 0x000000302b367220 */ /* 0x080fe20000410000 */
[----:B------:R-:W-:Y:S01]  /*15400*/  FFMA.FTZ R52, R39, R48, -R52 ;  /* 0x0000003027347223 */ /* 0x000fe20000010834 */
[----:B------:R-:W-:-:S02]  /*15410*/  HADD2.F32 R38, -RZ, R38.H1_H1 ;  /* 0x30000026ff267230 */ /* 0x000fc40000004100 */
[C---:B------:R-:W-:Y:S01]  /*15420*/  FMUL.FTZ R43, R42.reuse, R47 ;  /* 0x0000002f2a2b7220 */ /* 0x040fe20000410000 */
[-C--:B------:R-:W-:Y:S01]  /*15430*/  FMUL.FTZ R48, R42, R45.reuse ;  /* 0x0000002d2a307220 */ /* 0x080fe20000410000 */
[----:B------:R-:W-:Y:S02]  /*15440*/  F2FP.F16.E4M3.UNPACK_B R42, R28 ;  /* 0x0000001cff2a723e */ /* 0x000fe400020006ff */
[----:B------:R-:W-:Y:S01]  /*15450*/  F2FP.F16.E4M3.UNPACK_B R20, R20 ;  /* 0x00000014ff14723e */ /* 0x000fe200020006ff */
[C---:B------:R-:W-:Y:S01]  /*15460*/  FFMA.FTZ R51, R38.reuse, R45, -R43 ;  /* 0x0000002d26337223 */ /* 0x040fe2000001082b */
[----:B------:R-:W-:Y:S01]  /*15470*/  FFMA.FTZ R54, R39, R50, R54 ;  /* 0x0000003227367223 */ /* 0x000fe20000010036 */
[----:B------:R-:W-:Y:S02]  /*15480*/  HADD2.F32 R43, -RZ, R42.H0_H0 ;  /* 0x2000002aff2b7230 */ /* 0x000fe40000004100 */
[----:B------:R-:W-:Y:S01]  /*15490*/  FFMA.FTZ R53, R38, R47, R48 ;  /* 0x0000002f26357223 */ /* 0x000fe20000010030 */
[----:B------:R-:W-:-:S02]  /*154a0*/  HADD2.F32 R28, -RZ, R30.H0_H0 ;  /* 0x2000001eff1c7230 */ /* 0x000fc40000004100 */
[----:B------:R-:W-:Y:S02]  /*154b0*/  HADD2.F32 R39, -RZ, R20.H0_H0 ;  /* 0x20000014ff277230 */ /* 0x000fe40000004100 */
[----:B------:R-:W-:Y:S02]  /*154c0*/  HADD2.F32 R42, -RZ, R42.H1_H1 ;  /* 0x3000002aff2a7230 */ /* 0x000fe40000004100 */
[----:B------:R-:W-:Y:S02]  /*154d0*/  HADD2.F32 R30, -RZ, R30.H1_H1 ;  /* 0x3000001eff1e7230 */ /* 0x000fe40000004100 */
[----:B------:R-:W-:Y:S02]  /*154e0*/  HADD2.F32 R38, -RZ, R20.H1_H1 ;  /* 0x30000014ff267230 */ /* 0x000fe40000004100 */
[C---:B------:R-:W-:Y:S01]  /*154f0*/  FMUL.FTZ R45, R28.reuse, R43 ;  /* 0x0000002b1c2d7220 */ /* 0x040fe20000410000 */
[--C-:B------:R-:W-:Y:S02]  /*15500*/  HADD2.F32 R20, -RZ, R21.reuse.H0_H0 ;  /* 0x20000015ff147230 */ /* 0x100fe40000004100 */
[----:B------:R-:W-:Y:S01]  /*15510*/  FMUL.FTZ R28, R28, R39 ;  /* 0x000000271c1c7220 */ /* 0x000fe20000410000 */
[----:B------:R-:W-:-:S02]  /*15520*/  HADD2.F32 R21, -RZ, R21.H1_H1 ;  /* 0x30000015ff157230 */ /* 0x000fc40000004100 */
[C---:B------:R-:W-:Y:S01]  /*15530*/  FMUL.FTZ R48, R30.reuse, R42 ;  /* 0x0000002a1e307220 */ /* 0x040fe20000410000 */
[-C--:B------:R-:W-:Y:S01]  /*15540*/  FMUL.FTZ R47, R30, R38.reuse ;  /* 0x000000261e2f7220 */ /* 0x080fe20000410000 */
[C---:B------:R-:W-:Y:S01]  /*15550*/  FFMA.FTZ R30, R20.reuse, R39, -R45 ;  /* 0x00000027141e7223 */ /* 0x040fe2000001082d */
[----:B------:R-:W-:Y:S01]  /*15560*/  FFMA.FTZ R20, R20, R43, R28 ;  /* 0x0000002b14147223 */ /* 0x000fe2000001001c */
[C---:B------:R-:W-:Y:S01]  /*15570*/  FFMA.FTZ R39, R21.reuse, R38, -R48 ;  /* 0x0000002615277223 */ /* 0x040fe20000010830 */
[----:B------:R-:W-:Y:S01]  /*15580*/  F2FP.SATFINITE.E4M3.F32.PACK_AB_MERGE_C R31, R36, R31, RZ ;  /* 0x0000001f241f723e */ /* 0x000fe200048070ff */
[----:B------:R-:W-:Y:S01]  /*15590*/  FFMA.FTZ R47, R21, R42, R47 ;  /* 0x0000002a152f7223 */ /* 0x000fe2000001002f */
[----:B------:R-:W-:Y:S02]  /*155a0*/  F2FP.SATFINITE.E4M3.F32.PACK_AB_MERGE_C R63, R63, R66, RZ ;  /* 0x000000423f3f723e */ /* 0x000fe400048070ff */
[----:B------:R-:W-:Y:S02]  /*155b0*/  F2FP.SATFINITE.E4M3.F32.PACK_AB_MERGE_C R35, R40, R35, RZ ;  /* 0x000000232823723e */ /* 0x000fe400048070ff */
[----:B------:R-:W-:-:S02]  /*155c0*/  F2FP.SATFINITE.E4M3.F32.PACK_AB_MERGE_C R28, R60, R55, RZ ;  /* 0x000000373c1c723e */ /* 0x000fc400048070ff */
[----:B------:R-:W-:Y:S02]  /*155d0*/  F2FP.SATFINITE.E4M3.F32.PACK_AB_MERGE_C R51, R51, R52, RZ ;  /* 0x000000343333723e */ /* 0x000fe400048070ff */
[----:B------:R-:W-:Y:S02]  /*155e0*/  F2FP.SATFINITE.E4M3.F32.PACK_AB_MERGE_C R61, R68, R61, RZ ;  /* 0x0000003d443d723e */ /* 0x000fe400048070ff */
[----:B------:R-:W-:Y:S02]  /*155f0*/  F2FP.SATFINITE.E4M3.F32.PACK_AB_MERGE_C R59, R62, R59, RZ ;  /* 0x0000003b3e3b723e */ /* 0x000fe400048070ff */
[----:B------:R-:W-:Y:S02]  /*15600*/  F2FP.SATFINITE.E4M3.F32.PACK_AB_MERGE_C R53, R53, R54, RZ ;  /* 0x000000363535723e */ /* 0x000fe400048070ff */
[----:B------:R-:W-:Y:S02]  /*15610*/  F2FP.SATFINITE.E4M3.F32.PACK_AB_MERGE_C R29, R32, R29, R31 ;  /* 0x0000001d201d723e */ /* 0x000fe4000480701f */
[----:B------:R-:W-:-:S02]  /*15620*/  F2FP.SATFINITE.E4M3.F32.PACK_AB_MERGE_C R31, R46, R37, R63 ;  /* 0x000000252e1f723e */ /* 0x000fc4000480703f */
[----:B------:R-:W-:Y:S02]  /*15630*/  F2FP.SATFINITE.E4M3.F32.PACK_AB_MERGE_C R33, R34, R33, R35 ;  /* 0x000000212221723e */ /* 0x000fe40004807023 */
[----:B------:R-:W-:Y:S02]  /*15640*/  F2FP.SATFINITE.E4M3.F32.PACK_AB_MERGE_C R28, R49, R56, R28 ;  /* 0x00000038311c723e */ /* 0x000fe4000480701c */
[----:B------:R-:W-:Y:S02]  /*15650*/  F2FP.SATFINITE.E4M3.F32.PACK_AB_MERGE_C R30, R39, R30, R51 ;  /* 0x0000001e271e723e */ /* 0x000fe40004807033 */
[----:B------:R-:W-:Y:S02]  /*15660*/  F2FP.SATFINITE.E4M3.F32.PACK_AB_MERGE_C R35, R64, R41, R61 ;  /* 0x000000294023723e */ /* 0x000fe4000480703d */
[----:B------:R-:W-:Y:S02]  /*15670*/  F2FP.SATFINITE.E4M3.F32.PACK_AB_MERGE_C R32, R57, R58, R59 ;  /* 0x0000003a3920723e */ /* 0x000fe4000480703b */
[----:B------:R-:W-:Y:S01]  /*15680*/  F2FP.SATFINITE.E4M3.F32.PACK_AB_MERGE_C R34, R47, R20, R53 ;  /* 0x000000142f22723e */ /* 0x000fe20004807035 */
[----:B------:R1:W-:Y:S04]  /*15690*/  STS.128 [R65+0x14400], R28 ;  /* 0x0144001c41007388 */ /* 0x0003e80000000c00 */
[----:B------:R1:W-:Y:S02]  /*156a0*/  STS.128 [R3+0x14400], R32 ;  /* 0x0144002003007388 */ /* 0x0003e40000000c00 */
.L_x_471:
[----:B------:R-:W-:Y:S05]  /*156b0*/  BSYNC B1 ;  /* 0x0000000000017941 */ /* 0x000fea0003800000 */
.L_x_470:
[----:B------:R-:W-:Y:S04]  /*156c0*/  BSSY B1, `(.L_x_472) ;  /* 0x0000101000017945 */ /* 0x000fe80003800000 */
[----:B------:R-:W-:Y:S05]  /*156d0*/  @P1 BRA `(.L_x_473) ;  /* 0x0000000c00fc1947 */ /* 0x000fea0003800000 */
[----:B------:R-:W2:Y:S01]  /*156e0*/  LDL R60, [R1+0x54] ;  /* 0x00005400013c7983 */ /* 0x000ea20000100800 */
[----:B-1---5:R-:W-:Y:S02]  /*156f0*/  SHF.R.U32.HI R3, RZ, 0x8, R12 ;  /* 0x00000008ff037819 */ /* 0x022fe4000001160c */
[----:B------:R-:W-:Y:S02]  /*15700*/  LOP3.LUT R21, R12, 0xff, RZ, 0xc0, !PT ;  /* 0x000000ff0c157812 */ /* 0x000fe400078ec0ff */
[----:B----4-:R-:W-:Y:S02]  /*15710*/  LOP3.LUT R20, R3, 0xff, RZ, 0xc0, !PT ;  /* 0x000000ff03147812 */ /* 0x010fe400078ec0ff */
[----:B------:R-:W-:Y:S02]  /*15720*/  LEA.HI R3, R0, R237, RZ, 0x1c ;  /* 0x000000ed00037211 */ /* 0x000fe400078fe0ff */
[----:B0-----:R-:W-:Y:S02]  /*15730*/  PRMT R37, R20, 0x7604, R21 ;  /* 0x0000760414257816 */ /* 0x001fe40000000015 */
[----:B------:R-:W-:-:S02]  /*15740*/  SHF.R.S32.HI R20, RZ, 0x1f, R3 ;  /* 0x0000001fff147819 */ /* 0x000fc40000011403 */
[----:B------:R-:W-:Y:S02]  /*15750*/  SHF.R.U32.HI R32, RZ, 0x8, R4 ;  /* 0x00000008ff207819 */ /* 0x000fe40000011604 */
[----:B------:R-:W-:Y:S01]  /*15760*/  LEA.HI R21, R20, R3, RZ, 0x2 ;  /* 0x0000000314157211 */ /* 0x000fe200078f10ff */
[----:B------:R-:W-:Y:S01]  /*15770*/  IMAD.SHL.U32 R20, R3, 0x10, RZ ;  /* 0x0000001003147824 */ /* 0x000fe200078e00ff */
[----:B------:R-:W-:Y:S02]  /*15780*/  SHF.R.U32.HI R28, RZ, 0x8, R13 ;  /* 0x00000008ff1c7819 */ /* 0x000fe4000001160d */
[----:B------:R-:W-:Y:S01]  /*15790*/  LOP3.LUT R33, R4, 0xff, RZ, 0xc0, !PT ;  /* 0x000000ff04217812 */ /* 0x000fe200078ec0ff */
[----:B------:R-:W-:Y:S01]  /*157a0*/  IMAD.SHL.U32 R21, R21, 0x800, RZ ;  /* 0x0000080015157824 */ /* 0x000fe200078e00ff */
[----:B------:R-:W-:Y:S02]  /*157b0*/  LOP3.LUT R3, R175, 0x30, R20, 0xf8, !PT ;  /* 0x00000030af037812 */ /* 0x000fe400078ef814 */
[----:B------:R-:W-:-:S02]  /*157c0*/  LOP3.LUT R32, R32, 0xff, RZ, 0xc0, !PT ;  /* 0x000000ff20207812 */ /* 0x000fc400078ec0ff */
[----:B------:R-:W-:Y:S02]  /*157d0*/  LOP3.LUT R3, R3, R196, RZ, 0x3c, !PT ;  /* 0x000000c403037212 */ /* 0x000fe400078e3cff */
[----:B------:R-:W-:Y:S02]  /*157e0*/  LOP3.LUT R20, R21, 0xffffe000, RZ, 0xc0, !PT ;  /* 0xffffe00015147812 */ /* 0x000fe400078ec0ff */
[----:B------:R-:W-:Y:S02]  /*157f0*/  LOP3.LUT R29, R13, 0xff, RZ, 0xc0, !PT ;  /* 0x000000ff0d1d7812 */ /* 0x000fe400078ec0ff */
[----:B------:R-:W-:Y:S02]  /*15800*/  LOP3.LUT R28, R28, 0xff, RZ, 0xc0, !PT ;  /* 0x000000ff1c1c7812 */ /* 0x000fe400078ec0ff */
[----:B------:R-:W-:Y:S02]  /*15810*/  PRMT R43, R32, 0x7604, R33 ;  /* 0x00007604202b7816 */ /* 0x000fe40000000021 */
[----:B------:R-:W-:-:S02]  /*15820*/  IADD3 R3, R3, R197, R20 ;  /* 0x000000c503037210 */ /* 0x000fc40007ffe014 */
[----:B------:R-:W-:Y:S02]  /*15830*/  SHF.R.U32.HI R32, RZ, 0x8, R6 ;  /* 0x00000008ff207819 */ /* 0x000fe40000011606 */
[----:B------:R-:W-:Y:S01]  /*15840*/  SHF.R.U32.HI R34, RZ, 0x8, R7 ;  /* 0x00000008ff227819 */ /* 0x000fe20000011607 */
[----:B------:R-:W-:Y:S01]  /*15850*/  IMAD.IADD R3, R16, 0x1, R3 ;  /* 0x0000000110037824 */ /* 0x000fe200078e0203 */
[----:B------:R-:W-:Y:S02]  /*15860*/  PRMT R36, R28, 0x7604, R29 ;  /* 0x000076041c247816 */ /* 0x000fe4000000001d */
[----:B------:R-:W-:Y:S02]  /*15870*/  SHF.R.U32.HI R28, RZ, 0x8, R14 ;  /* 0x00000008ff1c7819 */ /* 0x000fe4000001160e */
[----:B------:R-:W-:Y:S02]  /*15880*/  SHF.R.U32.HI R30, RZ, 0x8, R15 ;  /* 0x00000008ff1e7819 */ /* 0x000fe4000001160f */
[----:B------:R-:W-:-:S02]  /*15890*/  LOP3.LUT R33, R6, 0xff, RZ, 0xc0, !PT ;  /* 0x000000ff06217812 */ /* 0x000fc400078ec0ff */
[----:B------:R-:W-:Y:S02]  /*158a0*/  LOP3.LUT R32, R32, 0xff, RZ, 0xc0, !PT ;  /* 0x000000ff20207812 */ /* 0x000fe400078ec0ff */
[----:B------:R-:W-:Y:S02]  /*158b0*/  LOP3.LUT R35, R7, 0xff, RZ, 0xc0, !PT ;  /* 0x000000ff07237812 */ /* 0x000fe400078ec0ff */
[----:B------:R-:W-:Y:S02]  /*158c0*/  LOP3.LUT R34, R34, 0xff, RZ, 0xc0, !PT ;  /* 0x000000ff22227812 */ /* 0x000fe400078ec0ff */
[----:B------:R-:W-:Y:S02]  /*158d0*/  LOP3.LUT R29, R14, 0xff, RZ, 0xc0, !PT ;  /* 0x000000ff0e1d7812 */ /* 0x000fe400078ec0ff */
[----:B------:R-:W-:Y:S02]  /*158e0*/  LOP3.LUT R31, R15, 0xff, RZ, 0xc0, !PT ;  /* 0x000000ff0f1f7812 */ /* 0x000fe400078ec0ff */
[----:B------:R-:W-:-:S02]  /*158f0*/  LOP3.LUT R28, R28, 0xff, RZ, 0xc0, !PT ;  /* 0x000000ff1c1c7812 */ /* 0x000fc400078ec0ff */
[----:B------:R-:W-:Y:S02]  /*15900*/  LOP3.LUT R30, R30, 0xff, RZ, 0xc0, !PT ;  /* 0x000000ff1e1e7812 */ /* 0x000fe400078ec0ff */
[----:B------:R-:W-:Y:S02]  /*15910*/  PRMT R49, R32, 0x7604, R33 ;  /* 0x0000760420317816 */ /* 0x000fe40000000021 */
[----:B------:R-:W-:Y:S02]  /*15920*/  PRMT R53, R34, 0x7604, R35 ;  /* 0x0000760422357816 */ /* 0x000fe40000000023 */
[----:B------:R-:W0:Y:S01]  /*15930*/  LDS.128 R32, [R3+0x14400] ;  /* 0x0144000003207984 */ /* 0x000e220000000c00 */
[----:B------:R-:W-:Y:S02]  /*15940*/  PRMT R39, R28, 0x7604, R29 ;  /* 0x000076041c277816 */ /* 0x000fe4000000001d */
[----:B------:R-:W-:Y:S02]  /*15950*/  PRMT R41, R30, 0x7604, R31 ;  /* 0x000076041e297816 */ /* 0x000fe4000000001f */
[----:B------:R-:W-:-:S02]  /*15960*/  SHF.R.U32.HI R20, RZ, 0x8, R5 ;  /* 0x00000008ff147819 */ /* 0x000fc40000011605 */
[----:B------:R-:W-:Y:S02]  /*15970*/  LOP3.LUT R21, R5, 0xff, RZ, 0xc0, !PT ;  /* 0x000000ff05157812 */ /* 0x000fe400078ec0ff */
[----:B------:R-:W-:Y:S02]  /*15980*/  LOP3.LUT R20, R20, 0xff, RZ, 0xc0, !PT ;  /* 0x000000ff14147812 */ /* 0x000fe400078ec0ff */
[----:B------:R-:W-:Y:S02]  /*15990*/  SHF.R.U32.HI R38, RZ, 0x10, R14 ;  /* 0x00000010ff267819 */ /* 0x000fe4000001160e */
[----:B------:R-:W-:Y:S02]  /*159a0*/  PRMT R45, R20, 0x7604, R21 ;  /* 0x00007604142d7816 */ /* 0x000fe40000000015 */
[----:B------:R-:W-:Y:S02]  /*159b0*/  SHF.R.U32.HI R21, RZ, 0x10, R13 ;  /* 0x00000010ff157819 */ /* 0x000fe4000001160d */
[----:B------:R-:W-:-:S02]  /*159c0*/  SHF.R.U32.HI R20, RZ, 0x10, R12 ;  /* 0x00000010ff147819 */ /* 0x000fc4000001160c */
[----:B------:R-:W-:Y:S02]  /*159d0*/  LOP3.LUT R21, R21, 0xff, RZ, 0xc0, !PT ;  /* 0x000000ff15157812 */ /* 0x000fe400078ec0ff */
[----:B------:R-:W-:Y:S02]  /*159e0*/  LOP3.LUT R20, R20, 0xff, RZ, 0xc0, !PT ;  /* 0x000000ff14147812 */ /* 0x000fe400078ec0ff */
[----:B------:R-:W-:Y:S02]  /*159f0*/  PRMT R21, R21, 0x7054, R36 ;  /* 0x0000705415157816 */ /* 0x000fe40000000024 */
[----:B------:R-:W-:Y:S02]  /*15a00*/  SHF.R.U32.HI R36, RZ, 0x10, R5 ;  /* 0x00000010ff247819 */ /* 0x000fe40000011605 */
[----:B------:R-:W-:Y:S02]  /*15a10*/  LOP3.LUT R38, R38, 0xff, RZ, 0xc0, !PT ;  /* 0x000000ff26267812 */ /* 0x000fe400078ec0ff */
[----:B------:R-:W-:-:S02]  /*15a20*/  PRMT R37, R20, 0x7054, R37 ;  /* 0x0000705414257816 */ /* 0x000fc40000000025 */
[----:B------:R-:W-:Y:S02]  /*15a30*/  SHF.R.U32.HI R40, RZ, 0x10, R15 ;  /* 0x00000010ff287819 */ /* 0x000fe4000001160f */
[----:B------:R-:W-:Y:S02]  /*15a40*/  SHF.R.U32.HI R20, RZ, 0x10, R4 ;  /* 0x00000010ff147819 */ /* 0x000fe40000011604 */
[----:B------:R-:W-:Y:S02]  /*15a50*/  LOP3.LUT R36, R36, 0xff, RZ, 0xc0, !PT ;  /* 0x000000ff24247812 */ /* 0x000fe400078ec0ff */
[----:B------:R-:W-:Y:S02]  /*15a60*/  PRMT R39, R38, 0x7054, R39 ;  /* 0x0000705426277816 */ /* 0x000fe40000000027 */
[----:B------:R-:W-:Y:S02]  /*15a70*/  SHF.R.U32.HI R38, RZ, 0x10, R6 ;  /* 0x00000010ff267819 */ /* 0x000fe40000011606 */
[----:B------:R-:W-:-:S02]  /*15a80*/  LOP3.LUT R40, R40, 0xff, RZ, 0xc0, !PT ;  /* 0x000000ff28287812 */ /* 0x000fc400078ec0ff */
[----:B------:R-:W-:Y:S02]  /*15a90*/  LOP3.LUT R20, R20, 0xff, RZ, 0xc0, !PT ;  /* 0x000000ff14147812 */ /* 0x000fe400078ec0ff */
[----:B------:R-:W-:Y:S02]  /*15aa0*/  PRMT R47, R36, 0x7054, R45 ;  /* 0x00007054242f7816 */ /* 0x000fe4000000002d */
[----:B------:R-:W-:Y:S02]  /*15ab0*/  LOP3.LUT R38, R38, 0xff, RZ, 0xc0, !PT ;  /* 0x000000ff26267812 */ /* 0x000fe400078ec0ff */
[----:B------:R-:W-:Y:S02]  /*15ac0*/  PRMT R41, R40, 0x7054, R41 ;  /* 0x0000705428297816 */ /* 0x000fe40000000029 */
[----:B------:R-:W-:Y:S02]  /*15ad0*/  PRMT R43, R20, 0x7054, R43 ;  /* 0x00007054142b7816 */ /* 0x000fe4000000002b */
[----:B------:R-:W-:-:S02]  /*15ae0*/  LOP3.LUT R47, R47, 0xff000000, R5, 0xf8, !PT ;  /* 0xff0000002f2f7812 */ /* 0x000fc400078ef805 */
[----:B------:R-:W-:Y:S02]  /*15af0*/  LOP3.LUT R21, R21, 0xff000000, R13, 0xf8, !PT ;  /* 0xff00000015157812 */ /* 0x000fe400078ef80d */
[----:B------:R-:W-:Y:S02]  /*15b00*/  PRMT R51, R38, 0x7054, R49 ;  /* 0x0000705426337816 */ /* 0x000fe40000000031 */
[----:B------:R-:W-:Y:S02]  /*15b10*/  LOP3.LUT R46, R41, 0xff000000, R15, 0xf8, !PT ;  /* 0xff000000292e7812 */ /* 0x000fe400078ef80f */
[----:B------:R-:W-:Y:S02]  /*15b20*/  LOP3.LUT R49, R43, 0xff000000, R4, 0xf8, !PT ;  /* 0xff0000002b317812 */ /* 0x000fe400078ef804 */
[----:B------:R-:W-:Y:S02]  /*15b30*/  SHF.R.U32.HI R40, RZ, 0x10, R7 ;  /* 0x00000010ff287819 */ /* 0x000fe40000011607 */
[----:B------:R-:W-:-:S02]  /*15b40*/  F2FP.F16.E4M3.UNPACK_B R43, R47 ;  /* 0x0000002fff2b723e */ /* 0x000fc400020006ff */
[----:B0-----:R-:W-:Y:S02]  /*15b50*/  F2FP.F16.E4M3.UNPACK_B R15, R33 ;  /* 0x00000021ff0f723e */ /* 0x001fe400020006ff */
[----:B------:R-:W-:Y:S02]  /*15b60*/  F2FP.F16.E4M3.UNPACK_B R20, R21 ;  /* 0x00000015ff14723e */ /* 0x000fe400020006ff */
[----:B------:R-:W-:Y:S02]  /*15b70*/  LOP3.LUT R45, R37, 0xff000000, R12, 0xf8, !PT ;  /* 0xff000000252d7812 */ /* 0x000fe400078ef80c */
[----:B------:R-:W-:Y:S02]  /*15b80*/  LOP3.LUT R12, R39, 0xff000000, R14, 0xf8, !PT ;  /* 0xff000000270c7812 */ /* 0x000fe400078ef80e */
[----:B------:R-:W-:Y:S02]  /*15b90*/  LOP3.LUT R40, R40, 0xff, RZ, 0xc0, !PT ;  /* 0x000000ff28287812 */ /* 0x000fe400078ec0ff */
[----:B------:R-:W-:Y:S01]  /*15ba0*/  LOP3.LUT R5, R51, 0xff000000, R6, 0xf8, !PT ;  /* 0xff00000033057812 */ /* 0x000fe200078ef806 */
[--C-:B------:R-:W-:Y:S01]  /*15bb0*/  HADD2.F32 R6, -RZ, R15.reuse.H0_H0 ;  /* 0x2000000fff067230 */ /* 0x100fe20000004100 */
[----:B------:R-:W-:Y:S01]  /*15bc0*/  PRMT R53, R40, 0x7054, R53 ;  /* 0x0000705428357816 */ /* 0x000fe20000000035 */
[----:B------:R-:W-:Y:S01]  /*15bd0*/  HADD2.F32 R15, -RZ, R15.H1_H1 ;  /* 0x3000000fff0f7230 */ /* 0x000fe20000004100 */
[----:B------:R-:W-:-:S02]  /*15be0*/  F2FP.F16.E4M3.UNPACK_B R41, R35 ;  /* 0x00000023ff29723e */ /* 0x000fc400020006ff */
[----:B------:R-:W-:Y:S02]  /*15bf0*/  F2FP.F16.E4M3.UNPACK_B R42, R35.H1 ;  /* 0x00000023ff2a723e */ /* 0x000fe400030006ff */
[-C--:B------:R-:W-:Y:S02]  /*15c00*/  F2FP.F16.E4M3.UNPACK_B R35, R32.reuse ;  /* 0x00000020ff23723e */ /* 0x080fe400020006ff */
[----:B------:R-:W-:Y:S02]  /*15c10*/  F2FP.F16.E4M3.UNPACK_B R40, R32.H1 ;  /* 0x00000020ff28723e */ /* 0x000fe400030006ff */
[----:B------:R-:W-:Y:S02]  /*15c20*/  F2FP.F16.E4M3.UNPACK_B R33, R33.H1 ;  /* 0x00000021ff21723e */ /* 0x000fe400030006ff */
[----:B------:R-:W-:Y:S02]  /*15c30*/  F2FP.F16.E4M3.UNPACK_B R47, R47.H1 ;  /* 0x0000002fff2f723e */ /* 0x000fe400030006ff */
[----:B------:R-:W-:-:S02]  /*15c40*/  LOP3.LUT R53, R53, 0xff000000, R7, 0xf8, !PT ;  /* 0xff00000035357812 */ /* 0x000fc400078ef807 */
[-C--:B------:R-:W-:Y:S02]  /*15c50*/  F2FP.F16.E4M3.UNPACK_B R7, R34.reuse ;  /* 0x00000022ff07723e */ /* 0x080fe400020006ff */
[----:B------:R-:W-:Y:S01]  /*15c60*/  F2FP.F16.E4M3.UNPACK_B R34, R34.H1 ;  /* 0x00000022ff22723e */ /* 0x000fe200030006ff */
[----:B--2---:R-:W0:Y:S02]  /*15c70*/  LDS.128 R28, [R60+0x14400] ;  /* 0x014400003c1c7984 */ /* 0x004e240000000c00 */
[----:B0-----:R-:W-:Y:S02]  /*15c80*/  F2FP.F16.E4M3.UNPACK_B R14, R29 ;  /* 0x0000001dff0e723e */ /* 0x001fe400020006ff */
[-C--:B------:R-:W-:Y:S02]  /*15c90*/  F2FP.F16.E4M3.UNPACK_B R38, R31.reuse ;  /* 0x0000001fff26723e */ /* 0x080fe400020006ff */
[----:B------:R-:W-:Y:S01]  /*15ca0*/  F2FP.F16.E4M3.UNPACK_B R39, R31.H1 ;  /* 0x0000001fff27723e */ /* 0x000fe200030006ff */
[----:B------:R-:W-:Y:S01]  /*15cb0*/  HADD2.F32 R31, -RZ, R43.H0_H0 ;  /* 0x2000002bff1f7230 */ /* 0x000fe20000004100 */
[-C--:B------:R-:W-:Y:S01]  /*15cc0*/  F2FP.F16.E4M3.UNPACK_B R36, R28.reuse ;  /* 0x0000001cff24723e */ /* 0x080fe200020006ff */
[----:B------:R-:W-:Y:S01]  /*15cd0*/  HADD2.F32 R13, -RZ, R14.H0_H0 ;  /* 0x2000000eff0d7230 */ /* 0x000fe20000004100 */
[----:B------:R-:W-:Y:S01]  /*15ce0*/  F2FP.F16.E4M3.UNPACK_B R37, R28.H1 ;  /* 0x0000001cff25723e */ /* 0x000fe200030006ff */
[----:B------:R-:W-:-:S02]  /*15cf0*/  HADD2.F32 R28, -RZ, R20.H0_H0 ;  /* 0x20000014ff1c7230 */ /* 0x000fc40000004100 */
[C---:B------:R-:W-:Y:S01]  /*15d00*/  FMUL.FTZ R32, R6.reuse, R31 ;  /* 0x0000001f06207220 */ /* 0x040fe20000410000 */
[----:B------:R-:W-:Y:S01]  /*15d10*/  HADD2.F32 R43, -RZ, R43.H1_H1 ;  /* 0x3000002bff2b7230 */ /* 0x000fe20000004100 */
[----:B------:R-:W-:Y:S01]  /*15d20*/  F2FP.F16.E4M3.UNPACK_B R29, R29.H1 ;  /* 0x0000001dff1d723e */ /* 0x000fe200030006ff */
[----:B------:R-:W-:Y:S02]  /*15d30*/  HADD2.F32 R14, -RZ, R14.H1_H1 ;  /* 0x3000000eff0e7230 */ /* 0x000fe40000004100 */
[-C--:B------:R-:W-:Y:S01]  /*15d40*/  FMUL.FTZ R48, R6, R28.reuse ;  /* 0x0000001c06307220 */ /* 0x080fe20000410000 */
[----:B------:R-:W-:Y:S01]  /*15d50*/  FFMA.FTZ R6, R13, R28, -R32 ;  /* 0x0000001c0d067223 */ /* 0x000fe20000010820 */
[----:B------:R-:W-:Y:S01]  /*15d60*/  F2FP.F16.E4M3.UNPACK_B R28, R21.H1 ;  /* 0x00000015ff1c723e */ /* 0x000fe200030006ff */
[----:B------:R-:W-:Y:S01]  /*15d70*/  FMUL.FTZ R51, R15, R43 ;  /* 0x0000002b0f337220 */ /* 0x000fe20000410000 */
[----:B------:R-:W-:Y:S01]  /*15d80*/  FFMA.FTZ R13, R13, R31, R48 ;  /* 0x0000001f0d0d7223 */ /* 0x000fe20000010030 */
[----:B------:R-:W-:Y:S01]  /*15d90*/  HADD2.F32 R31, -RZ, R20.H1_H1 ;  /* 0x30000014ff1f7230 */ /* 0x000fe20000004100 */
[-C--:B------:R-:W-:Y:S01]  /*15da0*/  F2FP.F16.E4M3.UNPACK_B R4, R30.reuse ;  /* 0x0000001eff04723e */ /* 0x080fe200020006ff */
[----:B------:R-:W-:Y:S01]  /*15db0*/  HADD2.F32 R48, -RZ, R47.H0_H0 ;  /* 0x2000002fff307230 */ /* 0x000fe20000004100 */
[----:B------:R-:W-:Y:S01]  /*15dc0*/  F2FP.F16.E4M3.UNPACK_B R30, R30.H1 ;  /* 0x0000001eff1e723e */ /* 0x000fe200030006ff */
[----:B------:R-:W-:-:S02]  /*15dd0*/  HADD2.F32 R20, -RZ, R33.H0_H0 ;  /* 0x20000021ff147230 */ /* 0x000fc40000004100 */
[-C--:B------:R-:W-:Y:S01]  /*15de0*/  FMUL.FTZ R50, R15, R31.reuse ;  /* 0x0000001f0f327220 */ /* 0x080fe20000410000 */
[--C-:B------:R-:W-:Y:S02]  /*15df0*/  HADD2.F32 R32, -RZ, R28.reuse.H0_H0 ;  /* 0x2000001cff207230 */ /* 0x100fe40000004100 */
[C---:B------:R-:W-:Y:S01]  /*15e00*/  FFMA.FTZ R15, R14.reuse, R31, -R51 ;  /* 0x0000001f0e0f7223 */ /* 0x040fe20000010833 */
[----:B------:R-:W-:Y:S02]  /*15e10*/  HADD2.F32 R21, -RZ, R29.H0_H0 ;  /* 0x2000001dff157230 */ /* 0x000fe40000004100 */
[----:B------:R-:W-:Y:S01]  /*15e20*/  FFMA.FTZ R14, R14, R43, R50 ;  /* 0x0000002b0e0e7223 */ /* 0x000fe20000010032 */
[C---:B------:R-:W-:Y:S01]  /*15e30*/  FMUL.FTZ R52, R20.reuse, R48 ;  /* 0x0000003014347220 */ /* 0x040fe20000410000 */
[----:B------:R-:W-:Y:S01]  /*15e40*/  F2FP.F16.E4M3.UNPACK_B R51, R53 ;  /* 0x00000035ff33723e */ /* 0x000fe200020006ff */
[----:B------:R-:W-:Y:S02]  /*15e50*/  HADD2.F32 R50, -RZ, R47.H1_H1 ;  /* 0x3000002fff327230 */ /* 0x000fe40000004100 */
[----:B------:R-:W-:Y:S01]  /*15e60*/  FMUL.FTZ R55, R20, R32 ;  /* 0x0000002014377220 */ /* 0x000fe20000410000 */
[----:B------:R-:W-:Y:S01]  /*15e70*/  F2FP.F16.E4M3.UNPACK_B R47, R46 ;  /* 0x0000002eff2f723e */ /* 0x000fe200020006ff */
[----:B------:R-:W-:Y:S01]  /*15e80*/  FFMA.FTZ R20, R21, R32, -R52 ;  /* 0x0000002015147223 */ /* 0x000fe20000010834 */
[----:B------:R-:W-:-:S02]  /*15e90*/  HADD2.F32 R43, -RZ, R28.H1_H1 ;  /* 0x3000001cff2b7230 */ /* 0x000fc40000004100 */
[----:B------:R-:W-:Y:S01]  /*15ea0*/  FFMA.FTZ R21, R21, R48, R55 ;  /* 0x0000003015157223 */ /* 0x000fe20000010037 */
[----:B------:R-:W-:Y:S01]  /*15eb0*/  HADD2.F32 R33, -RZ, R33.H1_H1 ;  /* 0x30000021ff217230 */ /* 0x000fe20000004100 */
[----:B------:R-:W-:Y:S01]  /*15ec0*/  F2FP.F16.E4M3.UNPACK_B R53, R53.H1 ;  /* 0x00000035ff35723e */ /* 0x000fe200030006ff */
[----:B------:R-:W-:Y:S01]  /*15ed0*/  HADD2.F32 R52, -RZ, R51.H0_H0 ;  /* 0x20000033ff347230 */ /* 0x000fe20000004100 */
[----:B------:R-:W-:Y:S01]  /*15ee0*/  F2FP.F16.E4M3.UNPACK_B R46, R46.H1 ;  /* 0x0000002eff2e723e */ /* 0x000fe200030006ff */
[----:B------:R-:W-:Y:S02]  /*15ef0*/  HADD2.F32 R28, -RZ, R41.H0_H0 ;  /* 0x20000029ff1c7230 */ /* 0x000fe40000004100 */
[----:B------:R-:W-:Y:S02]  /*15f00*/  HADD2.F32 R48, -RZ, R47.H0_H0 ;  /* 0x2000002fff307230 */ /* 0x000fe40000004100 */
[----:B------:R-:W-:Y:S02]  /*15f10*/  HADD2.F32 R32, -RZ, R29.H1_H1 ;  /* 0x3000001dff207230 */ /* 0x000fe40000004100 */
[----:B------:R-:W-:Y:S01]  /*15f20*/  FMUL.FTZ R29, R33, R50 ;  /* 0x00000032211d7220 */ /* 0x000fe20000410000 */
[----:B------:R-:W-:-:S02]  /*15f30*/  HADD2.F32 R31, -RZ, R38.H0_H0 ;  /* 0x20000026ff1f7230 */ /* 0x000fc40000004100 */
[C---:B------:R-:W-:Y:S01]  /*15f40*/  FMUL.FTZ R54, R28.reuse, R52 ;  /* 0x000000341c367220 */ /* 0x040fe20000410000 */
[-C--:B------:R-:W-:Y:S01]  /*15f50*/  FMUL.FTZ R33, R33, R43.reuse ;  /* 0x0000002b21217220 */ /* 0x080fe20000410000 */
[-C--:B------:R-:W-:Y:S01]  /*15f60*/  FMUL.FTZ R55, R28, R48.reuse ;  /* 0x000000301c377220 */ /* 0x080fe20000410000 */
[----:B------:R-:W-:Y:S02]  /*15f70*/  HADD2.F32 R51, -RZ, R51.H1_H1 ;  /* 0x30000033ff337230 */ /* 0x000fe40000004100 */
[C---:B------:R-:W-:Y:S01]  /*15f80*/  FFMA.FTZ R29, R32.reuse, R43, -R29 ;  /* 0x0000002b201d7223 */ /* 0x040fe2000001081d */
[----:B------:R-:W-:Y:S02]  /*15f90*/  HADD2.F32 R41, -RZ, R41.H1_H1 ;  /* 0x30000029ff297230 */ /* 0x000fe40000004100 */
[C---:B------:R-:W-:Y:S01]  /*15fa0*/  FFMA.FTZ R28, R31.reuse, R48, -R54 ;  /* 0x000000301f1c7223 */ /* 0x040fe20000010836 */
[----:B------:R-:W-:Y:S01]  /*15fb0*/  FFMA.FTZ R32, R32, R50, R33 ;  /* 0x0000003220207223 */ /* 0x000fe20000010021 */
[----:B------:R-:W-:Y:S01]  /*15fc0*/  FFMA.FTZ R31, R31, R52, R55 ;  /* 0x000000341f1f7223 */ /* 0x000fe20000010037 */
[----:B------:R-:W-:-:S02]  /*15fd0*/  HADD2.F32 R47, -RZ, R47.H1_H1 ;  /* 0x3000002fff2f7230 */ /* 0x000fc40000004100 */
[C---:B------:R-:W-:Y:S01]  /*15fe0*/  FMUL.FTZ R55, R41.reuse, R51 ;  /* 0x0000003329377220 */ /* 0x040fe20000410000 */
[----:B------:R-:W-:Y:S01]  /*15ff0*/  HADD2.F32 R38, -RZ, R38.H1_H1 ;  /* 0x30000026ff267230 */ /* 0x000fe20000004100 */
[----:B------:R-:W-:Y:S01]  /*16000*/  F2FP.SATFINITE.E4M3.F32.PACK_AB_MERGE_C R21, R32, R21, RZ ;  /* 0x000000152015723e */ /* 0x000fe200048070ff */
[----:B------:R-:W-:Y:S02]  /*16010*/  HADD2.F32 R50, -RZ, R53.H0_H0 ;  /* 0x20000035ff327230 */ /* 0x000fe40000004100 */
[-C--:B------:R-:W-:Y:S01]  /*16020*/  FMUL.FTZ R52, R41, R47.reuse ;  /* 0x0000002f29347220 */ /* 0x080fe20000410000 */
[----:B------:R-:W-:Y:S02]  /*16030*/  HADD2.F32 R43, -RZ, R42.H0_H0 ;  /* 0x2000002aff2b7230 */ /* 0x000fe40000004100 */
[----:B------:R-:W-:Y:S01]  /*16040*/  FFMA.FTZ R55, R38, R47, -R55 ;  /* 0x0000002f26377223 */ /* 0x000fe20000010837 */
[----:B------:R-:W-:Y:S01]  /*16050*/  HADD2.F32 R48, -RZ, R46.H0_H0 ;  /* 0x2000002eff307230 */ /* 0x000fe20000004100 */
[----:B------:R-:W-:Y:S01]  /*16060*/  F2FP.F16.E4M3.UNPACK_B R47, R49.H1 ;  /* 0x00000031ff2f723e */ /* 0x000fe200030006ff */
[----:B------:R-:W-:-:S02]  /*16070*/  HADD2.F32 R33, -RZ, R39.H0_H0 ;  /* 0x20000027ff217230 */ /* 0x000fc40000004100 */
[C---:B------:R-:W-:Y:S01]  /*16080*/  FMUL.FTZ R56, R43.reuse, R50 ;  /* 0x000000322b387220 */ /* 0x040fe20000410000 */
[----:B------:R-:W-:Y:S01]  /*16090*/  F2FP.F16.E4M3.UNPACK_B R41, R45.H1 ;  /* 0x0000002dff29723e */ /* 0x000fe200030006ff */
[-C--:B------:R-:W-:Y:S01]  /*160a0*/  FMUL.FTZ R43, R43, R48.reuse ;  /* 0x000000302b2b7220 */ /* 0x080fe20000410000 */
[----:B------:R-:W-:Y:S01]  /*160b0*/  FFMA.FTZ R54, R38, R51, R52 ;  /* 0x0000003326367223 */ /* 0x000fe20000010034 */
[C---:B------:R-:W-:Y:S01]  /*160c0*/  FFMA.FTZ R56, R33.reuse, R48, -R56 ;  /* 0x0000003021387223 */ /* 0x040fe20000010838 */
[----:B------:R-:W-:Y:S02]  /*160d0*/  HADD2.F32 R46, -RZ, R46.H1_H1 ;  /* 0x3000002eff2e7230 */ /* 0x000fe40000004100 */
[----:B------:R-:W-:Y:S01]  /*160e0*/  FFMA.FTZ R57, R33, R50, R43 ;  /* 0x0000003221397223 */ /* 0x000fe2000001002b */
[----:B------:R-:W-:Y:S01]  /*160f0*/  HADD2.F32 R53, -RZ, R53.H1_H1 ;  /* 0x30000035ff357230 */ /* 0x000fe20000004100 */
[----:B------:R-:W-:Y:S01]  /*16100*/  F2FP.F16.E4M3.UNPACK_B R49, R49 ;  /* 0x00000031ff31723e */ /* 0x000fe200020006ff */
[----:B------:R-:W-:Y:S01]  /*16110*/  HADD2.F32 R42, -RZ, R42.H1_H1 ;  /* 0x3000002aff2a7230 */ /* 0x000fe20000004100 */
[----:B------:R-:W-:Y:S01]  /*16120*/  F2FP.F16.E4M3.UNPACK_B R45, R45 ;  /* 0x0000002dff2d723e */ /* 0x000fe200020006ff */
[----:B------:R-:W-:Y:S01]  /*16130*/  HADD2.F32 R48, -RZ, R47.H0_H0 ;  /* 0x2000002fff307230 */ /* 0x000fe20000004100 */
[----:B------:R-:W-:Y:S01]  /*16140*/  F2FP.SATFINITE.E4M3.F32.PACK_AB_MERGE_C R13, R14, R13, R21 ;  /* 0x0000000d0e0d723e */ /* 0x000fe20004807015 */
[----:B------:R-:W-:-:S02]  /*16150*/  HADD2.F32 R38, -RZ, R40.H0_H0 ;  /* 0x20000028ff267230 */ /* 0x000fc40000004100 */
[C---:B------:R-:W-:Y:S01]  /*16160*/  FMUL.FTZ R50, R42.reuse, R53 ;  /* 0x000000352a327220 */ /* 0x040fe20000410000 */
[----:B------:R-:W-:Y:S02]  /*16170*/  HADD2.F32 R43, -RZ, R41.H0_H0 ;  /* 0x20000029ff2b7230 */ /* 0x000fe40000004100 */
[----:B------:R-:W-:Y:S01]  /*16180*/  FMUL.FTZ R52, R42, R46 ;  /* 0x0000002e2a347220 */ /* 0x000fe20000410000 */
[----:B------:R-:W-:Y:S02]  /*16190*/  HADD2.F32 R33, -RZ, R37.H0_H0 ;  /* 0x20000025ff217230 */ /* 0x000fe40000004100 */
[C---:B------:R-:W-:Y:S01]  /*161a0*/  FMUL.FTZ R42, R38.reuse, R48 ;  /* 0x00000030262a7220 */ /* 0x040fe20000410000 */
[----:B------:R-:W-:Y:S02]  /*161b0*/  HADD2.F32 R47, -RZ, R47.H1_H1 ;  /* 0x3000002fff2f7230 */ /* 0x000fe40000004100 */
[----:B------:R-:W-:Y:S01]  /*161c0*/  FMUL.FTZ R51, R38, R43 ;  /* 0x0000002b26337220 */ /* 0x000fe20000410000 */
[----:B------:R-:W-:-:S02]  /*161d0*/  HADD2.F32 R40, -RZ, R40.H1_H1 ;  /* 0x30000028ff287230 */ /* 0x000fc40000004100 */
[C---:B------:R-:W-:Y:S01]  /*161e0*/  FFMA.FTZ R43, R33.reuse, R43, -R42 ;  /* 0x0000002b212b7223 */ /* 0x040fe2000001082a */
[----:B------:R-:W-:Y:S02]  /*161f0*/  HADD2.F32 R41, -RZ, R41.H1_H1 ;  /* 0x30000029ff297230 */ /* 0x000fe40000004100 */
[----:B------:R-:W-:Y:S01]  /*16200*/  FFMA.FTZ R51, R33, R48, R51 ;  /* 0x0000003021337223 */ /* 0x000fe20000010033 */
[----:B------:R-:W-:Y:S02]  /*16210*/  HADD2.F32 R39, -RZ, R39.H1_H1 ;  /* 0x30000027ff277230 */ /* 0x000fe40000004100 */
[C---:B------:R-:W-:Y:S01]  /*16220*/  FMUL.FTZ R42, R40.reuse, R47 ;  /* 0x0000002f282a7220 */ /* 0x040fe20000410000 */
[----:B------:R-:W-:Y:S02]  /*16230*/  HADD2.F32 R37, -RZ, R37.H1_H1 ;  /* 0x30000025ff257230 */ /* 0x000fe40000004100 */
[----:B------:R-:W-:Y:S01]  /*16240*/  FMUL.FTZ R40, R40, R41 ;  /* 0x0000002928287220 */ /* 0x000fe20000410000 */
[----:B------:R-:W-:-:S02]  /*16250*/  HADD2.F32 R38, -RZ, R35.H0_H0 ;  /* 0x20000023ff267230 */ /* 0x000fc40000004100 */
[C---:B------:R-:W-:Y:S01]  /*16260*/  FFMA.FTZ R59, R39.reuse, R46, -R50 ;  /* 0x0000002e273b7223 */ /* 0x040fe20000010832 */
[----:B------:R-:W-:Y:S01]  /*16270*/  FFMA.FTZ R58, R39, R53, R52 ;  /* 0x00000035273a7223 */ /* 0x000fe20000010034 */
[C---:B------:R-:W-:Y:S01]  /*16280*/  FFMA.FTZ R50, R37.reuse, R41, -R42 ;  /* 0x0000002925327223 */ /* 0x040fe2000001082a */
[----:B------:R-:W-:Y:S01]  /*16290*/  FFMA.FTZ R52, R37, R47, R40 ;  /* 0x0000002f25347223 */ /* 0x000fe20000010028 */
[----:B------:R-:W-:Y:S02]  /*162a0*/  HADD2.F32 R39, -RZ, R49.H0_H0 ;  /* 0x20000031ff277230 */ /* 0x000fe40000004100 */
[----:B------:R-:W-:Y:S01]  /*162b0*/  HADD2.F32 R37, -RZ, R45.H0_H0 ;  /* 0x2000002dff257230 */ /* 0x000fe20000004100 */
[----:B------:R-:W-:Y:S01]  /*162c0*/  F2FP.SATFINITE.E4M3.F32.PACK_AB_MERGE_C R57, R58, R57, RZ ;  /* 0x000000393a39723e */ /* 0x000fe200048070ff */
[----:B------:R-:W-:Y:S02]  /*162d0*/  HADD2.F32 R33, -RZ, R36.H0_H0 ;  /* 0x20000024ff217230 */ /* 0x000fe40000004100 */
[----:B------:R-:W-:Y:S01]  /*162e0*/  FMUL.FTZ R40, R38, R39 ;  /* 0x0000002726287220 */ /* 0x000fe20000410000 */
[----:B------:R-:W-:-:S02]  /*162f0*/  HADD2.F32 R49, -RZ, R49.H1_H1 ;  /* 0x30000031ff317230 */ /* 0x000fc40000004100 */
[-C--:B------:R-:W-:Y:S01]  /*16300*/  FMUL.FTZ R42, R38, R37.reuse ;  /* 0x00000025262a7220 */ /* 0x080fe20000410000 */
[----:B------:R-:W-:Y:S02]  /*16310*/  HADD2.F32 R35, -RZ, R35.H1_H1 ;  /* 0x30000023ff237230 */ /* 0x000fe40000004100 */
[C---:B------:R-:W-:Y:S01]  /*16320*/  FFMA.FTZ R41, R33.reuse, R37, -R40 ;  /* 0x0000002521297223 */ /* 0x040fe20000010828 */
[----:B------:R-:W-:Y:S02]  /*16330*/  HADD2.F32 R45, -RZ, R45.H1_H1 ;  /* 0x3000002dff2d7230 */ /* 0x000fe40000004100 */
[----:B------:R-:W-:Y:S01]  /*16340*/  FFMA.FTZ R42, R33, R39, R42 ;  /* 0x00000027212a7223 */ /* 0x000fe2000001002a */
[----:B------:R-:W-:Y:S01]  /*16350*/  HADD2.F32 R36, -RZ, R36.H1_H1 ;  /* 0x30000024ff247230 */ /* 0x000fe20000004100 */
[----:B------:R-:W-:Y:S01]  /*16360*/  F2FP.F16.E4M3.UNPACK_B R38, R5.H1 ;  /* 0x00000005ff26723e */ /* 0x000fe200030006ff */
[C---:B------:R-:W-:Y:S01]  /*16370*/  FMUL.FTZ R37, R35.reuse, R49 ;  /* 0x0000003123257220 */ /* 0x040fe20000410000 */
[----:B------:R-:W-:Y:S01]  /*16380*/  F2FP.F16.E4M3.UNPACK_B R33, R12.H1 ;  /* 0x0000000cff21723e */ /* 0x000fe200030006ff */
[----:B------:R-:W-:Y:S01]  /*16390*/  FMUL.FTZ R48, R35, R45 ;  /* 0x0000002d23307220 */ /* 0x000fe20000410000 */
[----:B------:R-:W-:-:S02]  /*163a0*/  HADD2.F32 R35, -RZ, R34.H0_H0 ;  /* 0x20000022ff237230 */ /* 0x000fc40000004100 */
[C---:B------:R-:W-:Y:S01]  /*163b0*/  FFMA.FTZ R46, R36.reuse, R45, -R37 ;  /* 0x0000002d242e7223 */ /* 0x040fe20000010825 */
[--C-:B------:R-:W-:Y:S02]  /*163c0*/  HADD2.F32 R40, -RZ, R38.reuse.H0_H0 ;  /* 0x20000026ff287230 */ /* 0x100fe40000004100 */
[----:B------:R-:W-:Y:S01]  /*163d0*/  FFMA.FTZ R49, R36, R49, R48 ;  /* 0x0000003124317223 */ /* 0x000fe20000010030 */
[--C-:B------:R-:W-:Y:S01]  /*163e0*/  HADD2.F32 R36, -RZ, R33.reuse.H0_H0 ;  /* 0x20000021ff247230 */ /* 0x100fe20000004100 */
[----:B------:R-:W-:Y:S01]  /*163f0*/  F2FP.F16.E4M3.UNPACK_B R12, R12 ;  /* 0x0000000cff0c723e */ /* 0x000fe200020006ff */
[----:B------:R-:W-:Y:S02]  /*16400*/  HADD2.F32 R39, -RZ, R38.H1_H1 ;  /* 0x30000026ff277230 */ /* 0x000fe40000004100 */
[C---:B------:R-:W-:Y:S01]  /*16410*/  FMUL.FTZ R48, R35.reuse, R40 ;  /* 0x0000002823307220 */ /* 0x040fe20000410000 */
[----:B------:R-:W-:Y:S02]  /*16420*/  HADD2.F32 R34, -RZ, R34.H1_H1 ;  /* 0x30000022ff227230 */ /* 0x000fe40000004100 */
[----:B------:R-:W-:Y:S01]  /*16430*/  FMUL.FTZ R38, R35, R36 ;  /* 0x0000002423267220 */ /* 0x000fe20000410000 */
[----:B------:R-:W-:Y:S01]  /*16440*/  HADD2.F32 R37, -RZ, R33.H1_H1 ;  /* 0x30000021ff257230 */ /* 0x000fe20000004100 */
[----:B------:R-:W-:Y:S01]  /*16450*/  F2FP.F16.E4M3.UNPACK_B R5, R5 ;  /* 0x00000005ff05723e */ /* 0x000fe200020006ff */
[----:B------:R-:W-:-:S02]  /*16460*/  HADD2.F32 R33, -RZ, R30.H0_H0 ;  /* 0x2000001eff217230 */ /* 0x000fc40000004100 */
[C---:B------:R-:W-:Y:S01]  /*16470*/  FMUL.FTZ R35, R34.reuse, R39 ;  /* 0x0000002722237220 */ /* 0x040fe20000410000 */
[----:B------:R-:W-:Y:S02]  /*16480*/  HADD2.F32 R30, -RZ, R30.H1_H1 ;  /* 0x3000001eff1e7230 */ /* 0x000fe40000004100 */
[-C--:B------:R-:W-:Y:S01]  /*16490*/  FMUL.FTZ R34, R34, R37.reuse ;  /* 0x0000002522227220 */ /* 0x080fe20000410000 */
[C---:B------:R-:W-:Y:S01]  /*164a0*/  FFMA.FTZ R48, R33.reuse, R36, -R48 ;  /* 0x0000002421307223 */ /* 0x040fe20000010830 */
[----:B------:R-:W-:Y:S01]  /*164b0*/  FFMA.FTZ R38, R33, R40, R38 ;  /* 0x0000002821267223 */ /* 0x000fe20000010026 */
[C---:B------:R-:W-:Y:S01]  /*164c0*/  FFMA.FTZ R45, R30.reuse, R37, -R35 ;  /* 0x000000251e2d7223 */ /* 0x040fe20000010823 */
[----:B------:R-:W-:Y:S01]  /*164d0*/  FFMA.FTZ R47, R30, R39, R34 ;  /* 0x000000271e2f7223 */ /* 0x000fe20000010022 */
[--C-:B------:R-:W-:Y:S02]  /*164e0*/  HADD2.F32 R30, -RZ, R12.reuse.H0_H0 ;  /* 0x2000000cff1e7230 */ /* 0x100fe40000004100 */
[----:B------:R-:W-:Y:S01]  /*164f0*/  HADD2.F32 R33, -RZ, R12.H1_H1 ;  /* 0x3000000cff217230 */ /* 0x000fe20000004100 */
[----:B------:R-:W-:Y:S01]  /*16500*/  F2FP.SATFINITE.E4M3.F32.PACK_AB_MERGE_C R45, R45, R48, RZ ;  /* 0x000000302d2d723e */ /* 0x000fe200048070ff */
[----:B------:R-:W-:Y:S01]  /*16510*/  HADD2.F32 R34, -RZ, R5.H0_H0 ;  /* 0x20000005ff227230 */ /* 0x000fe20000004100 */
[----:B------:R-:W-:Y:S01]  /*16520*/  F2FP.SATFINITE.E4M3.F32.PACK_AB_MERGE_C R38, R47, R38, RZ ;  /* 0x000000262f26723e */ /* 0x000fe200048070ff */
[----:B------:R-:W-:-:S02]  /*16530*/  HADD2.F32 R12, -RZ, R7.H0_H0 ;  /* 0x20000007ff0c7230 */ /* 0x000fc40000004100 */
[----:B------:R-:W-:Y:S02]  /*16540*/  HADD2.F32 R35, -RZ, R5.H1_H1 ;  /* 0x30000005ff237230 */ /* 0x000fe40000004100 */
[----:B------:R-:W-:Y:S02]  /*16550*/  HADD2.F32 R7, -RZ, R7.H1_H1 ;  /* 0x30000007ff077230 */ /* 0x000fe40000004100 */
[C---:B------:R-:W-:Y:S01]  /*16560*/  FMUL.FTZ R36, R12.reuse, R34 ;  /* 0x000000220c247220 */ /* 0x040fe20000410000 */
[--C-:B------:R-:W-:Y:S02]  /*16570*/  HADD2.F32 R5, -RZ, R4.reuse.H0_H0 ;  /* 0x20000004ff057230 */ /* 0x100fe40000004100 */
[-C--:B------:R-:W-:Y:S01]  /*16580*/  FMUL.FTZ R37, R12, R30.reuse ;  /* 0x0000001e0c257220 */ /* 0x080fe20000410000 */
[----:B------:R-:W-:Y:S02]  /*16590*/  HADD2.F32 R4, -RZ, R4.H1_H1 ;  /* 0x30000004ff047230 */ /* 0x000fe40000004100 */
[C---:B------:R-:W-:Y:S01]  /*165a0*/  FMUL.FTZ R39, R7.reuse, R35 ;  /* 0x0000002307277220 */ /* 0x040fe20000410000 */
        /* <DEDUP_REMOVED lines=12> */
[----:B------:R-:W-:Y:S02]  /*16670*/  F2FP.SATFINITE.E4M3.F32.PACK_AB_MERGE_C R6, R39, R36, R45 ;  /* 0x000000242706723e */ /* 0x000fe4000480702d */
[----:B------:R-:W-:Y:S02]  /*16680*/  F2FP.SATFINITE.E4M3.F32.PACK_AB_MERGE_C R15, R54, R31, R57 ;  /* 0x0000001f360f723e */ /* 0x000fe40004807039 */
[----:B------:R-:W-:Y:S01]  /*16690*/  F2FP.SATFINITE.E4M3.F32.PACK_AB_MERGE_C R12, R49, R42, R12 ;  /* 0x0000002a310c723e */ /* 0x000fe2000480700c */
[----:B------:R2:W-:Y:S01]  /*166a0*/  STS.128 [R60+0x14400], R4 ;  /* 0x014400043c007388 */ /* 0x0005e20000000c00 */
[----:B------:R-:W-:-:S05]  /*166b0*/  F2FP.SATFINITE.E4M3.F32.PACK_AB_MERGE_C R14, R30, R37, R38 ;  /* 0x000000251e0e723e */ /* 0x000fca0004807026 */
[----:B------:R2:W-:Y:S02]  /*166c0*/  STS.128 [R3+0x14400], R12 ;  /* 0x0144000c03007388 */ /* 0x0005e40000000c00 */
.L_x_473:
[----:B------:R-:W-:Y:S05]  /*166d0*/  BSYNC B1 ;  /* 0x0000000000017941 */ /* 0x000fea0003800000 */
.L_x_472:
[----:B------:R-:W-:Y:S05]  /*166e0*/  @P2 BRA `(.L_x_454) ;  /* 0x0000000c00e02947 */ /* 0x000fea0003800000 */
[----:B-12---:R-:W2:Y:S04]  /*166f0*/  LDL R3, [R1+0x8] ;  /* 0x0000080001037983 */ /* 0x006ea80000100800 */
[----:B------:R-:W3:Y:S01]  /*16700*/  LDL R52, [R1+0x50] ;  /* 0x0000500001347983 */ /* 0x000ee20000100800 */
[----:B-----5:R-:W-:Y:S02]  /*16710*/  SHF.R.U32.HI R4, RZ, 0x8, R24 ;  /* 0x00000008ff047819 */ /* 0x020fe40000011618 */
[----:B------:R-:W-:Y:S02]  /*16720*/  SHF.R.U32.HI R12, RZ, 0x8, R26 ;  /* 0x00000008ff0c7819 */ /* 0x000fe4000001161a */
[----:B------:R-:W-:Y:S02]  /*16730*/  LOP3.LUT R4, R4, 0xff, RZ, 0xc0, !PT ;  /* 0x000000ff04047812 */ /* 0x000fe400078ec0ff */
[----:B------:R-:W-:-:S02]  /*16740*/  LOP3.LUT R7, R26, 0xff, RZ, 0xc0, !PT ;  /* 0x000000ff1a077812 */ /* 0x000fc400078ec0ff */
[----:B------:R-:W-:Y:S02]  /*16750*/  LOP3.LUT R12, R12, 0xff, RZ, 0xc0, !PT ;  /* 0x000000ff0c0c7812 */ /* 0x000fe400078ec0ff */
[----:B------:R-:W-:Y:S02]  /*16760*/  SHF.R.U32.HI R6, RZ, 0x8, R25 ;  /* 0x00000008ff067819 */ /* 0x000fe40000011619 */
[----:B------:R-:W-:Y:S02]  /*16770*/  PRMT R29, R12, 0x7604, R7 ;  /* 0x000076040c1d7816 */ /* 0x000fe40000000007 */
[----:B------:R-:W-:Y:S02]  /*16780*/  SHF.R.U32.HI R12, RZ, 0x8, R8 ;  /* 0x00000008ff0c7819 */ /* 0x000fe40000011608 */
[----:B------:R-:W-:Y:S02]  /*16790*/  LOP3.LUT R5, R25, 0xff, RZ, 0xc0, !PT ;  /* 0x000000ff19057812 */ /* 0x000fe400078ec0ff */
[----:B------:R-:W-:-:S02]  /*167a0*/  LOP3.LUT R6, R6, 0xff, RZ, 0xc0, !PT ;  /* 0x000000ff06067812 */ /* 0x000fc400078ec0ff */
[----:B------:R-:W-:Y:S02]  /*167b0*/  LOP3.LUT R7, R8, 0xff, RZ, 0xc0, !PT ;  /* 0x000000ff08077812 */ /* 0x000fe400078ec0ff */
[----:B------:R-:W-:Y:S02]  /*167c0*/  LOP3.LUT R12, R12, 0xff, RZ, 0xc0, !PT ;  /* 0x000000ff0c0c7812 */ /* 0x000fe400078ec0ff */
[----:B----4-:R-:W-:Y:S02]  /*167d0*/  PRMT R20, R6, 0x7604, R5 ;  /* 0x0000760406147816 */ /* 0x010fe40000000005 */
[----:B------:R-:W-:Y:S02]  /*167e0*/  PRMT R35, R12, 0x7604, R7 ;  /* 0x000076040c237816 */ /* 0x000fe40000000007 */
[----:B------:R-:W-:Y:S02]  /*167f0*/  SHF.R.U32.HI R6, RZ, 0x8, R27 ;  /* 0x00000008ff067819 */ /* 0x000fe4000001161b */
[----:B------:R-:W-:-:S02]  /*16800*/  SHF.R.U32.HI R12, RZ, 0x8, R9 ;  /* 0x00000008ff0c7819 */ /* 0x000fc40000011609 */
[----:B------:R-:W-:Y:S02]  /*16810*/  LOP3.LUT R5, R27, 0xff, RZ, 0xc0, !PT ;  /* 0x000000ff1b057812 */ /* 0x000fe400078ec0ff */
[----:B------:R-:W-:Y:S02]  /*16820*/  LOP3.LUT R6, R6, 0xff, RZ, 0xc0, !PT ;  /* 0x000000ff06067812 */ /* 0x000fe400078ec0ff */
[----:B------:R-:W-:Y:S02]  /*16830*/  SHF.R.U32.HI R34, RZ, 0x8, R11 ;  /* 0x00000008ff227819 */ /* 0x000fe4000001160b */
[----:B------:R-:W-:Y:S02]  /*16840*/  PRMT R28, R6, 0x7604, R5 ;  /* 0x00007604061c7816 */ /* 0x000fe40000000005 */
[----:B------:R-:W-:Y:S02]  /*16850*/  LOP3.LUT R33, R11, 0xff, RZ, 0xc0, !PT ;  /* 0x000000ff0b217812 */ /* 0x000fe400078ec0ff */
[----:B------:R-:W-:-:S02]  /*16860*/  LOP3.LUT R34, R34, 0xff, RZ, 0xc0, !PT ;  /* 0x000000ff22227812 */ /* 0x000fc400078ec0ff */
[----:B------:R-:W-:Y:S02]  /*16870*/  LOP3.LUT R30, R9, 0xff, RZ, 0xc0, !PT ;  /* 0x000000ff091e7812 */ /* 0x000fe400078ec0ff */
[----:B------:R-:W-:Y:S02]  /*16880*/  PRMT R34, R34, 0x7604, R33 ;  /* 0x0000760422227816 */ /* 0x000fe40000000021 */
[----:B------:R-:W-:Y:S02]  /*16890*/  SHF.R.U32.HI R33, RZ, 0x10, R9 ;  /* 0x00000010ff217819 */ /* 0x000fe40000011609 */
[----:B------:R-:W-:Y:S02]  /*168a0*/  SHF.R.U32.HI R32, RZ, 0x8, R10 ;  /* 0x00000008ff207819 */ /* 0x000fe4000001160a */
[----:B0-----:R-:W-:Y:S01]  /*168b0*/  SHF.R.U32.HI R41, RZ, 0x10, R11 ;  /* 0x00000010ff297819 */ /* 0x001fe2000001160b */
[----:B------:R-:W-:Y:S01]  /*168c0*/  IMAD.U32 R33, R33, 0x10000, RZ ;  /* 0x0001000021217824 */ /* 0x000fe200078e00ff */
[----:B------:R-:W-:-:S02]  /*168d0*/  LOP3.LUT R31, R10, 0xff, RZ, 0xc0, !PT ;  /* 0x000000ff0a1f7812 */ /* 0x000fc400078ec0ff */
[----:B------:R-:W-:Y:S02]  /*168e0*/  LOP3.LUT R32, R32, 0xff, RZ, 0xc0, !PT ;  /* 0x000000ff20207812 */ /* 0x000fe400078ec0ff */
[----:B------:R-:W-:Y:S02]  /*168f0*/  SHF.L.U32 R41, R41, 0x10, RZ ;  /* 0x0000001029297819 */ /* 0x000fe400000006ff */
[----:B------:R-:W-:Y:S02]  /*16900*/  PRMT R37, R32, 0x7604, R31 ;  /* 0x0000760420257816 */ /* 0x000fe4000000001f */
[----:B------:R-:W-:Y:S02]  /*16910*/  SHF.R.U32.HI R31, RZ, 0x10, R27 ;  /* 0x00000010ff1f7819 */ /* 0x000fe4000001161b */
[----:B------:R-:W-:Y:S02]  /*16920*/  LOP3.LUT R41, R34, 0xff0000, R41, 0xf8, !PT ;  /* 0x00ff000022297812 */ /* 0x000fe400078ef829 */
[----:B------:R-:W-:Y:S01]  /*16930*/  LOP3.LUT R35, R35, 0xff0000, R8, 0xf8, !PT ;  /* 0x00ff000023237812 */ /* 0x000fe200078ef808 */
[----:B------:R-:W-:Y:S01]  /*16940*/  IMAD.U32 R31, R31, 0x10000, RZ ;  /* 0x000100001f1f7824 */ /* 0x000fe200078e00ff */
[----:B------:R-:W-:-:S02]  /*16950*/  LOP3.LUT R42, R41, 0xff000000, R11, 0xf8, !PT ;  /* 0xff000000292a7812 */ /* 0x000fc400078ef80b */
[----:B------:R-:W-:Y:S02]  /*16960*/  LOP3.LUT R38, R35, 0xff000000, R8, 0xf8, !PT ;  /* 0xff00000023267812 */ /* 0x000fe400078ef808 */
[----:B------:R-:W-:Y:S02]  /*16970*/  LOP3.LUT R31, R28, 0xff0000, R31, 0xf8, !PT ;  /* 0x00ff00001c1f7812 */ /* 0x000fe400078ef81f */
[----:B------:R-:W-:Y:S02]  /*16980*/  LOP3.LUT R29, R29, 0xff0000, R26, 0xf8, !PT ;  /* 0x00ff00001d1d7812 */ /* 0x000fe400078ef81a */
[----:B--2---:R-:W-:Y:S02]  /*16990*/  LEA.HI R0, R0, R3, RZ, 0x1c ;  /* 0x0000000300007211 */ /* 0x004fe400078fe0ff */
[----:B------:R-:W-:-:S04]  /*169a0*/  LOP3.LUT R3, R24, 0xff, RZ, 0xc0, !PT ;  /* 0x000000ff18037812 */ /* 0x000fc800078ec0ff */
[----:B------:R-:W-:Y:S02]  /*169b0*/  PRMT R21, R4, 0x7604, R3 ;  /* 0x0000760404157816 */ /* 0x000fe40000000003 */
[----:B------:R-:W-:Y:S02]  /*169c0*/  SHF.R.S32.HI R3, RZ, 0x1f, R0 ;  /* 0x0000001fff037819 */ /* 0x000fe40000011400 */
[----:B------:R-:W-:Y:S02]  /*169d0*/  LOP3.LUT R21, R21, 0xff0000, R24, 0xf8, !PT ;  /* 0x00ff000015157812 */ /* 0x000fe400078ef818 */
[----:B------:R-:W-:Y:S01]  /*169e0*/  LEA.HI R4, R3, R0, RZ, 0x2 ;  /* 0x0000000003047211 */ /* 0x000fe200078f10ff */
[----:B------:R-:W-:-:S03]  /*169f0*/  IMAD.SHL.U32 R0, R0, 0x10, RZ ;  /* 0x0000001000007824 */ /* 0x000fc600078e00ff */
[----:B------:R-:W-:Y:S02]  /*16a00*/  SHF.L.U32 R4, R4, 0xb, RZ ;  /* 0x0000000b04047819 */ /* 0x000fe400000006ff */
[----:B------:R-:W-:Y:S02]  /*16a10*/  LOP3.LUT R3, R175, 0x30, R0, 0xf8, !PT ;  /* 0x00000030af037812 */ /* 0x000fe400078ef800 */
[----:B------:R-:W-:Y:S02]  /*16a20*/  LOP3.LUT R0, R4, 0xffffe000, RZ, 0xc0, !PT ;  /* 0xffffe00004007812 */ /* 0x000fe400078ec0ff */
[----:B------:R-:W-:Y:S01]  /*16a30*/  LOP3.LUT R3, R3, R196, RZ, 0x3c, !PT ;  /* 0x000000c403037212 */ /* 0x000fe200078e3cff */
[----:B---3--:R-:W0:Y:S03]  /*16a40*/  LDS.128 R4, [R52+0x14400] ;  /* 0x0144000034047984 */ /* 0x008e260000000c00 */
[----:B------:R-:W-:-:S05]  /*16a50*/  IADD3 R3, R3, R197, R0 ;  /* 0x000000c503037210 */ /* 0x000fca0007ffe000 */
[----:B------:R-:W-:Y:S01]  /*16a60*/  IMAD.IADD R0, R16, 0x1, R3 ;  /* 0x0000000110007824 */ /* 0x000fe200078e0203 */
[----:B------:R-:W-:-:S04]  /*16a70*/  LOP3.LUT R3, R12, 0xff, RZ, 0xc0, !PT ;  /* 0x000000ff0c037812 */ /* 0x000fc800078ec0ff */
[----:B------:R-:W1:Y:S01]  /*16a80*/  LDS.128 R12, [R0+0x14400] ;  /* 0x01440000000c7984 */ /* 0x000e620000000c00 */
[----:B------:R-:W-:Y:S02]  /*16a90*/  PRMT R30, R3, 0x7604, R30 ;  /* 0x00007604031e7816 */ /* 0x000fe4000000001e */
[----:B------:R-:W-:Y:S02]  /*16aa0*/  SHF.R.U32.HI R3, RZ, 0x10, R25 ;  /* 0x00000010ff037819 */ /* 0x000fe40000011619 */
[----:B------:R-:W-:Y:S02]  /*16ab0*/  LOP3.LUT R39, R30, 0xff0000, R33, 0xf8, !PT ;  /* 0x00ff00001e277812 */ /* 0x000fe400078ef821 */
[----:B------:R-:W-:Y:S01]  /*16ac0*/  LOP3.LUT R33, R21, 0xff000000, R24, 0xf8, !PT ;  /* 0xff00000015217812 */ /* 0x000fe200078ef818 */
[----:B------:R-:W-:Y:S01]  /*16ad0*/  IMAD.U32 R3, R3, 0x10000, RZ ;  /* 0x0001000003037824 */ /* 0x000fe200078e00ff */
[----:B------:R-:W-:Y:S02]  /*16ae0*/  LOP3.LUT R39, R39, 0xff000000, R9, 0xf8, !PT ;  /* 0xff00000027277812 */ /* 0x000fe400078ef809 */
[----:B------:R-:W-:-:S02]  /*16af0*/  LOP3.LUT R21, R37, 0xff0000, R10, 0xf8, !PT ;  /* 0x00ff000025157812 */ /* 0x000fc400078ef80a */
[----:B------:R-:W-:Y:S02]  /*16b00*/  LOP3.LUT R3, R20, 0xff0000, R3, 0xf8, !PT ;  /* 0x00ff000014037812 */ /* 0x000fe400078ef803 */
[----:B------:R-:W-:Y:S02]  /*16b10*/  F2FP.F16.E4M3.UNPACK_B R35, R39 ;  /* 0x00000027ff23723e */ /* 0x000fe400020006ff */
[----:B------:R-:W-:Y:S02]  /*16b20*/  LOP3.LUT R32, R3, 0xff000000, R25, 0xf8, !PT ;  /* 0xff00000003207812 */ /* 0x000fe400078ef819 */
[----:B------:R-:W-:Y:S01]  /*16b30*/  LOP3.LUT R8, R21, 0xff000000, R10, 0xf8, !PT ;  /* 0xff00000015087812 */ /* 0x000fe200078ef80a */
[--C-:B------:R-:W-:Y:S01]  /*16b40*/  HADD2.F32 R40, -RZ, R35.reuse.H0_H0 ;  /* 0x20000023ff287230 */ /* 0x100fe20000004100 */
[----:B------:R-:W-:Y:S01]  /*16b50*/  F2FP.F16.E4M3.UNPACK_B R34, R32 ;  /* 0x00000020ff22723e */ /* 0x000fe200020006ff */
[----:B------:R-:W-:Y:S01]  /*16b60*/  HADD2.F32 R35, -RZ, R35.H1_H1 ;  /* 0x30000023ff237230 */ /* 0x000fe20000004100 */
[----:B------:R-:W-:-:S02]  /*16b70*/  LOP3.LUT R37, R31, 0xff000000, R27, 0xf8, !PT ;  /* 0xff0000001f257812 */ /* 0x000fc400078ef81b */
[----:B------:R-:W-:Y:S01]  /*16b80*/  F2FP.F16.E4M3.UNPACK_B R39, R39.H1 ;  /* 0x00000027ff27723e */ /* 0x000fe200030006ff */
[--C-:B------:R-:W-:Y:S01]  /*16b90*/  HADD2.F32 R36, -RZ, R34.reuse.H0_H0 ;  /* 0x20000022ff247230 */ /* 0x100fe20000004100 */
[-C--:B0-----:R-:W-:Y:S01]  /*16ba0*/  F2FP.F16.E4M3.UNPACK_B R10, R5.reuse ;  /* 0x00000005ff0a723e */ /* 0x081fe200020006ff */
[----:B------:R-:W-:Y:S01]  /*16bb0*/  HADD2.F32 R34, -RZ, R34.H1_H1 ;  /* 0x30000022ff227230 */ /* 0x000fe20000004100 */
[----:B------:R-:W-:Y:S02]  /*16bc0*/  F2FP.F16.E4M3.UNPACK_B R24, R5.H1 ;  /* 0x00000005ff18723e */ /* 0x000fe400030006ff */
[----:B------:R-:W-:Y:S01]  /*16bd0*/  F2FP.F16.E4M3.UNPACK_B R32, R32.H1 ;  /* 0x00000020ff20723e */ /* 0x000fe200030006ff */
[----:B------:R-:W-:Y:S01]  /*16be0*/  HADD2.F32 R9, -RZ, R10.H0_H0 ;  /* 0x2000000aff097230 */ /* 0x000fe20000004100 */
[----:B------:R-:W-:Y:S02]  /*16bf0*/  LOP3.LUT R3, R29, 0xff000000, R26, 0xf8, !PT ;  /* 0xff0000001d037812 */ /* 0x000fe400078ef81a */
[----:B------:R-:W-:-:S02]  /*16c00*/  F2FP.F16.E4M3.UNPACK_B R25, R7 ;  /* 0x00000007ff19723e */ /* 0x000fc400020006ff */
[----:B------:R-:W-:Y:S02]  /*16c10*/  F2FP.F16.E4M3.UNPACK_B R26, R7.H1 ;  /* 0x00000007ff1a723e */ /* 0x000fe400030006ff */
[----:B------:R-:W-:Y:S02]  /*16c20*/  F2FP.F16.E4M3.UNPACK_B R20, R4 ;  /* 0x00000004ff14723e */ /* 0x000fe400020006ff */
[----:B-1----:R-:W-:Y:S02]  /*16c30*/  F2FP.F16.E4M3.UNPACK_B R11, R13 ;  /* 0x0000000dff0b723e */ /* 0x002fe400020006ff */
[-C--:B------:R-:W-:Y:S02]  /*16c40*/  F2FP.F16.E4M3.UNPACK_B R30, R15.reuse ;  /* 0x0000000fff1e723e */ /* 0x080fe400020006ff */
[----:B------:R-:W-:Y:S01]  /*16c50*/  F2FP.F16.E4M3.UNPACK_B R31, R15.H1 ;  /* 0x0000000fff1f723e */ /* 0x000fe200030006ff */
[--C-:B------:R-:W-:Y:S01]  /*16c60*/  HADD2.F32 R5, -RZ, R11.reuse.H0_H0 ;  /* 0x2000000bff057230 */ /* 0x100fe20000004100 */
[-C--:B------:R-:W-:Y:S01]  /*16c70*/  F2FP.F16.E4M3.UNPACK_B R15, R12.reuse ;  /* 0x0000000cff0f723e */ /* 0x080fe200020006ff */
[----:B------:R-:W-:Y:S01]  /*16c80*/  HADD2.F32 R11, -RZ, R11.H1_H1 ;  /* 0x3000000bff0b7230 */ /* 0x000fe20000004100 */
[----:B------:R-:W-:-:S02]  /*16c90*/  F2FP.F16.E4M3.UNPACK_B R27, R12.H1 ;  /* 0x0000000cff1b723e */ /* 0x000fc400030006ff */
[C---:B------:R-:W-:Y:S01]  /*16ca0*/  FMUL.FTZ R12, R5.reuse, R40 ;  /* 0x00000028050c7220 */ /* 0x040fe20000410000 */
[----:B------:R-:W-:Y:S01]  /*16cb0*/  F2FP.F16.E4M3.UNPACK_B R28, R13.H1 ;  /* 0x0000000dff1c723e */ /* 0x000fe200030006ff */
[----:B------:R-:W-:Y:S01]  /*16cc0*/  FMUL.FTZ R13, R5, R36 ;  /* 0x00000024050d7220 */ /* 0x000fe20000410000 */
[----:B------:R-:W-:Y:S01]  /*16cd0*/  F2FP.F16.E4M3.UNPACK_B R21, R4.H1 ;  /* 0x00000004ff15723e */ /* 0x000fe200030006ff */
[----:B------:R-:W-:Y:S01]  /*16ce0*/  FFMA.FTZ R5, R9, R36, -R12 ;  /* 0x0000002409057223 */ /* 0x000fe2000001080c */
[-C--:B------:R-:W-:Y:S01]  /*16cf0*/  F2FP.F16.E4M3.UNPACK_B R4, R6.reuse ;  /* 0x00000006ff04723e */ /* 0x080fe200020006ff */
[----:B------:R-:W-:Y:S01]  /*16d00*/  HADD2.F32 R12, -RZ, R10.H1_H1 ;  /* 0x3000000aff0c7230 */ /* 0x000fe20000004100 */
[----:B------:R-:W-:Y:S01]  /*16d10*/  F2FP.F16.E4M3.UNPACK_B R7, R6.H1 ;  /* 0x00000006ff07723e */ /* 0x000fe200030006ff */
[----:B------:R-:W-:Y:S01]  /*16d20*/  HADD2.F32 R36, -RZ, R39.H0_H0 ;  /* 0x20000027ff247230 */ /* 0x000fe20000004100 */
[-C--:B------:R-:W-:Y:S01]  /*16d30*/  F2FP.F16.E4M3.UNPACK_B R6, R14.reuse ;  /* 0x0000000eff06723e */ /* 0x080fe200020006ff */
[----:B------:R-:W-:Y:S01]  /*16d40*/  HADD2.F32 R10, -RZ, R28.H0_H0 ;  /* 0x2000001cff0a7230 */ /* 0x000fe20000004100 */
[----:B------:R-:W-:Y:S01]  /*16d50*/  F2FP.F16.E4M3.UNPACK_B R29, R14.H1 ;  /* 0x0000000eff1d723e */ /* 0x000fe200030006ff */
[----:B------:R-:W-:-:S02]  /*16d60*/  HADD2.F32 R14, -RZ, R32.H0_H0 ;  /* 0x20000020ff0e7230 */ /* 0x000fc40000004100 */
[----:B------:R-:W-:Y:S01]  /*16d70*/  FFMA.FTZ R9, R9, R40, R13 ;  /* 0x0000002809097223 */ /* 0x000fe2000001000d */
[----:B------:R-:W-:Y:S02]  /*16d80*/  HADD2.F32 R13, -RZ, R24.H0_H0 ;  /* 0x20000018ff0d7230 */ /* 0x000fe40000004100 */
[C---:B------:R-:W-:Y:S01]  /*16d90*/  FMUL.FTZ R46, R10.reuse, R36 ;  /* 0x000000240a2e7220 */ /* 0x040fe20000410000 */
[CC--:B------:R-:W-:Y:S01]  /*16da0*/  FMUL.FTZ R41, R11.reuse, R35.reuse ;  /* 0x000000230b297220 */ /* 0x0c0fe20000410000 */
[----:B------:R-:W-:Y:S01]  /*16db0*/  FMUL.FTZ R43, R10, R14 ;  /* 0x0000000e0a2b7220 */ /* 0x000fe20000410000 */
[----:B------:R-:W-:Y:S01]  /*16dc0*/  FMUL.FTZ R40, R11, R34 ;  /* 0x000000220b287220 */ /* 0x000fe20000410000 */
[C---:B------:R-:W-:Y:S01]  /*16dd0*/  FFMA.FTZ R11, R13.reuse, R14, -R46 ;  /* 0x0000000e0d0b7223 */ /* 0x040fe2000001082e */
[C---:B------:R-:W-:Y:S01]  /*16de0*/  FFMA.FTZ R10, R12.reuse, R34, -R41 ;  /* 0x000000220c0a7223 */ /* 0x040fe20000010829 */
[----:B------:R-:W-:Y:S01]  /*16df0*/  FFMA.FTZ R13, R13, R36, R43 ;  /* 0x000000240d0d7223 */ /* 0x000fe2000001002b */
[-C--:B------:R-:W-:Y:S01]  /*16e00*/  F2FP.F16.E4M3.UNPACK_B R36, R42.reuse ;  /* 0x0000002aff24723e */ /* 0x080fe200020006ff */
[----:B------:R-:W-:Y:S01]  /*16e10*/  FFMA.FTZ R12, R12, R35, R40 ;  /* 0x000000230c0c7223 */ /* 0x000fe20000010028 */
[----:B------:R-:W-:Y:S01]  /*16e20*/  HADD2.F32 R35, -RZ, R32.H1_H1 ;  /* 0x30000020ff237230 */ /* 0x000fe20000004100 */
[-C--:B------:R-:W-:Y:S01]  /*16e30*/  F2FP.F16.E4M3.UNPACK_B R34, R37.reuse ;  /* 0x00000025ff22723e */ /* 0x080fe200020006ff */
[----:B------:R-:W-:Y:S01]  /*16e40*/  HADD2.F32 R41, -RZ, R39.H1_H1 ;  /* 0x30000027ff297230 */ /* 0x000fe20000004100 */
[----:B------:R-:W-:Y:S01]  /*16e50*/  F2FP.F16.E4M3.UNPACK_B R42, R42.H1 ;  /* 0x0000002aff2a723e */ /* 0x000fe200030006ff */
[----:B------:R-:W-:Y:S01]  /*16e60*/  HADD2.F32 R28, -RZ, R28.H1_H1 ;  /* 0x3000001cff1c7230 */ /* 0x000fe20000004100 */
[----:B------:R-:W-:Y:S01]  /*16e70*/  F2FP.F16.E4M3.UNPACK_B R37, R37.H1 ;  /* 0x00000025ff25723e */ /* 0x000fe200030006ff */
[----:B------:R-:W-:-:S02]  /*16e80*/  HADD2.F32 R43, -RZ, R36.H0_H0 ;  /* 0x20000024ff2b7230 */ /* 0x000fc40000004100 */
[----:B------:R-:W-:Y:S02]  /*16e90*/  HADD2.F32 R32, -RZ, R30.H0_H0 ;  /* 0x2000001eff207230 */ /* 0x000fe40000004100 */
[C---:B------:R-:W-:Y:S01]  /*16ea0*/  FMUL.FTZ R45, R28.reuse, R41 ;  /* 0x000000291c2d7220 */ /* 0x040fe20000410000 */
[----:B------:R-:W-:Y:S02]  /*16eb0*/  HADD2.F32 R24, -RZ, R24.H1_H1 ;  /* 0x30000018ff187230 */ /* 0x000fe40000004100 */
[----:B------:R-:W-:Y:S01]  /*16ec0*/  FMUL.FTZ R28, R28, R35 ;  /* 0x000000231c1c7220 */ /* 0x000fe20000410000 */
[----:B------:R-:W-:Y:S02]  /*16ed0*/  HADD2.F32 R39, -RZ, R34.H0_H0 ;  /* 0x20000022ff277230 */ /* 0x000fe40000004100 */
[----:B------:R-:W-:Y:S01]  /*16ee0*/  FMUL.FTZ R47, R32, R43 ;  /* 0x0000002b202f7220 */ /* 0x000fe20000410000 */
[----:B------:R-:W-:Y:S02]  /*16ef0*/  HADD2.F32 R14, -RZ, R25.H0_H0 ;  /* 0x20000019ff0e7230 */ /* 0x000fe40000004100 */
[----:B------:R-:W-:Y:S01]  /*16f00*/  FFMA.FTZ R40, R24, R35, -R45 ;  /* 0x0000002318287223 */ /* 0x000fe2000001082d */
[----:B------:R-:W-:-:S02]  /*16f10*/  HADD2.F32 R36, -RZ, R36.H1_H1 ;  /* 0x30000024ff247230 */ /* 0x000fc40000004100 */
[----:B------:R-:W-:Y:S01]  /*16f20*/  FMUL.FTZ R32, R32, R39 ;  /* 0x0000002720207220 */ /* 0x000fe20000410000 */
[----:B------:R-:W-:Y:S02]  /*16f30*/  HADD2.F32 R30, -RZ, R30.H1_H1 ;  /* 0x3000001eff1e7230 */ /* 0x000fe40000004100 */
[----:B------:R-:W-:Y:S01]  /*16f40*/  FFMA.FTZ R46, R24, R41, R28 ;  /* 0x00000029182e7223 */ /* 0x000fe2000001001c */
[----:B------:R-:W-:Y:S02]  /*16f50*/  HADD2.F32 R34, -RZ, R34.H1_H1 ;  /* 0x30000022ff227230 */ /* 0x000fe40000004100 */
[----:B------:R-:W-:Y:S01]  /*16f60*/  FFMA.FTZ R47, R14, R39, -R47 ;  /* 0x000000270e2f7223 */ /* 0x000fe2000001082f */
[----:B------:R-:W-:Y:S02]  /*16f70*/  HADD2.F32 R25, -RZ, R25.H1_H1 ;  /* 0x30000019ff197230 */ /* 0x000fe40000004100 */
[----:B------:R-:W-:Y:S01]  /*16f80*/  FMUL.FTZ R28, R30, R36 ;  /* 0x000000241e1c7220 */ /* 0x000fe20000410000 */
[----:B------:R-:W-:-:S02]  /*16f90*/  HADD2.F32 R39, -RZ, R42.H0_H0 ;  /* 0x2000002aff277230 */ /* 0x000fc40000004100 */
[-C--:B------:R-:W-:Y:S01]  /*16fa0*/  FMUL.FTZ R41, R30, R34.reuse ;  /* 0x000000221e297220 */ /* 0x080fe20000410000 */
[----:B------:R-:W-:Y:S02]  /*16fb0*/  HADD2.F32 R24, -RZ, R31.H0_H0 ;  /* 0x2000001fff187230 */ /* 0x000fe40000004100 */
[----:B------:R-:W-:Y:S01]  /*16fc0*/  FFMA.FTZ R43, R14, R43, R32 ;  /* 0x0000002b0e2b7223 */ /* 0x000fe20000010020 */
[--C-:B------:R-:W-:Y:S02]  /*16fd0*/  HADD2.F32 R35, -RZ, R37.reuse.H0_H0 ;  /* 0x20000025ff237230 */ /* 0x100fe40000004100 */
[C---:B------:R-:W-:Y:S01]  /*16fe0*/  FFMA.FTZ R48, R25.reuse, R34, -R28 ;  /* 0x0000002219307223 */ /* 0x040fe2000001081c */
[----:B------:R-:W-:Y:S02]  /*16ff0*/  HADD2.F32 R14, -RZ, R26.H0_H0 ;  /* 0x2000001aff0e7230 */ /* 0x000fe40000004100 */
[C---:B------:R-:W-:Y:S01]  /*17000*/  FMUL.FTZ R45, R24.reuse, R39 ;  /* 0x00000027182d7220 */ /* 0x040fe20000410000 */
[----:B------:R-:W-:Y:S01]  /*17010*/  FFMA.FTZ R36, R25, R36, R41 ;  /* 0x0000002419247223 */ /* 0x000fe20000010029 */
[----:B------:R-:W-:Y:S01]  /*17020*/  FMUL.FTZ R24, R24, R35 ;  /* 0x0000002318187220 */ /* 0x000fe20000410000 */
[----:B------:R-:W-:Y:S01]  /*17030*/  F2FP.F16.E4M3.UNPACK_B R28, R38.H1 ;  /* 0x00000026ff1c723e */ /* 0x000fe200030006ff */
[----:B------:R-:W-:Y:S01]  /*17040*/  HADD2.F32 R37, -RZ, R37.H1_H1 ;  /* 0x30000025ff257230 */ /* 0x000fe20000004100 */
[----:B------:R-:W-:Y:S01]  /*17050*/  F2FP.F16.E4M3.UNPACK_B R25, R33.H1 ;  /* 0x00000021ff19723e */ /* 0x000fe200030006ff */
[----:B------:R-:W-:Y:S01]  /*17060*/  FFMA.FTZ R49, R14, R39, R24 ;  /* 0x000000270e317223 */ /* 0x000fe20000010018 */
[----:B------:R-:W-:-:S02]  /*17070*/  HADD2.F32 R42, -RZ, R42.H1_H1 ;  /* 0x3000002aff2a7230 */ /* 0x000fc40000004100 */
[----:B------:R-:W-:Y:S01]  /*17080*/  FFMA.FTZ R45, R14, R35, -R45 ;  /* 0x000000230e2d7223 */ /* 0x000fe2000001082d */
[----:B------:R-:W-:Y:S01]  /*17090*/  HADD2.F32 R31, -RZ, R31.H1_H1 ;  /* 0x3000001fff1f7230 */ /* 0x000fe20000004100 */
[----:B------:R-:W-:Y:S01]  /*170a0*/  F2FP.F16.E4M3.UNPACK_B R38, R38 ;  /* 0x00000026ff26723e */ /* 0x000fe200020006ff */
[----:B------:R-:W-:Y:S01]  /*170b0*/  HADD2.F32 R39, -RZ, R28.H0_H0 ;  /* 0x2000001cff277230 */ /* 0x000fe20000004100 */
[----:B------:R-:W-:Y:S01]  /*170c0*/  F2FP.F16.E4M3.UNPACK_B R33, R33 ;  /* 0x00000021ff21723e */ /* 0x000fe200020006ff */
[----:B------:R-:W-:Y:S02]  /*170d0*/  HADD2.F32 R24, -RZ, R27.H0_H0 ;  /* 0x2000001bff187230 */ /* 0x000fe40000004100 */
[C---:B------:R-:W-:Y:S01]  /*170e0*/  FMUL.FTZ R41, R31.reuse, R42 ;  /* 0x0000002a1f297220 */ /* 0x040fe20000410000 */
[----:B------:R-:W-:Y:S02]  /*170f0*/  HADD2.F32 R35, -RZ, R25.H0_H0 ;  /* 0x20000019ff237230 */ /* 0x000fe40000004100 */
[----:B------:R-:W-:Y:S01]  /*17100*/  FMUL.FTZ R51, R31, R37 ;  /* 0x000000251f337220 */ /* 0x000fe20000410000 */
[----:B------:R-:W-:-:S02]  /*17110*/  HADD2.F32 R14, -RZ, R21.H0_H0 ;  /* 0x20000015ff0e7230 */ /* 0x000fc40000004100 */
[C---:B------:R-:W-:Y:S01]  /*17120*/  FMUL.FTZ R31, R24.reuse, R39 ;  /* 0x00000027181f7220 */ /* 0x040fe20000410000 */
[----:B------:R-:W-:Y:S02]  /*17130*/  HADD2.F32 R26, -RZ, R26.H1_H1 ;  /* 0x3000001aff1a7230 */ /* 0x000fe40000004100 */
[-C--:B------:R-:W-:Y:S01]  /*17140*/  FMUL.FTZ R24, R24, R35.reuse ;  /* 0x0000002318187220 */ /* 0x080fe20000410000 */
[----:B------:R-:W-:Y:S02]  /*17150*/  HADD2.F32 R28, -RZ, R28.H1_H1 ;  /* 0x3000001cff1c7230 */ /* 0x000fe40000004100 */
[C---:B------:R-:W-:Y:S01]  /*17160*/  FFMA.FTZ R30, R14.reuse, R35, -R31 ;  /* 0x000000230e1e7223 */ /* 0x040fe2000001081f */
[----:B------:R-:W-:Y:S02]  /*17170*/  HADD2.F32 R27, -RZ, R27.H1_H1 ;  /* 0x3000001bff1b7230 */ /* 0x000fe40000004100 */
[----:B------:R-:W-:Y:S01]  /*17180*/  FFMA.FTZ R39, R14, R39, R24 ;  /* 0x000000270e277223 */ /* 0x000fe20000010018 */
[----:B------:R-:W-:-:S02]  /*17190*/  HADD2.F32 R14, -RZ, R25.H1_H1 ;  /* 0x30000019ff0e7230 */ /* 0x000fc40000004100 */
[C---:B------:R-:W-:Y:S01]  /*171a0*/  FFMA.FTZ R50, R26.reuse, R37, -R41 ;  /* 0x000000251a327223 */ /* 0x040fe20000010829 */
[----:B------:R-:W-:Y:S01]  /*171b0*/  FFMA.FTZ R42, R26, R42, R51 ;  /* 0x0000002a1a2a7223 */ /* 0x000fe20000010033 */
[----:B------:R-:W-:Y:S02]  /*171c0*/  HADD2.F32 R21, -RZ, R21.H1_H1 ;  /* 0x30000015ff157230 */ /* 0x000fe40000004100 */
[C---:B------:R-:W-:Y:S01]  /*171d0*/  FMUL.FTZ R26, R27.reuse, R28 ;  /* 0x0000001c1b1a7220 */ /* 0x040fe20000410000 */
[-C--:B------:R-:W-:Y:S01]  /*171e0*/  FMUL.FTZ R27, R27, R14.reuse ;  /* 0x0000000e1b1b7220 */ /* 0x080fe20000410000 */
[----:B------:R-:W-:Y:S01]  /*171f0*/  HADD2.F32 R25, -RZ, R38.H0_H0 ;  /* 0x20000026ff197230 */ /* 0x000fe20000004100 */
[----:B------:R-:W-:Y:S01]  /*17200*/  F2FP.SATFINITE.E4M3.F32.PACK_AB_MERGE_C R11, R40, R11, RZ ;  /* 0x0000000b280b723e */ /* 0x000fe200048070ff */
[----:B------:R-:W-:Y:S02]  /*17210*/  HADD2.F32 R24, -RZ, R15.H0_H0 ;  /* 0x2000000fff187230 */ /* 0x000fe40000004100 */
[C---:B------:R-:W-:Y:S01]  /*17220*/  FFMA.FTZ R41, R21.reuse, R14, -R26 ;  /* 0x0000000e15297223 */ /* 0x040fe2000001081a */
[----:B------:R-:W-:Y:S01]  /*17230*/  FFMA.FTZ R32, R21, R28, R27 ;  /* 0x0000001c15207223 */ /* 0x000fe2000001001b */
[----:B------:R-:W-:Y:S01]  /*17240*/  HADD2.F32 R21, -RZ, R33.H0_H0 ;  /* 0x20000021ff157230 */ /* 0x000fe20000004100 */
[----:B------:R-:W-:Y:S01]  /*17250*/  F2FP.SATFINITE.E4M3.F32.PACK_AB_MERGE_C R13, R46, R13, RZ ;  /* 0x0000000d2e0d723e */ /* 0x000fe200048070ff */
[----:B------:R-:W-:-:S02]  /*17260*/  HADD2.F32 R14, -RZ, R20.H0_H0 ;  /* 0x20000014ff0e7230 */ /* 0x000fc40000004100 */
[C---:B------:R-:W-:Y:S01]  /*17270*/  FMUL.FTZ R27, R24.reuse, R25 ;  /* 0x00000019181b7220 */ /* 0x040fe20000410000 */
[----:B------:R-:W-:Y:S02]  /*17280*/  HADD2.F32 R38, -RZ, R38.H1_H1 ;  /* 0x30000026ff267230 */ /* 0x000fe40000004100 */
[-C--:B------:R-:W-:Y:S01]  /*17290*/  FMUL.FTZ R31, R24, R21.reuse ;  /* 0x00000015181f7220 */ /* 0x080fe20000410000 */
[----:B------:R-:W-:Y:S02]  /*172a0*/  HADD2.F32 R15, -RZ, R15.H1_H1 ;  /* 0x3000000fff0f7230 */ /* 0x000fe40000004100 */
[C---:B------:R-:W-:Y:S01]  /*172b0*/  FFMA.FTZ R27, R14.reuse, R21, -R27 ;  /* 0x000000150e1b7223 */ /* 0x040fe2000001081b */
[----:B------:R-:W-:Y:S01]  /*172c0*/  HADD2.F32 R33, -RZ, R33.H1_H1 ;  /* 0x30000021ff217230 */ /* 0x000fe20000004100 */
[----:B------:R-:W-:Y:S01]  /*172d0*/  F2FP.F16.E4M3.UNPACK_B R21, R8.H1 ;  /* 0x00000008ff15723e */ /* 0x000fe200030006ff */
[----:B------:R-:W-:Y:S02]  /*172e0*/  HADD2.F32 R20, -RZ, R20.H1_H1 ;  /* 0x30000014ff147230 */ /* 0x000fe40000004100 */
[----:B------:R-:W-:Y:S01]  /*172f0*/  FFMA.FTZ R31, R14, R25, R31 ;  /* 0x000000190e1f7223 */ /* 0x000fe2000001001f */
[C---:B------:R-:W-:Y:S01]  /*17300*/  FMUL.FTZ R35, R15.reuse, R38 ;  /* 0x000000260f237220 */ /* 0x040fe20000410000 */
[----:B------:R-:W-:Y:S01]  /*17310*/  F2FP.F16.E4M3.UNPACK_B R14, R3.H1 ;  /* 0x00000003ff0e723e */ /* 0x000fe200030006ff */
[----:B------:R-:W-:Y:S01]  /*17320*/  FMUL.FTZ R37, R15, R33 ;  /* 0x000000210f257220 */ /* 0x000fe20000410000 */
[----:B------:R-:W-:-:S02]  /*17330*/  HADD2.F32 R25, -RZ, R21.H0_H0 ;  /* 0x20000015ff197230 */ /* 0x000fc40000004100 */
[C---:B------:R-:W-:Y:S01]  /*17340*/  FFMA.FTZ R28, R20.reuse, R33, -R35 ;  /* 0x00000021141c7223 */ /* 0x040fe20000010823 */
[----:B------:R-:W-:Y:S02]  /*17350*/  HADD2.F32 R15, -RZ, R29.H0_H0 ;  /* 0x2000001dff0f7230 */ /* 0x000fe40000004100 */
[----:B------:R-:W-:Y:S01]  /*17360*/  FFMA.FTZ R38, R20, R38, R37 ;  /* 0x0000002614267223 */ /* 0x000fe20000010025 */
[--C-:B------:R-:W-:Y:S01]  /*17370*/  HADD2.F32 R20, -RZ, R14.reuse.H0_H0 ;  /* 0x2000000eff147230 */ /* 0x100fe20000004100 */
[----:B------:R-:W-:Y:S01]  /*17380*/  F2FP.F16.E4M3.UNPACK_B R3, R3 ;  /* 0x00000003ff03723e */ /* 0x000fe200020006ff */
[----:B------:R-:W-:Y:S02]  /*17390*/  HADD2.F32 R24, -RZ, R14.H1_H1 ;  /* 0x3000000eff187230 */ /* 0x000fe40000004100 */
[C---:B------:R-:W-:Y:S01]  /*173a0*/  FMUL.FTZ R33, R15.reuse, R25 ;  /* 0x000000190f217220 */ /* 0x040fe20000410000 */
[----:B------:R-:W-:Y:S02]  /*173b0*/  HADD2.F32 R14, -RZ, R7.H0_H0 ;  /* 0x20000007ff0e7230 */ /* 0x000fe40000004100 */
[----:B------:R-:W-:Y:S01]  /*173c0*/  FMUL.FTZ R15, R15, R20 ;  /* 0x000000140f0f7220 */ /* 0x000fe20000410000 */
[----:B------:R-:W-:Y:S01]  /*173d0*/  HADD2.F32 R26, -RZ, R21.H1_H1 ;  /* 0x30000015ff1a7230 */ /* 0x000fe20000004100 */
[----:B------:R-:W-:Y:S01]  /*173e0*/  F2FP.SATFINITE.E4M3.F32.PACK_AB_MERGE_C R42, R42, R49, RZ ;  /* 0x000000312a2a723e */ /* 0x000fe200048070ff */
[----:B------:R-:W-:-:S02]  /*173f0*/  HADD2.F32 R29, -RZ, R29.H1_H1 ;  /* 0x3000001dff1d7230 */ /* 0x000fc40000004100 */
[----:B------:R-:W-:Y:S01]  /*17400*/  FFMA.FTZ R33, R14, R20, -R33 ;  /* 0x000000140e217223 */ /* 0x000fe20000010821 */
[----:B------:R-:W-:Y:S01]  /*17410*/  HADD2.F32 R7, -RZ, R7.H1_H1 ;  /* 0x30000007ff077230 */ /* 0x000fe20000004100 */
[----:B------:R-:W-:Y:S01]  /*17420*/  F2FP.SATFINITE.E4M3.F32.PACK_AB_MERGE_C R5, R10, R5, R11 ;  /* 0x000000050a05723e */ /* 0x000fe2000480700b */
[C---:B------:R-:W-:Y:S01]  /*17430*/  FMUL.FTZ R20, R29.reuse, R26 ;  /* 0x0000001a1d147220 */ /* 0x040fe20000410000 */
[----:B------:R-:W-:Y:S01]  /*17440*/  FMUL.FTZ R21, R29, R24 ;  /* 0x000000181d157220 */ /* 0x000fe20000410000 */
[----:B------:R-:W-:Y:S01]  /*17450*/  FFMA.FTZ R29, R14, R25, R15 ;  /* 0x000000190e1d7223 */ /* 0x000fe2000001000f */
[----:B------:R-:W-:Y:S01]  /*17460*/  F2FP.F16.E4M3.UNPACK_B R14, R8 ;  /* 0x00000008ff0e723e */ /* 0x000fe200020006ff */
[C---:B------:R-:W-:Y:S01]  /*17470*/  FFMA.FTZ R34, R7.reuse, R24, -R20 ;  /* 0x0000001807227223 */ /* 0x040fe20000010814 */
[----:B------:R-:W-:Y:S01]  /*17480*/  FFMA.FTZ R26, R7, R26, R21 ;  /* 0x0000001a071a7223 */ /* 0x000fe20000010015 */
[----:B------:R-:W-:Y:S01]  /*17490*/  HADD2.F32 R7, -RZ, R6.H0_H0 ;  /* 0x20000006ff077230 */ /* 0x000fe20000004100 */
[----:B------:R-:W-:Y:S01]  /*174a0*/  F2FP.SATFINITE.E4M3.F32.PACK_AB_MERGE_C R9, R12, R9, R13 ;  /* 0x000000090c09723e */ /* 0x000fe2000480700d */
[--C-:B------:R-:W-:Y:S01]  /*174b0*/  HADD2.F32 R20, -RZ, R14.reuse.H0_H0 ;  /* 0x2000000eff147230 */ /* 0x100fe20000004100 */
[----:B------:R-:W-:Y:S01]  /*174c0*/  F2FP.SATFINITE.E4M3.F32.PACK_AB_MERGE_C R33, R34, R33, RZ ;  /* 0x000000212221723e */ /* 0x000fe200048070ff */
[--C-:B------:R-:W-:Y:S01]  /*174d0*/  HADD2.F32 R8, -RZ, R3.reuse.H0_H0 ;  /* 0x20000003ff087230 */ /* 0x100fe20000004100 */
[----:B------:R-:W-:Y:S01]  /*174e0*/  F2FP.SATFINITE.E4M3.F32.PACK_AB_MERGE_C R26, R26, R29, RZ ;  /* 0x0000001d1a1a723e */ /* 0x000fe200048070ff */
[----:B------:R-:W-:Y:S01]  /*174f0*/  HADD2.F32 R15, -RZ, R3.H1_H1 ;  /* 0x30000003ff0f7230 */ /* 0x000fe20000004100 */
[----:B------:R-:W-:Y:S01]  /*17500*/  F2FP.SATFINITE.E4M3.F32.PACK_AB_MERGE_C R11, R36, R43, R42 ;  /* 0x0000002b240b723e */ /* 0x000fe2000480702a */
[----:B------:R-:W-:-:S02]  /*17510*/  HADD2.F32 R21, -RZ, R14.H1_H1 ;  /* 0x3000000eff157230 */ /* 0x000fc40000004100 */
[C---:B------:R-:W-:Y:S01]  /*17520*/  FMUL.FTZ R14, R7.reuse, R20 ;  /* 0x00000014070e7220 */ /* 0x040fe20000410000 */
[----:B------:R-:W-:Y:S02]  /*17530*/  HADD2.F32 R6, -RZ, R6.H1_H1 ;  /* 0x30000006ff067230 */ /* 0x000fe40000004100 */
[-C--:B------:R-:W-:Y:S01]  /*17540*/  FMUL.FTZ R7, R7, R8.reuse ;  /* 0x0000000807077220 */ /* 0x080fe20000410000 */
[--C-:B------:R-:W-:Y:S02]  /*17550*/  HADD2.F32 R3, -RZ, R4.reuse.H0_H0 ;  /* 0x20000004ff037230 */ /* 0x100fe40000004100 */
        /* <DEDUP_REMOVED lines=10> */
[----:B------:R-:W-:Y:S02]  /*17600*/  F2FP.SATFINITE.E4M3.F32.PACK_AB_MERGE_C R7, R48, R47, R7 ;  /* 0x0000002f3007723e */ /* 0x000fe40004807007 */
[----:B------:R-:W-:Y:S02]  /*17610*/  F2FP.SATFINITE.E4M3.F32.PACK_AB_MERGE_C R4, R28, R27, R4 ;  /* 0x0000001b1c04723e */ /* 0x000fe40004807004 */
[----:B------:R-:W-:Y:S02]  /*17620*/  F2FP.SATFINITE.E4M3.F32.PACK_AB_MERGE_C R6, R25, R6, R33 ;  /* 0x000000061906723e */ /* 0x000fe40004807021 */
[----:B------:R-:W-:-:S02]  /*17630*/  F2FP.SATFINITE.E4M3.F32.PACK_AB_MERGE_C R8, R38, R31, R8 ;  /* 0x0000001f2608723e */ /* 0x000fc40004807008 */
[----:B------:R-:W-:Y:S01]  /*17640*/  F2FP.SATFINITE.E4M3.F32.PACK_AB_MERGE_C R10, R24, R3, R26 ;  /* 0x00000003180a723e */ /* 0x000fe2000480701a */
[----:B------:R0:W-:Y:S04]  /*17650*/  STS.128 [R52+0x14400], R4 ;  /* 0x0144000434007388 */ /* 0x0001e80000000c00 */
[----:B------:R0:W-:Y:S02]  /*17660*/  STS.128 [R0+0x14400], R8 ;  /* 0x0144000800007388 */ /* 0x0001e40000000c00 */
.L_x_454:
[----:B------:R-:W-:Y:S05]  /*17670*/  BSYNC B0 ;  /* 0x0000000000007941 */ /* 0x000fea0003800000 */
.L_x_447:
[----:B------:R-:W-:Y:S01]  /*17680*/  @!PT LDS RZ, [RZ] ;  /* 0x00000000fffff984 */ /* 0x000fe20000000800 */
[----:B------:R-:W-:Y:S01]  /*17690*/  @!PT LDS RZ, [RZ] ;  /* 0x00000000fffff984 */ /* 0x000fe20000000800 */
[----:B------:R-:W-:Y:S01]  /*176a0*/  @!PT LDS RZ, [RZ] ;  /* 0x00000000fffff984 */ /* 0x000fe20000000800 */
[----:B------:R-:W-:Y:S01]  /*176b0*/  @!PT LDS RZ, [RZ] ;  /* 0x00000000fffff984 */ /* 0x000fe20000000800 */
[----:B------:R1:W-:Y:S06]  /*176c0*/  MEMBAR.ALL.CTA ;  /* 0x0000000000007992 */ /* 0x0003ec0000008000 */
[----:B-1----:R-:W1:Y:S01]  /*176d0*/  FENCE.VIEW.ASYNC.S ;  /* 0x00000000000073c6 */ /* 0x002e620000000000 */
[----:B------:R-:W-:Y:S05]  /*176e0*/  WARPSYNC.ALL ;  /* 0x0000000000007948 */ /* 0x000fea0003800000 */
[----:B-1----:R-:W-:Y:S06]  /*176f0*/  BAR.SYNC.DEFER_BLOCKING 0xd, 0x100 ;  /* 0x0344000000007b1d */ /* 0x002fec0000010000 */
.L_x_445:
[----:B0-2-4-:R-:W-:-:S05]  /*17700*/  IMAD.U32 R0, RZ, RZ, UR53 ;  /* 0x00000035ff007e24 */ /* 0x015fca000f8e00ff */
[----:B------:R-:W-:-:S13]  /*17710*/  ISETP.NE.AND P0, PT, R0, 0x3, PT ;  /* 0x000000030000780c */ /* 0x000fda0003f05270 */
[----:B------:R-:W-:Y:S05]  /*17720*/  @!P0 BRA `(.L_x_474) ;  /* 0x0000000000048947 */ /* 0x000fea0003800000 */
[----:B------:R-:W-:Y:S01]  /*17730*/  BPT.TRAP 0x1 ;  /* 0x000000040000795c */ /* 0x000fe20000300000 */
.L_x_474:
[----:B-1----:R-:W-:Y:S01]  /*17740*/  IMAD R3, R148, 0x8, R16 ;  /* 0x0000000894037824 */ /* 0x002fe200078e0210 */
[----:B------:R-:W-:-:S04]  /*17750*/  SHF.L.U32 R0, R198, 0x1f, RZ ;  /* 0x0000001fc6007819 */ /* 0x000fc800000006ff */
[----:B------:R0:W1:Y:S01]  /*17760*/  SYNCS.PHASECHK.TRANS64.TRYWAIT P2, [R3+URZ+0x29830], R0 ;  /* 0x02983000030075a7 */ /* 0x000062000804017f */
[----:B------:R-:W-:Y:S05]  /*17770*/  @!P0 BRA `(.L_x_475) ;  /* 0x0000000000048947 */ /* 0x000fea0003800000 */
[----:B------:R-:W-:Y:S01]  /*17780*/  BPT.TRAP 0x1 ;  /* 0x000000040000795c */ /* 0x000fe20000300000 */
.L_x_475:
[----:B---3-5:R-:W2:Y:S01]  /*17790*/  S2R R4, SR_TID.X ;  /* 0x0000000000047919 */ /* 0x028ea20000002100 */
[----:B------:R-:W-:Y:S01]  /*177a0*/  IMAD.MOV.U32 R25, RZ, RZ, RZ ;  /* 0x000000ffff197224 */ /* 0x000fe200078e00ff */
[----:B--2---:R-:W-:-:S04]  /*177b0*/  LOP3.LUT R4, R4, 0x7f, RZ, 0xc0, !PT ;  /* 0x0000007f04047812 */ /* 0x004fc800078ec0ff */
[----:B------:R-:W-:Y:S01]  /*177c0*/  ISETP.NE.AND P1, PT, R4, RZ, PT ;  /* 0x000000ff0400720c */ /* 0x000fe20003f25270 */
[----:B-1----:R-:W-:-:S12]  /*177d0*/  @P2 BRA `(.L_x_476) ;  /* 0x0000000000082947 */ /* 0x002fd80003800000 */
[----:B------:R-:W1:Y:S02]  /*177e0*/  SYNCS.PHASECHK.TRANS64.TRYWAIT P2, [R3+URZ+0x29830], R0 ;  /* 0x02983000030075a7 */ /* 0x000e64000804017f */
[----:B-1----:R-:W-:Y:S05]  /*177f0*/  @!P2 BRA `(.L_x_477) ;  /* 0x0000013c00dca947 */ /* 0x002fea0003800000 */
.L_x_476:
[----:B------:R-:W-:Y:S05]  /*17800*/  WARPSYNC.ALL ;  /* 0x0000000000007948 */ /* 0x000fea0003800000 */
[----:B01----:R-:W-:Y:S01]  /*17810*/  VIADD R0, R16, 0x1a400 ;  /* 0x0001a40010007836 */ /* 0x003fe20000000000 */
[----:B------:R-:W-:Y:S01]  /*17820*/  R2UR UR32, R44 ;  /* 0x000000002c2072ca */ /* 0x000fe200000e0000 */
[----:B------:R-:W-:Y:S01]  /*17830*/  WARPGROUP.ARRIVE ;  /* 0x00000000000079c5 */ /* 0x000fe20000000000 */
[----:B------:R-:W-:Y:S01]  /*17840*/  MOV R5, 0x80000020 ;  /* 0x8000002000057802 */ /* 0x000fe20000000f00 */
[----:B------:R-:W-:Y:S01]  /*17850*/  UMOV UR29, 0x80000020 ;  /* 0x80000020001d7882 */ /* 0x000fe20000000000 */
[----:B------:R-:W-:Y:S01]  /*17860*/  SHF.R.U32.HI R0, RZ, 0x4, R0 ;  /* 0x00000004ff007819 */ /* 0x000fe20000011600 */
[----:B------:R-:W-:Y:S01]  /*17870*/  IMAD.MOV.U32 R7, RZ, RZ, -0x7fffffe0 ;  /* 0x80000020ff077424 */ /* 0x000fe200078e00ff */
[----:B------:R-:W-:Y:S01]  /*17880*/  R2UR UR31, R5 ;  /* 0x00000000051f72ca */ /* 0x000fe200000e0000 */
[----:B------:R-:W-:Y:S01]  /*17890*/  IMAD.MOV.U32 R9, RZ, RZ, -0x7fffffe0 ;  /* 0x80000020ff097424 */ /* 0x000fe200078e00ff */
[----:B------:R-:W-:Y:S01]  /*178a0*/  LOP3.LUT R0, R0, 0x3fff, RZ, 0xc0, !PT ;  /* 0x00003fff00007812 */ /* 0x000fe200078ec0ff */
[----:B------:R-:W-:Y:S01]  /*178b0*/  UMOV UR5, UR29 ;  /* 0x0000001d00057c82 */ /* 0x000fe20008000000 */
[----:B------:R-:W-:Y:S01]  /*178c0*/  UMOV UR9, UR29 ;  /* 0x0000001d00097c82 */ /* 0x000fe20008000000 */
[----:B------:R-:W-:Y:S01]  /*178d0*/  UMOV UR13, UR29 ;  /* 0x0000001d000d7c82 */ /* 0x000fe20008000000 */
[----:B------:R-:W-:Y:S01]  /*178e0*/  LOP3.LUT R0, R0, 0x10000, RZ, 0xfc, !PT ;  /* 0x0001000000007812 */ /* 0x000fe200078efcff */
[----:B------:R-:W-:Y:S01]  /*178f0*/  ULOP3.LUT UR32, UR32, 0x10000, URZ, 0xfc, !UPT ;  /* 0x0001000020207892 */ /* 0x000fe2000f8efc3f */
[----:B------:R-:W-:Y:S01]  /*17900*/  R2UR UR7, R9 ;  /* 0x00000000090772ca */ /* 0x000fe200000e0000 */
[----:B------:R-:W-:Y:S01]  /*17910*/  IMAD.MOV.U32 R9, RZ, RZ, -0x7fffffe0 ;  /* 0x80000020ff097424 */ /* 0x000fe200078e00ff */
[----:B------:R-:W-:Y:S01]  /*17920*/  UMOV UR49, 0x80000020 ;  /* 0x8000002000317882 */ /* 0x000fe20000000000 */
[----:B------:R-:W-:Y:S01]  /*17930*/  IMAD R4, R148, 0x780, R0 ;  /* 0x0000078094047824 */ /* 0x000fe200078e0200 */
[----:B------:R-:W-:Y:S01]  /*17940*/  UIADD3 UR48, UR32, 0x2, URZ ;  /* 0x0000000220307890 */ /* 0x000fe2000fffe03f */
[----:B------:R-:W-:Y:S01]  /*17950*/  IMAD.MOV.U32 R11, RZ, RZ, -0x7fffffe0 ;  /* 0x80000020ff0b7424 */ /* 0x000fe200078e00ff */
[----:B------:R-:W-:Y:S01]  /*17960*/  UMOV UR28, UR32 ;  /* 0x00000020001c7c82 */ /* 0x000fe20008000000 */
[C---:B------:R-:W-:Y:S01]  /*17970*/  VIADD R6, R4.reuse, 0x80 ;  /* 0x0000008004067836 */ /* 0x040fe20000000000 */
[C---:B------:R-:W-:Y:S01]  /*17980*/  R2UR UR30, R4.reuse ;  /* 0x00000000041e72ca */ /* 0x040fe200000e0000 */
[----:B------:R-:W-:Y:S01]  /*17990*/  VIADD R8, R4, 0x100 ;  /* 0x0000010004087836 */ /* 0x000fe20000000000 */
[----:B------:R-:W-:Y:S01]  /*179a0*/  UMOV UR4, UR28 ;  /* 0x0000001c00047c82 */ /* 0x000fe20008000000 */
[----:B------:R-:W-:Y:S01]  /*179b0*/  UMOV UR8, UR28 ;  /* 0x0000001c00087c82 */ /* 0x000fe20008000000 */
[----:B------:R-:W-:Y:S01]  /*179c0*/  R2UR UR15, R9 ;  /* 0x00000000090f72ca */ /* 0x000fe200000e0000 */
[----:B------:R-:W-:Y:S01]  /*179d0*/  UMOV UR12, UR28 ;  /* 0x0000001c000c7c82 */ /* 0x000fe20008000000 */
[----:B------:R-:W-:Y:S01]  /*179e0*/  R2UR UR6, R8 ;  /* 0x00000000080672ca */ /* 0x000fe200000e0000 */
[C---:B------:R-:W-:Y:S01]  /*179f0*/  VIADD R8, R4.reuse, 0x200 ;  /* 0x0000020004087836 */ /* 0x040fe20000000000 */
[----:B------:R-:W-:Y:S01]  /*17a00*/  R2UR UR51, R11 ;  /* 0x000000000b3372ca */ /* 0x000fe200000e0000 */
[----:B------:R-:W-:Y:S01]  /*17a10*/  VIADD R10, R4, 0x2 ;  /* 0x00000002040a7836 */ /* 0x000fe20000000000 */
[----:B------:R-:W-:Y:S01]  /*17a20*/  UMOV UR16, UR48 ;  /* 0x0000003000107c82 */ /* 0x000fe20008000000 */
[----:B------:R-:W-:Y:S01]  /*17a30*/  IMAD.MOV.U32 R9, RZ, RZ, -0x7fffffe0 ;  /* 0x80000020ff097424 */ /* 0x000fe200078e00ff */
[----:B------:R-:W-:Y:S01]  /*17a40*/  R2UR UR14, R8 ;  /* 0x00000000080e72ca */ /* 0x000fe200000e0000 */
[----:B------:R-:W-:Y:S01]  /*17a50*/  QGMMA.64x32x32.F32.E4M3.E4M3 R92, gdesc[UR28], RZ, !UPT, gsb0 ;  /* 0x006000001c5c79f3 */ /* 0x000fe2000c0008ff */
[----:B------:R-:W-:Y:S01]  /*17a60*/  R2UR UR30, R6 ;  /* 0x00000000061e72ca */ /* 0x000fe200000e0000 */
[----:B------:R-:W-:Y:S01]  /*17a70*/  UMOV UR17, UR49 ;  /* 0x0000003100117c82 */ /* 0x000fe20008000000 */
[----:B------:R-:W-:Y:S01]  /*17a80*/  R2UR UR31, R7 ;  /* 0x00000000071f72ca */ /* 0x000fe200000e0000 */
[----:B------:R-:W-:Y:S01]  /*17a90*/  IMAD.MOV.U32 R5, RZ, RZ, -0x7fffffe0 ;  /* 0x80000020ff057424 */ /* 0x000fe200078e00ff */
[----:B------:R-:W-:Y:S01]  /*17aa0*/  IADD3 R6, R4, 0x180, RZ ;  /* 0x0000018004067810 */ /* 0x000fe20007ffe0ff */
[----:B------:R-:W-:Y:S01]  /*17ab0*/  ULDC UR56, c[0x0][0x988] ;  /* 0x0002620000387ab9 */ /* 0x000fe20000000800 */
[----:B------:R-:W-:-:S02]  /*17ac0*/  MOV R7, 0x80000020 ;  /* 0x8000002000077802 */ /* 0x000fc40000000f00 */
[----:B------:R-:W-:Y:S01]  /*17ad0*/  R2UR UR10, R6 ;  /* 0x00000000060a72ca */ /* 0x000fe200000e0000 */
[----:B------:R-:W-:Y:S01]  /*17ae0*/  VIADD R6, R4, 0x82 ;  /* 0x0000008204067836 */ /* 0x000fe20000000000 */
[----:B------:R-:W-:Y:S01]  /*17af0*/  R2UR UR11, R7 ;  /* 0x00000000070b72ca */ /* 0x000fe200000e0000 */
[----:B------:R-:W-:Y:S01]  /*17b00*/  IMAD.MOV.U32 R7, RZ, RZ, -0x7fffffe0 ;  /* 0x80000020ff077424 */ /* 0x000fe200078e00ff */
[----:B------:R-:W-:Y:S01]  /*17b10*/  R2UR UR50, R10 ;  /* 0x000000000a3272ca */ /* 0x000fe200000e0000 */
[C---:B------:R-:W-:Y:S01]  /*17b20*/  VIADD R10, R4.reuse, 0x280 ;  /* 0x00000280040a7836 */ /* 0x040fe20000000000 */
[----:B------:R-:W-:Y:S02]  /*17b30*/  IADD3 R8, R4, 0x102, RZ ;  /* 0x0000010204087810 */ /* 0x000fe40007ffe0ff */
[----:B------:R-:W-:Y:S01]  /*17b40*/  MOV R11, 0x80000020 ;  /* 0x80000020000b7802 */ /* 0x000fe20000000f00 */
[----:B------:R-:W-:Y:S02]  /*17b50*/  WARPGROUP.DEPBAR.LE gsb0, 0x0 ;  /* 0x00008000000079c5 */ /* 0x000fe40000010000 */
[----:B------:R-:W-:-:S06]  /*17b60*/  WARPGROUP.ARRIVE ;  /* 0x00000000000079c5 */ /* 0x000fcc0000000000 */
[----:B------:R-:W-:Y:S03]  /*17b70*/  QGMMA.64x32x32.F32.E4M3.E4M3 R76, gdesc[UR28], RZ, !UPT, gsb0 ;  /* 0x006000001c4c79f3 */ /* 0x000fe6000c0008ff */
[----:B------:R-:W-:Y:S02]  /*17b80*/  WARPGROUP.DEPBAR.LE gsb0, 0x0 ;  /* 0x00008000000079c5 */ /* 0x000fe40000010000 */
[----:B------:R-:W-:-:S06]  /*17b90*/  WARPGROUP.ARRIVE ;  /* 0x00000000000079c5 */ /* 0x000fcc0000000000 */
[----:B------:R-:W-:Y:S01]  /*17ba0*/  QGMMA.64x32x32.F32.E4M3.E4M3 R60, gdesc[UR4], RZ, !UPT, gsb0 ;  /* 0x00600000043c79f3 */ /* 0x000fe2000c0008ff */
[----:B------:R-:W-:Y:S01]  /*17bb0*/  R2UR UR6, R10 ;  /* 0x000000000a0672ca */ /* 0x000fe200000e0000 */
[----:B------:R-:W-:Y:S01]  /*17bc0*/  UIADD3 UR4, UR32, 0x200, URZ ;  /* 0x0000020020047890 */ /* 0x000fe2000fffe03f */
[----:B------:R-:W-:Y:S01]  /*17bd0*/  R2UR UR7, R11 ;  /* 0x000000000b0772ca */ /* 0x000fe200000e0000 */
[----:B------:R-:W-:Y:S01]  /*17be0*/  UMOV UR5, 0x80000020 ;  /* 0x8000002000057882 */ /* 0x000fe20000000000 */
[----:B------:R-:W-:Y:S01]  /*17bf0*/  VIADD R10, R4, 0x282 ;  /* 0x00000282040a7836 */ /* 0x000fe20000000000 */
[----:B------:R-:W-:Y:S01]  /*17c00*/  UMOV UR21, UR5 ;  /* 0x0000000500157c82 */ /* 0x000fe20008000000 */
[----:B------:R-:W-:Y:S02]  /*17c10*/  IMAD.MOV.U32 R11, RZ, RZ, -0x7fffffe0 ;  /* 0x80000020ff0b7424 */ /* 0x000fe400078e00ff */
[----:B------:R-:W-:Y:S01]  /*17c20*/  UMOV UR20, UR4 ;  /* 0x0000000400147c82 */ /* 0x000fe20008000000 */
[----:B------:R-:W-:-:S02]  /*17c30*/  WARPGROUP.DEPBAR.LE gsb0, 0x0 ;  /* 0x00008000000079c5 */ /* 0x000fc40000010000 */
[----:B------:R-:W-:-:S06]  /*17c40*/  WARPGROUP.ARRIVE ;  /* 0x00000000000079c5 */ /* 0x000fcc0000000000 */
[----:B------:R-:W-:Y:S01]  /*17c50*/  QGMMA.64x32x32.F32.E4M3.E4M3 R44, gdesc[UR8], RZ, !UPT, gsb0 ;  /* 0x00600000082c79f3 */ /* 0x000fe2000c0008ff */
[----:B------:R-:W-:Y:S01]  /*17c60*/  R2UR UR10, R8 ;  /* 0x00000000080a72ca */ /* 0x000fe200000e0000 */
[----:B------:R-:W-:Y:S01]  /*17c70*/  UMOV UR8, UR48 ;  /* 0x0000003000087c82 */ /* 0x000fe20008000000 */
[----:B------:R-:W-:Y:S01]  /*17c80*/  R2UR UR11, R9 ;  /* 0x00000000090b72ca */ /* 0x000fe200000e0000 */
[----:B------:R-:W-:Y:S01]  /*17c90*/  UMOV UR9, UR49 ;  /* 0x0000003100097c82 */ /* 0x000fe20008000000 */
[----:B------:R-:W-:Y:S01]  /*17ca0*/  IMAD.MOV.U32 R9, RZ, RZ, -0x7fffffe0 ;  /* 0x80000020ff097424 */ /* 0x000fe200078e00ff */
[----:B------:R-:W-:-:S04]  /*17cb0*/  IADD3 R8, R4, 0x202, RZ ;  /* 0x0000020204087810 */ /* 0x000fc80007ffe0ff */
[----:B------:R-:W-:Y:S01]  /*17cc0*/  R2UR UR18, R8 ;  /* 0x00000000081272ca */ /* 0x000fe200000e0000 */
[----:B------:R-:W-:Y:S01]  /*17cd0*/  VIADD R8, R4, 0x380 ;  /* 0x0000038004087836 */ /* 0x000fe20000000000 */
[----:B------:R-:W-:Y:S01]  /*17ce0*/  R2UR UR19, R9 ;  /* 0x00000000091372ca */ /* 0x000fe200000e0000 */
[----:B------:R-:W-:Y:S01]  /*17cf0*/  IMAD.MOV.U32 R9, RZ, RZ, -0x7fffffe0 ;  /* 0x80000020ff097424 */ /* 0x000fe200078e00ff */
[----:B------:R-:W-:Y:S02]  /*17d00*/  WARPGROUP.DEPBAR.LE gsb0, 0x0 ;  /* 0x00008000000079c5 */ /* 0x000fe40000010000 */
[----:B------:R-:W-:-:S06]  /*17d10*/  WARPGROUP.ARRIVE ;  /* 0x00000000000079c5 */ /* 0x000fcc0000000000 */
[----:B------:R-:W-:Y:S01]  /*17d20*/  QGMMA.64x32x32.F32.E4M3.E4M3 R28, gdesc[UR12], RZ, !UPT, gsb0 ;  /* 0x006000000c1c79f3 */ /* 0x000fe2000c0008ff */
[----:B------:R-:W-:Y:S01]  /*17d30*/  UMOV UR12, UR48 ;  /* 0x00000030000c7c82 */ /* 0x000fe20008000000 */
[----:B------:R-:W-:Y:S01]  /*17d40*/  UMOV UR13, UR49 ;  /* 0x00000031000d7c82 */ /* 0x000fe20008000000 */
[----:B------:R-:W-:Y:S02]  /*17d50*/  WARPGROUP.DEPBAR.LE gsb0, 0x0 ;  /* 0x00008000000079c5 */ /* 0x000fe40000010000 */
[----:B------:R-:W-:-:S06]  /*17d60*/  WARPGROUP.ARRIVE ;  /* 0x00000000000079c5 */ /* 0x000fcc0000000000 */
[----:B------:R-:W-:Y:S01]  /*17d70*/  QGMMA.64x32x32.F32.E4M3.E4M3 R92, gdesc[UR48], R92, gsb0 ;  /* 0x00600000305c79f3 */ /* 0x000fe2000800085c */
[----:B------:R-:W-:Y:S01]  /*17d80*/  R2UR UR50, R6 ;  /* 0x00000000063272ca */ /* 0x000fe200000e0000 */
[----:B------:R-:W-:Y:S01]  /*17d90*/  VIADD R6, R4, 0x182 ;  /* 0x0000018204067836 */ /* 0x000fe20000000000 */
[----:B------:R-:W-:Y:S01]  /*17da0*/  R2UR UR51, R7 ;  /* 0x00000000073372ca */ /* 0x000fe200000e0000 */
[----:B------:R-:W-:-:S03]  /*17db0*/  IMAD.MOV.U32 R7, RZ, RZ, -0x7fffffe0 ;  /* 0x80000020ff077424 */ /* 0x000fc600078e00ff */
[----:B------:R-:W-:Y:S01]  /*17dc0*/  R2UR UR14, R6 ;  /* 0x00000000060e72ca */ /* 0x000fe200000e0000 */
[----:B------:R-:W-:Y:S01]  /*17dd0*/  VIADD R6, R4, 0x300 ;  /* 0x0000030004067836 */ /* 0x000fe20000000000 */
[----:B------:R-:W-:Y:S01]  /*17de0*/  R2UR UR15, R7 ;  /* 0x00000000070f72ca */ /* 0x000fe200000e0000 */
[----:B------:R-:W-:Y:S01]  /*17df0*/  IMAD.MOV.U32 R7, RZ, RZ, -0x7fffffe0 ;  /* 0x80000020ff077424 */ /* 0x000fe200078e00ff */
[----:B------:R-:W-:Y:S02]  /*17e00*/  WARPGROUP.DEPBAR.LE gsb0, 0x0 ;  /* 0x00008000000079c5 */ /* 0x000fe40000010000 */
[----:B------:R-:W-:-:S06]  /*17e10*/  WARPGROUP.ARRIVE ;  /* 0x00000000000079c5 */ /* 0x000fcc0000000000 */
[----:B------:R-:W-:Y:S03]  /*17e20*/  QGMMA.64x32x32.F32.E4M3.E4M3 R76, gdesc[UR48], R76, gsb0 ;  /* 0x00600000304c79f3 */ /* 0x000fe6000800084c */
[----:B------:R-:W-:Y:S02]  /*17e30*/  WARPGROUP.DEPBAR.LE gsb0, 0x0 ;  /* 0x00008000000079c5 */ /* 0x000fe40000010000 */
[----:B------:R-:W-:-:S06]  /*17e40*/  WARPGROUP.ARRIVE ;  /* 0x00000000000079c5 */ /* 0x000fcc0000000000 */
[----:B------:R-:W-:Y:S01]  /*17e50*/  QGMMA.64x32x32.F32.E4M3.E4M3 R60, gdesc[UR8], R60, gsb0 ;  /* 0x00600000083c79f3 */ /* 0x000fe2000800083c */
[----:B------:R-:W-:Y:S01]  /*17e60*/  R2UR UR10, R10 ;  /* 0x000000000a0a72ca */ /* 0x000fe200000e0000 */
[----:B------:R-:W-:Y:S01]  /*17e70*/  UIADD3 UR8, UR32, 0x202, URZ ;  /* 0x0000020220087890 */ /* 0x000fe2000fffe03f */
[----:B------:R-:W-:Y:S01]  /*17e80*/  R2UR UR11, R11 ;  /* 0x000000000b0b72ca */ /* 0x000fe200000e0000 */
[----:B------:R-:W-:Y:S01]  /*17e90*/  UMOV UR9, 0x80000020 ;  /* 0x8000002000097882 */ /* 0x000fe20000000000 */
[----:B------:R-:W-:Y:S01]  /*17ea0*/  VIADD R10, R4, 0x500 ;  /* 0x00000500040a7836 */ /* 0x000fe20000000000 */
[----:B------:R-:W-:Y:S01]  /*17eb0*/  UMOV UR25, UR9 ;  /* 0x0000000900197c82 */ /* 0x000fe20008000000 */
[----:B------:R-:W-:Y:S02]  /*17ec0*/  MOV R11, 0x80000020 ;  /* 0x80000020000b7802 */ /* 0x000fe40000000f00 */
[----:B------:R-:W-:Y:S01]  /*17ed0*/  UMOV UR24, UR8 ;  /* 0x0000000800187c82 */ /* 0x000fe20008000000 */
[----:B------:R-:W-:-:S02]  /*17ee0*/  WARPGROUP.DEPBAR.LE gsb0, 0x0 ;  /* 0x00008000000079c5 */ /* 0x000fc40000010000 */
[----:B------:R-:W-:-:S06]  /*17ef0*/  WARPGROUP.ARRIVE ;  /* 0x00000000000079c5 */ /* 0x000fcc0000000000 */
[----:B------:R-:W-:Y:S01]  /*17f00*/  QGMMA.64x32x32.F32.E4M3.E4M3 R44, gdesc[UR12], R44, gsb0 ;  /* 0x006000000c2c79f3 */ /* 0x000fe2000800082c */
[----:B------:R-:W-:Y:S01]  /*17f10*/  R2UR UR14, R8 ;  /* 0x00000000080e72ca */ /* 0x000fe200000e0000 */
[----:B------:R-:W-:Y:S01]  /*17f20*/  UMOV UR12, UR4 ;  /* 0x00000004000c7c82 */ /* 0x000fe20008000000 */
[----:B------:R-:W-:Y:S01]  /*17f30*/  R2UR UR15, R9 ;  /* 0x00000000090f72ca */ /* 0x000fe200000e0000 */
[----:B------:R-:W-:Y:S01]  /*17f40*/  UMOV UR13, UR5 ;  /* 0x00000005000d7c82 */ /* 0x000fe20008000000 */
[----:B------:R-:W-:Y:S02]  /*17f50*/  VIADD R8, R4, 0x480 ;  /* 0x0000048004087836 */ /* 0x000fe40000000000 */
[----:B------:R-:W-:-:S03]  /*17f60*/  IMAD.MOV.U32 R9, RZ, RZ, -0x7fffffe0 ;  /* 0x80000020ff097424 */ /* 0x000fc600078e00ff */
[----:B------:R-:W-:Y:S02]  /*17f70*/  R2UR UR22, R8 ;  /* 0x00000000081672ca */ /* 0x000fe400000e0000 */
[----:B------:R-:W-:Y:S01]  /*17f80*/  R2UR UR23, R9 ;  /* 0x00000000091772ca */ /* 0x000fe200000e0000 */
[----:B------:R-:W-:Y:S01]  /*17f90*/  IMAD.MOV.U32 R9, RZ, RZ, -0x7fffffe0 ;  /* 0x80000020ff097424 */ /* 0x000fe200078e00ff */
[----:B------:R-:W-:Y:S01]  /*17fa0*/  IADD3 R8, R4, 0x382, RZ ;  /* 0x0000038204087810 */ /* 0x000fe20007ffe0ff */
[----:B------:R-:W-:Y:S02]  /*17fb0*/  WARPGROUP.DEPBAR.LE gsb0, 0x0 ;  /* 0x00008000000079c5 */ /* 0x000fe40000010000 */
[----:B------:R-:W-:-:S06]  /*17fc0*/  WARPGROUP.ARRIVE ;  /* 0x00000000000079c5 */ /* 0x000fcc0000000000 */
[----:B------:R-:W-:Y:S01]  /*17fd0*/  QGMMA.64x32x32.F32.E4M3.E4M3 R28, gdesc[UR16], R28, gsb0 ;  /* 0x00600000101c79f3 */ /* 0x000fe2000800081c */
[----:B------:R-:W-:Y:S01]  /*17fe0*/  UMOV UR16, UR4 ;  /* 0x0000000400107c82 */ /* 0x000fe20008000000 */
[----:B------:R-:W-:Y:S01]  /*17ff0*/  UMOV UR17, UR5 ;  /* 0x0000000500117c82 */ /* 0x000fe20008000000 */
[----:B------:R-:W-:Y:S02]  /*18000*/  WARPGROUP.DEPBAR.LE gsb0, 0x0 ;  /* 0x00008000000079c5 */ /* 0x000fe40000010000 */
[----:B------:R-:W-:-:S06]  /*18010*/  WARPGROUP.ARRIVE ;  /* 0x00000000000079c5 */ /* 0x000fcc0000000000 */
[----:B------:R-:W-:Y:S01]  /*18020*/  QGMMA.64x32x32.F32.E4M3.E4M3 R92, gdesc[UR4], R92, gsb0 ;  /* 0x00600000045c79f3 */ /* 0x000fe2000800085c */
[----:B------:R-:W-:Y:S02]  /*18030*/  R2UR UR6, R6 ;  /* 0x00000000060672ca */ /* 0x000fe400000e0000 */
[----:B------:R-:W-:Y:S02]  /*18040*/  R2UR UR7, R7 ;  /* 0x00000000070772ca */ /* 0x000fe400000e0000 */
[----:B------:R-:W-:Y:S02]  /*18050*/  IADD3 R6, R4, 0x400, RZ ;  /* 0x0000040004067810 */ /* 0x000fe40007ffe0ff */
[----:B------:R-:W-:Y:S02]  /*18060*/  MOV R7, 0x80000020 ;  /* 0x8000002000077802 */ /* 0x000fe40000000f00 */
[----:B------:R-:W-:Y:S01]  /*18070*/  R2UR UR18, R6 ;  /* 0x00000000061272ca */ /* 0x000fe200000e0000 */
[----:B------:R-:W-:Y:S01]  /*18080*/  VIADD R6, R4, 0x302 ;  /* 0x0000030204067836 */ /* 0x000fe20000000000 */
[----:B------:R-:W-:Y:S01]  /*18090*/  R2UR UR19, R7 ;  /* 0x00000000071372ca */ /* 0x000fe200000e0000 */
[----:B------:R-:W-:Y:S01]  /*180a0*/  IMAD.MOV.U32 R7, RZ, RZ, -0x7fffffe0 ;  /* 0x80000020ff077424 */ /* 0x000fe200078e00ff */
[----:B------:R-:W-:-:S02]  /*180b0*/  WARPGROUP.DEPBAR.LE gsb0, 0x0 ;  /* 0x00008000000079c5 */ /* 0x000fc40000010000 */
[----:B------:R-:W-:-:S06]  /*180c0*/  WARPGROUP.ARRIVE ;  /* 0x00000000000079c5 */ /* 0x000fcc0000000000 */
[----:B------:R-:W-:Y:S01]  /*180d0*/  QGMMA.64x32x32.F32.E4M3.E4M3 R76, gdesc[UR4], R76, gsb0 ;  /* 0x00600000044c79f3 */ /* 0x000fe2000800084c */
[----:B------:R-:W-:Y:S02]  /*180e0*/  ULDC UR6, c[0x0][0x988] ;  /* 0x0002620000067ab9 */ /* 0x000fe40000000800 */
        /* <DEDUP_REMOVED lines=9> */
[----:B------:R-:W-:Y:S01]  /*18180*/  IMAD.MOV.U32 R11, RZ, RZ, -0x7fffffe0 ;  /* 0x80000020ff0b7424 */ /* 0x000fe200078e00ff */
[----:B------:R-:W-:Y:S02]  /*18190*/  WARPGROUP.DEPBAR.LE gsb0, 0x0 ;  /* 0x00008000000079c5 */ /* 0x000fe40000010000 */
[----:B------:R-:W-:-:S06]  /*181a0*/  WARPGROUP.ARRIVE ;  /* 0x00000000000079c5 */ /* 0x000fcc0000000000 */
[----:B------:R-:W-:Y:S01]  /*181b0*/  QGMMA.64x32x32.F32.E4M3.E4M3 R44, gdesc[UR16], R44, gsb0 ;  /* 0x00600000102c79f3 */ /* 0x000fe2000800082c */
        /* <DEDUP_REMOVED lines=32> */
[----:B------:R-:W-:Y:S01]  /*183c0*/  UIADD3 UR16, UR32, 0x402, URZ ;  /* 0x0000040220107890 */ /* 0x000fe2000fffe03f */
[----:B------:R-:W-:Y:S01]  /*183d0*/  R2UR UR18, R10 ;  /* 0x000000000a1272ca */ /* 0x000fe200000e0000 */
[----:B------:R-:W-:Y:S01]  /*183e0*/  UMOV UR17, 0x80000020 ;  /* 0x8000002000117882 */ /* 0x000fe20000000000 */
[----:B------:R-:W-:Y:S01]  /*183f0*/  UMOV UR32, UR12 ;  /* 0x0000000c00207c82 */ /* 0x000fe20008000000 */
[----:B------:R-:W-:Y:S01]  /*18400*/  R2UR UR19, R11 ;  /* 0x000000000b1372ca */ /* 0x000fe200000e0000 */
[----:B------:R-:W-:Y:S02]  /*18410*/  WARPGROUP.DEPBAR.LE gsb0, 0x0 ;  /* 0x00008000000079c5 */ /* 0x000fe40000010000 */
        /* <DEDUP_REMOVED lines=24> */
[----:B------:R-:W-:-:S02]  /*185a0*/  R2UR UR27, R7 ;  /* 0x00000000071b72ca */ /* 0x000fc400000e0000 */
[----:B------:R-:W-:Y:S01]  /*185b0*/  MOV R7, 0x80000020 ;  /* 0x8000002000077802 */ /* 0x000fe20000000f00 */
        /* <DEDUP_REMOVED lines=15> */
[----:B------:R-:W-:Y:S01]  /*186b0*/  R2UR UR18, R6 ;  /* 0x00000000061272ca */ /* 0x000fe200000e0000 */
[----:B------:R-:W-:Y:S01]  /*186c0*/  VIADD R6, R4, 0x602 ;  /* 0x0000060204067836 */ /* 0x000fe20000000000 */
[----:B------:R-:W-:Y:S01]  /*186d0*/  R2UR UR19, R7 ;  /* 0x00000000071372ca */ /* 0x000fe200000e0000 */
[----:B------:R-:W-:Y:S01]  /*186e0*/  IMAD.MOV.U32 R7, RZ, RZ, -0x7fffffe0 ;  /* 0x80000020ff077424 */ /* 0x000fe200078e00ff */
[----:B------:R-:W-:Y:S02]  /*186f0*/  WARPGROUP.DEPBAR.LE gsb0, 0x0 ;  /* 0x00008000000079c5 */ /* 0x000fe40000010000 */
[----:B------:R-:W-:Y:S01]  /*18700*/  WARPGROUP.ARRIVE ;  /* 0x00000000000079c5 */ /* 0x000fe20000000000 */
[C---:B------:R-:W-:Y:S01]  /*18710*/  FMUL.FTZ R8, R2.reuse, R92 ;  /* 0x0000005c02087220 */ /* 0x040fe20000410000 */
[C---:B------:R-:W-:Y:S01]  /*18720*/  FMUL.FTZ R11, R2.reuse, R93 ;  /* 0x0000005d020b7220 */ /* 0x040fe20000410000 */
[C---:B------:R-:W-:Y:S01]  /*18730*/  FMUL.FTZ R108, R2.reuse, R95 ;  /* 0x0000005f026c7220 */ /* 0x040fe20000410000 */
[C---:B------:R-:W-:Y:S01]  /*18740*/  FMUL.FTZ R21, R2.reuse, R94 ;  /* 0x0000005e02157220 */ /* 0x040fe20000410000 */
[----:B------:R-:W-:-:S04]  /*18750*/  FMUL.FTZ R24, R2, R103 ;  /* 0x0000006702187220 */ /* 0x000fc80000410000 */
[----:B------:R-:W-:Y:S01]  /*18760*/  QGMMA.64x32x32.F32.E4M3.E4M3 R76, gdesc[UR16], R76, gsb0 ;  /* 0x00600000104c79f3 */ /* 0x000fe2000800084c */
[----:B------:R-:W-:Y:S01]  /*18770*/  R2UR UR18, R6 ;  /* 0x00000000061272ca */ /* 0x000fe200000e0000 */
[----:B------:R-:W-:Y:S01]  /*18780*/  VIADD R6, R4, 0x682 ;  /* 0x0000068204067836 */ /* 0x000fe20000000000 */
[----:B------:R-:W-:Y:S01]  /*18790*/  R2UR UR19, R7 ;  /* 0x00000000071372ca */ /* 0x000fe200000e0000 */
[----:B------:R-:W-:Y:S01]  /*187a0*/  MUFU.TANH R8, R8 ;  /* 0x0000000800087308 */ /* 0x000fe20000002400 */
[----:B------:R-:W-:Y:S01]  /*187b0*/  MOV R7, 0x80000020 ;  /* 0x8000002000077802 */ /* 0x000fe20000000f00 */
[C---:B------:R-:W-:Y:S01]  /*187c0*/  FMUL.FTZ R9, R2.reuse, R96 ;  /* 0x0000006002097220 */ /* 0x040fe20000410000 */
[C---:B------:R-:W-:Y:S01]  /*187d0*/  FMUL.FTZ R10, R2.reuse, R97 ;  /* 0x00000061020a7220 */ /* 0x040fe20000410000 */
[C---:B------:R-:W-:Y:S01]  /*187e0*/  FMUL.FTZ R14, R2.reuse, R100 ;  /* 0x00000064020e7220 */ /* 0x040fe20000410000 */
[----:B------:R-:W-:Y:S01]  /*187f0*/  FMUL.FTZ R109, R2, R98 ;  /* 0x00000062026d7220 */ /* 0x000fe20000410000 */
[----:B------:R-:W-:-:S02]  /*18800*/  VIADD R4, R4, 0x702 ;  /* 0x0000070204047836 */ /* 0x000fc40000000000 */
[C---:B------:R-:W-:Y:S01]  /*18810*/  FMUL.FTZ R13, R2.reuse, R101 ;  /* 0x00000065020d7220 */ /* 0x040fe20000410000 */
[----:B------:R-:W-:Y:S01]  /*18820*/  MUFU.TANH R11, R11 ;  /* 0x0000000b000b7308 */ /* 0x000fe20000002400 */
[C---:B------:R-:W-:Y:S01]  /*18830*/  FMUL.FTZ R96, R2.reuse, R99 ;  /* 0x0000006302607220 */ /* 0x040fe20000410000 */
[C---:B------:R-:W-:Y:S01]  /*18840*/  FMUL.FTZ R20, R2.reuse, R104 ;  /* 0x0000006802147220 */ /* 0x040fe20000410000 */
[C---:B------:R-:W-:Y:S01]  /*18850*/  FMUL.FTZ R92, R2.reuse, R102 ;  /* 0x00000066025c7220 */ /* 0x040fe20000410000 */
[C---:B------:R-:W-:Y:S01]  /*18860*/  FMUL.FTZ R12, R2.reuse, R105 ;  /* 0x00000069020c7220 */ /* 0x040fe20000410000 */
[C---:B------:R-:W-:Y:S01]  /*18870*/  FMUL.FTZ R94, R2.reuse, R106 ;  /* 0x0000006a025e7220 */ /* 0x040fe20000410000 */
[----:B------:R-:W-:Y:S02]  /*18880*/  FMUL.FTZ R95, R2, R107 ;  /* 0x0000006b025f7220 */ /* 0x000fe40000410000 */
[----:B------:R-:W-:Y:S08]  /*18890*/  MUFU.TANH R108, R108 ;  /* 0x0000006c006c7308 */ /* 0x000ff00000002400 */
[----:B------:R-:W-:Y:S08]  /*188a0*/  MUFU.TANH R21, R21 ;  /* 0x0000001500157308 */ /* 0x000ff00000002400 */
[----:B------:R-:W-:Y:S08]  /*188b0*/  MUFU.TANH R24, R24 ;  /* 0x0000001800187308 */ /* 0x000ff00000002400 */
[----:B------:R-:W-:Y:S08]  /*188c0*/  MUFU.TANH R9, R9 ;  /* 0x0000000900097308 */ /* 0x000ff00000002400 */
[----:B------:R-:W-:Y:S01]  /*188d0*/  MUFU.TANH R10, R10 ;  /* 0x0000000a000a7308 */ /* 0x000fe20000002400 */
[----:B------:R-:W-:-:S02]  /*188e0*/  WARPGROUP.DEPBAR.LE gsb0, 0x0 ;  /* 0x00008000000079c5 */ /* 0x000fc40000010000 */
[----:B------:R-:W-:Y:S01]  /*188f0*/  WARPGROUP.ARRIVE ;  /* 0x00000000000079c5 */ /* 0x000fe20000000000 */
[----:B------:R-:W-:-:S04]  /*18900*/  FMUL.FTZ R26, R2, R89 ;  /* 0x00000059021a7220 */ /* 0x000fc80000410000 */
[----:B------:R-:W-:Y:S01]  /*18910*/  MUFU.TANH R14, R14 ;  /* 0x0000000e000e7308 */ /* 0x000fe20000002400 */
[C---:B------:R-:W-:Y:S01]  /*18920*/  FMUL.FTZ R15, R2.reuse, R76 ;  /* 0x0000004c020f7220 */ /* 0x040fe20000410000 */
[C---:B------:R-:W-:Y:S01]  /*18930*/  FMUL.FTZ R76, R2.reuse, R78 ;  /* 0x0000004e024c7220 */ /* 0x040fe20000410000 */
[----:B------:R-:W-:Y:S01]  /*18940*/  FMUL.FTZ R78, R2, R80 ;  /* 0x00000050024e7220 */ /* 0x000fe20000410000 */
[----:B------:R-:W-:Y:S01]  /*18950*/  QGMMA.64x32x32.F32.E4M3.E4M3 R60, gdesc[UR16], R60, gsb0 ;  /* 0x00600000103c79f3 */ /* 0x000fe2000800083c */
[----:B------:R-:W-:Y:S01]  /*18960*/  R2UR UR18, R6 ;  /* 0x00000000061272ca */ /* 0x000fe200000e0000 */
[C---:B------:R-:W-:Y:S01]  /*18970*/  FMUL.FTZ R80, R2.reuse, R88 ;  /* 0x0000005802507220 */ /* 0x040fe20000410000 */
[----:B------:R-:W-:Y:S01]  /*18980*/  R2UR UR19, R7 ;  /* 0x00000000071372ca */ /* 0x000fe200000e0000 */
[----:B------:R-:W0:Y:S01]  /*18990*/  MUFU.TANH R109, R109 ;  /* 0x0000006d006d7308 */ /* 0x000e220000002400 */
[----:B------:R-:W-:Y:S01]  /*189a0*/  IADD3 R6, R235, 0xa0, -R218 ;  /* 0x000000a0eb067810 */ /* 0x000fe20007ffe8da */
[C---:B------:R-:W-:Y:S01]  /*189b0*/  FMUL.FTZ R93, R2.reuse, R77 ;  /* 0x0000004d025d7220 */ /* 0x040fe20000410000 */
[C---:B------:R-:W-:Y:S01]  /*189c0*/  FMUL.FTZ R97, R2.reuse, R79 ;  /* 0x0000004f02617220 */ /* 0x040fe20000410000 */
[C---:B------:R-:W-:Y:S01]  /*189d0*/  FMUL.FTZ R99, R2.reuse, R82 ;  /* 0x0000005202637220 */ /* 0x040fe20000410000 */
[----:B------:R-:W-:Y:S01]  /*189e0*/  FMUL.FTZ R79, R2, R81 ;  /* 0x00000051024f7220 */ /* 0x000fe20000410000 */
[----:B------:R-:W-:-:S02]  /*189f0*/  IMAD R6, R147, -0xa0, R6 ;  /* 0xffffff6093067824 */ /* 0x000fc400078e0206 */
[C---:B------:R-:W-:Y:S01]  /*18a00*/  FMUL.FTZ R81, R2.reuse, R86 ;  /* 0x0000005602517220 */ /* 0x040fe20000410000 */
[----:B------:R-:W1:Y:S01]  /*18a10*/  MUFU.TANH R13, R13 ;  /* 0x0000000d000d7308 */ /* 0x000e620000002400 */
[C---:B------:R-:W-:Y:S01]  /*18a20*/  FMUL.FTZ R86, R2.reuse, R91 ;  /* 0x0000005b02567220 */ /* 0x040fe20000410000 */
[----:B------:R-:W-:Y:S01]  /*18a30*/  FMUL.FTZ R27, R2, R84 ;  /* 0x00000054021b7220 */ /* 0x000fe20000410000 */
[----:B------:R-:W-:Y:S01]  /*18a40*/  ISETP.GT.AND P2, PT, R6, RZ, PT ;  /* 0x000000ff0600720c */ /* 0x000fe20003f44270 */
[----:B------:R-:W-:Y:S01]  /*18a50*/  FMUL.FTZ R77, R2, R85 ;  /* 0x00000055024d7220 */ /* 0x000fe20000410000 */
[----:B------:R-:W-:Y:S01]  /*18a60*/  ISETP.GT.AND P3, PT, R6, 0x1, PT ;  /* 0x000000010600780c */ /* 0x000fe20003f64270 */
[----:B------:R-:W-:Y:S01]  /*18a70*/  FMUL.FTZ R98, R2, R83 ;  /* 0x0000005302627220 */ /* 0x000fe20000410000 */
[C---:B------:R-:W-:Y:S01]  /*18a80*/  ISETP.GT.AND P4, PT, R6.reuse, 0x8, PT ;  /* 0x000000080600780c */ /* 0x040fe20003f84270 */
[----:B------:R-:W2:Y:S01]  /*18a90*/  MUFU.TANH R96, R96 ;  /* 0x0000006000607308 */ /* 0x000ea20000002400 */
[----:B------:R-:W-:Y:S01]  /*18aa0*/  ISETP.GT.AND P5, PT, R6, 0x9, PT ;  /* 0x000000090600780c */ /* 0x000fe20003fa4270 */
[C---:B------:R-:W-:Y:S01]  /*18ab0*/  FMUL.FTZ R85, R2.reuse, R87 ;  /* 0x0000005702557220 */ /* 0x040fe20000410000 */
[----:B0-----:R-:W-:Y:S01]  /*18ac0*/  FSEL R7, R109, -INF , P4 ;  /* 0xff8000006d077808 */ /* 0x001fe20002000000 */
[----:B------:R-:W-:-:S04]  /*18ad0*/  FMUL.FTZ R84, R2, R90 ;  /* 0x0000005a02547220 */ /* 0x000fc80000410000 */
[----:B------:R-:W0:Y:S08]  /*18ae0*/  MUFU.TANH R20, R20 ;  /* 0x0000001400147308 */ /* 0x000e300000002400 */
[----:B------:R-:W3:Y:S08]  /*18af0*/  MUFU.TANH R92, R92 ;  /* 0x0000005c005c7308 */ /* 0x000ef00000002400 */
[----:B------:R-:W4:Y:S08]  /*18b00*/  MUFU.TANH R12, R12 ;  /* 0x0000000c000c7308 */ /* 0x000f300000002400 */
[----:B------:R-:W5:Y:S01]  /*18b10*/  MUFU.TANH R15, R15 ;  /* 0x0000000f000f7308 */ /* 0x000f620000002400 */
[----:B------:R-:W-:-:S02]  /*18b20*/  WARPGROUP.DEPBAR.LE gsb0, 0x0 ;  /* 0x00008000000079c5 */ /* 0x000fc40000010000 */
[----:B------:R-:W-:Y:S01]  /*18b30*/  WARPGROUP.ARRIVE ;  /* 0x00000000000079c5 */ /* 0x000fe20000000000 */
[C---:B------:R-:W-:Y:S01]  /*18b40*/  FMUL.FTZ R89, R2.reuse, R67 ;  /* 0x0000004302597220 */ /* 0x040fe20000410000 */
[C---:B------:R-:W-:Y:S01]  /*18b50*/  FMUL.FTZ R88, R2.reuse, R66 ;  /* 0x0000004202587220 */ /* 0x040fe20000410000 */
[C---:B------:R-:W-:Y:S01]  /*18b60*/  FMUL.FTZ R66, R2.reuse, R68 ;  /* 0x0000004402427220 */ /* 0x040fe20000410000 */
[C---:B------:R-:W-:Y:S01]  /*18b70*/  FMUL.FTZ R68, R2.reuse, R74 ;  /* 0x0000004a02447220 */ /* 0x040fe20000410000 */
[----:B------:R-:W-:Y:S01]  /*18b80*/  FMUL.FTZ R82, R2, R62 ;  /* 0x0000003e02527220 */ /* 0x000fe20000410000 */
[----:B------:R-:W-:Y:S01]  /*18b90*/  QGMMA.64x32x32.F32.E4M3.E4M3 R44, gdesc[UR16], R44, gsb0 ;  /* 0x00600000102c79f3 */ /* 0x000fe2000800082c */
[----:B------:R-:W-:Y:S01]  /*18ba0*/  R2UR UR18, R4 ;  /* 0x00000000041272ca */ /* 0x000fe200000e0000 */
[----:B------:R-:W5:Y:S01]  /*18bb0*/  MUFU.TANH R94, R94 ;  /* 0x0000005e005e7308 */ /* 0x000f620000002400 */
[----:B------:R-:W-:Y:S01]  /*18bc0*/  FSEL R4, R108, -INF , P3 ;  /* 0xff8000006c047808 */ /* 0x000fe20001800000 */
[C---:B------:R-:W-:Y:S01]  /*18bd0*/  FMUL.FTZ R62, R2.reuse, R61 ;  /* 0x0000003d023e7220 */ /* 0x040fe20000410000 */
[----:B------:R-:W-:Y:S01]  /*18be0*/  R2UR UR19, R5 ;  /* 0x00000000051372ca */ /* 0x000fe200000e0000 */
[C---:B------:R-:W-:Y:S01]  /*18bf0*/  FMUL.FTZ R61, R2.reuse, R73 ;  /* 0x00000049023d7220 */ /* 0x040fe20000410000 */
[----:B------:R-:W-:Y:S01]  /*18c00*/  FSEL R5, R21, -INF , P2 ;  /* 0xff80000015057808 */ /* 0x000fe20001000000 */
[C---:B------:R-:W-:Y:S01]  /*18c10*/  FMUL.FTZ R83, R2.reuse, R64 ;  /* 0x0000004002537220 */ /* 0x040fe20000410000 */
        /* <DEDUP_REMOVED lines=8> */
[----:B------:R-:W-:Y:S01]  /*18ca0*/  FMUL.FTZ R70, R2, R70 ;  /* 0x0000004602467220 */ /* 0x000fe20000410000 */
[----:B------:R-:W5:Y:S08]  /*18cb0*/  MUFU.TANH R95, R95 ;  /* 0x0000005f005f7308 */ /* 0x000f700000002400 */
[----:B------:R-:W5:Y:S08]  /*18cc0*/  MUFU.TANH R97, R97 ;  /* 0x0000006100617308 */ /* 0x000f700000002400 */
[----:B------:R-:W5:Y:S08]  /*18cd0*/  MUFU.TANH R78, R78 ;  /* 0x0000004e004e7308 */ /* 0x000f700000002400 */
[----:B------:R-:W-:Y:S08]  /*18ce0*/  MUFU.TANH R76, R76 ;  /* 0x0000004c004c7308 */ /* 0x000ff00000002400 */
[----:B------:R-:W5:Y:S08]  /*18cf0*/  MUFU.TANH R79, R79 ;  /* 0x0000004f004f7308 */ /* 0x000f700000002400 */
[----:B------:R-:W5:Y:S01]  /*18d00*/  MUFU.TANH R27, R27 ;  /* 0x0000001b001b7308 */ /* 0x000f620000002400 */
[----:B------:R-:W-:-:S02]  /*18d10*/  WARPGROUP.DEPBAR.LE gsb0, 0x0 ;  /* 0x00008000000079c5 */ /* 0x000fc40000010000 */
[C---:B------:R-:W-:Y:S01]  /*18d20*/  FMUL.FTZ R67, R2.reuse, R46 ;  /* 0x0000002e02437220 */ /* 0x040fe20000410000 */
[C---:B------:R-:W-:Y:S01]  /*18d30*/  FMUL.FTZ R46, R2.reuse, R45 ;  /* 0x0000002d022e7220 */ /* 0x040fe20000410000 */
[----:B------:R-:W-:Y:S01]  /*18d40*/  FMUL.FTZ R45, R2, R51 ;  /* 0x00000033022d7220 */ /* 0x000fe20000410000 */
[----:B------:R-:W-:Y:S01]  /*18d50*/  FSEL R51, R8, -INF , P2 ;  /* 0xff80000008337808 */ /* 0x000fe20001000000 */
[C---:B------:R-:W-:Y:S01]  /*18d60*/  FMUL.FTZ R74, R2.reuse, R53 ;  /* 0x00000035024a7220 */ /* 0x040fe20000410000 */
[----:B------:R-:W-:Y:S01]  /*18d70*/  FSEL R8, R11, -INF , P3 ;  /* 0xff8000000b087808 */ /* 0x000fe20001800000 */
[----:B------:R-:W-:Y:S01]  /*18d80*/  FMUL.FTZ R149, R2, R57 ;  /* 0x0000003902957220 */ /* 0x000fe20000410000 */
[----:B------:R-:W-:Y:S01]  /*18d90*/  ISETP.GT.AND P3, PT, R6, 0x11, PT ;  /* 0x000000110600780c */ /* 0x000fe20003f64270 */
[----:B------:R-:W-:Y:S01]  /*18da0*/  FMUL.FTZ R115, R2, R59 ;  /* 0x0000003b02737220 */ /* 0x000fe20000410000 */
[----:B------:R-:W-:Y:S01]  /*18db0*/  FSEL R53, R9, -INF , P4 ;  /* 0xff80000009357808 */ /* 0x000fe20002000000 */
[----:B------:R-:W-:Y:S01]  /*18dc0*/  WARPGROUP.ARRIVE ;  /* 0x00000000000079c5 */ /* 0x000fe20000000000 */
[----:B------:R-:W-:Y:S01]  /*18dd0*/  FSEL R21, R24, -INF , P3 ;  /* 0xff80000018157808 */ /* 0x000fe20001800000 */
[C---:B------:R-:W-:Y:S01]  /*18de0*/  FMUL.FTZ R145, R2.reuse, R56 ;  /* 0x0000003802917220 */ /* 0x040fe20000410000 */
[----:B------:R-:W-:Y:S01]  /*18df0*/  FMNMX.FTZ R24, R51, R8, !PT ;  /* 0x0000000833187209 */ /* 0x000fe20007810000 */
[----:B------:R-:W-:Y:S01]  /*18e00*/  FMUL.FTZ R72, R2, R47 ;  /* 0x0000002f02487220 */ /* 0x000fe20000410000 */
[----:B------:R-:W-:Y:S01]  /*18e10*/  ISETP.GT.AND P2, PT, R6, 0x10, PT ;  /* 0x000000100600780c */ /* 0x000fe20003f44270 */
[----:B------:R-:W-:Y:S01]  /*18e20*/  QGMMA.64x32x32.F32.E4M3.E4M3 R28, gdesc[UR16], R28, gsb0 ;  /* 0x00600000101c79f3 */ /* 0x000fe2000800081c */
[----:B------:R-:W-:Y:S01]  /*18e30*/  FSEL R57, R10, -INF , P5 ;  /* 0xff8000000a397808 */ /* 0x000fe20002800000 */
[----:B------:R-:W5:Y:S01]  /*18e40*/  MUFU.TANH R99, R99 ;  /* 0x0000006300637308 */ /* 0x000f620000002400 */
[----:B------:R-:W-:Y:S01]  /*18e50*/  FMNMX.FTZ R24, R53, R24, !PT ;  /* 0x0000001835187209 */ /* 0x000fe20007810000 */
[----:B------:R-:W-:Y:S01]  /*18e60*/  FMUL.FTZ R47, R2, R52 ;  /* 0x00000034022f7220 */ /* 0x000fe20000410000 */
[----:B------:R-:W-:Y:S01]  /*18e70*/  FSEL R59, R14, -INF , P2 ;  /* 0xff8000000e3b7808 */ /* 0x000fe20001000000 */
[C---:B------:R-:W-:Y:S01]  /*18e80*/  FMUL.FTZ R75, R2.reuse, R54 ;  /* 0x00000036024b7220 */ /* 0x040fe20000410000 */
[----:B------:R-:W-:Y:S01]  /*18e90*/  FMNMX.FTZ R24, R57, R24, !PT ;  /* 0x0000001839187209 */ /* 0x000fe20007810000 */
[----:B------:R-:W-:Y:S01]  /*18ea0*/  FMUL.FTZ R49, R2, R49 ;  /* 0x0000003102317220 */ /* 0x000fe20000410000 */
[----:B------:R-:W-:Y:S01]  /*18eb0*/  ISETP.GT.AND P4, PT, R6, 0x18, PT ;  /* 0x000000180600780c */ /* 0x000fe20003f84270 */
[----:B------:R-:W5:Y:S01]  /*18ec0*/  MUFU.TANH R77, R77 ;  /* 0x0000004d004d7308 */ /* 0x000f620000002400 */
[----:B-1----:R-:W-:Y:S01]  /*18ed0*/  FSEL R73, R13, -INF , P3 ;  /* 0xff8000000d497808 */ /* 0x002fe20001800000 */
[C---:B------:R-:W-:Y:S01]  /*18ee0*/  FMUL.FTZ R55, R2.reuse, R55 ;  /* 0x0000003702377220 */ /* 0x040fe20000410000 */
[----:B------:R-:W-:Y:S01]  /*18ef0*/  FMNMX.FTZ R24, R59, R24, !PT ;  /* 0x000000183b187209 */ /* 0x000fe20007810000 */
[----:B------:R-:W-:Y:S01]  /*18f00*/  FMUL.FTZ R44, R2, R44 ;  /* 0x0000002c022c7220 */ /* 0x000fe20000410000 */
[----:B--2---:R-:W-:Y:S01]  /*18f10*/  FSEL R9, R96, -INF , P5 ;  /* 0xff80000060097808 */ /* 0x004fe20002800000 */
[----:B------:R-:W-:Y:S01]  /*18f20*/  FMUL.FTZ R48, R2, R48 ;  /* 0x0000003002307220 */ /* 0x000fe20000410000 */
[----:B------:R-:W-:Y:S01]  /*18f30*/  ISETP.GT.AND P5, PT, R6, 0x19, PT ;  /* 0x000000190600780c */ /* 0x000fe20003fa4270 */
[----:B------:R-:W-:Y:S01]  /*18f40*/  MUFU.TANH R98, R98 ;  /* 0x0000006200627308 */ /* 0x000fe20000002400 */
[----:B0-----:R-:W-:Y:S01]  /*18f50*/  FSEL R91, R20, -INF , P4 ;  /* 0xff800000145b7808 */ /* 0x001fe20002000000 */
[C---:B------:R-:W-:Y:S01]  /*18f60*/  FMUL.FTZ R50, R2.reuse, R50 ;  /* 0x0000003202327220 */ /* 0x040fe20000410000 */
[----:B------:R-:W-:Y:S01]  /*18f70*/  FMNMX.FTZ R56, R73, R24, !PT ;  /* 0x0000001849387209 */ /* 0x000fe20007810000 */
[----:B------:R-:W-:Y:S01]  /*18f80*/  FMUL.FTZ R58, R2, R58 ;  /* 0x0000003a023a7220 */ /* 0x000fe20000410000 */
[----:B---3--:R-:W-:-:S02]  /*18f90*/  FSEL R11, R92, -INF , P2 ;  /* 0xff8000005c0b7808 */ /* 0x008fc40001000000 */
[----:B------:R-:W-:Y:S01]  /*18fa0*/  ISETP.GT.AND P2, PT, R6, 0x20, PT ;  /* 0x000000200600780c */ /* 0x000fe20003f44270 */
[----:B------:R0:W-:Y:S01]  /*18fb0*/  MUFU.TANH R10, R47 ;  /* 0x0000002f000a7308 */ /* 0x0001e20000002400 */
[----:B----4-:R-:W-:Y:S02]  /*18fc0*/  FSEL R101, R12, -INF , P5 ;  /* 0xff8000000c657808 */ /* 0x010fe40002800000 */
[----:B------:R-:W-:Y:S02]  /*18fd0*/  FMNMX.FTZ R56, R91, R56, !PT ;  /* 0x000000385b387209 */ /* 0x000fe40007810000 */
[----:B------:R-:W-:Y:S02]  /*18fe0*/  ISETP.GT.AND P3, PT, R6, 0x21, PT ;  /* 0x000000210600780c */ /* 0x000fe40003f64270 */
[----:B-----5:R-:W-:Y:S01]  /*18ff0*/  FSEL R15, R15, -INF , P2 ;  /* 0xff8000000f0f7808 */ /* 0x020fe20001000000 */
[----:B------:R-:W1:Y:S01]  /*19000*/  MUFU.TANH R80, R80 ;  /* 0x0000005000507308 */ /* 0x000e620000002400 */
[----:B------:R-:W-:-:S02]  /*19010*/  FMNMX.FTZ R56, R101, R56, !PT ;  /* 0x0000003865387209 */ /* 0x000fc40007810000 */
[----:B------:R-:W-:Y:S02]  /*19020*/  FSEL R13, R94, -INF , P4 ;  /* 0xff8000005e0d7808 */ /* 0x000fe40002000000 */
[----:B------:R-:W-:Y:S02]  /*19030*/  ISETP.GT.AND P4, PT, R6, 0x28, PT ;  /* 0x000000280600780c */ /* 0x000fe40003f84270 */
[----:B------:R-:W-:Y:S01]  /*19040*/  FSEL R93, R93, -INF , P3 ;  /* 0xff8000005d5d7808 */ /* 0x000fe20001800000 */
[----:B------:R-:W2:Y:S01]  /*19050*/  MUFU.TANH R81, R81 ;  /* 0x0000005100517308 */ /* 0x000ea20000002400 */
[----:B------:R-:W-:Y:S02]  /*19060*/  FMNMX.FTZ R56, R15, R56, !PT ;  /* 0x000000380f387209 */ /* 0x000fe40007810000 */
[----:B------:R-:W-:Y:S02]  /*19070*/  FSEL R95, R95, -INF , P5 ;  /* 0xff8000005f5f7808 */ /* 0x000fe40002800000 */
[----:B0-----:R-:W-:-:S02]  /*19080*/  FSEL R47, R97, -INF , P3 ;  /* 0xff800000612f7808 */ /* 0x001fc40001800000 */
[----:B------:R-:W-:Y:S01]  /*19090*/  ISETP.GT.AND P5, PT, R6, 0x29, PT ;  /* 0x000000290600780c */ /* 0x000fe20003fa4270 */
[----:B------:R0:W-:Y:S01]  /*190a0*/  MUFU.TANH R54, R45 ;  /* 0x0000002d00367308 */ /* 0x0001e20000002400 */
[----:B------:R-:W-:Y:S02]  /*190b0*/  FSEL R97, R78, -INF , P4 ;  /* 0xff8000004e617808 */ /* 0x000fe40002000000 */
[----:B------:R-:W-:Y:S02]  /*190c0*/  FMNMX.FTZ R56, R93, R56, !PT ;  /* 0x000000385d387209 */ /* 0x000fe40007810000 */
[----:B------:R-:W-:Y:S02]  /*190d0*/  FSEL R79, R79, -INF , P5 ;  /* 0xff8000004f4f7808 */ /* 0x000fe40002800000 */
[----:B------:R-:W-:Y:S01]  /*190e0*/  FMNMX.FTZ R56, R97, R56, !PT ;  /* 0x0000003861387209 */ /* 0x000fe20007810000 */
[----:B------:R-:W-:Y:S01]  /*190f0*/  MUFU.TANH R26, R26 ;  /* 0x0000001a001a7308 */ /* 0x000fe20000002400 */
[----:B0-----:R-:W-:Y:S01]  /*19100*/  FSEL R45, R76, -INF , P2 ;  /* 0xff8000004c2d7808 */ /* 0x001fe20001000000 */
[----:B------:R-:W-:-:S02]  /*19110*/  WARPGROUP.DEPBAR.LE gsb0, 0x0 ;  /* 0x00008000000079c5 */ /* 0x000fc40000010000 */
[----:B------:R-:W-:Y:S01]  /*19120*/  ISETP.GT.AND P2, PT, R6, 0x30, PT ;  /* 0x000000300600780c */ /* 0x000fe20003f44270 */
[----:B------:R-:W-:Y:S01]  /*19130*/  FMUL.FTZ R151, R2, R28 ;  /* 0x0000001c02977220 */ /* 0x000fe20000410000 */
[----:B------:R-:W-:Y:S01]  /*19140*/  ISETP.GT.AND P3, PT, R6, 0x31, PT ;  /* 0x000000310600780c */ /* 0x000fe20003f64270 */
[C---:B------:R-:W-:Y:S01]  /*19150*/  FMUL.FTZ R28, R2.reuse, R29 ;  /* 0x0000001d021c7220 */ /* 0x040fe20000410000 */
[----:B------:R-:W0:Y:S01]  /*19160*/  MUFU.TANH R85, R85 ;  /* 0x0000005500557308 */ /* 0x000e220000002400 */
[----:B------:R-:W-:Y:S01]  /*19170*/  FSEL R103, R27, -INF , P2 ;  /* 0xff8000001b677808 */ /* 0x000fe20001000000 */
[C---:B------:R-:W-:Y:S01]  /*19180*/  FMUL.FTZ R31, R2.reuse, R31 ;  /* 0x0000001f021f7220 */ /* 0x040fe20000410000 */
[----:B------:R-:W-:Y:S01]  /*19190*/  FMNMX.FTZ R56, R79, R56, !PT ;  /* 0x000000384f387209 */ /* 0x000fe20007810000 */
[C---:B------:R-:W-:Y:S01]  /*191a0*/  FMUL.FTZ R32, R2.reuse, R32 ;  /* 0x0000002002207220 */ /* 0x040fe20000410000 */
[----:B------:R-:W-:Y:S01]  /*191b0*/  FSEL R99, R99, -INF , P4 ;  /* 0xff80000063637808 */ /* 0x000fe20002000000 */
[----:B------:R-:W-:Y:S01]  /*191c0*/  FMUL.FTZ R36, R2, R36 ;  /* 0x0000002402247220 */ /* 0x000fe20000410000 */
[----:B------:R-:W-:Y:S01]  /*191d0*/  ISETP.GT.AND P4, PT, R6, 0x38, PT ;  /* 0x000000380600780c */ /* 0x000fe20003f84270 */
[----:B------:R-:W3:Y:S01]  /*191e0*/  MUFU.TANH R60, R60 ;  /* 0x0000003c003c7308 */ /* 0x000ee20000002400 */
[----:B------:R-:W-:Y:S01]  /*191f0*/  FSEL R105, R77, -INF , P3 ;  /* 0xff8000004d697808 */ /* 0x000fe20001800000 */
[C---:B------:R-:W-:Y:S01]  /*19200*/  FMUL.FTZ R34, R2.reuse, R34 ;  /* 0x0000002202227220 */ /* 0x040fe20000410000 */
[----:B------:R-:W-:Y:S01]  /*19210*/  FMNMX.FTZ R56, R103, R56, !PT ;  /* 0x0000003867387209 */ /* 0x000fe20007810000 */
[----:B------:R-:W-:Y:S01]  /*19220*/  FMUL.FTZ R40, R2, R40 ;  /* 0x0000002802287220 */ /* 0x000fe20000410000 */
[----:B-1----:R-:W-:Y:S01]  /*19230*/  FSEL R107, R80, -INF , P4 ;  /* 0xff800000506b7808 */ /* 0x002fe20002000000 */
[C---:B------:R-:W-:Y:S01]  /*19240*/  FMUL.FTZ R38, R2.reuse, R38 ;  /* 0x0000002602267220 */ /* 0x040fe20000410000 */
[----:B------:R-:W-:Y:S01]  /*19250*/  FMNMX.FTZ R56, R105, R56, !PT ;  /* 0x0000003869387209 */ /* 0x000fe20007810000 */
[----:B------:R-:W1:Y:S01]  /*19260*/  MUFU.TANH R84, R84 ;  /* 0x0000005400547308 */ /* 0x000e620000002400 */
[----:B--2---:R-:W-:Y:S01]  /*19270*/  FSEL R81, R81, -INF , P2 ;  /* 0xff80000051517808 */ /* 0x004fe20001000000 */
[----:B------:R-:W-:Y:S01]  /*19280*/  FMUL.FTZ R42, R2, R42 ;  /* 0x0000002a022a7220 */ /* 0x000fe20000410000 */
[----:B------:R-:W-:-:S02]  /*19290*/  ISETP.GT.AND P2, PT, R6, 0x40, PT ;  /* 0x000000400600780c */ /* 0x000fc40003f44270 */
[----:B------:R-:W-:Y:S02]  /*192a0*/  FMNMX.FTZ R56, R107, R56, !PT ;  /* 0x000000386b387209 */ /* 0x000fe40007810000 */
[----:B0-----:R-:W-:Y:S01]  /*192b0*/  FSEL R85, R85, -INF , P3 ;  /* 0xff80000055557808 */ /* 0x001fe20001800000 */
[----:B------:R-:W0:Y:S01]  /*192c0*/  MUFU.TANH R62, R62 ;  /* 0x0000003e003e7308 */ /* 0x000e220000002400 */
[----:B------:R-:W-:Y:S02]  /*192d0*/  ISETP.GT.AND P3, PT, R6, 0x41, PT ;  /* 0x000000410600780c */ /* 0x000fe40003f64270 */
[----:B---3--:R-:W-:-:S05]  /*192e0*/  FSEL R111, R60, -INF , P2 ;  /* 0xff8000003c6f7808 */ /* 0x008fca0001000000 */
[----:B------:R-:W-:Y:S01]  /*192f0*/  MUFU.TANH R86, R86 ;  /* 0x0000005600567308 */ /* 0x000fe20000002400 */
[----:B-1----:R-:W-:Y:S02]  /*19300*/  FSEL R27, R84, -INF , P4 ;  /* 0xff800000541b7808 */ /* 0x002fe40002000000 */
[----:B------:R-:W-:-:S05]  /*19310*/  ISETP.GT.AND P4, PT, R6, 0x48, PT ;  /* 0x000000480600780c */ /* 0x000fca0003f84270 */
[----:B------:R1:W-:Y:S01]  /*19320*/  MUFU.TANH R52, R49 ;  /* 0x0000003100347308 */ /* 0x0003e20000002400 */
[----:B0-----:R-:W-:-:S07]  /*19330*/  FSEL R113, R62, -INF , P3 ;  /* 0xff8000003e717808 */ /* 0x001fce0001800000 */
[----:B------:R-:W0:Y:S01]  /*19340*/  MUFU.TANH R83, R83 ;  /* 0x0000005300537308 */ /* 0x000e220000002400 */
[----:B-1----:R-:W-:Y:S02]  /*19350*/  FSEL R49, R98, -INF , P5 ;  /* 0xff80000062317808 */ /* 0x002fe40002800000 */
[----:B------:R-:W-:-:S04]  /*19360*/  ISETP.GT.AND P5, PT, R6, 0x39, PT ;  /* 0x000000390600780c */ /* 0x000fc80003fa4270 */
[----:B------:R-:W-:Y:S01]  /*19370*/  FSEL R109, R26, -INF , P5 ;  /* 0xff8000001a6d7808 */ /* 0x000fe20002800000 */
[----:B------:R-:W-:Y:S01]  /*19380*/  MUFU.TANH R82, R82 ;  /* 0x0000005200527308 */ /* 0x000fe20000002400 */
[C---:B------:R-:W-:Y:S01]  /*19390*/  FMUL.FTZ R26, R2.reuse, R30 ;  /* 0x0000001e021a7220 */ /* 0x040fe20000410000 */
[----:B------:R-:W-:Y:S01]  /*193a0*/  FMUL.FTZ R30, R2, R33 ;  /* 0x00000021021e7220 */ /* 0x000fe20000410000 */
[----:B------:R-:W-:-:S04]  /*193b0*/  FMNMX.FTZ R56, R109, R56, !PT ;  /* 0x000000386d387209 */ /* 0x000fc80007810000 */
[----:B------:R-:W-:Y:S01]  /*193c0*/  FMNMX.FTZ R56, R111, R56, !PT ;  /* 0x000000386f387209 */ /* 0x000fe20007810000 */
[----:B------:R-:W-:Y:S01]  /*193d0*/  MUFU.TANH R63, R63 ;  /* 0x0000003f003f7308 */ /* 0x000fe20000002400 */
[----:B0-----:R-:W-:Y:S02]  /*193e0*/  FSEL R83, R83, -INF , P4 ;  /* 0xff80000053537808 */ /* 0x001fe40002000000 */
[----:B------:R-:W-:-:S04]  /*193f0*/  FMNMX.FTZ R56, R113, R56, !PT ;  /* 0x0000003871387209 */ /* 0x000fc80007810000 */
[----:B------:R-:W-:Y:S01]  /*19400*/  FMNMX.FTZ R56, R83, R56, !PT ;  /* 0x0000003853387209 */ /* 0x000fe20007810000 */
[----:B------:R-:W0:Y:S08]  /*19410*/  MUFU.TANH R87, R87 ;  /* 0x0000005700577308 */ /* 0x000e300000002400 */
[----:B------:R-:W-:Y:S08]  /*19420*/  MUFU.TANH R66, R66 ;  /* 0x0000004200427308 */ /* 0x000ff00000002400 */
[----:B------:R-:W1:Y:S01]  /*19430*/  MUFU.TANH R88, R88 ;  /* 0x0000005800587308 */ /* 0x000e620000002400 */
[----:B0-----:R-:W-:-:S02]  /*19440*/  FSEL R87, R87, -INF , P3 ;  /* 0xff80000057577808 */ /* 0x001fc40001800000 */
[----:B------:R-:W-:-:S05]  /*19450*/  ISETP.GT.AND P3, PT, R6, 0x51, PT ;  /* 0x000000510600780c */ /* 0x000fca0003f64270 */
[----:B------:R-:W0:Y:S08]  /*19460*/  MUFU.TANH R65, R65 ;  /* 0x0000004100417308 */ /* 0x000e300000002400 */
[----:B------:R-:W2:Y:S01]  /*19470*/  MUFU.TANH R89, R89 ;  /* 0x0000005900597308 */ /* 0x000ea20000002400 */
        /* <DEDUP_REMOVED lines=9> */
[----:B--2---:R-:W-:Y:S02]  /*19510*/  FSEL R89, R89, -INF , P5 ;  /* 0xff80000059597808 */ /* 0x004fe40002800000 */
[----:B------:R-:W-:Y:S02]  /*19520*/  FMNMX.FTZ R56, R123, R56, !PT ;  /* 0x000000387b387209 */ /* 0x000fe40007810000 */
[----:B------:R-:W-:-:S03]  /*19530*/  ISETP.GT.AND P5, PT, R6, 0x59, PT ;  /* 0x000000590600780c */ /* 0x000fc60003fa4270 */
[----:B------:R-:W1:Y:S01]  /*19540*/  MUFU.TANH R68, R68 ;  /* 0x0000004400447308 */ /* 0x000e620000002400 */
[----:B0-----:R-:W-:-:S07]  /*19550*/  FSEL R129, R64, -INF , P4 ;  /* 0xff80000040817808 */ /* 0x001fce0002000000 */
[----:B------:R0:W-:Y:S08]  /*19560*/  MUFU.TANH R14, R75 ;  /* 0x0000004b000e7308 */ /* 0x0001f00000002400 */
[----:B------:R-:W2:Y:S01]  /*19570*/  MUFU.TANH R61, R61 ;  /* 0x0000003d003d7308 */ /* 0x000ea20000002400 */
[----:B0-----:R-:W-:Y:S02]  /*19580*/  FSEL R75, R82, -INF , P2 ;  /* 0xff800000524b7808 */ /* 0x001fe40001000000 */
[----:B------:R-:W-:-:S02]  /*19590*/  ISETP.GT.AND P2, PT, R6, 0x50, PT ;  /* 0x000000500600780c */ /* 0x000fc40003f44270 */
[----:B-1----:R-:W-:Y:S02]  /*195a0*/  FSEL R29, R68, -INF , P4 ;  /* 0xff800000441d7808 */ /* 0x002fe40002000000 */
[----:B------:R-:W-:Y:S01]  /*195b0*/  FSEL R125, R66, -INF , P2 ;  /* 0xff800000427d7808 */ /* 0x000fe20001000000 */
[----:B------:R-:W0:Y:S01]  /*195c0*/  MUFU.TANH R44, R44 ;  /* 0x0000002c002c7308 */ /* 0x000e220000002400 */
[----:B------:R-:W-:Y:S02]  /*195d0*/  FSEL R63, R70, -INF , P2 ;  /* 0xff800000463f7808 */ /* 0x000fe40001000000 */
[----:B------:R-:W-:Y:S02]  /*195e0*/  FMNMX.FTZ R56, R125, R56, !PT ;  /* 0x000000387d387209 */ /* 0x000fe40007810000 */
[C---:B------:R-:W-:Y:S02]  /*195f0*/  ISETP.GT.AND P2, PT, R6.reuse, 0x60, PT ;  /* 0x000000600600780c */ /* 0x040fe40003f44270 */
[----:B------:R-:W-:Y:S01]  /*19600*/  FMNMX.FTZ R56, R127, R56, !PT ;  /* 0x000000387f387209 */ /* 0x000fe20007810000 */
[----:B------:R-:W1:Y:S01]  /*19610*/  MUFU.TANH R67, R67 ;  /* 0x0000004300437308 */ /* 0x000e620000002400 */
[----:B------:R-:W-:-:S02]  /*19620*/  ISETP.GT.AND P4, PT, R6, 0x68, PT ;  /* 0x000000680600780c */ /* 0x000fc40003f84270 */
[----:B--2---:R-:W-:Y:S02]  /*19630*/  FSEL R131, R61, -INF , P5 ;  /* 0xff8000003d837808 */ /* 0x004fe40002800000 */
[----:B------:R-:W-:-:S03]  /*19640*/  FMNMX.FTZ R56, R129, R56, !PT ;  /* 0x0000003881387209 */ /* 0x000fc60007810000 */
[----:B------:R-:W2:Y:S01]  /*19650*/  MUFU.TANH R69, R69 ;  /* 0x0000004500457308 */ /* 0x000ea20000002400 */
[----:B0-----:R-:W-:Y:S01]  /*19660*/  FSEL R133, R44, -INF , P2 ;  /* 0xff8000002c857808 */ /* 0x001fe20001000000 */
[----:B------:R-:W-:Y:S01]  /*19670*/  FMUL.FTZ R44, R2, R35 ;  /* 0x00000023022c7220 */ /* 0x000fe20000410000 */
[----:B------:R-:W-:-:S04]  /*19680*/  FMNMX.FTZ R56, R131, R56, !PT ;  /* 0x0000003883387209 */ /* 0x000fc80007810000 */
[----:B------:R-:W-:Y:S01]  /*19690*/  FMNMX.FTZ R56, R133, R56, !PT ;  /* 0x0000003885387209 */ /* 0x000fe20007810000 */
[----:B------:R-:W0:Y:S01]  /*196a0*/  MUFU.TANH R48, R48 ;  /* 0x0000003000307308 */ /* 0x000e220000002400 */
[----:B-1----:R-:W-:Y:S02]  /*196b0*/  FSEL R67, R67, -INF , P2 ;  /* 0xff80000043437808 */ /* 0x002fe40001000000 */
[----:B------:R-:W-:-:S04]  /*196c0*/  ISETP.GT.AND P2, PT, R6, 0x70, PT ;  /* 0x000000700600780c */ /* 0x000fc80003f44270 */
[----:B------:R-:W-:Y:S01]  /*196d0*/  FSEL R141, R10, -INF , P2 ;  /* 0xff8000000a8d7808 */ /* 0x000fe20001000000 */
[----:B------:R-:W1:Y:S01]  /*196e0*/  MUFU.TANH R50, R50 ;  /* 0x0000003200327308 */ /* 0x000e620000002400 */
[----:B--2---:R-:W-:Y:S01]  /*196f0*/  FSEL R69, R69, -INF , P3 ;  /* 0xff80000045457808 */ /* 0x004fe20001800000 */
[----:B------:R-:W-:Y:S01]  /*19700*/  FMUL.FTZ R10, R2, R37 ;  /* 0x00000025020a7220 */ /* 0x000fe20000410000 */
[----:B------:R-:W-:Y:S02]  /*19710*/  ISETP.GT.AND P3, PT, R6, 0x61, PT ;  /* 0x000000610600780c */ /* 0x000fe40003f64270 */
[----:B------:R-:W-:Y:S02]  /*19720*/  FSEL R61, R14, -INF , P2 ;  /* 0xff8000000e3d7808 */ /* 0x000fe40001000000 */
[----:B------:R-:W-:Y:S01]  /*19730*/  ISETP.GT.AND P2, PT, R6, 0x80, PT ;  /* 0x000000800600780c */ /* 0x000fe20003f44270 */
[----:B------:R-:W2:Y:S01]  /*19740*/  MUFU.TANH R46, R46 ;  /* 0x0000002e002e7308 */ /* 0x000ea20000002400 */
[----:B0-----:R-:W-:Y:S01]  /*19750*/  FSEL R137, R48, -INF , P4 ;  /* 0xff80000030897808 */ /* 0x001fe20002000000 */
[----:B------:R-:W-:-:S06]  /*19760*/  FMUL.FTZ R48, R2, R43 ;  /* 0x0000002b02307220 */ /* 0x000fcc0000410000 */
[----:B------:R-:W0:Y:S01]  /*19770*/  MUFU.TANH R24, R58 ;  /* 0x0000003a00187308 */ /* 0x000e220000002400 */
[----:B-1----:R-:W-:Y:S02]  /*19780*/  FSEL R33, R50, -INF , P4 ;  /* 0xff80000032217808 */ /* 0x002fe40002000000 */
[----:B------:R-:W-:-:S05]  /*19790*/  ISETP.GT.AND P4, PT, R6, 0x78, PT ;  /* 0x000000780600780c */ /* 0x000fca0003f84270 */
[----:B------:R-:W-:Y:S01]  /*197a0*/  MUFU.TANH R72, R72 ;  /* 0x0000004800487308 */ /* 0x000fe20000002400 */
[----:B--2---:R-:W-:Y:S01]  /*197b0*/  FSEL R135, R46, -INF , P3 ;  /* 0xff8000002e877808 */ /* 0x004fe20001800000 */
[----:B------:R-:W-:-:S03]  /*197c0*/  FMUL.FTZ R46, R2, R39 ;  /* 0x00000027022e7220 */ /* 0x000fc60000410000 */
[----:B------:R-:W-:-:S03]  /*197d0*/  FMNMX.FTZ R56, R135, R56, !PT ;  /* 0x0000003887387209 */ /* 0x000fc60007810000 */
[----:B------:R-:W1:Y:S01]  /*197e0*/  MUFU.TANH R71, R71 ;  /* 0x0000004700477308 */ /* 0x000e620000002400 */
[----:B0-----:R-:W-:Y:S02]  /*197f0*/  FSEL R37, R24, -INF , P4 ;  /* 0xff80000018257808 */ /* 0x001fe40002000000 */
[----:B------:R-:W-:Y:S02]  /*19800*/  FMNMX.FTZ R24, R5, R4, !PT ;  /* 0x0000000405187209 */ /* 0x000fe40007810000 */
[----:B------:R-:W-:Y:S02]  /*19810*/  FMNMX.FTZ R56, R137, R56, !PT ;  /* 0x0000003889387209 */ /* 0x000fe40007810000 */
[----:B------:R-:W-:Y:S01]  /*19820*/  FMNMX.FTZ R24, R7, R24, !PT ;  /* 0x0000001807187209 */ /* 0x000fe20007810000 */
[----:B------:R-:W0:Y:S08]  /*19830*/  MUFU.TANH R12, R74 ;  /* 0x0000004a000c7308 */ /* 0x000e300000002400 */
[----:B------:R-:W2:Y:S01]  /*19840*/  MUFU.TANH R26, R26 ;  /* 0x0000001a001a7308 */ /* 0x000ea20000002400 */
[----:B-1----:R-:W-:-:S02]  /*19850*/  FSEL R71, R71, -INF , P5 ;  /* 0xff80000047477808 */ /* 0x002fc40002800000 */
[----:B------:R-:W-:-:S04]  /*19860*/  ISETP.GT.AND P5, PT, R6, 0x69, PT ;  /* 0x000000690600780c */ /* 0x000fc80003fa4270 */
[----:B------:R-:W-:Y:S01]  /*19870*/  FSEL R139, R52, -INF , P5 ;  /* 0xff800000348b7808 */ /* 0x000fe20002800000 */
[----:B------:R1:W-:Y:S01]  /*19880*/  MUFU.TANH R117, R31 ;  /* 0x0000001f00757308 */ /* 0x0003e20000002400 */
[----:B------:R-:W-:Y:S02]  /*19890*/  FSEL R35, R54, -INF , P5 ;  /* 0xff80000036237808 */ /* 0x000fe40002800000 */
[----:B------:R-:W-:Y:S02]  /*198a0*/  FMNMX.FTZ R56, R139, R56, !PT ;  /* 0x000000388b387209 */ /* 0x000fe40007810000 */
[----:B------:R-:W-:Y:S02]  /*198b0*/  ISETP.GT.AND P5, PT, R6, 0x79, PT ;  /* 0x000000790600780c */ /* 0x000fe40003fa4270 */
[----:B------:R-:W-:Y:S01]  /*198c0*/  FMNMX.FTZ R56, R141, R56, !PT ;  /* 0x000000388d387209 */ /* 0x000fe20007810000 */
[----:B------:R-:W3:Y:S01]  /*198d0*/  MUFU.TANH R145, R145 ;  /* 0x0000009100917308 */ /* 0x000ee20000002400 */
[----:B-1----:R-:W-:-:S02]  /*198e0*/  FSEL R31, R72, -INF , P3 ;  /* 0xff800000481f7808 */ /* 0x002fc40001800000 */
[----:B------:R-:W-:-:S04]  /*198f0*/  ISETP.GT.AND P3, PT, R6, 0x71, PT ;  /* 0x000000710600780c */ /* 0x000fc80003f64270 */
[----:B0-----:R-:W-:Y:S01]  /*19900*/  FSEL R143, R12, -INF , P3 ;  /* 0xff8000000c8f7808 */ /* 0x001fe20001800000 */
[----:B------:R-:W0:Y:S01]  /*19910*/  MUFU.TANH R149, R149 ;  /* 0x0000009500957308 */ /* 0x000e220000002400 */
[----:B------:R-:W-:Y:S01]  /*19920*/  FMUL.FTZ R12, R2, R41 ;  /* 0x00000029020c7220 */ /* 0x000fe20000410000 */
[----:B--2---:R-:W-:Y:S02]  /*19930*/  FSEL R41, R26, -INF , P2 ;  /* 0xff8000001a297808 */ /* 0x004fe40001000000 */
[----:B------:R-:W-:Y:S02]  /*19940*/  FMNMX.FTZ R26, R9, R24, !PT ;  /* 0x00000018091a7209 */ /* 0x000fe40007810000 */
[----:B------:R-:W-:Y:S02]  /*19950*/  FSEL R65, R20, -INF , P3 ;  /* 0xff80000014417808 */ /* 0x000fe40001800000 */
[----:B------:R-:W1:Y:S01]  /*19960*/  MUFU.TANH R28, R28 ;  /* 0x0000001c001c7308 */ /* 0x000e620000002400 */
[----:B------:R-:W-:-:S02]  /*19970*/  FMNMX.FTZ R26, R11, R26, !PT ;  /* 0x0000001a0b1a7209 */ /* 0x000fc40007810000 */
[----:B---3--:R-:W-:Y:S02]  /*19980*/  FSEL R145, R145, -INF , P4 ;  /* 0xff80000091917808 */ /* 0x008fe40002000000 */
[----:B------:R-:W-:Y:S02]  /*19990*/  FMNMX.FTZ R26, R21, R26, !PT ;  /* 0x0000001a151a7209 */ /* 0x000fe40007810000 */
[----:B------:R-:W-:Y:S01]  /*199a0*/  FMNMX.FTZ R56, R143, R56, !PT ;  /* 0x000000388f387209 */ /* 0x000fe20007810000 */
[----:B------:R-:W2:Y:S01]  /*199b0*/  MUFU.TANH R151, R151 ;  /* 0x0000009700977308 */ /* 0x000ea20000002400 */
[----:B------:R-:W-:Y:S02]  /*199c0*/  ISETP.GT.AND P3, PT, R6, 0x81, PT ;  /* 0x000000810600780c */ /* 0x000fe40003f64270 */
[----:B------:R-:W-:Y:S02]  /*199d0*/  FMNMX.FTZ R26, R13, R26, !PT ;  /* 0x0000001a0d1a7209 */ /* 0x000fe40007810000 */
[----:B0-----:R-:W-:-:S02]  /*199e0*/  FSEL R149, R149, -INF , P5 ;  /* 0xff80000095957808 */ /* 0x001fc40002800000 */
[----:B------:R-:W-:Y:S01]  /*199f0*/  FMNMX.FTZ R56, R145, R56, !PT ;  /* 0x0000003891387209 */ /* 0x000fe20007810000 */
[----:B------:R-:W0:Y:S01]  /*19a00*/  MUFU.TANH R115, R115 ;  /* 0x0000007300737308 */ /* 0x000e220000002400 */
[----:B-1----:R-:W-:Y:S02]  /*19a10*/  FSEL R153, R28, -INF , P3 ;  /* 0xff8000001c997808 */ /* 0x002fe40001800000 */
[----:B------:R-:W-:Y:S02]  /*19a20*/  FMNMX.FTZ R28, R95, R26, !PT ;  /* 0x0000001a5f1c7209 */ /* 0x000fe40007810000 */
[----:B------:R-:W-:Y:S02]  /*19a30*/  FMNMX.FTZ R56, R149, R56, !PT ;  /* 0x0000003895387209 */ /* 0x000fe40007810000 */
[----:B------:R-:W-:Y:S01]  /*19a40*/  FMNMX.FTZ R28, R45, R28, !PT ;  /* 0x0000001c2d1c7209 */ /* 0x000fe20007810000 */
[----:B------:R-:W1:Y:S01]  /*19a50*/  MUFU.TANH R32, R32 ;  /* 0x0000002000207308 */ /* 0x000e620000002400 */
[----:B--2---:R-:W-:-:S02]  /*19a60*/  FSEL R151, R151, -INF , P2 ;  /* 0xff80000097977808 */ /* 0x004fc40001000000 */
[C---:B------:R-:W-:Y:S02]  /*19a70*/  ISETP.GT.AND P4, PT, R6.reuse, 0x88, PT ;  /* 0x000000880600780c */ /* 0x040fe40003f84270 */
[----:B------:R-:W-:Y:S02]  /*19a80*/  FMNMX.FTZ R56, R151, R56, !PT ;  /* 0x0000003897387209 */ /* 0x000fe40007810000 */
[----:B------:R-:W-:Y:S01]  /*19a90*/  FMNMX.FTZ R28, R47, R28, !PT ;  /* 0x0000001c2f1c7209 */ /* 0x000fe20007810000 */
[----:B------:R-:W2:Y:S01]  /*19aa0*/  MUFU.TANH R30, R30 ;  /* 0x0000001e001e7308 */ /* 0x000ea20000002400 */
[----:B0-----:R-:W-:Y:S02]  /*19ab0*/  FSEL R115, R115, -INF , P5 ;  /* 0xff80000073737808 */ /* 0x001fe40002800000 */
[----:B------:R-:W-:Y:S02]  /*19ac0*/  ISETP.GT.AND P5, PT, R6, 0x89, PT ;  /* 0x000000890600780c */ /* 0x000fe40003fa4270 */
[----:B------:R-:W-:-:S02]  /*19ad0*/  FMNMX.FTZ R56, R153, R56, !PT ;  /* 0x0000003899387209 */ /* 0x000fc40007810000 */
[----:B------:R-:W-:Y:S01]  /*19ae0*/  FMNMX.FTZ R28, R99, R28, !PT ;  /* 0x0000001c631c7209 */ /* 0x000fe20007810000 */
[----:B------:R-:W0:Y:S01]  /*19af0*/  MUFU.TANH R36, R36 ;  /* 0x0000002400247308 */ /* 0x000e220000002400 */
[----:B-1----:R-:W-:Y:S02]  /*19b00*/  FSEL R155, R32, -INF , P4 ;  /* 0xff800000209b7808 */ /* 0x002fe40002000000 */
[----:B------:R-:W-:Y:S02]  /*19b10*/  ISETP.GT.AND P2, PT, R6, 0x90, PT ;  /* 0x000000900600780c */ /* 0x000fe40003f44270 */
[----:B------:R-:W-:Y:S02]  /*19b20*/  FMNMX.FTZ R56, R155, R56, !PT ;  /* 0x000000389b387209 */ /* 0x000fe40007810000 */
[----:B------:R-:W-:Y:S01]  /*19b30*/  FSEL R117, R117, -INF , P3 ;  /* 0xff80000075757808 */ /* 0x000fe20001800000 */
[----:B------:R-:W1:Y:S01]  /*19b40*/  MUFU.TANH R34, R34 ;  /* 0x0000002200227308 */ /* 0x000e620000002400 */
[----:B--2---:R-:W-:-:S02]  /*19b50*/  FSEL R157, R30, -INF , P5 ;  /* 0xff8000001e9d7808 */ /* 0x004fc40002800000 */
[----:B------:R-:W-:Y:S02]  /*19b60*/  FMNMX.FTZ R30, R49, R28, !PT ;  /* 0x0000001c311e7209 */ /* 0x000fe40007810000 */
[----:B------:R-:W-:Y:S02]  /*19b70*/  ISETP.GT.AND P3, PT, R6, 0x91, PT ;  /* 0x000000910600780c */ /* 0x000fe40003f64270 */
[----:B------:R-:W-:Y:S01]  /*19b80*/  FMNMX.FTZ R56, R157, R56, !PT ;  /* 0x000000389d387209 */ /* 0x000fe20007810000 */
[----:B------:R-:W2:Y:S01]  /*19b90*/  MUFU.TANH R10, R10 ;  /* 0x0000000a000a7308 */ /* 0x000ea20000002400 */
[----:B0-----:R-:W-:Y:S02]  /*19ba0*/  FSEL R159, R36, -INF , P2 ;  /* 0xff800000249f7808 */ /* 0x001fe40001000000 */
[----:B------:R-:W-:Y:S02]  /*19bb0*/  FMNMX.FTZ R30, R81, R30, !PT ;  /* 0x0000001e511e7209 */ /* 0x000fe40007810000 */
[----:B------:R-:W-:-:S02]  /*19bc0*/  FMNMX.FTZ R56, R159, R56, !PT ;  /* 0x000000389f387209 */ /* 0x000fc40007810000 */
[----:B------:R-:W-:Y:S01]  /*19bd0*/  FMNMX.FTZ R30, R85, R30, !PT ;  /* 0x0000001e551e7209 */ /* 0x000fe20007810000 */
        /* <DEDUP_REMOVED lines=11> */
[----:B------:R-:W-:-:S02]  /*19c90*/  ISETP.GT.AND P5, PT, R6, 0x99, PT ;  /* 0x000000990600780c */ /* 0x000fc40003fa4270 */
[----:B------:R-:W-:-:S03]  /*19ca0*/  FMNMX.FTZ R30, R87, R30, !PT ;  /* 0x0000001e571e7209 */ /* 0x000fc60007810000 */
[----:B------:R-:W-:Y:S01]  /*19cb0*/  MUFU.TANH R38, R38 ;  /* 0x0000002600267308 */ /* 0x000fe20000002400 */
[----:B-1----:R-:W-:Y:S02]  /*19cc0*/  FSEL R165, R40, -INF , P4 ;  /* 0xff80000028a57808 */ /* 0x002fe40002000000 */
[----:B------:R-:W-:Y:S02]  /*19cd0*/  FMNMX.FTZ R30, R77, R30, !PT ;  /* 0x0000001e4d1e7209 */ /* 0x000fe40007810000 */
[----:B------:R-:W-:Y:S02]  /*19ce0*/  FMNMX.FTZ R56, R165, R56, !PT ;  /* 0x00000038a5387209 */ /* 0x000fe40007810000 */
[----:B------:R-:W-:Y:S01]  /*19cf0*/  FMNMX.FTZ R34, R89, R30, !PT ;  /* 0x0000001e59227209 */ /* 0x000fe20007810000 */
[----:B------:R-:W0:Y:S01]  /*19d00*/  MUFU.TANH R46, R46 ;  /* 0x0000002e002e7308 */ /* 0x000e220000002400 */
[----:B--2---:R-:W-:Y:S01]  /*19d10*/  FSEL R163, R12, -INF , P5 ;  /* 0xff8000000ca37808 */ /* 0x004fe20002800000 */
[----:B------:R-:W-:Y:S01]  /*19d20*/  IMAD.U32 R12, RZ, RZ, UR6 ;  /* 0x00000006ff0c7e24 */ /* 0x000fe2000f8e00ff */
[----:B------:R-:W-:-:S02]  /*19d30*/  FMNMX.FTZ R34, R63, R34, !PT ;  /* 0x000000223f227209 */ /* 0x000fc40007810000 */
[----:B------:R-:W-:Y:S02]  /*19d40*/  FMNMX.FTZ R56, R163, R56, !PT ;  /* 0x00000038a3387209 */ /* 0x000fe40007810000 */
[----:B------:R-:W-:Y:S01]  /*19d50*/  FMNMX.FTZ R34, R69, R34, !PT ;  /* 0x0000002245227209 */ /* 0x000fe20007810000 */
[----:B------:R-:W-:Y:S02]  /*19d60*/  MUFU.TANH R42, R42 ;  /* 0x0000002a002a7308 */ /* 0x000fe40000002400 */
[----:B------:R-:W1:Y:S01]  /*19d70*/  SHFL.BFLY PT, R167, R56, 0x2, 0x1f ;  /* 0x0c401f0038a77f89 */ /* 0x000e6200000e0000 */
[----:B------:R-:W-:-:S04]  /*19d80*/  FMNMX.FTZ R34, R29, R34, !PT ;  /* 0x000000221d227209 */ /* 0x000fc80007810000 */
[----:B------:R-:W-:Y:S01]  /*19d90*/  FMNMX.FTZ R34, R71, R34, !PT ;  /* 0x0000002247227209 */ /* 0x000fe20007810000 */
[----:B------:R-:W2:Y:S03]  /*19da0*/  MUFU.TANH R48, R48 ;  /* 0x0000003000307308 */ /* 0x000ea60000002400 */
[----:B------:R-:W-:-:S04]  /*19db0*/  FMNMX.FTZ R34, R67, R34, !PT ;  /* 0x0000002243227209 */ /* 0x000fc80007810000 */
[----:B------:R-:W-:-:S04]  /*19dc0*/  FMNMX.FTZ R34, R31, R34, !PT ;  /* 0x000000221f227209 */ /* 0x000fc80007810000 */
[----:B------:R-:W-:-:S04]  /*19dd0*/  FMNMX.FTZ R34, R33, R34, !PT ;  /* 0x0000002221227209 */ /* 0x000fc80007810000 */
[----:B------:R-:W-:Y:S02]  /*19de0*/  FMNMX.FTZ R40, R35, R34, !PT ;  /* 0x0000002223287209 */ /* 0x000fe40007810000 */
[----:B-1----:R-:W-:Y:S02]  /*19df0*/  FMNMX.FTZ R167, R56, R167, !PT ;  /* 0x000000a738a77209 */ /* 0x002fe40007810000 */
[----:B------:R-:W-:-:S03]  /*19e00*/  FMNMX.FTZ R40, R61, R40, !PT ;  /* 0x000000283d287209 */ /* 0x000fc60007810000 */
[----:B------:R-:W1:Y:S01]  /*19e10*/  SHFL.BFLY PT, R14, R167, 0x1, 0x1f ;  /* 0x0c201f00a70e7f89 */ /* 0x000e6200000e0000 */
[----:B------:R-:W-:-:S04]  /*19e20*/  FMNMX.FTZ R40, R65, R40, !PT ;  /* 0x0000002841287209 */ /* 0x000fc80007810000 */
[----:B------:R-:W-:-:S04]  /*19e30*/  FMNMX.FTZ R40, R37, R40, !PT ;  /* 0x0000002825287209 */ /* 0x000fc80007810000 */
[----:B------:R-:W-:-:S04]  /*19e40*/  FMNMX.FTZ R50, R115, R40, !PT ;  /* 0x0000002873327209 */ /* 0x000fc80007810000 */
[----:B------:R-:W-:-:S04]  /*19e50*/  FMNMX.FTZ R50, R41, R50, !PT ;  /* 0x0000003229327209 */ /* 0x000fc80007810000 */
[----:B------:R-:W-:-:S04]  /*19e60*/  FMNMX.FTZ R50, R117, R50, !PT ;  /* 0x0000003275327209 */ /* 0x000fc80007810000 */
[----:B------:R-:W-:Y:S02]  /*19e70*/  FMNMX.FTZ R50, R121, R50, !PT ;  /* 0x0000003279327209 */ /* 0x000fe40007810000 */
[----:B-1----:R-:W-:Y:S02]  /*19e80*/  FMNMX.FTZ R14, R167, R14, !PT ;  /* 0x0000000ea70e7209 */ /* 0x002fe40007810000 */
[----:B------:R-:W-:Y:S02]  /*19e90*/  FMNMX.FTZ R50, R119, R50, !PT ;  /* 0x0000003277327209 */ /* 0x000fe40007810000 */
[C---:B------:R-:W-:Y:S01]  /*19ea0*/  FSETP.NEU.FTZ.AND P6, PT, R14.reuse, -INF , PT ;  /* 0xff8000000e00780b */ /* 0x040fe20003fdd000 */
[----:B------:R-:W-:-:S05]  /*19eb0*/  FFMA.FTZ R44, R14, R12, -8 ;  /* 0xc10000000e2c7423 */ /* 0x000fca000001000c */
[----:B------:R-:W-:-:S05]  /*19ec0*/  FSEL R44, R44, RZ, P6 ;  /* 0x000000ff2c2c7208 */ /* 0x000fca0003000000 */
[-CC-:B------:R-:W-:Y:S01]  /*19ed0*/  FFMA.FTZ R103, R103, R12.reuse, -R44.reuse ;  /* 0x0000000c67677223 */ /* 0x180fe2000001082c */
[----:B------:R-:W-:-:S01]  /*19ee0*/  FFMA.FTZ R20, R91, R12, -R44 ;  /* 0x0000000c5b147223 */ /* 0x000fc2000001082c */
[-CC-:B------:R-:W-:Y:S01]  /*19ef0*/  FFMA.FTZ R91, R109, R12.reuse, -R44.reuse ;  /* 0x0000000c6d5b7223 */ /* 0x180fe2000001082c */
[----:B------:R-:W-:-:S01]  /*19f00*/  FFMA.FTZ R111, R111, R12, -R44 ;  /* 0x0000000c6f6f7223 */ /* 0x000fc2000001082c */
[----:B------:R1:W-:Y:S01]  /*19f10*/  MUFU.EX2 R28, R103 ;  /* 0x00000067001c7308 */ /* 0x0003e20000000800 */
[----:B0-----:R-:W-:Y:S01]  /*19f20*/  FSEL R109, R46, -INF , P3 ;  /* 0xff8000002e6d7808 */ /* 0x001fe20001800000 */
[-CC-:B------:R-:W-:Y:S01]  /*19f30*/  FFMA.FTZ R10, R59, R12.reuse, -R44.reuse ;  /* 0x0000000c3b0a7223 */ /* 0x180fe2000001082c */
[----:B------:R-:W-:-:S01]  /*19f40*/  FFMA.FTZ R59, R79, R12, -R44 ;  /* 0x0000000c4f3b7223 */ /* 0x000fc2000001082c */
[-CC-:B------:R-:W-:Y:S01]  /*19f50*/  FFMA.FTZ R79, R113, R12.reuse, -R44.reuse ;  /* 0x0000000c714f7223 */ /* 0x180fe2000001082c */
[----:B--2---:R-:W-:Y:S01]  /*19f60*/  FSEL R113, R48, -INF , P5 ;  /* 0xff80000030717808 */ /* 0x004fe20002800000 */
[-CC-:B------:R-:W-:Y:S01]  /*19f70*/  FFMA.FTZ R15, R15, R12.reuse, -R44.reuse ;  /* 0x0000000c0f0f7223 */ /* 0x180fe2000001082c */
[----:B------:R-:W-:-:S01]  /*19f80*/  FFMA.FTZ R97, R97, R12, -R44 ;  /* 0x0000000c61617223 */ /* 0x000fc2000001082c */
[----:B------:R0:W-:Y:S01]  /*19f90*/  MUFU.EX2 R30, R111 ;  /* 0x0000006f001e7308 */ /* 0x0001e20000000800 */
[----:B-1----:R-:W-:Y:S01]  /*19fa0*/  FSEL R103, R38, -INF , P2 ;  /* 0xff80000026677808 */ /* 0x002fe20001000000 */
[-CC-:B------:R-:W-:Y:S01]  /*19fb0*/  FFMA.FTZ R125, R125, R12.reuse, -R44.reuse ;  /* 0x0000000c7d7d7223 */ /* 0x180fe2000001082c */
[----:B------:R-:W-:-:S01]  /*19fc0*/  FFMA.FTZ R129, R129, R12, -R44 ;  /* 0x0000000c81817223 */ /* 0x000fc2000001082c */
[--C-:B------:R-:W-:Y:S01]  /*19fd0*/  FFMA.FTZ R6, R51, R12, -R44.reuse ;  /* 0x0000000c33067223 */ /* 0x100fe2000001082c */
[----:B------:R-:W-:Y:S01]  /*19fe0*/  FMNMX.FTZ R50, R103, R50, !PT ;  /* 0x0000003267327209 */ /* 0x000fe20007810000 */
[-CC-:B------:R-:W-:Y:S01]  /*19ff0*/  FFMA.FTZ R39, R8, R12.reuse, -R44.reuse ;  /* 0x0000000c08277223 */ /* 0x180fe2000001082c */
[----:B------:R-:W-:-:S01]  /*1a000*/  FFMA.FTZ R43, R57, R12, -R44 ;  /* 0x0000000c392b7223 */ /* 0x000fc2000001082c */
[----:B------:R1:W-:Y:S01]  /*1a010*/  MUFU.EX2 R24, R15 ;  /* 0x0000000f00187308 */ /* 0x0003e20000000800 */
[----:B0-----:R-:W-:Y:S01]  /*1a020*/  FSEL R111, R42, -INF , P4 ;  /* 0xff8000002a6f7808 */ /* 0x001fe20002000000 */
[--C-:B------:R-:W-:Y:S01]  /*1a030*/  FFMA.FTZ R8, R53, R12, -R44.reuse ;  /* 0x0000000c35087223 */ /* 0x100fe2000001082c */
[----:B------:R-:W-:Y:S01]  /*1a040*/  FMNMX.FTZ R50, R109, R50, !PT ;  /* 0x000000326d327209 */ /* 0x000fe20007810000 */
[-CC-:B------:R-:W-:Y:S01]  /*1a050*/  FFMA.FTZ R51, R73, R12.reuse, -R44.reuse ;  /* 0x0000000c49337223 */ /* 0x180fe2000001082c */
[----:B------:R-:W-:-:S01]  /*1a060*/  FFMA.FTZ R57, R93, R12, -R44 ;  /* 0x0000000c5d397223 */ /* 0x000fc2000001082c */
[--C-:B------:R-:W-:Y:S01]  /*1a070*/  FFMA.FTZ R36, R83, R12, -R44.reuse ;  /* 0x0000000c53247223 */ /* 0x100fe2000001082c */
[----:B------:R-:W-:Y:S01]  /*1a080*/  FMNMX.FTZ R50, R111, R50, !PT ;  /* 0x000000326f327209 */ /* 0x000fe20007810000 */
[----:B------:R0:W-:Y:S01]  /*1a090*/  MUFU.EX2 R26, R97 ;  /* 0x00000061001a7308 */ /* 0x0001e20000000800 */
[----:B------:R-:W-:-:S01]  /*1a0a0*/  FFMA.FTZ R53, R101, R12, -R44 ;  /* 0x0000000c65357223 */ /* 0x000fc2000001082c */
[--C-:B------:R-:W-:Y:S01]  /*1a0b0*/  FFMA.FTZ R73, R105, R12, -R44.reuse ;  /* 0x0000000c69497223 */ /* 0x100fe2000001082c */
[----:B------:R-:W-:Y:S01]  /*1a0c0*/  FMNMX.FTZ R50, R113, R50, !PT ;  /* 0x0000003271327209 */ /* 0x000fe20007810000 */
[-CC-:B------:R-:W-:Y:S01]  /*1a0d0*/  FFMA.FTZ R32, R107, R12.reuse, -R44.reuse ;  /* 0x0000000c6b207223 */ /* 0x180fe2000001082c */
[----:B------:R-:W-:-:S01]  /*1a0e0*/  FFMA.FTZ R93, R123, R12, -R44 ;  /* 0x0000000c7b5d7223 */ /* 0x000fc2000001082c */
[-CC-:B------:R-:W-:Y:S01]  /*1a0f0*/  FFMA.FTZ R83, R127, R12.reuse, -R44.reuse ;  /* 0x0000000c7f537223 */ /* 0x180fe2000001082c */
[----:B------:R-:W-:-:S01]  /*1a100*/  FFMA.FTZ R38, R133, R12, -R44 ;  /* 0x0000000c85267223 */ /* 0x000fc2000001082c */
[----:B-1----:R-:W1:Y:S01]  /*1a110*/  SHFL.BFLY PT, R15, R50, 0x2, 0x1f ;  /* 0x0c401f00320f7f89 */ /* 0x002e6200000e0000 */
[----:B------:R2:W-:Y:S01]  /*1a120*/  MUFU.EX2 R34, R125 ;  /* 0x0000007d00227308 */ /* 0x0005e20000000800 */
[----:B0-----:R-:W-:-:S01]  /*1a130*/  FFMA.FTZ R97, R131, R12, -R44 ;  /* 0x0000000c83617223 */ /* 0x001fc2000001082c */
[-CC-:B------:R-:W-:Y:S01]  /*1a140*/  FFMA.FTZ R101, R135, R12.reuse, -R44.reuse ;  /* 0x0000000c87657223 */ /* 0x180fe2000001082c */
[----:B------:R-:W-:-:S01]  /*1a150*/  FFMA.FTZ R42, R137, R12, -R44 ;  /* 0x0000000c892a7223 */ /* 0x000fc2000001082c */
[-CC-:B------:R-:W-:Y:S01]  /*1a160*/  FFMA.FTZ R107, R139, R12.reuse, -R44.reuse ;  /* 0x0000000c8b6b7223 */ /* 0x180fe2000001082c */
[----:B------:R-:W-:-:S01]  /*1a170*/  FFMA.FTZ R46, R141, R12, -R44 ;  /* 0x0000000c8d2e7223 */ /* 0x000fc2000001082c */
[-CC-:B------:R-:W-:Y:S01]  /*1a180*/  FFMA.FTZ R105, R143, R12.reuse, -R44.reuse ;  /* 0x0000000c8f697223 */ /* 0x180fe2000001082c */
[----:B------:R-:W-:-:S01]  /*1a190*/  FFMA.FTZ R123, R145, R12, -R44 ;  /* 0x0000000c917b7223 */ /* 0x000fc2000001082c */
[----:B------:R0:W-:Y:S01]  /*1a1a0*/  MUFU.EX2 R40, R129 ;  /* 0x0000008100287308 */ /* 0x0001e20000000800 */
[----:B------:R-:W-:-:S01]  /*1a1b0*/  FFMA.FTZ R48, R149, R12, -R44 ;  /* 0x0000000c95307223 */ /* 0x000fc2000001082c */
[-CC-:B--2---:R-:W-:Y:S01]  /*1a1c0*/  FFMA.FTZ R125, R153, R12.reuse, -R44.reuse ;  /* 0x0000000c997d7223 */ /* 0x184fe2000001082c */
[----:B------:R-:W-:-:S01]  /*1a1d0*/  FFMA.FTZ R52, R155, R12, -R44 ;  /* 0x0000000c9b347223 */ /* 0x000fc2000001082c */
[-CC-:B------:R-:W-:Y:S01]  /*1a1e0*/  FFMA.FTZ R127, R157, R12.reuse, -R44.reuse ;  /* 0x0000000c9d7f7223 */ /* 0x180fe2000001082c */
[----:B------:R-:W-:-:S01]  /*1a1f0*/  FFMA.FTZ R54, R159, R12, -R44 ;  /* 0x0000000c9f367223 */ /* 0x000fc2000001082c */
[----:B------:R-:W-:-:S02]  /*1a200*/  FFMA.FTZ R131, R163, R12, -R44 ;  /* 0x0000000ca3837223 */ /* 0x000fc4000001082c */
[----:B------:R-:W-:Y:S01]  /*1a210*/  MUFU.EX2 R6, R6 ;  /* 0x0000000600067308 */ /* 0x000fe20000000800 */
[----:B0-----:R-:W-:-:S01]  /*1a220*/  FFMA.FTZ R129, R161, R12, -R44 ;  /* 0x0000000ca1817223 */ /* 0x001fc2000001082c */
[----:B-1----:R-:W-:Y:S01]  /*1a230*/  FMNMX.FTZ R56, R50, R15, !PT ;  /* 0x0000000f32387209 */ /* 0x002fe20007810000 */
[----:B------:R-:W-:-:S05]  /*1a240*/  FFMA.FTZ R50, R151, R12, -R44 ;  /* 0x0000000c97327223 */ /* 0x000fca000001082c */
[----:B------:R-:W-:Y:S01]  /*1a250*/  MUFU.EX2 R39, R39 ;  /* 0x0000002700277308 */ /* 0x000fe20000000800 */
[----:B------:R-:W0:Y:S07]  /*1a260*/  SHFL.BFLY PT, R15, R56, 0x1, 0x1f ;  /* 0x0c201f00380f7f89 */ /* 0x000e2e00000e0000 */
[----:B------:R-:W-:Y:S08]  /*1a270*/  MUFU.EX2 R8, R8 ;  /* 0x0000000800087308 */ /* 0x000ff00000000800 */
[----:B------:R-:W1:Y:S08]  /*1a280*/  MUFU.EX2 R43, R43 ;  /* 0x0000002b002b7308 */ /* 0x000e700000000800 */
[----:B------:R-:W-:Y:S01]  /*1a290*/  MUFU.EX2 R10, R10 ;  /* 0x0000000a000a7308 */ /* 0x000fe20000000800 */
[----:B0-----:R-:W-:Y:S01]  /*1a2a0*/  FMNMX.FTZ R15, R56, R15, !PT ;  /* 0x0000000f380f7209 */ /* 0x001fe20007810000 */
[----:B------:R-:W-:-:S03]  /*1a2b0*/  FFMA.FTZ R56, R165, R12, -R44 ;  /* 0x0000000ca5387223 */ /* 0x000fc6000001082c */
[C---:B------:R-:W-:Y:S01]  /*1a2c0*/  FSETP.NEU.FTZ.AND P2, PT, R15.reuse, -INF , PT ;  /* 0xff8000000f00780b */ /* 0x040fe20003f5d000 */
[----:B------:R-:W-:-:S02]  /*1a2d0*/  FFMA.FTZ R58, R15, R12, -8 ;  /* 0xc10000000f3a7423 */ /* 0x000fc4000001000c */
[----:B------:R-:W-:Y:S01]  /*1a2e0*/  MUFU.EX2 R51, R51 ;  /* 0x0000003300337308 */ /* 0x000fe20000000800 */
[----:B-1----:R-:W-:Y:S02]  /*1a2f0*/  F2FP.SATFINITE.E4M3.F32.PACK_AB_MERGE_C R176, R43, R8, RZ ;  /* 0x000000082bb0723e */ /* 0x002fe400048070ff */
[----:B------:R-:W-:Y:S02]  /*1a300*/  FSEL R44, R58, RZ, P2 ;  /* 0x000000ff3a2c7208 */ /* 0x000fe40001000000 */
[----:B------:R-:W-:-:S03]  /*1a310*/  F2FP.SATFINITE.E4M3.F32.PACK_AB_MERGE_C R176, R39, R6, R176 ;  /* 0x0000000627b0723e */ /* 0x000fc600048070b0 */
        /* <DEDUP_REMOVED lines=8> */
[----:B------:R-:W-:Y:S01]  /*1a3a0*/  MUFU.EX2 R5, R5 ;  /* 0x0000000500057308 */ /* 0x000fe20000000800 */
[----:B------:R-:W-:-:S01]  /*1a3b0*/  FFMA.FTZ R62, R47, R12, -R44 ;  /* 0x0000000c2f3e7223 */ /* 0x000fc2000001082c */
[-CC-:B------:R-:W-:Y:S01]  /*1a3c0*/  FFMA.FTZ R74, R55, R12.reuse, -R44.reuse ;  /* 0x0000000c374a7223 */ /* 0x180fe2000001082c */
[----:B------:R-:W-:-:S01]  /*1a3d0*/  FFMA.FTZ R47, R27, R12, -R44 ;  /* 0x0000000c1b2f7223 */ /* 0x000fc2000001082c */
[----:B------:R-:W-:Y:S01]  /*1a3e0*/  FADD.FTZ R55, R6, R39 ;  /* 0x0000002706377221 */ /* 0x000fe20000010000 */
[----:B------:R-:W-:-:S01]  /*1a3f0*/  FFMA.FTZ R27, R63, R12, -R44 ;  /* 0x0000000c3f1b7223 */ /* 0x000fc2000001082c */
[-CC-:B------:R-:W-:Y:S01]  /*1a400*/  FFMA.FTZ R68, R95, R12.reuse, -R44.reuse ;  /* 0x0000000c5f447223 */ /* 0x180fe2000001082c */
[----:B------:R-:W-:-:S01]  /*1a410*/  FFMA.FTZ R9, R45, R12, -R44 ;  /* 0x0000000c2d097223 */ /* 0x000fc2000001082c */
[----:B------:R-:W0:Y:S01]  /*1a420*/  MUFU.EX2 R4, R4 ;  /* 0x0000000400047308 */ /* 0x000e220000000800 */
[----:B------:R-:W-:-:S01]  /*1a430*/  FADD.FTZ R78, R8, R55 ;  /* 0x00000037084e7221 */ /* 0x000fc20000010000 */
[----:B------:R-:W-:Y:S01]  /*1a440*/  @!P1 IADD3 R55, R3, 0x29840, RZ ;  /* 0x0002984003379810 */ /* 0x000fe20007ffe0ff */
[----:B------:R-:W-:-:S01]  /*1a450*/  FFMA.FTZ R45, R99, R12, -R44 ;  /* 0x0000000c632d7223 */ /* 0x000fc2000001082c */
[-CC-:B------:R-:W-:Y:S01]  /*1a460*/  FFMA.FTZ R70, R49, R12.reuse, -R44.reuse ;  /* 0x0000000c31467223 */ /* 0x180fe2000001082c */
[----:B------:R-:W-:-:S01]  /*1a470*/  FFMA.FTZ R11, R81, R12, -R44 ;  /* 0x0000000c510b7223 */ /* 0x000fc2000001082c */
[----:B------:R-:W-:Y:S01]  /*1a480*/  @!P1 PRMT R55, RZ, 0x654, R55 ;  /* 0x00000654ff379816 */ /* 0x000fe20000000037 */
[----:B------:R-:W-:-:S01]  /*1a490*/  FFMA.FTZ R64, R85, R12, -R44 ;  /* 0x0000000c55407223 */ /* 0x000fc2000001082c */
[----:B------:R-:W1:Y:S01]  /*1a4a0*/  MUFU.EX2 R60, R60 ;  /* 0x0000003c003c7308 */ /* 0x000e620000000800 */
[----:B------:R-:W-:-:S01]  /*1a4b0*/  FFMA.FTZ R21, R75, R12, -R44 ;  /* 0x0000000c4b157223 */ /* 0x000fc2000001082c */
[----:B------:R2:W-:Y:S01]  /*1a4c0*/  @!P1 SYNCS.ARRIVE.TRANS64.RED.A1T0 RZ, [R55+URZ], RZ ;  /* 0x000000ff37ff99a7 */ /* 0x0005e2000810043f */
[----:B------:R-:W-:-:S01]  /*1a4d0*/  FFMA.FTZ R66, R87, R12, -R44 ;  /* 0x0000000c57427223 */ /* 0x000fc2000001082c */
[-CC-:B------:R-:W-:Y:S01]  /*1a4e0*/  FFMA.FTZ R49, R77, R12.reuse, -R44.reuse ;  /* 0x0000000c4d317223 */ /* 0x180fe2000001082c */
[----:B------:R-:W-:-:S01]  /*1a4f0*/  FFMA.FTZ R76, R89, R12, -R44 ;  /* 0x0000000c594c7223 */ /* 0x000fc2000001082c */
[-CC-:B------:R-:W-:Y:S01]  /*1a500*/  FFMA.FTZ R72, R69, R12.reuse, -R44.reuse ;  /* 0x0000000c45487223 */ /* 0x180fe2000001082c */
[----:B------:R-:W-:-:S01]  /*1a510*/  FFMA.FTZ R29, R29, R12, -R44 ;  /* 0x0000000c1d1d7223 */ /* 0x000fc2000001082c */
[----:B------:R-:W3:Y:S01]  /*1a520*/  MUFU.EX2 R133, R133 ;  /* 0x0000008500857308 */ /* 0x000ee20000000800 */
[----:B0-----:R-:W-:-:S01]  /*1a530*/  FADD.FTZ R63, R5, R4 ;  /* 0x00000004053f7221 */ /* 0x001fc20000010000 */
[-CC-:B------:R-:W-:Y:S01]  /*1a540*/  FFMA.FTZ R80, R71, R12.reuse, -R44.reuse ;  /* 0x0000000c47507223 */ /* 0x180fe2000001082c */
[----:B------:R-:W-:-:S01]  /*1a550*/  FFMA.FTZ R67, R67, R12, -R44 ;  /* 0x0000000c43437223 */ /* 0x000fc2000001082c */
[-CC-:B------:R-:W-:Y:S01]  /*1a560*/  FFMA.FTZ R115, R115, R12.reuse, -R44.reuse ;  /* 0x0000000c73737223 */ /* 0x180fe2000001082c */
[----:B------:R-:W-:-:S01]  /*1a570*/  FFMA.FTZ R41, R41, R12, -R44 ;  /* 0x0000000c29297223 */ /* 0x000fc2000001082c */
[-CC-:B------:R-:W-:Y:S01]  /*1a580*/  FFMA.FTZ R117, R117, R12.reuse, -R44.reuse ;  /* 0x0000000c75757223 */ /* 0x180fe2000001082c */
[----:B------:R-:W-:-:S01]  /*1a590*/  FFMA.FTZ R121, R121, R12, -R44 ;  /* 0x0000000c79797223 */ /* 0x000fc2000001082c */
[----:B------:R-:W0:Y:S01]  /*1a5a0*/  MUFU.EX2 R7, R7 ;  /* 0x0000000700077308 */ /* 0x000e220000000800 */
[----:B-1----:R-:W-:-:S01]  /*1a5b0*/  FADD.FTZ R82, R60, R63 ;  /* 0x0000003f3c527221 */ /* 0x002fc20000010000 */
[----:B------:R-:W-:Y:S01]  /*1a5c0*/  FADD.FTZ R63, R43, R78 ;  /* 0x0000004e2b3f7221 */ /* 0x000fe20000010000 */
[----:B------:R-:W-:-:S01]  /*1a5d0*/  FFMA.FTZ R78, R31, R12, -R44 ;  /* 0x0000000c1f4e7223 */ /* 0x000fc2000001082c */
[-CC-:B------:R-:W-:Y:S01]  /*1a5e0*/  FFMA.FTZ R119, R119, R12.reuse, -R44.reuse ;  /* 0x0000000c77777223 */ /* 0x180fe2000001082c */
[----:B------:R-:W-:-:S01]  /*1a5f0*/  FFMA.FTZ R103, R103, R12, -R44 ;  /* 0x0000000c67677223 */ /* 0x000fc2000001082c */
[----:B------:R-:W-:Y:S01]  /*1a600*/  FADD.FTZ R84, R10, R63 ;  /* 0x0000003f0a547221 */ /* 0x000fe20000010000 */
[----:B------:R-:W-:-:S01]  /*1a610*/  FFMA.FTZ R109, R109, R12, -R44 ;  /* 0x0000000c6d6d7223 */ /* 0x000fc2000001082c */
[----:B------:R-:W1:Y:S01]  /*1a620*/  MUFU.EX2 R58, R58 ;  /* 0x0000003a003a7308 */ /* 0x000e620000000800 */
[----:B---3--:R-:W-:-:S01]  /*1a630*/  FADD.FTZ R82, R133, R82 ;  /* 0x0000005285527221 */ /* 0x008fc20000010000 */
[----:B------:R-:W-:Y:S01]  /*1a640*/  FADD.FTZ R31, R51, R84 ;  /* 0x00000054331f7221 */ /* 0x000fe20000010000 */
[----:B------:R-:W-:-:S01]  /*1a650*/  FFMA.FTZ R84, R35, R12, -R44 ;  /* 0x0000000c23547223 */ /* 0x000fc2000001082c */
[----:B------:R-:W-:Y:S01]  /*1a660*/  F2FP.SATFINITE.E4M3.F32.PACK_AB_MERGE_C R177, R133, R60, RZ ;  /* 0x0000003c85b1723e */ /* 0x000fe200048070ff */
[----:B------:R-:W-:-:S01]  /*1a670*/  FFMA.FTZ R111, R111, R12, -R44 ;  /* 0x0000000c6f6f7223 */ /* 0x000fc2000001082c */
[----:B------:R-:W-:Y:S01]  /*1a680*/  FADD.FTZ R86, R20, R31 ;  /* 0x0000001f14567221 */ /* 0x000fe20000010000 */
[----:B------:R-:W-:-:S01]  /*1a690*/  FFMA.FTZ R31, R33, R12, -R44 ;  /* 0x0000000c211f7223 */ /* 0x000fc2000001082c */
[----:B------:R-:W2:Y:S01]  /*1a6a0*/  MUFU.EX2 R13, R13 ;  /* 0x0000000d000d7308 */ /* 0x000ea20000000800 */
[----:B0-----:R-:W-:-:S01]  /*1a6b0*/  FADD.FTZ R63, R7, R82 ;  /* 0x00000052073f7221 */ /* 0x001fc20000010000 */
[----:B------:R-:W-:Y:S01]  /*1a6c0*/  FFMA.FTZ R33, R61, R12, -R44 ;  /* 0x0000000c3d217223 */ /* 0x000fe2000001082c */
[----:B------:R-:W-:Y:S01]  /*1a6d0*/  F2FP.SATFINITE.E4M3.F32.PACK_AB_MERGE_C R177, R4, R5, R177 ;  /* 0x0000000504b1723e */ /* 0x000fe200048070b1 */
[----:B------:R-:W-:-:S02]  /*1a6e0*/  IMAD.MOV.U32 R39, RZ, RZ, R25 ;  /* 0x000000ffff277224 */ /* 0x000fc400078e0019 */
[----:B------:R-:W-:Y:S02]  /*1a6f0*/  IMAD.MOV.U32 R61, RZ, RZ, R25 ;  /* 0x000000ffff3d7224 */ /* 0x000fe400078e0019 */
[----:B------:R-:W0:Y:S01]  /*1a700*/  MUFU.EX2 R53, R53 ;  /* 0x0000003500357308 */ /* 0x000e220000000800 */
[----:B-1----:R-:W-:-:S01]  /*1a710*/  FADD.FTZ R82, R58, R63 ;  /* 0x0000003f3a527221 */ /* 0x002fc20000010000 */
[--C-:B------:R-:W-:Y:S02]  /*1a720*/  IMAD.MOV.U32 R60, RZ, RZ, R25.reuse ;  /* 0x000000ffff3c7224 */ /* 0x100fe400078e0019 */
[--C-:B------:R-:W-:Y:S02]  /*1a730*/  IMAD.MOV.U32 R63, RZ, RZ, R25.reuse ;  /* 0x000000ffff3f7224 */ /* 0x100fe400078e0019 */
[----:B------:R-:W-:Y:S02]  /*1a740*/  IMAD.MOV.U32 R69, RZ, RZ, R25 ;  /* 0x000000ffff457224 */ /* 0x000fe400078e0019 */
[----:B------:R-:W1:Y:S01]  /*1a750*/  MUFU.EX2 R68, R68 ;  /* 0x0000004400447308 */ /* 0x000e620000000800 */
[----:B--2---:R-:W-:-:S01]  /*1a760*/  FADD.FTZ R55, R13, R82 ;  /* 0x000000520d377221 */ /* 0x004fc20000010000 */
[----:B------:R-:W-:Y:S01]  /*1a770*/  FFMA.FTZ R82, R65, R12, -R44 ;  /* 0x0000000c41527223 */ /* 0x000fe2000001082c */
[----:B------:R-:W-:-:S02]  /*1a780*/  IMAD.MOV.U32 R65, RZ, RZ, R25 ;  /* 0x000000ffff417224 */ /* 0x000fc400078e0019 */
[--C-:B------:R-:W-:Y:S02]  /*1a790*/  IMAD.MOV.U32 R71, RZ, RZ, R25.reuse ;  /* 0x000000ffff477224 */ /* 0x100fe400078e0019 */
[----:B------:R-:W-:Y:S01]  /*1a7a0*/  IMAD.MOV.U32 R75, RZ, RZ, R25 ;  /* 0x000000ffff4b7224 */ /* 0x000fe200078e0019 */
[----:B------:R-:W2:Y:S01]  /*1a7b0*/  MUFU.EX2 R9, R9 ;  /* 0x0000000900097308 */ /* 0x000ea20000000800 */
[----:B0-----:R-:W-:-:S01]  /*1a7c0*/  FADD.FTZ R35, R53, R86 ;  /* 0x0000005635237221 */ /* 0x001fc20000010000 */
[----:B------:R-:W-:Y:S01]  /*1a7d0*/  F2FP.SATFINITE.E4M3.F32.PACK_AB_MERGE_C R178, R53, R20, RZ ;  /* 0x0000001435b2723e */ /* 0x000fe200048070ff */
[----:B------:R-:W-:Y:S02]  /*1a7e0*/  IMAD.MOV.U32 R53, RZ, RZ, R25 ;  /* 0x000000ffff357224 */ /* 0x000fe400078e0019 */
[----:B------:R-:W-:Y:S01]  /*1a7f0*/  FADD.FTZ R88, R24, R35 ;  /* 0x0000002318587221 */ /* 0x000fe20000010000 */
[----:B------:R-:W-:-:S01]  /*1a800*/  FFMA.FTZ R35, R37, R12, -R44 ;  /* 0x0000000c25237223 */ /* 0x000fc2000001082c */
[----:B------:R-:W-:Y:S01]  /*1a810*/  F2FP.SATFINITE.E4M3.F32.PACK_AB_MERGE_C R178, R51, R10, R178 ;  /* 0x0000000a33b2723e */ /* 0x000fe200048070b2 */
[----:B------:R-:W0:Y:S01]  /*1a820*/  MUFU.EX2 R57, R57 ;  /* 0x0000003900397308 */ /* 0x000e220000000800 */
[----:B-1----:R-:W-:-:S01]  /*1a830*/  FADD.FTZ R86, R68, R55 ;  /* 0x0000003744567221 */ /* 0x002fc20000010000 */
[----:B------:R-:W-:Y:S01]  /*1a840*/  F2FP.SATFINITE.E4M3.F32.PACK_AB_MERGE_C R179, R68, R13, RZ ;  /* 0x0000000d44b3723e */ /* 0x000fe200048070ff */
[----:B------:R-:W-:-:S01]  /*1a850*/  FFMA.FTZ R44, R113, R12, -R44 ;  /* 0x0000000c712c7223 */ /* 0x000fc2000001082c */
[----:B------:R-:W-:-:S02]  /*1a860*/  IMAD.MOV.U32 R51, RZ, RZ, R25 ;  /* 0x000000ffff337224 */ /* 0x000fc400078e0019 */
[----:B------:R-:W-:Y:S01]  /*1a870*/  F2FP.SATFINITE.E4M3.F32.PACK_AB_MERGE_C R179, R58, R7, R179 ;  /* 0x000000073ab3723e */ /* 0x000fe200048070b3 */
[----:B------:R-:W-:Y:S01]  /*1a880*/  IMAD.MOV.U32 R68, RZ, RZ, R25 ;  /* 0x000000ffff447224 */ /* 0x000fe200078e0019 */
[----:B------:R-:W1:Y:S01]  /*1a890*/  MUFU.EX2 R62, R62 ;  /* 0x0000003e003e7308 */ /* 0x000e620000000800 */
[----:B--2---:R-:W-:-:S01]  /*1a8a0*/  FADD.FTZ R55, R9, R86 ;  /* 0x0000005609377221 */ /* 0x004fc20000010000 */
[----:B------:R-:W-:Y:S01]  /*1a8b0*/  MOV R58, R25 ;  /* 0x00000019003a7202 */ /* 0x000fe20000000f00 */
[--C-:B------:R-:W-:Y:S02]  /*1a8c0*/  IMAD.MOV.U32 R77, RZ, RZ, R25.reuse ;  /* 0x000000ffff4d7224 */ /* 0x100fe400078e0019 */
[--C-:B------:R-:W-:Y:S02]  /*1a8d0*/  IMAD.MOV.U32 R81, RZ, RZ, R25.reuse ;  /* 0x000000ffff517224 */ /* 0x100fe400078e0019 */
[----:B------:R-:W-:Y:S01]  /*1a8e0*/  IMAD.MOV.U32 R85, RZ, RZ, R25 ;  /* 0x000000ffff557224 */ /* 0x000fe200078e0019 */
[----:B------:R-:W2:Y:S01]  /*1a8f0*/  MUFU.EX2 R45, R45 ;  /* 0x0000002d002d7308 */ /* 0x000ea20000000800 */
[----:B0-----:R-:W-:-:S01]  /*1a900*/  FADD.FTZ R37, R57, R88 ;  /* 0x0000005839257221 */ /* 0x001fc20000010000 */
[----:B------:R-:W-:-:S03]  /*1a910*/  IMAD.MOV.U32 R87, RZ, RZ, R25 ;  /* 0x000000ffff577224 */ /* 0x000fc600078e0019 */
[----:B------:R-:W-:-:S03]  /*1a920*/  FADD.FTZ R88, R26, R37 ;  /* 0x000000251a587221 */ /* 0x000fc60000010000 */
[----:B------:R-:W0:Y:S01]  /*1a930*/  MUFU.EX2 R59, R59 ;  /* 0x0000003b003b7308 */ /* 0x000e220000000800 */
[----:B-1----:R-:W-:-:S07]  /*1a940*/  FADD.FTZ R86, R62, R55 ;  /* 0x000000373e567221 */ /* 0x002fce0000010000 */
[----:B------:R-:W1:Y:S01]  /*1a950*/  MUFU.EX2 R70, R70 ;  /* 0x0000004600467308 */ /* 0x000e620000000800 */
[----:B--2---:R-:W-:-:S07]  /*1a960*/  FADD.FTZ R37, R45, R86 ;  /* 0x000000562d257221 */ /* 0x004fce0000010000 */
[----:B------:R-:W2:Y:S01]  /*1a970*/  MUFU.EX2 R11, R11 ;  /* 0x0000000b000b7308 */ /* 0x000ea20000000800 */
[----:B0-----:R-:W-:-:S01]  /*1a980*/  FADD.FTZ R55, R59, R88 ;  /* 0x000000583b377221 */ /* 0x001fc20000010000 */
[----:B------:R-:W-:Y:S01]  /*1a990*/  F2FP.SATFINITE.E4M3.F32.PACK_AB_MERGE_C R180, R59, R26, RZ ;  /* 0x0000001a3bb4723e */ /* 0x000fe200048070ff */
[----:B------:R-:W-:Y:S02]  /*1a9a0*/  IMAD.MOV.U32 R59, RZ, RZ, R25 ;  /* 0x000000ffff3b7224 */ /* 0x000fe400078e0019 */
[----:B------:R-:W-:Y:S01]  /*1a9b0*/  FADD.FTZ R88, R28, R55 ;  /* 0x000000371c587221 */ /* 0x000fe20000010000 */
[----:B------:R-:W-:Y:S01]  /*1a9c0*/  F2FP.SATFINITE.E4M3.F32.PACK_AB_MERGE_C R180, R57, R24, R180 ;  /* 0x0000001839b4723e */ /* 0x000fe200048070b4 */
[----:B------:R-:W-:Y:S01]  /*1a9d0*/  IMAD.MOV.U32 R57, RZ, RZ, R25 ;  /* 0x000000ffff397224 */ /* 0x000fe200078e0019 */
[----:B------:R-:W0:Y:S01]  /*1a9e0*/  MUFU.EX2 R73, R73 ;  /* 0x0000004900497308 */ /* 0x000e220000000800 */
[----:B-1----:R-:W-:-:S01]  /*1a9f0*/  FADD.FTZ R86, R70, R37 ;  /* 0x0000002546567221 */ /* 0x002fc20000010000 */
[----:B------:R-:W-:Y:S01]  /*1aa00*/  F2FP.SATFINITE.E4M3.F32.PACK_AB_MERGE_C R181, R70, R45, RZ ;  /* 0x0000002d46b5723e */ /* 0x000fe200048070ff */
[----:B------:R-:W-:Y:S01]  /*1aa10*/  IMAD.MOV.U32 R45, RZ, RZ, R25 ;  /* 0x000000ffff2d7224 */ /* 0x000fe200078e0019 */
[----:B------:R-:W-:-:S02]  /*1aa20*/  MOV R70, R25 ;  /* 0x0000001900467202 */ /* 0x000fc40000000f00 */
[----:B------:R-:W-:Y:S02]  /*1aa30*/  F2FP.SATFINITE.E4M3.F32.PACK_AB_MERGE_C R181, R62, R9, R181 ;  /* 0x000000093eb5723e */ /* 0x000fe400048070b5 */
[----:B------:R-:W1:Y:S01]  /*1aa40*/  MUFU.EX2 R64, R64 ;  /* 0x0000004000407308 */ /* 0x000e620000000800 */
[----:B--2---:R-:W-:-:S01]  /*1aa50*/  FADD.FTZ R37, R11, R86 ;  /* 0x000000560b257221 */ /* 0x004fc20000010000 */
[----:B------:R-:W-:-:S06]  /*1aa60*/  MOV R62, R25 ;  /* 0x00000019003e7202 */ /* 0x000fcc0000000f00 */
[----:B------:R-:W2:Y:S01]  /*1aa70*/  MUFU.EX2 R32, R32 ;  /* 0x0000002000207308 */ /* 0x000ea20000000800 */
[----:B0-----:R-:W-:-:S07]  /*1aa80*/  FADD.FTZ R55, R73, R88 ;  /* 0x0000005849377221 */ /* 0x001fce0000010000 */
[----:B------:R-:W0:Y:S01]  /*1aa90*/  MUFU.EX2 R47, R47 ;  /* 0x0000002f002f7308 */ /* 0x000e220000000800 */
[----:B-1----:R-:W-:-:S07]  /*1aaa0*/  FADD.FTZ R86, R64, R37 ;  /* 0x0000002540567221 */ /* 0x002fce0000010000 */
[----:B------:R-:W1:Y:S01]  /*1aab0*/  MUFU.EX2 R91, R91 ;  /* 0x0000005b005b7308 */ /* 0x000e620000000800 */
[----:B--2---:R-:W-:-:S07]  /*1aac0*/  FADD.FTZ R88, R32, R55 ;  /* 0x0000003720587221 */ /* 0x004fce0000010000 */
[----:B------:R-:W2:Y:S01]  /*1aad0*/  MUFU.EX2 R74, R74 ;  /* 0x0000004a004a7308 */ /* 0x000ea20000000800 */
[----:B0-----:R-:W-:-:S07]  /*1aae0*/  FADD.FTZ R37, R47, R86 ;  /* 0x000000562f257221 */ /* 0x001fce0000010000 */
[----:B------:R-:W0:Y:S01]  /*1aaf0*/  MUFU.EX2 R21, R21 ;  /* 0x0000001500157308 */ /* 0x000e220000000800 */
[----:B-1----:R-:W-:-:S01]  /*1ab00*/  FADD.FTZ R55, R91, R88 ;  /* 0x000000585b377221 */ /* 0x002fc20000010000 */
[----:B------:R-:W-:-:S03]  /*1ab10*/  F2FP.SATFINITE.E4M3.F32.PACK_AB_MERGE_C R182, R91, R32, RZ ;  /* 0x000000205bb6723e */ /* 0x000fc600048070ff */
[----:B------:R-:W-:Y:S01]  /*1ab20*/  FADD.FTZ R86, R30, R55 ;  /* 0x000000371e567221 */ /* 0x000fe20000010000 */
[----:B------:R-:W-:Y:S01]  /*1ab30*/  F2FP.SATFINITE.E4M3.F32.PACK_AB_MERGE_C R182, R73, R28, R182 ;  /* 0x0000001c49b6723e */ /* 0x000fe200048070b6 */
[----:B------:R-:W-:Y:S01]  /*1ab40*/  IMAD.MOV.U32 R28, RZ, RZ, R25 ;  /* 0x000000ffff1c7224 */ /* 0x000fe200078e0019 */
[----:B------:R-:W1:Y:S01]  /*1ab50*/  MUFU.EX2 R79, R79 ;  /* 0x0000004f004f7308 */ /* 0x000e620000000800 */
[----:B--2---:R-:W-:-:S01]  /*1ab60*/  FADD.FTZ R8, R74, R37 ;  /* 0x000000254a087221 */ /* 0x004fc20000010000 */
[----:B------:R-:W-:Y:S01]  /*1ab70*/  F2FP.SATFINITE.E4M3.F32.PACK_AB_MERGE_C R47, R74, R47, RZ ;  /* 0x0000002f4a2f723e */ /* 0x000fe200048070ff */
[--C-:B------:R-:W-:Y:S01]  /*1ab80*/  IMAD.MOV.U32 R55, RZ, RZ, R25.reuse ;  /* 0x000000ffff377224 */ /* 0x100fe200078e0019 */
[----:B------:R-:W-:Y:S01]  /*1ab90*/  MOV R74, R25 ;  /* 0x00000019004a7202 */ /* 0x000fe20000000f00 */
[----:B------:R-:W-:Y:S01]  /*1aba0*/  IMAD.MOV.U32 R73, RZ, RZ, R25 ;  /* 0x000000ffff497224 */ /* 0x000fe200078e0019 */
[----:B------:R-:W-:Y:S01]  /*1abb0*/  F2FP.SATFINITE.E4M3.F32.PACK_AB_MERGE_C R183, R64, R11, R47 ;  /* 0x0000000b40b7723e */ /* 0x000fe2000480702f */
[----:B------:R-:W-:Y:S01]  /*1abc0*/  IMAD.MOV.U32 R47, RZ, RZ, R25 ;  /* 0x000000ffff2f7224 */ /* 0x000fe200078e0019 */
[----:B------:R-:W2:Y:S01]  /*1abd0*/  MUFU.EX2 R66, R66 ;  /* 0x0000004200427308 */ /* 0x000ea20000000800 */
[----:B0-----:R-:W-:-:S01]  /*1abe0*/  FADD.FTZ R37, R21, R8 ;  /* 0x0000000815257221 */ /* 0x001fc20000010000 */
[----:B------:R-:W-:-:S06]  /*1abf0*/  IMAD.MOV.U32 R64, RZ, RZ, R25 ;  /* 0x000000ffff407224 */ /* 0x000fcc00078e0019 */
[----:B------:R-:W0:Y:S01]  /*1ac00*/  MUFU.EX2 R36, R36 ;  /* 0x0000002400247308 */ /* 0x000e220000000800 */
[----:B-1----:R-:W-:-:S01]  /*1ac10*/  FADD.FTZ R43, R79, R86 ;  /* 0x000000564f2b7221 */ /* 0x002fc20000010000 */
[----:B------:R-:W-:-:S06]  /*1ac20*/  MOV R86, R25 ;  /* 0x0000001900567202 */ /* 0x000fcc0000000f00 */
[----:B------:R-:W1:Y:S01]  /*1ac30*/  MUFU.EX2 R49, R49 ;  /* 0x0000003100317308 */ /* 0x000e620000000800 */
[----:B--2---:R-:W-:-:S07]  /*1ac40*/  FADD.FTZ R8, R66, R37 ;  /* 0x0000002542087221 */ /* 0x004fce0000010000 */
[----:B------:R-:W2:Y:S01]  /*1ac50*/  MUFU.EX2 R93, R93 ;  /* 0x0000005d005d7308 */ /* 0x000ea20000000800 */
[----:B0-----:R-:W-:-:S01]  /*1ac60*/  FADD.FTZ R26, R36, R43 ;  /* 0x0000002b241a7221 */ /* 0x001fc20000010000 */
[----:B------:R-:W-:-:S06]  /*1ac70*/  IMAD.MOV.U32 R43, RZ, RZ, R25 ;  /* 0x000000ffff2b7224 */ /* 0x000fcc00078e0019 */
[----:B------:R-:W0:Y:S01]  /*1ac80*/  MUFU.EX2 R76, R76 ;  /* 0x0000004c004c7308 */ /* 0x000e220000000800 */
[----:B-1----:R-:W-:-:S07]  /*1ac90*/  FADD.FTZ R37, R49, R8 ;  /* 0x0000000831257221 */ /* 0x002fce0000010000 */
[----:B------:R-:W1:Y:S01]  /*1aca0*/  MUFU.EX2 R27, R27 ;  /* 0x0000001b001b7308 */ /* 0x000e620000000800 */
[C---:B--2---:R-:W-:Y:S01]  /*1acb0*/  F2FP.SATFINITE.E4M3.F32.PACK_AB_MERGE_C R184, R93.reuse, R36, RZ ;  /* 0x000000245db8723e */ /* 0x044fe200048070ff */
[----:B------:R-:W-:Y:S01]  /*1acc0*/  FADD.FTZ R93, R93, R26 ;  /* 0x0000001a5d5d7221 */ /* 0x000fe20000010000 */
[----:B------:R-:W-:Y:S02]  /*1acd0*/  IMAD.MOV.U32 R36, RZ, RZ, R25 ;  /* 0x000000ffff247224 */ /* 0x000fe400078e0019 */
[----:B------:R-:W-:Y:S01]  /*1ace0*/  F2FP.SATFINITE.E4M3.F32.PACK_AB_MERGE_C R184, R79, R30, R184 ;  /* 0x0000001e4fb8723e */ /* 0x000fe200048070b8 */
[----:B------:R-:W-:-:S01]  /*1acf0*/  FADD.FTZ R32, R34, R93 ;  /* 0x0000005d22207221 */ /* 0x000fc20000010000 */
[----:B------:R-:W-:Y:S01]  /*1ad00*/  MOV R30, R25 ;  /* 0x00000019001e7202 */ /* 0x000fe20000000f00 */
[----:B------:R-:W2:Y:S01]  /*1ad10*/  MUFU.EX2 R83, R83 ;  /* 0x0000005300537308 */ /* 0x000ea20000000800 */
[----:B0-----:R-:W-:-:S01]  /*1ad20*/  FADD.FTZ R26, R76, R37 ;  /* 0x000000254c1a7221 */ /* 0x001fc20000010000 */
[----:B------:R-:W-:Y:S01]  /*1ad30*/  F2FP.SATFINITE.E4M3.F32.PACK_AB_MERGE_C R49, R76, R49, RZ ;  /* 0x000000314c31723e */ /* 0x000fe200048070ff */
[----:B------:R-:W-:-:S02]  /*1ad40*/  IMAD.MOV.U32 R76, RZ, RZ, R25 ;  /* 0x000000ffff4c7224 */ /* 0x000fc400078e0019 */
[----:B------:R-:W-:Y:S01]  /*1ad50*/  IMAD.MOV.U32 R79, RZ, RZ, R25 ;  /* 0x000000ffff4f7224 */ /* 0x000fe200078e0019 */
[----:B------:R-:W-:Y:S01]  /*1ad60*/  F2FP.SATFINITE.E4M3.F32.PACK_AB_MERGE_C R185, R66, R21, R49 ;  /* 0x0000001542b9723e */ /* 0x000fe20004807031 */
[----:B------:R-:W-:Y:S01]  /*1ad70*/  IMAD.MOV.U32 R49, RZ, RZ, R25 ;  /* 0x000000ffff317224 */ /* 0x000fe200078e0019 */
[----:B------:R-:W0:Y:S01]  /*1ad80*/  MUFU.EX2 R72, R72 ;  /* 0x0000004800487308 */ /* 0x000e220000000800 */
[----:B-1----:R-:W-:-:S01]  /*1ad90*/  FADD.FTZ R13, R27, R26 ;  /* 0x0000001a1b0d7221 */ /* 0x002fc20000010000 */
[----:B------:R-:W-:-:S06]  /*1ada0*/  MOV R66, R25 ;  /* 0x0000001900427202 */ /* 0x000fcc0000000f00 */
[----:B------:R-:W1:Y:S01]  /*1adb0*/  MUFU.EX2 R29, R29 ;  /* 0x0000001d001d7308 */ /* 0x000e620000000800 */
[----:B--2---:R-:W-:-:S04]  /*1adc0*/  FADD.FTZ R37, R83, R32 ;  /* 0x0000002053257221 */ /* 0x004fc80000010000 */
[----:B------:R-:W-:Y:S01]  /*1add0*/  FADD.FTZ R32, R40, R37 ;  /* 0x0000002528207221 */ /* 0x000fe20000010000 */
[----:B------:R-:W-:Y:S02]  /*1ade0*/  IMAD.MOV.U32 R37, RZ, RZ, R25 ;  /* 0x000000ffff257224 */ /* 0x000fe400078e0019 */
[----:B------:R-:W2:Y:S01]  /*1adf0*/  MUFU.EX2 R97, R97 ;  /* 0x0000006100617308 */ /* 0x000ea20000000800 */
[----:B0-----:R-:W-:-:S07]  /*1ae00*/  FADD.FTZ R26, R72, R13 ;  /* 0x0000000d481a7221 */ /* 0x001fce0000010000 */
[----:B------:R-:W0:Y:S01]  /*1ae10*/  MUFU.EX2 R80, R80 ;  /* 0x0000005000507308 */ /* 0x000e220000000800 */
[----:B-1----:R-:W-:-:S07]  /*1ae20*/  FADD.FTZ R13, R29, R26 ;  /* 0x0000001a1d0d7221 */ /* 0x002fce0000010000 */
[----:B------:R-:W1:Y:S01]  /*1ae30*/  MUFU.EX2 R38, R38 ;  /* 0x0000002600267308 */ /* 0x000e620000000800 */
[C---:B--2---:R-:W-:Y:S01]  /*1ae40*/  F2FP.SATFINITE.E4M3.F32.PACK_AB_MERGE_C R186, R97.reuse, R40, RZ ;  /* 0x0000002861ba723e */ /* 0x044fe200048070ff */
[----:B------:R-:W-:Y:S01]  /*1ae50*/  FADD.FTZ R97, R97, R32 ;  /* 0x0000002061617221 */ /* 0x000fe20000010000 */
[--C-:B------:R-:W-:Y:S02]  /*1ae60*/  IMAD.MOV.U32 R40, RZ, RZ, R25.reuse ;  /* 0x000000ffff287224 */ /* 0x100fe400078e0019 */
[----:B------:R-:W-:Y:S01]  /*1ae70*/  F2FP.SATFINITE.E4M3.F32.PACK_AB_MERGE_C R186, R83, R34, R186 ;  /* 0x0000002253ba723e */ /* 0x000fe200048070ba */
[----:B------:R-:W-:Y:S01]  /*1ae80*/  IMAD.MOV.U32 R83, RZ, RZ, R25 ;  /* 0x000000ffff537224 */ /* 0x000fe200078e0019 */
[----:B------:R-:W-:Y:S01]  /*1ae90*/  MOV R34, R25 ;  /* 0x0000001900227202 */ /* 0x000fe20000000f00 */
[----:B------:R2:W3:Y:S01]  /*1aea0*/  MUFU.EX2 R3, R67 ;  /* 0x0000004300037308 */ /* 0x0004e20000000800 */
[C---:B0-----:R-:W-:Y:S01]  /*1aeb0*/  F2FP.SATFINITE.E4M3.F32.PACK_AB_MERGE_C R32, R80.reuse, R29, RZ ;  /* 0x0000001d5020723e */ /* 0x041fe200048070ff */
[----:B------:R-:W-:-:S03]  /*1aec0*/  FADD.FTZ R80, R80, R13 ;  /* 0x0000000d50507221 */ /* 0x000fc60000010000 */
[----:B------:R-:W-:Y:S01]  /*1aed0*/  F2FP.SATFINITE.E4M3.F32.PACK_AB_MERGE_C R187, R72, R27, R32 ;  /* 0x0000001b48bb723e */ /* 0x000fe20004807020 */
[----:B------:R-:W-:Y:S02]  /*1aee0*/  IMAD.MOV.U32 R27, RZ, RZ, R25 ;  /* 0x000000ffff1b7224 */ /* 0x000fe400078e0019 */
[----:B------:R-:W0:Y:S01]  /*1aef0*/  MUFU.EX2 R101, R101 ;  /* 0x0000006500657308 */ /* 0x000e220000000800 */
[----:B-1----:R-:W-:-:S01]  /*1af00*/  FADD.FTZ R6, R38, R97 ;  /* 0x0000006126067221 */ /* 0x002fc20000010000 */
[--C-:B------:R-:W-:Y:S02]  /*1af10*/  IMAD.MOV.U32 R32, RZ, RZ, R25.reuse ;  /* 0x000000ffff207224 */ /* 0x100fe400078e0019 */
[--C-:B--2---:R-:W-:Y:S02]  /*1af20*/  IMAD.MOV.U32 R67, RZ, RZ, R25.reuse ;  /* 0x000000ffff437224 */ /* 0x104fe400078e0019 */
[----:B------:R-:W-:Y:S02]  /*1af30*/  IMAD.MOV.U32 R72, RZ, RZ, R25 ;  /* 0x000000ffff487224 */ /* 0x000fe400078e0019 */
[----:B------:R-:W1:Y:S01]  /*1af40*/  MUFU.EX2 R78, R78 ;  /* 0x0000004e004e7308 */ /* 0x000e620000000800 */
[----:B---3--:R-:W-:-:S01]  /*1af50*/  FADD.FTZ R13, R3, R80 ;  /* 0x00000050030d7221 */ /* 0x008fc20000010000 */
[----:B------:R-:W-:-:S06]  /*1af60*/  IMAD.MOV.U32 R80, RZ, RZ, R25 ;  /* 0x000000ffff507224 */ /* 0x000fcc00078e0019 */
[----:B------:R-:W2:Y:S01]  /*1af70*/  MUFU.EX2 R42, R42 ;  /* 0x0000002a002a7308 */ /* 0x000ea20000000800 */
[----:B0-----:R-:W-:-:S07]  /*1af80*/  FADD.FTZ R29, R101, R6 ;  /* 0x00000006651d7221 */ /* 0x001fce0000010000 */
[----:B------:R-:W0:Y:S01]  /*1af90*/  MUFU.EX2 R31, R31 ;  /* 0x0000001f001f7308 */ /* 0x000e220000000800 */
[----:B-1----:R-:W-:-:S07]  /*1afa0*/  FADD.FTZ R10, R78, R13 ;  /* 0x0000000d4e0a7221 */ /* 0x002fce0000010000 */
[----:B------:R-:W1:Y:S01]  /*1afb0*/  MUFU.EX2 R107, R107 ;  /* 0x0000006b006b7308 */ /* 0x000e620000000800 */
[----:B--2---:R-:W-:-:S01]  /*1afc0*/  FADD.FTZ R24, R42, R29 ;  /* 0x0000001d2a187221 */ /* 0x004fc20000010000 */
[----:B------:R-:W-:-:S06]  /*1afd0*/  IMAD.MOV.U32 R29, RZ, RZ, R25 ;  /* 0x000000ffff1d7224 */ /* 0x000fcc00078e0019 */
[----:B------:R-:W2:Y:S01]  /*1afe0*/  MUFU.EX2 R84, R84 ;  /* 0x0000005400547308 */ /* 0x000ea20000000800 */
[----:B0-----:R-:W-:-:S07]  /*1aff0*/  FADD.FTZ R13, R31, R10 ;  /* 0x0000000a1f0d7221 */ /* 0x001fce0000010000 */
[----:B------:R-:W0:Y:S01]  /*1b000*/  MUFU.EX2 R46, R46 ;  /* 0x0000002e002e7308 */ /* 0x000e220000000800 */
[C---:B-1----:R-:W-:Y:S01]  /*1b010*/  F2FP.SATFINITE.E4M3.F32.PACK_AB_MERGE_C R188, R107.reuse, R42, RZ ;  /* 0x0000002a6bbc723e */ /* 0x042fe200048070ff */
[----:B------:R-:W-:Y:S01]  /*1b020*/  FADD.FTZ R107, R107, R24 ;  /* 0x000000186b6b7221 */ /* 0x000fe20000010000 */
[-C--:B------:R-:W-:Y:S02]  /*1b030*/  MOV R42, R25.reuse ;  /* 0x00000019002a7202 */ /* 0x080fe40000000f00 */
[----:B------:R-:W-:Y:S02]  /*1b040*/  F2FP.SATFINITE.E4M3.F32.PACK_AB_MERGE_C R188, R101, R38, R188 ;  /* 0x0000002665bc723e */ /* 0x000fe400048070bc */
[----:B------:R-:W-:Y:S01]  /*1b050*/  MOV R38, R25 ;  /* 0x0000001900267202 */ /* 0x000fe20000000f00 */
[----:B------:R-:W1:Y:S01]  /*1b060*/  MUFU.EX2 R33, R33 ;  /* 0x0000002100217308 */ /* 0x000e620000000800 */
[C---:B--2---:R-:W-:Y:S01]  /*1b070*/  F2FP.SATFINITE.E4M3.F32.PACK_AB_MERGE_C R31, R84.reuse, R31, RZ ;  /* 0x0000001f541f723e */ /* 0x044fe200048070ff */
[----:B------:R-:W-:-:S03]  /*1b080*/  FADD.FTZ R84, R84, R13 ;  /* 0x0000000d54547221 */ /* 0x000fc60000010000 */
[----:B------:R-:W-:Y:S01]  /*1b090*/  F2FP.SATFINITE.E4M3.F32.PACK_AB_MERGE_C R189, R78, R3, R31 ;  /* 0x000000034ebd723e */ /* 0x000fe2000480701f */
[----:B------:R-:W-:Y:S01]  /*1b0a0*/  IMAD.MOV.U32 R31, RZ, RZ, R25 ;  /* 0x000000ffff1f7224 */ /* 0x000fe200078e0019 */
[----:B------:R-:W-:Y:S01]  /*1b0b0*/  MOV R78, R25 ;  /* 0x00000019004e7202 */ /* 0x000fe20000000f00 */
[----:B------:R-:W2:Y:S01]  /*1b0c0*/  MUFU.EX2 R105, R105 ;  /* 0x0000006900697308 */ /* 0x000ea20000000800 */
[----:B0-----:R-:W-:-:S07]  /*1b0d0*/  FADD.FTZ R10, R46, R107 ;  /* 0x0000006b2e0a7221 */ /* 0x001fce0000010000 */
[----:B------:R-:W0:Y:S01]  /*1b0e0*/  MUFU.EX2 R82, R82 ;  /* 0x0000005200527308 */ /* 0x000e220000000800 */
[----:B-1----:R-:W-:-:S01]  /*1b0f0*/  FADD.FTZ R13, R33, R84 ;  /* 0x00000054210d7221 */ /* 0x002fc20000010000 */
[----:B------:R-:W-:-:S06]  /*1b100*/  IMAD.MOV.U32 R84, RZ, RZ, R25 ;  /* 0x000000ffff547224 */ /* 0x000fcc00078e0019 */
[----:B------:R-:W-:Y:S01]  /*1b110*/  MUFU.EX2 R123, R123 ;  /* 0x0000007b007b7308 */ /* 0x000fe20000000800 */
[----:B--2---:R-:W-:-:S07]  /*1b120*/  FADD.FTZ R24, R105, R10 ;  /* 0x0000000a69187221 */ /* 0x004fce0000010000 */
[----:B------:R-:W1:Y:S01]  /*1b130*/  MUFU.EX2 R48, R48 ;  /* 0x0000003000307308 */ /* 0x000e620000000800 */
[----:B0-----:R-:W-:-:S07]  /*1b140*/  FADD.FTZ R26, R82, R13 ;  /* 0x0000000d521a7221 */ /* 0x001fce0000010000 */
[----:B------:R-:W0:Y:S08]  /*1b150*/  MUFU.EX2 R35, R35 ;  /* 0x0000002300237308 */ /* 0x000e300000000800 */
[----:B------:R-:W2:Y:S01]  /*1b160*/  MUFU.EX2 R20, R115 ;  /* 0x0000007300147308 */ /* 0x000ea20000000800 */
[----:B-1----:R-:W-:Y:S01]  /*1b170*/  F2FP.SATFINITE.E4M3.F32.PACK_AB_MERGE_C R190, R48, R123, RZ ;  /* 0x0000007b30be723e */ /* 0x002fe200048070ff */
[----:B------:R-:W-:Y:S01]  /*1b180*/  FADD.FTZ R123, R123, R24 ;  /* 0x000000187b7b7221 */ /* 0x000fe20000010000 */
[----:B------:R-:W-:-:S02]  /*1b190*/  IMAD.MOV.U32 R24, RZ, RZ, R25 ;  /* 0x000000ffff187224 */ /* 0x000fc400078e0019 */
[----:B------:R-:W-:Y:S01]  /*1b1a0*/  F2FP.SATFINITE.E4M3.F32.PACK_AB_MERGE_C R190, R105, R46, R190 ;  /* 0x0000002e69be723e */ /* 0x000fe200048070be */
[----:B------:R-:W-:-:S01]  /*1b1b0*/  FADD.FTZ R123, R48, R123 ;  /* 0x0000007b307b7221 */ /* 0x000fc20000010000 */
[----:B------:R-:W-:Y:S01]  /*1b1c0*/  MOV R46, R25 ;  /* 0x00000019002e7202 */ /* 0x000fe20000000f00 */
[----:B------:R-:W-:Y:S01]  /*1b1d0*/  MUFU.EX2 R52, R52 ;  /* 0x0000003400347308 */ /* 0x000fe20000000800 */
[----:B0-----:R-:W-:-:S01]  /*1b1e0*/  FADD.FTZ R13, R35, R26 ;  /* 0x0000001a230d7221 */ /* 0x001fc20000010000 */
[----:B------:R-:W-:Y:S01]  /*1b1f0*/  MOV R26, R25 ;  /* 0x00000019001a7202 */ /* 0x000fe20000000f00 */
[----:B------:R-:W-:-:S05]  /*1b200*/  IMAD.MOV.U32 R48, RZ, RZ, R25 ;  /* 0x000000ffff307224 */ /* 0x000fca00078e0019 */
[----:B------:R-:W0:Y:S01]  /*1b210*/  MUFU.EX2 R127, R127 ;  /* 0x0000007f007f7308 */ /* 0x000e220000000800 */
[----:B--2---:R-:W-:-:S01]  /*1b220*/  FADD.FTZ R13, R20, R13 ;  /* 0x0000000d140d7221 */ /* 0x004fc20000010000 */
[----:B------:R-:W-:-:S04]  /*1b230*/  F2FP.SATFINITE.E4M3.F32.PACK_AB_MERGE_C R35, R20, R35, RZ ;  /* 0x000000231423723e */ /* 0x000fc800048070ff */
[----:B------:R-:W-:Y:S01]  /*1b240*/  F2FP.SATFINITE.E4M3.F32.PACK_AB_MERGE_C R191, R82, R33, R35 ;  /* 0x0000002152bf723e */ /* 0x000fe20004807023 */
[--C-:B------:R-:W-:Y:S01]  /*1b250*/  IMAD.MOV.U32 R33, RZ, RZ, R25.reuse ;  /* 0x000000ffff217224 */ /* 0x100fe200078e0019 */
[----:B------:R-:W1:Y:S01]  /*1b260*/  MUFU.EX2 R50, R50 ;  /* 0x0000003200327308 */ /* 0x000e620000000800 */
[----:B------:R-:W-:Y:S01]  /*1b270*/  IMAD.MOV.U32 R35, RZ, RZ, R25 ;  /* 0x000000ffff237224 */ /* 0x000fe200078e0019 */
[----:B------:R-:W-:-:S06]  /*1b280*/  MOV R82, R25 ;  /* 0x0000001900527202 */ /* 0x000fcc0000000f00 */
[----:B------:R2:W3:Y:S01]  /*1b290*/  MUFU.EX2 R8, R41 ;  /* 0x0000002900087308 */ /* 0x0004e20000000800 */
[----:B0-----:R-:W-:-:S07]  /*1b2a0*/  F2FP.SATFINITE.E4M3.F32.PACK_AB_MERGE_C R192, R127, R52, RZ ;  /* 0x000000347fc0723e */ /* 0x001fce00048070ff */
[----:B------:R-:W0:Y:S01]  /*1b2b0*/  MUFU.EX2 R125, R125 ;  /* 0x0000007d007d7308 */ /* 0x000e220000000800 */
[----:B-1----:R-:W-:-:S01]  /*1b2c0*/  FADD.FTZ R4, R50, R123 ;  /* 0x0000007b32047221 */ /* 0x002fc20000010000 */
[----:B--2---:R-:W-:-:S06]  /*1b2d0*/  IMAD.MOV.U32 R41, RZ, RZ, R25 ;  /* 0x000000ffff297224 */ /* 0x004fcc00078e0019 */
[----:B------:R-:W1:Y:S01]  /*1b2e0*/  MUFU.EX2 R117, R117 ;  /* 0x0000007500757308 */ /* 0x000e620000000800 */
[----:B---3--:R-:W-:-:S07]  /*1b2f0*/  FADD.FTZ R20, R8, R13 ;  /* 0x0000000d08147221 */ /* 0x008fce0000010000 */
[----:B------:R-:W2:Y:S01]  /*1b300*/  MUFU.EX2 R121, R121 ;  /* 0x0000007900797308 */ /* 0x000ea20000000800 */
[C---:B0-----:R-:W-:Y:S01]  /*1b310*/  F2FP.SATFINITE.E4M3.F32.PACK_AB_MERGE_C R192, R125.reuse, R50, R192 ;  /* 0x000000327dc0723e */ /* 0x041fe200048070c0 */
[----:B------:R-:W-:Y:S01]  /*1b320*/  FADD.FTZ R125, R125, R4 ;  /* 0x000000047d7d7221 */ /* 0x000fe20000010000 */
[----:B------:R-:W-:-:S03]  /*1b330*/  MOV R50, R25 ;  /* 0x0000001900327202 */ /* 0x000fc60000000f00 */
[----:B------:R-:W-:Y:S02]  /*1b340*/  FADD.FTZ R52, R52, R125 ;  /* 0x0000007d34347221 */ /* 0x000fe40000010000 */
[----:B------:R-:W0:Y:S01]  /*1b350*/  MUFU.EX2 R6, R119 ;  /* 0x0000007700067308 */ /* 0x000e220000000800 */
[----:B-1----:R-:W-:-:S01]  /*1b360*/  FADD.FTZ R20, R117, R20 ;  /* 0x0000001475147221 */ /* 0x002fc20000010000 */
        /* <DEDUP_REMOVED lines=14> */
[----:B--2---:R-:W-:-:S07]  /*1b450*/  FADD.FTZ R5, R103, R6 ;  /* 0x0000000667057221 */ /* 0x004fce0000010000 */
[----:B------:R-:W-:Y:S01]  /*1b460*/  MUFU.EX2 R111, R111 ;  /* 0x0000006f006f7308 */ /* 0x000fe20000000800 */
[C---:B-1----:R-:W-:Y:S01]  /*1b470*/  F2FP.SATFINITE.E4M3.F32.PACK_AB_MERGE_C R194, R129.reuse, R54, R7 ;  /* 0x0000003681c2723e */ /* 0x042fe20004807007 */
[----:B------:R-:W-:Y:S01]  /*1b480*/  FADD.FTZ R129, R129, R4 ;  /* 0x0000000481817221 */ /* 0x000fe20000010000 */
[----:B------:R-:W-:-:S03]  /*1b490*/  MOV R54, R25 ;  /* 0x0000001900367202 */ /* 0x000fc60000000f00 */
[----:B------:R-:W-:Y:S02]  /*1b4a0*/  FADD.FTZ R56, R56, R129 ;  /* 0x0000008138387221 */ /* 0x000fe40000010000 */
[----:B------:R-:W1:Y:S01]  /*1b4b0*/  MUFU.EX2 R44, R44 ;  /* 0x0000002c002c7308 */ /* 0x000e620000000800 */
[----:B0-----:R-:W-:-:S01]  /*1b4c0*/  FADD.FTZ R4, R10, R5 ;  /* 0x000000050a047221 */ /* 0x001fc20000010000 */
[----:B------:R-:W-:-:S05]  /*1b4d0*/  VIADD R5, R147, 0xfffffffe ;  /* 0xfffffffe93057836 */ /* 0x000fca0000000000 */
[----:B------:R-:W-:Y:S02]  /*1b4e0*/  ISETP.GE.AND P1, PT, R5, R201, PT ;  /* 0x000000c90500720c */ /* 0x000fe40003f26270 */
[----:B-1----:R-:W-:Y:S01]  /*1b4f0*/  F2FP.SATFINITE.E4M3.F32.PACK_AB_MERGE_C R3, R44, R111, RZ ;  /* 0x0000006f2c03723e */ /* 0x002fe200048070ff */
[----:B------:R-:W-:-:S03]  /*1b500*/  FADD.FTZ R111, R111, R4 ;  /* 0x000000046f6f7221 */ /* 0x000fc60000010000 */
[----:B------:R-:W-:Y:S01]  /*1b510*/  F2FP.SATFINITE.E4M3.F32.PACK_AB_MERGE_C R195, R10, R103, R3 ;  /* 0x000000670ac3723e */ /* 0x000fe20004807003 */
[----:B------:R-:W-:-:S01]  /*1b520*/  FADD.FTZ R3, R131, R56 ;  /* 0x0000003883037221 */ /* 0x000fc20000010000 */
[----:B------:R-:W-:Y:S01]  /*1b530*/  FADD.FTZ R4, R44, R111 ;  /* 0x0000006f2c047221 */ /* 0x000fe20000010000 */
[--C-:B------:R-:W-:Y:S02]  /*1b540*/  IMAD.MOV.U32 R44, RZ, RZ, R25.reuse ;  /* 0x000000ffff2c7224 */ /* 0x100fe400078e0019 */
[----:B------:R-:W-:Y:S02]  /*1b550*/  IMAD.MOV.U32 R56, RZ, RZ, R25 ;  /* 0x000000ffff387224 */ /* 0x000fe400078e0019 */
[----:B------:R-:W-:Y:S05]  /*1b560*/  @!P1 BRA `(.L_x_478) ;  /* 0x0000003c009c9947 */ /* 0x000fea0003800000 */
[----:B------:R-:W-:Y:S01]  /*1b570*/  IMAD.MOV.U32 R6, RZ, RZ, R15 ;  /* 0x000000ffff067224 */ /* 0x000fe200078e000f */
[----:B------:R-:W-:Y:S01]  /*1b580*/  MOV R9, R148 ;  /* 0x0000009400097202 */ /* 0x000fe20000000f00 */
[----:B------:R-:W-:Y:S01]  /*1b590*/  IMAD.MOV.U32 R7, RZ, RZ, R14 ;  /* 0x000000ffff077224 */ /* 0x000fe200078e000e */
[----:B------:R-:W-:Y:S01]  /*1b5a0*/  CS2R R86, SRZ ;  /* 0x0000000000567805 */ /* 0x000fe2000001ff00 */
[----:B------:R-:W-:Y:S01]  /*1b5b0*/  IMAD.MOV.U32 R8, RZ, RZ, R198 ;  /* 0x000000ffff087224 */ /* 0x000fe200078e00c6 */
        /* <DEDUP_REMOVED lines=30> */
[----:B------:R-:W-:-:S07]  /*1b7a0*/  CS2R R24, SRZ ;  /* 0x0000000000187805 */ /* 0x000fce000001ff00 */
.L_x_489:
[----:B------:R-:W-:Y:S01]  /*1b7b0*/  ISETP.NE.AND P1, PT, R9, 0x1, PT ;  /* 0x000000010900780c */ /* 0x000fe20003f25270 */
[----:B------:R-:W-:Y:S05]  /*1b7c0*/  YIELD ;  /* 0x0000000000007946 */ /* 0x000fea0003800000 */
[----:B------:R-:W-:Y:S02]  /*1b7d0*/  SEL R11, RZ, 0x1, P1 ;  /* 0x00000001ff0b7807 */ /* 0x000fe40000800000 */
[----:B------:R-:W-:Y:S02]  /*1b7e0*/  ISETP.NE.AND P1, PT, R202, RZ, PT ;  /* 0x000000ffca00720c */ /* 0x000fe40003f25270 */
[----:B------:R-:W-:-:S11]  /*1b7f0*/  LOP3.LUT R198, R8, R11, RZ, 0x3c, !PT ;  /* 0x0000000b08c67212 */ /* 0x000fd600078e3cff */
[----:B------:R-:W-:Y:S05]  /*1b800*/  @P1 BRA `(.L_x_479) ;  /* 0x00000000003c1947 */ /* 0x000fea0003800000 */
[----:B------:R-:W-:Y:S05]  /*1b810*/  @!P0 BRA `(.L_x_480) ;  /* 0x0000000000048947 */ /* 0x000fea0003800000 */
[----:B------:R-:W-:Y:S01]  /*1b820*/  BPT.TRAP 0x1 ;  /* 0x000000040000795c */ /* 0x000fe20000300000 */
.L_x_480:
[----:B------:R-:W-:-:S05]  /*1b830*/  VIADD R10, R9, 0x1 ;  /* 0x00000001090a7836 */ /* 0x000fca0000000000 */
[----:B------:R-:W-:-:S04]  /*1b840*/  ISETP.NE.AND P2, PT, R10, 0x2, PT ;  /* 0x000000020a00780c */ /* 0x000fc80003f45270 */
[----:B------:R-:W-:Y:S02]  /*1b850*/  SEL R11, R10, RZ, P2 ;  /* 0x000000ff0a0b7207 */ /* 0x000fe40001000000 */
[----:B------:R-:W-:-:S03]  /*1b860*/  SHF.L.U32 R10, R198, 0x1f, RZ ;  /* 0x0000001fc60a7819 */ /* 0x000fc600000006ff */
[----:B------:R-:W-:-:S04]  /*1b870*/  IMAD R11, R11, 0x8, R16 ;  /* 0x000000080b0b7824 */ /* 0x000fc800078e0210 */
[----:B------:R0:W1:Y:S01]  /*1b880*/  SYNCS.PHASECHK.TRANS64.TRYWAIT P2, [R11+URZ+0x29830], R10 ;  /* 0x0298300a0b0075a7 */ /* 0x000062000804017f */
[----:B------:R-:W-:Y:S05]  /*1b890*/  @!P0 BRA `(.L_x_481) ;  /* 0x0000000000048947 */ /* 0x000fea0003800000 */
[----:B------:R-:W-:Y:S01]  /*1b8a0*/  BPT.TRAP 0x1 ;  /* 0x000000040000795c */ /* 0x000fe20000300000 */
.L_x_481:
[----:B------:R-:W-:Y:S04]  /*1b8b0*/  BSSY B0, `(.L_x_479) ;  /* 0x0000004000007945 */ /* 0x000fe80003800000 */
[----:B-1----:R-:W-:Y:S05]  /*1b8c0*/  @P2 BRA `(.L_x_482) ;  /* 0x0000000000082947 */ /* 0x002fea0003800000 */
[----:B------:R-:W1:Y:S02]  /*1b8d0*/  SYNCS.PHASECHK.TRANS64.TRYWAIT P2, [R11+URZ+0x29830], R10 ;  /* 0x0298300a0b0075a7 */ /* 0x000e64000804017f */
[----:B-1----:R-:W-:Y:S05]  /*1b8e0*/  @!P2 BRA `(.L_x_483) ;  /* 0x000000fc00b4a947 */ /* 0x002fea0003800000 */
.L_x_482:
[----:B------:R-:W-:Y:S05]  /*1b8f0*/  BSYNC B0 ;  /* 0x0000000000007941 */ /* 0x000fea0003800000 */
.L_x_479:
[----:B01----:R-:W0:Y:S01]  /*1b900*/  S2R R10, SR_TID.X ;  /* 0x00000000000a7919 */ /* 0x003e220000002100 */
[----:B------:R-:W-:Y:S05]  /*1b910*/  WARPSYNC.ALL ;  /* 0x0000000000007948 */ /* 0x000fea0003800000 */
[----:B------:R-:W-:Y:S01]  /*1b920*/  IMAD.MOV.U32 R13, RZ, RZ, -0x7fffffe0 ;  /* 0x80000020ff0d7424 */ /* 0x000fe200078e00ff */
[----:B------:R-:W-:Y:S01]  /*1b930*/  UMOV UR20, UR28 ;  /* 0x0000001c00147c82 */ /* 0x000fe20008000000 */
[----:B------:R-:W-:Y:S01]  /*1b940*/  UMOV UR21, UR29 ;  /* 0x0000001d00157c82 */ /* 0x000fe20008000000 */
[----:B------:R-:W-:Y:S01]  /*1b950*/  IMAD.MOV.U32 R89, RZ, RZ, -0x7fffffe0 ;  /* 0x80000020ff597424 */ /* 0x000fe200078e00ff */
[----:B------:R-:W-:Y:S01]  /*1b960*/  UMOV UR24, UR28 ;  /* 0x0000001c00187c82 */ /* 0x000fe20008000000 */
[----:B------:R-:W-:Y:S01]  /*1b970*/  R2UR UR23, R13 ;  /* 0x000000000d1772ca */ /* 0x000fe200000e0000 */
[----:B------:R-:W-:Y:S01]  /*1b980*/  UMOV UR25, UR29 ;  /* 0x0000001d00197c82 */ /* 0x000fe20008000000 */
[----:B------:R-:W-:Y:S01]  /*1b990*/  IMAD.MOV.U32 R15, RZ, RZ, -0x7fffffe0 ;  /* 0x80000020ff0f7424 */ /* 0x000fe200078e00ff */
[----:B------:R-:W-:Y:S01]  /*1b9a0*/  R2UR UR27, R89 ;  /* 0x00000000591b72ca */ /* 0x000fe200000e0000 */
[----:B------:R-:W-:Y:S01]  /*1b9b0*/  UMOV UR32, UR28 ;  /* 0x0000001c00207c82 */ /* 0x000fe20008000000 */
[----:B------:R-:W-:Y:S01]  /*1b9c0*/  MOV R21, 0x80000020 ;  /* 0x8000002000157802 */ /* 0x000fe20000000f00 */
[----:B------:R-:W-:Y:S01]  /*1b9d0*/  UMOV UR33, UR29 ;  /* 0x0000001d00217c82 */ /* 0x000fe20008000000 */
[----:B------:R-:W-:Y:S01]  /*1b9e0*/  R2UR UR31, R15 ;  /* 0x000000000f1f72ca */ /* 0x000fe200000e0000 */
[----:B------:R-:W-:Y:S01]  /*1b9f0*/  UMOV UR44, UR28 ;  /* 0x0000001c002c7c82 */ /* 0x000fe20008000000 */
[----:B------:R-:W-:Y:S01]  /*1ba00*/  R2UR UR35, R21 ;  /* 0x00000000152372ca */ /* 0x000fe200000e0000 */
[----:B------:R-:W-:Y:S01]  /*1ba10*/  UMOV UR45, UR29 ;  /* 0x0000001d002d7c82 */ /* 0x000fe20008000000 */
[----:B------:R-:W-:Y:S01]  /*1ba20*/  R2UR UR47, R89 ;  /* 0x00000000592f72ca */ /* 0x000fe200000e0000 */
[----:B------:R-:W-:Y:S01]  /*1ba30*/  IMAD.MOV.U32 R13, RZ, RZ, -0x7fffffe0 ;  /* 0x80000020ff0d7424 */ /* 0x000fe200078e00ff */
[----:B------:R-:W-:Y:S01]  /*1ba40*/  R2UR UR51, R15 ;  /* 0x000000000f3372ca */ /* 0x000fe200000e0000 */
[----:B------:R-:W-:Y:S01]  /*1ba50*/  IMAD.MOV.U32 R15, RZ, RZ, -0x7fffffe0 ;  /* 0x80000020ff0f7424 */ /* 0x000fe200078e00ff */
[----:B------:R-:W-:-:S02]  /*1ba60*/  MOV R21, 0x80000020 ;  /* 0x8000002000157802 */ /* 0x000fc40000000f00 */
[----:B0-----:R-:W-:Y:S01]  /*1ba70*/  SHF.R.U32.HI R11, RZ, 0x7, R10 ;  /* 0x00000007ff0b7819 */ /* 0x001fe2000001160a */
[----:B------:R-:W-:-:S03]  /*1ba80*/  VIADD R10, R9, 0x1 ;  /* 0x00000001090a7836 */ /* 0x000fc60000000000 */
[----:B------:R-:W-:-:S05]  /*1ba90*/  IADD3 R11, R11, 0x8, RZ ;  /* 0x000000080b0b7810 */ /* 0x000fca0007ffe0ff */
[----:B------:R0:W-:Y:S01]  /*1baa0*/  BAR.SYNC.DEFER_BLOCKING R11, 0x100 ;  /* 0x0004000b0000751d */ /* 0x0001e20000010000 */
[----:B------:R-:W-:-:S04]  /*1bab0*/  ISETP.NE.AND P2, PT, R10, 0x2, PT ;  /* 0x000000020a00780c */ /* 0x000fc80003f45270 */
[----:B------:R-:W-:-:S05]  /*1bac0*/  SEL R10, R10, RZ, P2 ;  /* 0x000000ff0a0a7207 */ /* 0x000fca0001000000 */
[----:B------:R-:W-:-:S04]  /*1bad0*/  IMAD R12, R10, 0x780, R0 ;  /* 0x000007800a0c7824 */ /* 0x000fc800078e0200 */
[C---:B------:R-:W-:Y:S01]  /*1bae0*/  VIADD R88, R12.reuse, 0x80 ;  /* 0x000000800c587836 */ /* 0x040fe20000000000 */
[C---:B------:R-:W-:Y:S01]  /*1baf0*/  R2UR UR22, R12.reuse ;  /* 0x000000000c1672ca */ /* 0x040fe200000e0000 */
[C---:B------:R-:W-:Y:S01]  /*1bb00*/  VIADD R14, R12.reuse, 0x100 ;  /* 0x000001000c0e7836 */ /* 0x040fe20000000000 */
[----:B------:R-:W-:Y:S02]  /*1bb10*/  IADD3 R20, R12, 0x180, RZ ;  /* 0x000001800c147810 */ /* 0x000fe40007ffe0ff */
[----:B------:R-:W-:Y:S01]  /*1bb20*/  R2UR UR26, R88 ;  /* 0x00000000581a72ca */ /* 0x000fe200000e0000 */
[----:B------:R-:W-:Y:S01]  /*1bb30*/  VIADD R88, R12, 0x200 ;  /* 0x000002000c587836 */ /* 0x000fe20000000000 */
[----:B------:R-:W-:Y:S01]  /*1bb40*/  R2UR UR30, R14 ;  /* 0x000000000e1e72ca */ /* 0x000fe200000e0000 */
[----:B------:R-:W-:Y:S01]  /*1bb50*/  VIADD R14, R12, 0x2 ;  /* 0x000000020c0e7836 */ /* 0x000fe20000000000 */
[----:B------:R-:W-:Y:S01]  /*1bb60*/  R2UR UR34, R20 ;  /* 0x00000000142272ca */ /* 0x000fe200000e0000 */
[----:B------:R-:W-:Y:S01]  /*1bb70*/  WARPGROUP.ARRIVE ;  /* 0x00000000000079c5 */ /* 0x000fe20000000000 */
[----:B------:R-:W-:Y:S01]  /*1bb80*/  R2UR UR46, R88 ;  /* 0x00000000582e72ca */ /* 0x000fe200000e0000 */
[----:B------:R-:W-:Y:S01]  /*1bb90*/  VIADD R20, R12, 0x82 ;  /* 0x000000820c147836 */ /* 0x000fe20000000000 */
[----:B------:R-:W-:Y:S01]  /*1bba0*/  R2UR UR50, R14 ;  /* 0x000000000e3272ca */ /* 0x000fe200000e0000 */
[----:B------:R-:W-:-:S02]  /*1bbb0*/  VIADD R14, R12, 0x102 ;  /* 0x000001020c0e7836 */ /* 0x000fc40000000000 */
[----:B------:R-:W-:Y:S01]  /*1bbc0*/  QGMMA.64x32x32.F32.E4M3.E4M3 R152, gdesc[UR20], RZ, !UPT, gsb0 ;  /* 0x00600000149879f3 */ /* 0x000fe2000c0008ff */
[----:B------:R-:W-:Y:S01]  /*1bbd0*/  R2UR UR22, R20 ;  /* 0x00000000141672ca */ /* 0x000fe200000e0000 */
[----:B------:R-:W-:Y:S01]  /*1bbe0*/  UMOV UR20, UR48 ;  /* 0x0000003000147c82 */ /* 0x000fe20008000000 */
[----:B------:R-:W-:Y:S01]  /*1bbf0*/  R2UR UR23, R21 ;  /* 0x00000000151772ca */ /* 0x000fe200000e0000 */
[----:B------:R-:W-:Y:S01]  /*1bc00*/  UMOV UR21, UR49 ;  /* 0x0000003100157c82 */ /* 0x000fe20008000000 */
[----:B------:R-:W-:Y:S02]  /*1bc10*/  WARPGROUP.DEPBAR.LE gsb0, 0x0 ;  /* 0x00008000000079c5 */ /* 0x000fe40000010000 */
[----:B------:R-:W-:-:S06]  /*1bc20*/  WARPGROUP.ARRIVE ;  /* 0x00000000000079c5 */ /* 0x000fcc0000000000 */
[----:B------:R-:W-:Y:S01]  /*1bc30*/  QGMMA.64x32x32.F32.E4M3.E4M3 R136, gdesc[UR24], RZ, !UPT, gsb0 ;  /* 0x00600000188879f3 */ /* 0x000fe2000c0008ff */
[----:B------:R-:W-:Y:S01]  /*1bc40*/  R2UR UR26, R14 ;  /* 0x000000000e1a72ca */ /* 0x000fe200000e0000 */
[----:B------:R-:W-:Y:S01]  /*1bc50*/  UMOV UR24, UR48 ;  /* 0x0000003000187c82 */ /* 0x000fe20008000000 */
[----:B------:R-:W-:Y:S01]  /*1bc60*/  R2UR UR27, R15 ;  /* 0x000000000f1b72ca */ /* 0x000fe200000e0000 */
[----:B------:R-:W-:Y:S01]  /*1bc70*/  UMOV UR25, UR49 ;  /* 0x0000003100197c82 */ /* 0x000fe20008000000 */
[----:B------:R-:W-:Y:S02]  /*1bc80*/  VIADD R14, R12, 0x182 ;  /* 0x000001820c0e7836 */ /* 0x000fe40000000000 */
[----:B------:R-:W-:Y:S01]  /*1bc90*/  IMAD.MOV.U32 R15, RZ, RZ, -0x7fffffe0 ;  /* 0x80000020ff0f7424 */ /* 0x000fe200078e00ff */
[----:B------:R-:W-:Y:S02]  /*1bca0*/  WARPGROUP.DEPBAR.LE gsb0, 0x0 ;  /* 0x00008000000079c5 */ /* 0x000fe40000010000 */
[----:B------:R-:W-:-:S06]  /*1bcb0*/  WARPGROUP.ARRIVE ;  /* 0x00000000000079c5 */ /* 0x000fcc0000000000 */
[----:B------:R-:W-:Y:S03]  /*1bcc0*/  QGMMA.64x32x32.F32.E4M3.E4M3 R120, gdesc[UR28], RZ, !UPT, gsb0 ;  /* 0x006000001c7879f3 */ /* 0x000fe6000c0008ff */
[----:B------:R-:W-:Y:S02]  /*1bcd0*/  WARPGROUP.DEPBAR.LE gsb0, 0x0 ;  /* 0x00008000000079c5 */ /* 0x000fe40000010000 */
[----:B------:R-:W-:-:S06]  /*1bce0*/  WARPGROUP.ARRIVE ;  /* 0x00000000000079c5 */ /* 0x000fcc0000000000 */
[----:B------:R-:W-:Y:S01]  /*1bcf0*/  QGMMA.64x32x32.F32.E4M3.E4M3 R104, gdesc[UR32], RZ, !UPT, gsb0 ;  /* 0x00600000206879f3 */ /* 0x000fe2000c0008ff */
[----:B------:R-:W-:Y:S01]  /*1bd00*/  R2UR UR34, R14 ;  /* 0x000000000e2272ca */ /* 0x000fe200000e0000 */
[----:B------:R-:W-:Y:S01]  /*1bd10*/  UMOV UR32, UR48 ;  /* 0x0000003000207c82 */ /* 0x000fe20008000000 */
[----:B------:R-:W-:Y:S01]  /*1bd20*/  R2UR UR35, R15 ;  /* 0x000000000f2372ca */ /* 0x000fe200000e0000 */
[----:B------:R-:W-:Y:S01]  /*1bd30*/  UMOV UR33, UR49 ;  /* 0x0000003100217c82 */ /* 0x000fe20008000000 */
[----:B------:R-:W-:Y:S01]  /*1bd40*/  IMAD.MOV.U32 R15, RZ, RZ, -0x7fffffe0 ;  /* 0x80000020ff0f7424 */ /* 0x000fe200078e00ff */
[----:B------:R-:W-:Y:S01]  /*1bd50*/  IADD3 R14, R12, 0x202, RZ ;  /* 0x000002020c0e7810 */ /* 0x000fe20007ffe0ff */
        /* <DEDUP_REMOVED lines=15> */
[----:B------:R-:W-:Y:S03]  /*1be50*/  QGMMA.64x32x32.F32.E4M3.E4M3 R152, gdesc[UR48], R152, gsb0 ;  /* 0x00600000309879f3 */ /* 0x000fe60008000898 */
        /* <DEDUP_REMOVED lines=145> */
[C---:B------:R-:W-:Y:S01]  /*1c770*/  VIADD R14, R12.reuse, 0x682 ;  /* 0x000006820c0e7836 */ /* 0x040fe20000000000 */
[----:B------:R-:W-:Y:S01]  /*1c780*/  IADD3 R12, R12, 0x702, RZ ;  /* 0x000007020c0c7810 */ /* 0x000fe20007ffe0ff */
        /* <DEDUP_REMOVED lines=31> */
[----:B0-----:R-:W-:Y:S05]  /*1c980*/  @P1 BRA `(.L_x_484) ;  /* 0x0000000000281947 */ /* 0x001fea0003800000 */
[----:B------:R-:W-:Y:S05]  /*1c990*/  @!P0 BRA `(.L_x_485) ;  /* 0x0000000000048947 */ /* 0x000fea0003800000 */
[----:B------:R-:W-:Y:S01]  /*1c9a0*/  BPT.TRAP 0x1 ;  /* 0x000000040000795c */ /* 0x000fe20000300000 */
.L_x_485:
[----:B------:R-:W-:Y:S01]  /*1c9b0*/  SHF.L.U32 R8, R8, 0x1f, RZ ;  /* 0x0000001f08087819 */ /* 0x000fe200000006ff */
[----:B------:R-:W-:-:S04]  /*1c9c0*/  IMAD R11, R9, 0x8, R16 ;  /* 0x00000008090b7824 */ /* 0x000fc800078e0210 */
[----:B------:R0:W1:Y:S01]  /*1c9d0*/  SYNCS.PHASECHK.TRANS64.TRYWAIT P1, [R11+URZ+0x29850], R8 ;  /* 0x029850080b0075a7 */ /* 0x000062000802017f */
[----:B------:R-:W-:Y:S05]  /*1c9e0*/  @!P0 BRA `(.L_x_486) ;  /* 0x0000000000048947 */ /* 0x000fea0003800000 */
[----:B------:R-:W-:Y:S01]  /*1c9f0*/  BPT.TRAP 0x1 ;  /* 0x000000040000795c */ /* 0x000fe20000300000 */
.L_x_486:
[----:B-1----:R-:W-:Y:S05]  /*1ca00*/  @P1 BRA `(.L_x_484) ;  /* 0x0000000000081947 */ /* 0x002fea0003800000 */
[----:B------:R-:W1:Y:S02]  /*1ca10*/  SYNCS.PHASECHK.TRANS64.TRYWAIT P1, [R11+URZ+0x29850], R8 ;  /* 0x029850080b0075a7 */ /* 0x000e64000802017f */
[----:B-1----:R-:W-:Y:S05]  /*1ca20*/  @!P1 BRA `(.L_x_487) ;  /* 0x000000ec00789947 */ /* 0x002fea0003800000 */
.L_x_484:
[----:B01----:R-:W-:Y:S01]  /*1ca30*/  VIADD R8, R16, 0x400 ;  /* 0x0000040010087836 */ /* 0x003fe20000000000 */
[----:B------:R-:W-:Y:S01]  /*1ca40*/  MOV R13, 0xc0000010 ;  /* 0xc0000010000d7802 */ /* 0x000fe20000000f00 */
[----:B------:R-:W-:Y:S05]  /*1ca50*/  WARPSYNC.ALL ;  /* 0x0000000000007948 */ /* 0x000fea0003800000 */
[----:B------:R-:W-:Y:S01]  /*1ca60*/  SHF.R.U32.HI R8, RZ, 0x4, R8 ;  /* 0x00000004ff087819 */ /* 0x000fe20000011608 */
[----:B------:R-:W-:Y:S01]  /*1ca70*/  WARPGROUP.ARRIVE ;  /* 0x00000000000079c5 */ /* 0x000fe20000000000 */
[----:B------:R-:W-:Y:S01]  /*1ca80*/  R2UR UR7, R13 ;  /* 0x000000000d0772ca */ /* 0x000fe200000e0000 */
[----:B------:R-:W-:Y:S01]  /*1ca90*/  IMAD.MOV.U32 R15, RZ, RZ, -0x3ffffff0 ;  /* 0xc0000010ff0f7424 */ /* 0x000fe200078e00ff */
[----:B------:R-:W-:Y:S01]  /*1caa0*/  LOP3.LUT R8, R8, 0x3fff, RZ, 0xc0, !PT ;  /* 0x00003fff08087812 */ /* 0x000fe200078ec0ff */
[C---:B------:R-:W-:Y:S01]  /*1cab0*/  FMUL.FTZ R13, R2.reuse, R154 ;  /* 0x0000009a020d7220 */ /* 0x040fe20000410000 */
[C---:B------:R-:W-:Y:S01]  /*1cac0*/  FMUL.FTZ R11, R2.reuse, R153 ;  /* 0x00000099020b7220 */ /* 0x040fe20000410000 */
[----:B------:R-:W-:Y:S01]  /*1cad0*/  FMUL.FTZ R20, R2, R155 ;  /* 0x0000009b02147220 */ /* 0x000fe20000410000 */
[----:B------:R-:W-:Y:S01]  /*1cae0*/  LOP3.LUT R8, R8, 0x10000, RZ, 0xfc, !PT ;  /* 0x0001000008087812 */ /* 0x000fe200078efcff */
[C---:B------:R-:W-:Y:S01]  /*1caf0*/  FMUL.FTZ R21, R2.reuse, R156 ;  /* 0x0000009c02157220 */ /* 0x040fe20000410000 */
[C---:B------:R-:W-:Y:S01]  /*1cb00*/  FMUL.FTZ R153, R2.reuse, R158 ;  /* 0x0000009e02997220 */ /* 0x040fe20000410000 */
[----:B------:R-:W-:Y:S01]  /*1cb10*/  MUFU.TANH R13, R13 ;  /* 0x0000000d000d7308 */ /* 0x000fe20000002400 */
[----:B------:R-:W-:Y:S01]  /*1cb20*/  FMUL.FTZ R154, R2, R159 ;  /* 0x0000009f029a7220 */ /* 0x000fe20000410000 */
[----:B------:R-:W-:-:S02]  /*1cb30*/  IMAD R12, R9, 0x500, R8 ;  /* 0x00000500090c7824 */ /* 0x000fc400078e0208 */
[C---:B------:R-:W-:Y:S01]  /*1cb40*/  FMUL.FTZ R8, R2.reuse, R152 ;  /* 0x0000009802087220 */ /* 0x040fe20000410000 */
[C---:B------:R-:W-:Y:S01]  /*1cb50*/  FMUL.FTZ R152, R2.reuse, R157 ;  /* 0x0000009d02987220 */ /* 0x040fe20000410000 */
[----:B------:R-:W-:Y:S01]  /*1cb60*/  FMUL.FTZ R155, R2, R160 ;  /* 0x000000a0029b7220 */ /* 0x000fe20000410000 */
[C---:B------:R-:W-:Y:S01]  /*1cb70*/  VIADD R14, R12.reuse, 0x100 ;  /* 0x000001000c0e7836 */ /* 0x040fe20000000000 */
[----:B------:R-:W-:Y:S01]  /*1cb80*/  R2UR UR6, R12 ;  /* 0x000000000c0672ca */ /* 0x000fe200000e0000 */
[----:B------:R-:W-:Y:S01]  /*1cb90*/  MUFU.TANH R11, R11 ;  /* 0x0000000b000b7308 */ /* 0x000fe20000002400 */
[C---:B------:R-:W-:Y:S01]  /*1cba0*/  FMUL.FTZ R157, R2.reuse, R162 ;  /* 0x000000a2029d7220 */ /* 0x040fe20000410000 */
[C---:B------:R-:W-:Y:S01]  /*1cbb0*/  FMUL.FTZ R156, R2.reuse, R161 ;  /* 0x000000a1029c7220 */ /* 0x040fe20000410000 */
[C---:B------:R-:W-:Y:S01]  /*1cbc0*/  FMUL.FTZ R158, R2.reuse, R163 ;  /* 0x000000a3029e7220 */ /* 0x040fe20000410000 */
[C---:B------:R-:W-:Y:S01]  /*1cbd0*/  FMUL.FTZ R159, R2.reuse, R164 ;  /* 0x000000a4029f7220 */ /* 0x040fe20000410000 */
[C---:B------:R-:W-:Y:S01]  /*1cbe0*/  FMUL.FTZ R161, R2.reuse, R166 ;  /* 0x000000a602a17220 */ /* 0x040fe20000410000 */
[C---:B------:R-:W-:Y:S01]  /*1cbf0*/  FMUL.FTZ R160, R2.reuse, R165 ;  /* 0x000000a502a07220 */ /* 0x040fe20000410000 */
[C---:B------:R-:W-:Y:S01]  /*1cc00*/  FMUL.FTZ R162, R2.reuse, R167 ;  /* 0x000000a702a27220 */ /* 0x040fe20000410000 */
[----:B------:R-:W0:Y:S01]  /*1cc10*/  MUFU.TANH R8, R8 ;  /* 0x0000000800087308 */ /* 0x000e220000002400 */
[C---:B------:R-:W-:Y:S01]  /*1cc20*/  FMUL.FTZ R136, R2.reuse, R136 ;  /* 0x0000008802887220 */ /* 0x040fe20000410000 */
[C---:B------:R-:W-:Y:S01]  /*1cc30*/  FMUL.FTZ R138, R2.reuse, R138 ;  /* 0x0000008a028a7220 */ /* 0x040fe20000410000 */
[----:B------:R-:W-:Y:S01]  /*1cc40*/  FMUL.FTZ R137, R2, R137 ;  /* 0x0000008902897220 */ /* 0x000fe20000410000 */
[----:B------:R-:W-:Y:S01]  /*1cc50*/  QGMMA.64x128x32.F32.E4M3.E4M3 R24, R176, gdesc[UR4], R24, gsb0 ;  /* 0x01e00004b0187df3 */ /* 0x000fe20008000818 */
[----:B------:R-:W-:Y:S01]  /*1cc60*/  R2UR UR6, R14 ;  /* 0x000000000e0672ca */ /* 0x000fe200000e0000 */
[----:B------:R-:W-:Y:S01]  /*1cc70*/  VIADD R14, R12, 0x200 ;  /* 0x000002000c0e7836 */ /* 0x000fe20000000000 */
[----:B------:R-:W-:Y:S01]  /*1cc80*/  R2UR UR7, R15 ;  /* 0x000000000f0772ca */ /* 0x000fe200000e0000 */
[----:B------:R-:W1:Y:S01]  /*1cc90*/  MUFU.TANH R20, R20 ;  /* 0x0000001400147308 */ /* 0x000e620000002400 */
[----:B------:R-:W-:Y:S01]  /*1cca0*/  MOV R15, 0xc0000010 ;  /* 0xc0000010000f7802 */ /* 0x000fe20000000f00 */
        /* <DEDUP_REMOVED lines=13> */
[C---:B------:R-:W-:Y:S01]  /*1cd80*/  FMUL.FTZ R151, R2.reuse, R151 ;  /* 0x0000009702977220 */ /* 0x040fe20000410000 */
[----:B------:R-:W3:Y:S01]  /*1cd90*/  MUFU.TANH R153, R153 ;  /* 0x0000009900997308 */ /* 0x000ee20000002400 */
[C---:B------:R-:W-:Y:S01]  /*1cda0*/  FMUL.FTZ R120, R2.reuse, R120 ;  /* 0x0000007802787220 */ /* 0x040fe20000410000 */
[C---:B------:R-:W-:Y:S01]  /*1cdb0*/  FMUL.FTZ R122, R2.reuse, R122 ;  /* 0x0000007a027a7220 */ /* 0x040fe20000410000 */
[C---:B------:R-:W-:Y:S01]  /*1cdc0*/  FMUL.FTZ R121, R2.reuse, R121 ;  /* 0x0000007902797220 */ /* 0x040fe20000410000 */
[C---:B------:R-:W-:Y:S01]  /*1cdd0*/  FMUL.FTZ R123, R2.reuse, R123 ;  /* 0x0000007b027b7220 */ /* 0x040fe20000410000 */
[C---:B------:R-:W-:Y:S01]  /*1cde0*/  FMUL.FTZ R124, R2.reuse, R124 ;  /* 0x0000007c027c7220 */ /* 0x040fe20000410000 */
[C---:B------:R-:W-:Y:S01]  /*1cdf0*/  FMUL.FTZ R126, R2.reuse, R126 ;  /* 0x0000007e027e7220 */ /* 0x040fe20000410000 */
[C---:B------:R-:W-:Y:S01]  /*1ce00*/  FMUL.FTZ R125, R2.reuse, R125 ;  /* 0x0000007d027d7220 */ /* 0x040fe20000410000 */
[----:B------:R-:W4:Y:S01]  /*1ce10*/  MUFU.TANH R152, R152 ;  /* 0x0000009800987308 */ /* 0x000f220000002400 */
        /* <DEDUP_REMOVED lines=45> */
[----:B------:R-:W-:Y:S01]  /*1d0f0*/  FMUL.FTZ R103, R2, R103 ;  /* 0x0000006702677220 */ /* 0x000fe20000410000 */
[----:B------:R-:W0:Y:S01]  /*1d100*/  S2R R235, SR_TID.X ;  /* 0x0000000000eb7919 */ /* 0x000e220000002100 */
[----:B------:R-:W5:Y:S08]  /*1d110*/  MUFU.TANH R159, R159 ;  /* 0x0000009f009f7308 */ /* 0x000f700000002400 */
[----:B------:R-:W5:Y:S08]  /*1d120*/  MUFU.TANH R161, R161 ;  /* 0x000000a100a17308 */ /* 0x000f700000002400 */
[----:B------:R-:W5:Y:S08]  /*1d130*/  MUFU.TANH R160, R160 ;  /* 0x000000a000a07308 */ /* 0x000f700000002400 */
[----:B------:R-:W5:Y:S01]  /*1d140*/  MUFU.TANH R162, R162 ;  /* 0x000000a200a27308 */ /* 0x000f620000002400 */
[----:B0-----:R-:W-:-:S07]  /*1d150*/  LOP3.LUT R235, R235, 0x7f, RZ, 0xc0, !PT ;  /* 0x0000007febeb7812 */ /* 0x001fce00078ec0ff */
[----:B------:R-:W0:Y:S01]  /*1d160*/  MUFU.TANH R136, R136 ;  /* 0x0000008800887308 */ /* 0x000e220000002400 */
[----:B------:R-:W-:Y:S02]  /*1d170*/  ISETP.NE.AND P1, PT, R235, RZ, PT ;  /* 0x000000ffeb00720c */ /* 0x000fe40003f25270 */
[----:B------:R-:W1:Y:S05]  /*1d180*/  S2R R235, SR_TID.X ;  /* 0x0000000000eb7919 */ /* 0x000e6a0000002100 */
[----:B------:R-:W0:Y:S08]  /*1d190*/  MUFU.TANH R138, R138 ;  /* 0x0000008a008a7308 */ /* 0x000e300000002400 */
[----:B------:R-:W0:Y:S08]  /*1d1a0*/  MUFU.TANH R137, R137 ;  /* 0x0000008900897308 */ /* 0x000e300000002400 */
[----:B------:R-:W0:Y:S08]  /*1d1b0*/  MUFU.TANH R139, R139 ;  /* 0x0000008b008b7308 */ /* 0x000e300000002400 */
[----:B------:R-:W0:Y:S01]  /*1d1c0*/  MUFU.TANH R140, R140 ;  /* 0x0000008c008c7308 */ /* 0x000e220000002400 */
[----:B------:R-:W-:-:S02]  /*1d1d0*/  WARPGROUP.DEPBAR.LE gsb0, 0x0 ;  /* 0x00008000000079c5 */ /* 0x000fc40000010000 */
[----:B------:R-:W-:Y:S01]  /*1d1e0*/  WARPGROUP.ARRIVE ;  /* 0x00000000000079c5 */ /* 0x000fe20000000000 */
[----:B-1----:R-:W-:-:S04]  /*1d1f0*/  SHF.R.U32.HI R235, RZ, 0x7, R235 ;  /* 0x00000007ffeb7819 */ /* 0x002fc800000116eb */
[----:B------:R-:W1:Y:S01]  /*1d200*/  MUFU.TANH R142, R142 ;  /* 0x0000008e008e7308 */ /* 0x000e620000002400 */
[----:B------:R-:W-:Y:S01]  /*1d210*/  QGMMA.64x128x32.F32.E4M3.E4M3 R24, R180, gdesc[UR4], R24, gsb0 ;  /* 0x01e00004b4187df3 */ /* 0x000fe20008000818 */
[----:B------:R-:W-:Y:S01]  /*1d220*/  R2UR UR6, R14 ;  /* 0x000000000e0672ca */ /* 0x000fe200000e0000 */
[----:B------:R-:W-:Y:S01]  /*1d230*/  VIADD R14, R12, 0x300 ;  /* 0x000003000c0e7836 */ /* 0x000fe20000000000 */
[----:B------:R-:W-:Y:S01]  /*1d240*/  R2UR UR7, R15 ;  /* 0x000000000f0772ca */ /* 0x000fe200000e0000 */
[----:B------:R-:W-:-:S03]  /*1d250*/  IMAD.MOV.U32 R15, RZ, RZ, -0x3ffffff0 ;  /* 0xc0000010ff0f7424 */ /* 0x000fc600078e00ff */
[----:B------:R-:W1:Y:S08]  /*1d260*/  MUFU.TANH R141, R141 ;  /* 0x0000008d008d7308 */ /* 0x000e700000002400 */
        /* <DEDUP_REMOVED lines=15> */
[----:B------:R-:W1:Y:S01]  /*1d360*/  MUFU.TANH R125, R125 ;  /* 0x0000007d007d7308 */ /* 0x000e620000002400 */
[----:B------:R-:W-:-:S02]  /*1d370*/  WARPGROUP.DEPBAR.LE gsb0, 0x0 ;  /* 0x00008000000079c5 */ /* 0x000fc40000010000 */
[----:B------:R-:W-:-:S05]  /*1d380*/  WARPGROUP.ARRIVE ;  /* 0x00000000000079c5 */ /* 0x000fca0000000000 */
[----:B------:R-:W1:Y:S01]  /*1d390*/  MUFU.TANH R127, R127 ;  /* 0x0000007f007f7308 */ /* 0x000e620000002400 */
[----:B------:R-:W-:Y:S01]  /*1d3a0*/  QGMMA.64x128x32.F32.E4M3.E4M3 R24, R184, gdesc[UR4], R24, gsb0 ;  /* 0x01e00004b8187df3 */ /* 0x000fe20008000818 */
[----:B------:R-:W-:Y:S02]  /*1d3b0*/  R2UR UR6, R14 ;  /* 0x000000000e0672ca */ /* 0x000fe400000e0000 */
[----:B------:R-:W-:-:S04]  /*1d3c0*/  R2UR UR7, R15 ;  /* 0x000000000f0772ca */ /* 0x000fc800000e0000 */
[----:B------:R-:W1:Y:S01]  /*1d3d0*/  MUFU.TANH R128, R128 ;  /* 0x0000008000807308 */ /* 0x000e620000002400 */
[----:B------:R-:W-:Y:S02]  /*1d3e0*/  FMNMX.FTZ R15, R8, R7, !PT ;  /* 0x00000007080f7209 */ /* 0x000fe40007810000 */
[----:B------:R-:W-:Y:S02]  /*1d3f0*/  FMNMX.FTZ R14, R13, R6, !PT ;  /* 0x000000060d0e7209 */ /* 0x000fe40007810000 */
[----:B------:R-:W-:Y:S02]  /*1d400*/  FMNMX.FTZ R15, R11, R15, !PT ;  /* 0x0000000f0b0f7209 */ /* 0x000fe40007810000 */
[----:B------:R-:W-:Y:S01]  /*1d410*/  FMNMX.FTZ R14, R20, R14, !PT ;  /* 0x0000000e140e7209 */ /* 0x000fe20007810000 */
[----:B------:R-:W1:Y:S01]  /*1d420*/  MUFU.TANH R130, R130 ;  /* 0x0000008200827308 */ /* 0x000e620000002400 */
[----:B--2---:R-:W-:Y:S02]  /*1d430*/  FMNMX.FTZ R15, R21, R15, !PT ;  /* 0x0000000f150f7209 */ /* 0x004fe40007810000 */
[----:B---3--:R-:W-:-:S02]  /*1d440*/  FMNMX.FTZ R14, R153, R14, !PT ;  /* 0x0000000e990e7209 */ /* 0x008fc40007810000 */
[----:B----4-:R-:W-:Y:S02]  /*1d450*/  FMNMX.FTZ R15, R152, R15, !PT ;  /* 0x0000000f980f7209 */ /* 0x010fe40007810000 */
[----:B-----5:R-:W-:Y:S01]  /*1d460*/  FMNMX.FTZ R14, R154, R14, !PT ;  /* 0x0000000e9a0e7209 */ /* 0x020fe20007810000 */
[----:B------:R-:W2:Y:S01]  /*1d470*/  MUFU.TANH R129, R129 ;  /* 0x0000008100817308 */ /* 0x000ea20000002400 */
[----:B------:R-:W-:Y:S02]  /*1d480*/  FMNMX.FTZ R15, R155, R15, !PT ;  /* 0x0000000f9b0f7209 */ /* 0x000fe40007810000 */
[----:B------:R-:W-:Y:S02]  /*1d490*/  FMNMX.FTZ R14, R157, R14, !PT ;  /* 0x0000000e9d0e7209 */ /* 0x000fe40007810000 */
[----:B------:R-:W-:Y:S02]  /*1d4a0*/  FMNMX.FTZ R15, R156, R15, !PT ;  /* 0x0000000f9c0f7209 */ /* 0x000fe40007810000 */
[----:B------:R-:W-:Y:S01]  /*1d4b0*/  FMNMX.FTZ R14, R158, R14, !PT ;  /* 0x0000000e9e0e7209 */ /* 0x000fe20007810000 */
[----:B------:R-:W3:Y:S01]  /*1d4c0*/  MUFU.TANH R131, R131 ;  /* 0x0000008300837308 */ /* 0x000ee20000002400 */
[----:B------:R-:W-:-:S02]  /*1d4d0*/  FMNMX.FTZ R15, R159, R15, !PT ;  /* 0x0000000f9f0f7209 */ /* 0x000fc40007810000 */
[----:B------:R-:W-:Y:S02]  /*1d4e0*/  FMNMX.FTZ R14, R161, R14, !PT ;  /* 0x0000000ea10e7209 */ /* 0x000fe40007810000 */
[----:B------:R-:W-:Y:S02]  /*1d4f0*/  FMNMX.FTZ R15, R160, R15, !PT ;  /* 0x0000000fa00f7209 */ /* 0x000fe40007810000 */
[----:B------:R-:W-:Y:S01]  /*1d500*/  FMNMX.FTZ R14, R162, R14, !PT ;  /* 0x0000000ea20e7209 */ /* 0x000fe20007810000 */
[----:B------:R-:W4:Y:S01]  /*1d510*/  MUFU.TANH R132, R132 ;  /* 0x0000008400847308 */ /* 0x000f220000002400 */
[----:B0-----:R-:W-:Y:S02]  /*1d520*/  FMNMX.FTZ R15, R136, R15, !PT ;  /* 0x0000000f880f7209 */ /* 0x001fe40007810000 */
[----:B------:R-:W-:Y:S02]  /*1d530*/  FMNMX.FTZ R14, R138, R14, !PT ;  /* 0x0000000e8a0e7209 */ /* 0x000fe40007810000 */
[----:B------:R-:W-:-:S02]  /*1d540*/  FMNMX.FTZ R15, R137, R15, !PT ;  /* 0x0000000f890f7209 */ /* 0x000fc40007810000 */
[----:B------:R-:W-:Y:S01]  /*1d550*/  FMNMX.FTZ R14, R139, R14, !PT ;  /* 0x0000000e8b0e7209 */ /* 0x000fe20007810000 */
[----:B------:R-:W0:Y:S01]  /*1d560*/  MUFU.TANH R134, R134 ;  /* 0x0000008600867308 */ /* 0x000e220000002400 */
[----:B------:R-:W-:Y:S02]  /*1d570*/  FMNMX.FTZ R15, R140, R15, !PT ;  /* 0x0000000f8c0f7209 */ /* 0x000fe40007810000 */
[----:B-1----:R-:W-:Y:S02]  /*1d580*/  FMNMX.FTZ R14, R142, R14, !PT ;  /* 0x0000000e8e0e7209 */ /* 0x002fe40007810000 */
[----:B------:R-:W-:Y:S02]  /*1d590*/  FMNMX.FTZ R15, R141, R15, !PT ;  /* 0x0000000f8d0f7209 */ /* 0x000fe40007810000 */
[----:B------:R-:W-:Y:S01]  /*1d5a0*/  FMNMX.FTZ R14, R143, R14, !PT ;  /* 0x0000000e8f0e7209 */ /* 0x000fe20007810000 */
[----:B------:R-:W1:Y:S01]  /*1d5b0*/  MUFU.TANH R133, R133 ;  /* 0x0000008500857308 */ /* 0x000e620000002400 */
[----:B------:R-:W-:-:S02]  /*1d5c0*/  FMNMX.FTZ R15, R144, R15, !PT ;  /* 0x0000000f900f7209 */ /* 0x000fc40007810000 */
[----:B------:R-:W-:Y:S02]  /*1d5d0*/  FMNMX.FTZ R14, R146, R14, !PT ;  /* 0x0000000e920e7209 */ /* 0x000fe40007810000 */
[----:B------:R-:W-:Y:S02]  /*1d5e0*/  FMNMX.FTZ R15, R145, R15, !PT ;  /* 0x0000000f910f7209 */ /* 0x000fe40007810000 */
[----:B------:R-:W-:Y:S01]  /*1d5f0*/  FMNMX.FTZ R14, R147, R14, !PT ;  /* 0x0000000e930e7209 */ /* 0x000fe20007810000 */
[----:B------:R-:W5:Y:S01]  /*1d600*/  MUFU.TANH R135, R135 ;  /* 0x0000008700877308 */ /* 0x000f620000002400 */
[----:B------:R-:W-:Y:S02]  /*1d610*/  FMNMX.FTZ R15, R148, R15, !PT ;  /* 0x0000000f940f7209 */ /* 0x000fe40007810000 */
[----:B------:R-:W-:Y:S02]  /*1d620*/  FMNMX.FTZ R14, R150, R14, !PT ;  /* 0x0000000e960e7209 */ /* 0x000fe40007810000 */
[----:B------:R-:W-:-:S02]  /*1d630*/  FMNMX.FTZ R15, R149, R15, !PT ;  /* 0x0000000f950f7209 */ /* 0x000fc40007810000 */
[----:B------:R-:W-:Y:S01]  /*1d640*/  FMNMX.FTZ R14, R151, R14, !PT ;  /* 0x0000000e970e7209 */ /* 0x000fe20007810000 */
[----:B------:R-:W5:Y:S01]  /*1d650*/  MUFU.TANH R104, R104 ;  /* 0x0000006800687308 */ /* 0x000f620000002400 */
[----:B------:R-:W-:Y:S02]  /*1d660*/  FMNMX.FTZ R15, R120, R15, !PT ;  /* 0x0000000f780f7209 */ /* 0x000fe40007810000 */
[----:B------:R-:W-:Y:S02]  /*1d670*/  FMNMX.FTZ R14, R122, R14, !PT ;  /* 0x0000000e7a0e7209 */ /* 0x000fe40007810000 */
[----:B------:R-:W-:Y:S02]  /*1d680*/  FMNMX.FTZ R15, R121, R15, !PT ;  /* 0x0000000f790f7209 */ /* 0x000fe40007810000 */
[----:B------:R-:W-:Y:S01]  /*1d690*/  FMNMX.FTZ R14, R123, R14, !PT ;  /* 0x0000000e7b0e7209 */ /* 0x000fe20007810000 */
[----:B------:R-:W5:Y:S01]  /*1d6a0*/  MUFU.TANH R106, R106 ;  /* 0x0000006a006a7308 */ /* 0x000f620000002400 */
[----:B------:R-:W-:-:S02]  /*1d6b0*/  FMNMX.FTZ R15, R124, R15, !PT ;  /* 0x0000000f7c0f7209 */ /* 0x000fc40007810000 */
[----:B------:R-:W-:Y:S02]  /*1d6c0*/  FMNMX.FTZ R14, R126, R14, !PT ;  /* 0x0000000e7e0e7209 */ /* 0x000fe40007810000 */
[----:B------:R-:W-:Y:S02]  /*1d6d0*/  FMNMX.FTZ R15, R125, R15, !PT ;  /* 0x0000000f7d0f7209 */ /* 0x000fe40007810000 */
[----:B------:R-:W-:Y:S01]  /*1d6e0*/  FMNMX.FTZ R14, R127, R14, !PT ;  /* 0x0000000e7f0e7209 */ /* 0x000fe20007810000 */
[----:B------:R-:W5:Y:S01]  /*1d6f0*/  MUFU.TANH R105, R105 ;  /* 0x0000006900697308 */ /* 0x000f620000002400 */
[----:B------:R-:W-:Y:S02]  /*1d700*/  FMNMX.FTZ R15, R128, R15, !PT ;  /* 0x0000000f800f7209 */ /* 0x000fe40007810000 */
[----:B------:R-:W-:Y:S02]  /*1d710*/  FMNMX.FTZ R14, R130, R14, !PT ;  /* 0x0000000e820e7209 */ /* 0x000fe40007810000 */
[----:B--2---:R-:W-:-:S02]  /*1d720*/  FMNMX.FTZ R15, R129, R15, !PT ;  /* 0x0000000f810f7209 */ /* 0x004fc40007810000 */
[----:B---3--:R-:W-:Y:S01]  /*1d730*/  FMNMX.FTZ R14, R131, R14, !PT ;  /* 0x0000000e830e7209 */ /* 0x008fe20007810000 */
[----:B------:R-:W2:Y:S01]  /*1d740*/  MUFU.TANH R107, R107 ;  /* 0x0000006b006b7308 */ /* 0x000ea20000002400 */
[----:B----4-:R-:W-:Y:S02]  /*1d750*/  FMNMX.FTZ R15, R132, R15, !PT ;  /* 0x0000000f840f7209 */ /* 0x010fe40007810000 */
[----:B0-----:R-:W-:Y:S02]  /*1d760*/  FMNMX.FTZ R14, R134, R14, !PT ;  /* 0x0000000e860e7209 */ /* 0x001fe40007810000 */
[----:B-1----:R-:W-:Y:S02]  /*1d770*/  FMNMX.FTZ R15, R133, R15, !PT ;  /* 0x0000000f850f7209 */ /* 0x002fe40007810000 */
[----:B-----5:R-:W-:Y:S01]  /*1d780*/  FMNMX.FTZ R14, R135, R14, !PT ;  /* 0x0000000e870e7209 */ /* 0x020fe20007810000 */
[----:B------:R-:W0:Y:S01]  /*1d790*/  MUFU.TANH R108, R108 ;  /* 0x0000006c006c7308 */ /* 0x000e220000002400 */
[----:B------:R-:W-:-:S02]  /*1d7a0*/  FMNMX.FTZ R15, R104, R15, !PT ;  /* 0x0000000f680f7209 */ /* 0x000fc40007810000 */
[----:B------:R-:W-:Y:S02]  /*1d7b0*/  FMNMX.FTZ R14, R106, R14, !PT ;  /* 0x0000000e6a0e7209 */ /* 0x000fe40007810000 */
[----:B------:R-:W-:-:S03]  /*1d7c0*/  FMNMX.FTZ R15, R105, R15, !PT ;  /* 0x0000000f690f7209 */ /* 0x000fc60007810000 */
        /* <DEDUP_REMOVED lines=14> */
[----:B------:R-:W-:Y:S06]  /*1d8b0*/  QGMMA.64x128x32.F32.E4M3.E4M3 R24, R188, gdesc[UR4], R24, gsb0 ;  /* 0x01e00004bc187df3 */ /* 0x000fec0008000818 */
        /* <DEDUP_REMOVED lines=39> */
[----:B--2---:R-:W-:-:S07]  /*1db30*/  FMNMX.FTZ R14, R99, R14, !PT ;  /* 0x0000000e630e7209 */ /* 0x004fce0007810000 */
[----:B------:R-:W2:Y:S01]  /*1db40*/  MUFU.TANH R101, R101 ;  /* 0x0000006500657308 */ /* 0x000ea20000002400 */
[----:B0-----:R-:W-:-:S07]  /*1db50*/  FMNMX.FTZ R15, R100, R15, !PT ;  /* 0x0000000f640f7209 */ /* 0x001fce0007810000 */
[----:B------:R-:W0:Y:S01]  /*1db60*/  MUFU.TANH R103, R103 ;  /* 0x0000006700677308 */ /* 0x000e220000002400 */
[----:B-1----:R-:W-:Y:S02]  /*1db70*/  FMNMX.FTZ R14, R102, R14, !PT ;  /* 0x0000000e660e7209 */ /* 0x002fe40007810000 */
[----:B--2---:R-:W-:-:S05]  /*1db80*/  FMNMX.FTZ R164, R101, R15, !PT ;  /* 0x0000000f65a47209 */ /* 0x004fca0007810000 */
[----:B------:R-:W1:Y:S01]  /*1db90*/  SHFL.BFLY PT, R15, R164, 0x2, 0x1f ;  /* 0x0c401f00a40f7f89 */ /* 0x000e6200000e0000 */
[----:B0-----:R-:W-:-:S05]  /*1dba0*/  FMNMX.FTZ R163, R103, R14, !PT ;  /* 0x0000000e67a37209 */ /* 0x001fca0007810000 */
[----:B------:R-:W0:Y:S01]  /*1dbb0*/  SHFL.BFLY PT, R14, R163, 0x2, 0x1f ;  /* 0x0c401f00a30e7f89 */ /* 0x000e2200000e0000 */
[----:B-1----:R-:W-:Y:S02]  /*1dbc0*/  FMNMX.FTZ R164, R164, R15, !PT ;  /* 0x0000000fa4a47209 */ /* 0x002fe40007810000 */
[----:B------:R-:W-:-:S03]  /*1dbd0*/  MOV R15, 0xc0000010 ;  /* 0xc0000010000f7802 */ /* 0x000fc60000000f00 */
[----:B------:R-:W1:Y:S01]  /*1dbe0*/  SHFL.BFLY PT, R165, R164, 0x1, 0x1f ;  /* 0x0c201f00a4a57f89 */ /* 0x000e6200000e0000 */
[----:B------:R-:W-:Y:S02]  /*1dbf0*/  R2UR UR7, R15 ;  /* 0x000000000f0772ca */ /* 0x000fe400000e0000 */
[----:B0-----:R-:W-:Y:S01]  /*1dc00*/  FMNMX.FTZ R163, R163, R14, !PT ;  /* 0x0000000ea3a37209 */ /* 0x001fe20007810000 */
[----:B------:R-:W-:-:S04]  /*1dc10*/  VIADD R14, R12, 0x400 ;  /* 0x000004000c0e7836 */ /* 0x000fc80000000000 */
[----:B------:R-:W0:Y:S01]  /*1dc20*/  SHFL.BFLY PT, R12, R163, 0x1, 0x1f ;  /* 0x0c201f00a30c7f89 */ /* 0x000e2200000e0000 */
[----:B------:R-:W-:-:S13]  /*1dc30*/  R2UR UR6, R14 ;  /* 0x000000000e0672ca */ /* 0x000fda00000e0000 */
[----:B------:R-:W-:Y:S01]  /*1dc40*/  QGMMA.64x128x32.F32.E4M3.E4M3 R24, R192, gdesc[UR4], R24, gsb0 ;  /* 0x01e00004c0187df3 */ /* 0x000fe20008000818 */
[----:B-1----:R-:W-:Y:S01]  /*1dc50*/  FMNMX.FTZ R14, R164, R165, !PT ;  /* 0x000000a5a40e7209 */ /* 0x002fe20007810000 */
[----:B------:R-:W-:Y:S01]  /*1dc60*/  @!P1 IMAD R164, R10, 0x8, R16 ;  /* 0x000000080aa49824 */ /* 0x000fe200078e0210 */
[----:B------:R-:W-:-:S03]  /*1dc70*/  IADD3 R165, -R235, 0xb, RZ ;  /* 0x0000000beba57810 */ /* 0x000fc60007ffe1ff */
[----:B------:R-:W-:Y:S01]  /*1dc80*/  FADD.FTZ R7, -R14, R7 ;  /* 0x000000070e077221 */ /* 0x000fe20000010100 */
[----:B------:R-:W-:Y:S01]  /*1dc90*/  @!P1 VIADD R164, R164, 0x29840 ;  /* 0x00029840a4a49836 */ /* 0x000fe20000000000 */
[----:B0-----:R-:W-:Y:S01]  /*1dca0*/  FMNMX.FTZ R15, R163, R12, !PT ;  /* 0x0000000ca30f7209 */ /* 0x001fe20007810000 */
[----:B------:R-:W-:-:S03]  /*1dcb0*/  IMAD.U32 R12, RZ, RZ, UR56 ;  /* 0x00000038ff0c7e24 */ /* 0x000fc6000f8e00ff */
[----:B------:R-:W-:Y:S01]  /*1dcc0*/  @!P1 PRMT R164, RZ, 0x654, R164 ;  /* 0x00000654ffa49816 */ /* 0x000fe200000000a4 */
[----:B------:R-:W-:-:S01]  /*1dcd0*/  FFMA.FTZ R163, R14, R12, -8 ;  /* 0xc10000000ea37423 */ /* 0x000fc2000001000c */
[----:B------:R-:W-:Y:S01]  /*1dce0*/  FADD.FTZ R6, -R15, R6 ;  /* 0x000000060f067221 */ /* 0x000fe20000010100 */
[-C--:B------:R-:W-:Y:S02]  /*1dcf0*/  FMUL.FTZ R7, R7, R12.reuse ;  /* 0x0000000c07077220 */ /* 0x080fe40000410000 */
        /* <DEDUP_REMOVED lines=42> */
[----:B------:R-:W-:Y:S02]  /*1dfa0*/  MUFU.EX2 R7, R7 ;  /* 0x0000000700077308 */ /* 0x000fe40000000800 */
        /* <DEDUP_REMOVED lines=39> */
[----:B-1----:R-:W-:-:S01]  /*1e220*/  FFMA.FTZ R4, R6, R4, R13 ;  /* 0x0000000406047223 */ /* 0x002fc2000001000d */
[-CC-:B------:R-:W-:Y:S01]  /*1e230*/  FFMA.FTZ R91, R91, R12.reuse, -R163.reuse ;  /* 0x0000000c5b5b7223 */ /* 0x180fe200000108a3 */
[----:B------:R-:W-:-:S01]  /*1e240*/  FFMA.FTZ R94, R94, R12, -R163 ;  /* 0x0000000c5e5e7223 */ /* 0x000fc200000108a3 */
[-CC-:B------:R-:W-:Y:S01]  /*1e250*/  FFMA.FTZ R95, R95, R12.reuse, -R163.reuse ;  /* 0x0000000c5f5f7223 */ /* 0x180fe200000108a3 */
[----:B------:R-:W-:-:S01]  /*1e260*/  FFMA.FTZ R98, R98, R12, -R163 ;  /* 0x0000000c62627223 */ /* 0x000fc200000108a3 */
[-CC-:B------:R-:W-:Y:S01]  /*1e270*/  FFMA.FTZ R99, R99, R12.reuse, -R163.reuse ;  /* 0x0000000c63637223 */ /* 0x180fe200000108a3 */
[----:B------:R-:W-:-:S01]  /*1e280*/  FFMA.FTZ R102, R102, R12, -R163 ;  /* 0x0000000c66667223 */ /* 0x000fc200000108a3 */
[----:B------:R-:W1:Y:S01]  /*1e290*/  MUFU.EX2 R21, R21 ;  /* 0x0000001500157308 */ /* 0x000e620000000800 */
[----:B--2---:R-:W-:-:S01]  /*1e2a0*/  FADD.FTZ R3, R11, R3 ;  /* 0x000000030b037221 */ /* 0x004fc20000010000 */
[----:B------:R-:W-:-:S06]  /*1e2b0*/  FFMA.FTZ R103, R103, R12, -R163 ;  /* 0x0000000c67677223 */ /* 0x000fcc00000108a3 */
[----:B------:R-:W2:Y:S01]  /*1e2c0*/  MUFU.EX2 R153, R153 ;  /* 0x0000009900997308 */ /* 0x000ea20000000800 */
[----:B0-----:R-:W-:-:S07]  /*1e2d0*/  FADD.FTZ R4, R20, R4 ;  /* 0x0000000414047221 */ /* 0x001fce0000010000 */
[----:B------:R-:W0:Y:S01]  /*1e2e0*/  MUFU.EX2 R152, R152 ;  /* 0x0000009800987308 */ /* 0x000e220000000800 */
[----:B-1----:R-:W-:-:S07]  /*1e2f0*/  FADD.FTZ R3, R21, R3 ;  /* 0x0000000315037221 */ /* 0x002fce0000010000 */
[----:B------:R-:W1:Y:S01]  /*1e300*/  MUFU.EX2 R154, R154 ;  /* 0x0000009a009a7308 */ /* 0x000e620000000800 */
[----:B--2---:R-:W-:-:S07]  /*1e310*/  FADD.FTZ R4, R153, R4 ;  /* 0x0000000499047221 */ /* 0x004fce0000010000 */
[----:B------:R-:W2:Y:S01]  /*1e320*/  MUFU.EX2 R155, R155 ;  /* 0x0000009b009b7308 */ /* 0x000ea20000000800 */
[----:B0-----:R-:W-:-:S01]  /*1e330*/  FADD.FTZ R3, R152, R3 ;  /* 0x0000000398037221 */ /* 0x001fc20000010000 */
[----:B------:R-:W-:Y:S02]  /*1e340*/  WARPGROUP.DEPBAR.LE gsb0, 0x0 ;  /* 0x00008000000079c5 */ /* 0x000fe40000010000 */
[----:B------:R0:W-:Y:S06]  /*1e350*/  BAR.ARV R165, 0x100 ;  /* 0x000400a50000751d */ /* 0x0001ec0000002000 */
[----:B------:R-:W3:Y:S01]  /*1e360*/  MUFU.EX2 R157, R157 ;  /* 0x0000009d009d7308 */ /* 0x000ee20000000800 */
[----:B-1----:R-:W-:-:S01]  /*1e370*/  FADD.FTZ R4, R154, R4 ;  /* 0x000000049a047221 */ /* 0x002fc20000010000 */
[----:B------:R0:W-:Y:S01]  /*1e380*/  @!P1 SYNCS.ARRIVE.TRANS64.RED.A1T0 RZ, [R164+URZ], RZ ;  /* 0x000000ffa4ff99a7 */ /* 0x0001e2000810043f */
[----:B--2---:R-:W-:-:S05]  /*1e390*/  FADD.FTZ R3, R155, R3 ;  /* 0x000000039b037221 */ /* 0x004fca0000010000 */
[----:B------:R-:W1:Y:S08]  /*1e3a0*/  MUFU.EX2 R156, R156 ;  /* 0x0000009c009c7308 */ /* 0x000e700000000800 */
[----:B------:R-:W2:Y:S01]  /*1e3b0*/  MUFU.EX2 R158, R158 ;  /* 0x0000009e009e7308 */ /* 0x000ea20000000800 */
[----:B---3--:R-:W-:-:S07]  /*1e3c0*/  FADD.FTZ R4, R157, R4 ;  /* 0x000000049d047221 */ /* 0x008fce0000010000 */
[----:B------:R-:W3:Y:S01]  /*1e3d0*/  MUFU.EX2 R159, R159 ;  /* 0x0000009f009f7308 */ /* 0x000ee20000000800 */
[----:B-1----:R-:W-:-:S07]  /*1e3e0*/  FADD.FTZ R3, R156, R3 ;  /* 0x000000039c037221 */ /* 0x002fce0000010000 */
[----:B------:R-:W1:Y:S01]  /*1e3f0*/  MUFU.EX2 R161, R161 ;  /* 0x000000a100a17308 */ /* 0x000e620000000800 */
[----:B--2---:R-:W-:-:S07]  /*1e400*/  FADD.FTZ R4, R158, R4 ;  /* 0x000000049e047221 */ /* 0x004fce0000010000 */
        /* <DEDUP_REMOVED lines=131> */
[----:B--2---:R-:W-:-:S01]  /*1ec40*/  FADD.FTZ R4, R102, R4 ;  /* 0x0000000466047221 */ /* 0x004fc20000010000 */
[----:B---3--:R-:W-:-:S03]  /*1ec50*/  FADD.FTZ R3, R101, R3 ;  /* 0x0000000365037221 */ /* 0x008fc60000010000 */
[----:B-1----:R-:W-:Y:S01]  /*1ec60*/  FADD.FTZ R4, R103, R4 ;  /* 0x0000000467047221 */ /* 0x002fe20000010000 */
[----:B0-----:R-:W-:Y:S06]  /*1ec70*/  @!P0 BRA `(.L_x_488) ;  /* 0x0000000000048947 */ /* 0x001fec0003800000 */
[----:B------:R-:W-:Y:S01]  /*1ec80*/  BPT.TRAP 0x1 ;  /* 0x000000040000795c */ /* 0x000fe20000300000 */
.L_x_488:
[----:B------:R-:W-:Y:S01]  /*1ec90*/  LEA R9, R9, R16, 0x3 ;  /* 0x0000001009097211 */ /* 0x000fe200078e18ff */
[----:B------:R-:W-:Y:S01]  /*1eca0*/  IMAD.U32 R163, RZ, RZ, UR37 ;  /* 0x00000025ffa37e24 */ /* 0x000fe2000f8e00ff */
[----:B------:R-:W-:Y:S01]  /*1ecb0*/  ISETP.GT.AND P1, PT, R5, R201, PT ;  /* 0x000000c90500720c */ /* 0x000fe20003f24270 */
[----:B------:R-:W-:Y:S01]  /*1ecc0*/  FMUL.FTZ R24, R24, R7 ;  /* 0x0000000718187220 */ /* 0x000fe20000410000 */
        /* <DEDUP_REMOVED lines=9> */
[-C--:B------:R-:W-:Y:S01]  /*1ed60*/  FMUL.FTZ R32, R32, R7.reuse ;  /* 0x0000000720207220 */ /* 0x080fe20000410000 */
[----:B------:R-:W-:Y:S01]  /*1ed70*/  F2FP.SATFINITE.E4M3.F32.PACK_AB_MERGE_C R140, R141, R140, RZ ;  /* 0x0000008c8d8c723e */ /* 0x000fe200048070ff */
[----:B------:R0:W-:Y:S01]  /*1ed80*/  SYNCS.ARRIVE.TRANS64.RED.A1T0 RZ, [R9+URZ], RZ ;  /* 0x000000ff09ff79a7 */ /* 0x0001e2000810043f */
[----:B------:R-:W-:Y:S01]  /*1ed90*/  F2FP.SATFINITE.E4M3.F32.PACK_AB_MERGE_C R142, R143, R142, RZ ;  /* 0x0000008e8f8e723e */ /* 0x000fe200048070ff */
[-C--:B------:R-:W-:Y:S01]  /*1eda0*/  FMUL.FTZ R33, R33, R7.reuse ;  /* 0x0000000721217220 */ /* 0x080fe20000410000 */
        /* <DEDUP_REMOVED lines=80> */
[----:B0-----:R-:W-:Y:S01]  /*1f2b0*/  IMAD.MOV.U32 R9, RZ, RZ, R10 ;  /* 0x000000ffff097224 */ /* 0x001fe200078e000a */
        /* <DEDUP_REMOVED lines=15> */
[----:B------:R-:W-:Y:S01]  /*1f3b0*/  MOV R6, R15 ;  /* 0x0000000f00067202 */ /* 0x000fe20000000f00 */
[----:B------:R-:W-:Y:S06]  /*1f3c0*/  @P1 BRA `(.L_x_489) ;  /* 0xffffffc000f81947 */ /* 0x000fec000383ffff */
[----:B------:R-:W-:-:S07]  /*1f3d0*/  MOV R148, R10 ;  /* 0x0000000a00947202 */ /* 0x000fce0000000f00 */
.L_x_478:
[----:B------:R-:W-:Y:S05]  /*1f3e0*/  WARPSYNC.ALL ;  /* 0x0000000000007948 */ /* 0x000fea0003800000 */
[----:B------:R-:W-:Y:S06]  /*1f3f0*/  BAR.ARV 0x8, 0x180 ;  /* 0x0206000000007b1d */ /* 0x000fec0000002000 */
[----:B------:R-:W-:Y:S05]  /*1f400*/  @!P0 BRA `(.L_x_490) ;  /* 0x0000000000048947 */ /* 0x000fea0003800000 */
[----:B------:R-:W-:Y:S01]  /*1f410*/  BPT.TRAP 0x1 ;  /* 0x000000040000795c */ /* 0x000fe20000300000 */
.L_x_490:
[----:B------:R-:W-:Y:S01]  /*1f420*/  IMAD R13, R148, 0x8, R16 ;  /* 0x00000008940d7824 */ /* 0x000fe200078e0210 */
[----:B------:R-:W-:-:S04]  /*1f430*/  SHF.L.U32 R0, R198, 0x1f, RZ ;  /* 0x0000001fc6007819 */ /* 0x000fc800000006ff */
[----:B------:R0:W1:Y:S01]  /*1f440*/  SYNCS.PHASECHK.TRANS64.TRYWAIT P1, [R13+URZ+0x29850], R0 ;  /* 0x029850000d0075a7 */ /* 0x000062000802017f */
[----:B------:R-:W-:Y:S05]  /*1f450*/  @!P0 BRA `(.L_x_491) ;  /* 0x0000000000048947 */ /* 0x000fea0003800000 */
[----:B------:R-:W-:Y:S01]  /*1f460*/  BPT.TRAP 0x1 ;  /* 0x000000040000795c */ /* 0x000fe20000300000 */
.L_x_491:
[----:B------:R-:W-:-:S05]  /*1f470*/  VIADD R16, R16, 0x400 ;  /* 0x0000040010107836 */ /* 0x000fca0000000000 */
[----:B------:R-:W-:-:S04]  /*1f480*/  SHF.R.U32.HI R16, RZ, 0x4, R16 ;  /* 0x00000004ff107819 */ /* 0x000fc80000011610 */
[----:B------:R-:W-:-:S04]  /*1f490*/  LOP3.LUT R16, R16, 0x3fff, RZ, 0xc0, !PT ;  /* 0x00003fff10107812 */ /* 0x000fc800078ec0ff */
[----:B------:R-:W-:Y:S01]  /*1f4a0*/  LOP3.LUT R7, R16, 0x10000, RZ, 0xfc, !PT ;  /* 0x0001000010077812 */ /* 0x000fe200078efcff */
[----:B-1----:R-:W-:Y:S06]  /*1f4b0*/  @P1 BRA `(.L_x_492) ;  /* 0x0000000000081947 */ /* 0x002fec0003800000 */
[----:B------:R-:W1:Y:S02]  /*1f4c0*/  SYNCS.PHASECHK.TRANS64.TRYWAIT P1, [R13+URZ+0x29850], R0 ;  /* 0x029850000d0075a7 */ /* 0x000e64000802017f */
[----:B-1----:R-:W-:Y:S05]  /*1f4d0*/  @!P1 BRA `(.L_x_493) ;  /* 0x000000c000e09947 */ /* 0x002fea0003800000 */
.L_x_492:
[----:B------:R-:W-:Y:S01]  /*1f4e0*/  IMAD R6, R148, 0x500, R7 ;  /* 0x0000050094067824 */ /* 0x000fe200078e0207 */
[----:B------:R-:W-:Y:S05]  /*1f4f0*/  WARPSYNC.ALL ;  /* 0x0000000000007948 */ /* 0x000fea0003800000 */
[----:B------:R-:W-:Y:S01]  /*1f500*/  IMAD.MOV.U32 R7, RZ, RZ, -0x3ffffff0 ;  /* 0xc0000010ff077424 */ /* 0x000fe200078e00ff */
[C---:B------:R-:W-:Y:S01]  /*1f510*/  R2UR UR6, R6.reuse ;  /* 0x00000000060672ca */ /* 0x040fe200000e0000 */
[----:B------:R-:W-:Y:S01]  /*1f520*/  WARPGROUP.ARRIVE ;  /* 0x00000000000079c5 */ /* 0x000fe20000000000 */
[----:B------:R-:W-:Y:S01]  /*1f530*/  IMAD.MOV.U32 R9, RZ, RZ, -0x3ffffff0 ;  /* 0xc0000010ff097424 */ /* 0x000fe200078e00ff */
[C---:B------:R-:W-:Y:S01]  /*1f540*/  IADD3 R8, R6.reuse, 0x100, RZ ;  /* 0x0000010006087810 */ /* 0x040fe20007ffe0ff */
[----:B------:R-:W-:Y:S01]  /*1f550*/  ULDC.64 UR4, c[0x0][0x9a0] ;  /* 0x0002680000047ab9 */ /* 0x000fe20000000a00 */
[----:B------:R-:W-:Y:S01]  /*1f560*/  R2UR UR7, R7 ;  /* 0x00000000070772ca */ /* 0x000fe200000e0000 */
[----:B------:R-:W-:Y:S01]  /*1f570*/  VIADD R20, R6, 0x200 ;  /* 0x0000020006147836 */ /* 0x000fe20000000000 */
[----:B------:R-:W-:Y:S01]  /*1f580*/  ISETP.NE.U32.AND P1, PT, RZ, UR4, PT ;  /* 0x00000004ff007c0c */ /* 0x000fe2000bf25070 */
[----:B------:R-:W-:-:S03]  /*1f590*/  IMAD.MOV.U32 R21, RZ, RZ, -0x3ffffff0 ;  /* 0xc0000010ff157424 */ /* 0x000fc600078e00ff */
[----:B------:R-:W-:-:S07]  /*1f5a0*/  ISETP.NE.AND.EX P1, PT, RZ, UR5, PT, P1 ;  /* 0x00000005ff007c0c */ /* 0x000fce000bf25310 */
[----:B------:R-:W-:Y:S01]  /*1f5b0*/  QGMMA.64x128x32.F32.E4M3.E4M3 R24, R176, gdesc[UR4], R24, gsb0 ;  /* 0x01e00004b0187df3 */ /* 0x000fe20008000818 */
[----:B------:R-:W-:Y:S02]  /*1f5c0*/  R2UR UR6, R8 ;  /* 0x00000000080672ca */ /* 0x000fe400000e0000 */
[----:B------:R-:W-:-:S03]  /*1f5d0*/  R2UR UR7, R9 ;  /* 0x00000000090772ca */ /* 0x000fc600000e0000 */
[----:B------:R-:W0:Y:S08]  /*1f5e0*/  @P1 LDC.64 R8, c[0x0][0x9c8] ;  /* 0x00027200ff081b82 */ /* 0x000e300000000a00 */
[----:B------:R-:W2:Y:S01]  /*1f5f0*/  @P1 LDC.64 R10, c[0x0][0x9d0] ;  /* 0x00027400ff0a1b82 */ /* 0x000ea20000000a00 */
[----:B01----:R-:W-:-:S04]  /*1f600*/  @P1 IMAD R0, R214, R8, RZ ;  /* 0x00000008d6001224 */ /* 0x003fc800078e02ff */
[C---:B------:R-:W-:Y:S01]  /*1f610*/  @P1 IMAD R5, R206.reuse, R9, R0 ;  /* 0x00000009ce051224 */ /* 0x040fe200078e0200 */
[----:B------:R-:W-:Y:S01]  /*1f620*/  MOV R0, 0x3f800000 ;  /* 0x3f80000000007802 */ /* 0x000fe20000000f00 */
[----:B------:R-:W-:-:S04]  /*1f630*/  @P1 IMAD.WIDE.U32 R8, R206, R8, RZ ;  /* 0x00000008ce081225 */ /* 0x000fc800078e00ff */
[----:B------:R-:W-:Y:S02]  /*1f640*/  @P1 IMAD.IADD R9, R9, 0x1, R5 ;  /* 0x0000000109091824 */ /* 0x000fe400078e0205 */
[----:B--2---:R-:W-:-:S04]  /*1f650*/  @P1 IMAD.WIDE.U32 R8, R204, R10, R8 ;  /* 0x0000000acc081225 */ /* 0x004fc800078e0008 */
[----:B------:R-:W-:Y:S01]  /*1f660*/  @P1 IMAD R11, R204, R11, R9 ;  /* 0x0000000bcc0b1224 */ /* 0x000fe200078e0209 */
        /* <DEDUP_REMOVED lines=15> */
[----:B------:R-:W-:Y:S01]  /*1f760*/  IMAD.MOV.U32 R7, RZ, RZ, -0x3ffffff0 ;  /* 0xc0000010ff077424 */ /* 0x000fe200078e00ff */
[----:B------:R-:W-:Y:S01]  /*1f770*/  IADD3 R6, R6, 0x400, RZ ;  /* 0x0000040006067810 */ /* 0x000fe20007ffe0ff */
[----:B------:R-:W1:Y:S01]  /*1f780*/  SHFL.BFLY PT, R2, R3, 0x2, 0x1f ;  /* 0x0c401f0003027f89 */ /* 0x000e6200000e0000 */
[----:B------:R-:W-:Y:S02]  /*1f790*/  WARPGROUP.DEPBAR.LE gsb0, 0x0 ;  /* 0x00008000000079c5 */ /* 0x000fe40000010000 */
[----:B------:R-:W-:-:S07]  /*1f7a0*/  WARPGROUP.ARRIVE ;  /* 0x00000000000079c5 */ /* 0x000fce0000000000 */
[----:B------:R-:W-:Y:S01]  /*1f7b0*/  QGMMA.64x128x32.F32.E4M3.E4M3 R24, R188, gdesc[UR4], R24, gsb0 ;  /* 0x01e00004bc187df3 */ /* 0x000fe20008000818 */
[----:B------:R-:W-:Y:S02]  /*1f7c0*/  R2UR UR6, R6 ;  /* 0x00000000060672ca */ /* 0x000fe400000e0000 */
[----:B------:R-:W-:Y:S02]  /*1f7d0*/  R2UR UR7, R7 ;  /* 0x00000000070772ca */ /* 0x000fe400000e0000 */
[----:B------:R-:W3:Y:S01]  /*1f7e0*/  SHFL.BFLY PT, R7, R4, 0x2, 0x1f ;  /* 0x0c401f0004077f89 */ /* 0x000ee200000e0000 */
[----:B-1----:R-:W-:-:S05]  /*1f7f0*/  FADD.FTZ R2, R2, R3 ;  /* 0x0000000302027221 */ /* 0x002fca0000010000 */
[----:B------:R-:W1:Y:S01]  /*1f800*/  SHFL.BFLY PT, R5, R2, 0x1, 0x1f ;  /* 0x0c201f0002057f89 */ /* 0x000e6200000e0000 */
[----:B---3--:R-:W-:-:S05]  /*1f810*/  FADD.FTZ R7, R7, R4 ;  /* 0x0000000407077221 */ /* 0x008fca0000010000 */
[----:B------:R-:W3:Y:S01]  /*1f820*/  SHFL.BFLY PT, R6, R7, 0x1, 0x1f ;  /* 0x0c201f0007067f89 */ /* 0x000ee200000e0000 */
[----:B-1----:R-:W-:-:S05]  /*1f830*/  FADD.FTZ R8, R2, R5 ;  /* 0x0000000502087221 */ /* 0x002fca0000010000 */
[C---:B------:R-:W-:Y:S01]  /*1f840*/  FSETP.NE.FTZ.AND P1, PT, R8.reuse, RZ, PT ;  /* 0x000000ff0800720b */ /* 0x040fe20003f35000 */
[----:B------:R-:W-:Y:S01]  /*1f850*/  FMUL.FTZ R9, R8, 0.00390625 ;  /* 0x3b80000008097820 */ /* 0x000fe20000410000 */
[----:B------:R-:W-:-:S04]  /*1f860*/  IMAD.MOV.U32 R3, RZ, RZ, RZ ;  /* 0x000000ffff037224 */ /* 0x000fc800078e00ff */
[----:B------:R-:W-:Y:S01]  /*1f870*/  FSETP.NE.FTZ.AND P2, PT, R9, RZ, PT ;  /* 0x000000ff0900720b */ /* 0x000fe20003f55000 */
[----:B---3--:R-:W-:-:S04]  /*1f880*/  FADD.FTZ R6, R7, R6 ;  /* 0x0000000607067221 */ /* 0x008fc80000010000 */
[----:B0-----:R-:W-:Y:S02]  /*1f890*/  FMUL.FTZ R10, R6, 0.00390625 ;  /* 0x3b800000060a7820 */ /* 0x001fe40000410000 */
[----:B------:R-:W-:Y:S03]  /*1f8a0*/  @P1 MUFU.RCP R3, R8 ;  /* 0x0000000800031308 */ /* 0x000fe60000001000 */
[----:B------:R-:W-:Y:S01]  /*1f8b0*/  FSETP.NE.FTZ.AND P3, PT, R10, RZ, PT ;  /* 0x000000ff0a00720b */ /* 0x000fe20003f75000 */
[----:B------:R-:W-:Y:S02]  /*1f8c0*/  WARPGROUP.DEPBAR.LE gsb0, 0x0 ;  /* 0x00008000000079c5 */ /* 0x000fe40000010000 */
[----:B------:R-:W-:-:S06]  /*1f8d0*/  WARPGROUP.ARRIVE ;  /* 0x00000000000079c5 */ /* 0x000fcc0000000000 */
[----:B------:R-:W-:Y:S01]  /*1f8e0*/  QGMMA.64x128x32.F32.E4M3.E4M3 R24, R192, gdesc[UR4], R24, gsb0 ;  /* 0x01e00004c0187df3 */ /* 0x000fe20008000818 */
[----:B------:R-:W-:Y:S01]  /*1f8f0*/  FSETP.NE.FTZ.AND P1, PT, R6, RZ, PT ;  /* 0x000000ff0600720b */ /* 0x000fe20003f35000 */
[----:B------:R-:W-:Y:S01]  /*1f900*/  IMAD.MOV.U32 R7, RZ, RZ, RZ ;  /* 0x000000ffff077224 */ /* 0x000fe200078e00ff */
[----:B------:R-:W0:Y:S08]  /*1f910*/  @P2 MUFU.LG2 R2, R9 ;  /* 0x0000000900022308 */ /* 0x000e300000000c00 */
[----:B------:R-:W1:Y:S08]  /*1f920*/  @P3 MUFU.LG2 R4, R10 ;  /* 0x0000000a00043308 */ /* 0x000e700000000c00 */
[----:B------:R-:W3:Y:S01]  /*1f930*/  @P1 MUFU.RCP R7, R6 ;  /* 0x0000000600071308 */ /* 0x000ee20000001000 */
[C---:B------:R-:W-:Y:S01]  /*1f940*/  @P2 FMUL.FTZ R5, R12.reuse, 0.69314718246459960938 ;  /* 0x3f3172180c052820 */ /* 0x040fe20000410000 */
[----:B------:R-:W-:Y:S01]  /*1f950*/  @P3 FMUL.FTZ R11, R12, 0.69314718246459960938 ;  /* 0x3f3172180c0b3820 */ /* 0x000fe20000410000 */
[----:B0-----:R-:W-:Y:S01]  /*1f960*/  @P2 FMUL.FTZ R2, R2, 0.69314718246459960938 ;  /* 0x3f31721802022820 */ /* 0x001fe20000410000 */
[----:B------:R-:W-:Y:S01]  /*1f970*/  MOV R88, 0xff800000 ;  /* 0xff80000000587802 */ /* 0x000fe20000000f00 */
[----:B------:R-:W-:-:S02]  /*1f980*/  IMAD.MOV.U32 R89, RZ, RZ, -0x800000 ;  /* 0xff800000ff597424 */ /* 0x000fc400078e00ff */
[----:B-1----:R-:W-:Y:S01]  /*1f990*/  @P3 FMUL.FTZ R4, R4, 0.69314718246459960938 ;  /* 0x3f31721804043820 */ /* 0x002fe20000410000 */
[----:B------:R-:W-:-:S01]  /*1f9a0*/  @P2 FFMA.FTZ R88, R5, R14, R2 ;  /* 0x0000000e05582223 */ /* 0x000fc20000010002 */
[----:B--2---:R-:W-:Y:S02]  /*1f9b0*/  FMUL.FTZ R3, R3, R0 ;  /* 0x0000000003037220 */ /* 0x004fe40000410000 */
[----:B------:R-:W-:-:S01]  /*1f9c0*/  @P3 FFMA.FTZ R89, R11, R15, R4 ;  /* 0x0000000f0b593223 */ /* 0x000fc20000010004 */
[----:B---3--:R-:W-:Y:S01]  /*1f9d0*/  FMUL.FTZ R7, R7, R0 ;  /* 0x0000000007077220 */ /* 0x008fe20000410000 */
[----:B------:R-:W-:Y:S02]  /*1f9e0*/  WARPGROUP.DEPBAR.LE gsb0, 0x0 ;  /* 0x00008000000079c5 */ /* 0x000fe40000010000 */
[----:B------:R-:W-:Y:S05]  /*1f9f0*/  @!P0 BRA `(.L_x_494) ;  /* 0x0000000000048947 */ /* 0x000fea0003800000 */
[----:B------:R-:W-:Y:S01]  /*1fa00*/  BPT.TRAP 0x1 ;  /* 0x000000040000795c */ /* 0x000fe20000300000 */
.L_x_494:
[----:B------:R-:W-:Y:S01]  /*1fa10*/  VIADD R0, R13, 0x29860 ;  /* 0x000298600d007836 */ /* 0x000fe20000000000 */
[----:B------:R-:W-:Y:S01]  /*1fa20*/  IADD3 R148, R148, 0x1, RZ ;  /* 0x0000000194947810 */ /* 0x000fe20007ffe0ff */
[----:B------:R-:W-:Y:S02]  /*1fa30*/  IMAD.U32 R9, RZ, RZ, UR37 ;  /* 0x00000025ff097e24 */ /* 0x000fe4000f8e00ff */
[-C--:B------:R-:W-:Y:S01]  /*1fa40*/  FMUL.FTZ R120, R48, R3.reuse ;  /* 0x0000000330787220 */ /* 0x080fe20000410000 */
[-C--:B------:R-:W-:Y:S01]  /*1fa50*/  FMUL.FTZ R5, R24, R3.reuse ;  /* 0x0000000318057220 */ /* 0x080fe20000410000 */
[----:B------:R-:W-:Y:S01]  /*1fa60*/  ISETP.NE.AND P1, PT, R148, 0x2, PT ;  /* 0x000000029400780c */ /* 0x000fe20003f25270 */
[-C--:B------:R-:W-:Y:S01]  /*1fa70*/  FMUL.FTZ R91, R40, R3.reuse ;  /* 0x00000003285b7220 */ /* 0x080fe20000410000 */
[----:B------:R-:W-:Y:S01]  /*1fa80*/  PRMT R2, R9, 0x654, R0 ;  /* 0x0000065409027816 */ /* 0x000fe20000000000 */
[-C--:B------:R-:W-:Y:S01]  /*1fa90*/  FMUL.FTZ R0, R85, R3.reuse ;  /* 0x0000000355007220 */ /* 0x080fe20000410000 */
        /* <DEDUP_REMOVED lines=29> */
[----:B------:R-:W-:Y:S01]  /*1fc70*/  SEL R3, RZ, 0x1, P1 ;  /* 0x00000001ff037807 */ /* 0x000fe20000800000 */
        /* <DEDUP_REMOVED lines=32> */
[----:B------:R-:W-:Y:S01]  /*1fe80*/  FMUL.FTZ R83, R83, R7 ;  /* 0x0000000753537220 */ /* 0x000fe20000410000 */
[----:B------:R-:W-:Y:S01]  /*1fe90*/  LOP3.LUT R198, R198, R3, RZ, 0x3c, !PT ;  /* 0x00000003c6c67212 */ /* 0x000fe200078e3cff */
[----:B------:R-:W-:Y:S01]  /*1fea0*/  UIADD3 UR43, UR43, 0x1, URZ ;  /* 0x000000012b2b7890 */ /* 0x000fe2000fffe03f */
[----:B0-----:R-:W-:-:S11]  /*1feb0*/  SEL R148, R148, RZ, P1 ;  /* 0x000000ff94947207 */ /* 0x001fd60000800000 */
.L_x_438:
[----:B------:R-:W-:Y:S05]  /*1fec0*/  WARPSYNC.ALL ;  /* 0x0000000000007948 */ /* 0x000fea0003800000 */
[----:B------:R-:W0:Y:S08]  /*1fed0*/  S2UR UR37, SR_CgaCtaId ;  /* 0x00000000002579c3 */ /* 0x000e300000008800 */
[----:B------:R-:W-:Y:S01]  /*1fee0*/  BAR.SYNC.DEFER_BLOCKING 0x5, 0x180 ;  /* 0x0146000000007b1d */ /* 0x000fe20000010000 */
[----:B------:R-:W-:-:S05]  /*1fef0*/  ISETP.NE.AND P1, PT, R211, RZ, PT ;  /* 0x000000ffd300720c */ /* 0x000fca0003f25270 */
[----:B------:R-:W-:Y:S01]  /*1ff00*/  UMOV UR4, 0x400 ;  /* 0x0000040000047882 */ /* 0x000fe20000000000 */
[----:B------:R-:W-:Y:S07]  /*1ff10*/  BSSY B0, `(.L_x_495) ;  /* 0x000040f000007945 */ /* 0x000fee0003800000 */
[----:B------:R-:W1:Y:S01]  /*1ff20*/  @!P1 LDC R211, c[0x0][0xad4] ;  /* 0x0002b500ffd39b82 */ /* 0x000e620000000800 */
[----:B0-----:R-:W-:-:S06]  /*1ff30*/  ULEA UR4, UR37, UR4, 0x18 ;  /* 0x0000000425047291 */ /* 0x001fcc000f8ec03f */
[----:B------:R-:W-:-:S05]  /*1ff40*/  IMAD.U32 R16, RZ, RZ, UR4 ;  /* 0x00000004ff107e24 */ /* 0x000fca000f8e00ff */
[----:B-----5:R0:W2:Y:S01]  /*1ff50*/  LDS.128 R144, [R16+0x298d0] ;  /* 0x0298d00010907984 */ /* 0x0200a20000000c00 */
[----:B------:R-:W-:Y:S06]  /*1ff60*/  BAR.ARV 0x4, 0x180 ;  /* 0x0106000000007b1d */ /* 0x000fec0000002000 */
[----:B------:R-:W-:Y:S05]  /*1ff70*/  @P0 BRA `(.L_x_496) ;  /* 0x0000003400040947 */ /* 0x000fea0003800000 */
[----:B------:R-:W3:Y:S01]  /*1ff80*/  LDL R13, [R1+0x68] ;  /* 0x00006800010d7983 */ /* 0x000ee20000100800 */
[----:B------:R-:W-:Y:S01]  /*1ff90*/  ULDC.64 UR4, c[0x4][0x40] ;  /* 0x0100100000047ab9 */ /* 0x000fe20000000a00 */
[----:B------:R-:W4:Y:S01]  /*1ffa0*/  S2R R10, SR_TID.X ;  /* 0x00000000000a7919 */ /* 0x000f220000002100 */
[----:B------:R-:W0:Y:S01]  /*1ffb0*/  S2R R11, SR_SWINHI ;  /* 0x00000000000b7919 */ /* 0x000e220000002f00 */
[----:B----4-:R-:W-:Y:S01]  /*1ffc0*/  IMAD.SHL.U32 R2, R10, 0x4, RZ ;  /* 0x000000040a027824 */ /* 0x010fe200078e00ff */
[----:B------:R-:W-:Y:S02]  /*1ffd0*/  MOV R56, R16 ;  /* 0x0000001000387202 */ /* 0x000fe40000000f00 */
[----:B0-----:R-:W-:Y:S02]  /*1ffe0*/  MOV R57, R11 ;  /* 0x0000000b00397202 */ /* 0x001fe40000000f00 */
[----:B------:R-:W-:-:S04]  /*1fff0*/  LOP3.LUT R2, R2, 0xc, RZ, 0xc0, !PT ;  /* 0x0000000c02027812 */ /* 0x000fc800078ec0ff */
[----:B------:R-:W-:-:S05]  /*20000*/  IADD3 R2, P0, R2, UR4, RZ ;  /* 0x0000000402027c10 */ /* 0x000fca000ff1e0ff */
[----:B------:R-:W-:Y:S01]  /*20010*/  IMAD.X R3, RZ, RZ, UR5, P0 ;  /* 0x00000005ff037e24 */ /* 0x000fe200080e06ff */
[----:B------:R-:W-:-:S04]  /*20020*/  LOP3.LUT P0, R10, R10, 0x3, RZ, 0xc0, !PT ;  /* 0x000000030a0a7812 */ /* 0x000fc8000780c0ff */
[----:B------:R-:W-:Y:S01]  /*20030*/  ISETP.EQ.OR P0, PT, R10, 0x3, !P0 ;  /* 0x000000030a00780c */ /* 0x000fe20004702670 */
[----:B------:R0:W5:Y:S03]  /*20040*/  LDG.E.CONSTANT R7, desc[UR54][R2.64] ;  /* 0x0000003602077981 */ /* 0x000166000c1e9900 */
[----:B------:R-:W-:Y:S02]  /*20050*/  SEL R96, R5, R8, P0 ;  /* 0x0000000805607207 */ /* 0x000fe40000000000 */
[----:B------:R-:W-:Y:S02]  /*20060*/  SEL R44, R8, R5, P0 ;  /* 0x00000005082c7207 */ /* 0x000fe40000000000 */
[----:B0-----:R-:W-:Y:S01]  /*20070*/  SEL R2, R4, R9, P0 ;  /* 0x0000000904027207 */ /* 0x001fe20000000000 */
[----:B------:R-:W-:Y:S01]  /*20080*/  UMOV UR4, 0xffffffff ;  /* 0xffffffff00047882 */ /* 0x000fe20000000000 */
[----:B---3--:R-:W-:-:S03]  /*20090*/  IMAD.WIDE R30, R13, 0x2, R56 ;  /* 0x000000020d1e7825 */ /* 0x008fc600078e0238 */
[C---:B------:R-:W-:Y:S02]  /*200a0*/  IADD3 R29, P5, R30.reuse, 0x4060, RZ ;  /* 0x000040601e1d7810 */ /* 0x040fe40007fbe0ff */
[----:B------:R-:W-:Y:S02]  /*200b0*/  IADD3 R27, P1, R30, 0x4040, RZ ;  /* 0x000040401e1b7810 */ /* 0x000fe40007f3e0ff */
[----:B------:R-:W-:Y:S02]  /*200c0*/  LOP3.LUT R28, R29, 0x380, RZ, 0xc0, !PT ;  /* 0x000003801d1c7812 */ /* 0x000fe400078ec0ff */
[----:B------:R-:W-:Y:S02]  /*200d0*/  LOP3.LUT R26, R27, 0x380, RZ, 0xc0, !PT ;  /* 0x000003801b1a7812 */ /* 0x000fe400078ec0ff */
[----:B------:R-:W-:Y:S02]  /*200e0*/  SHF.R.U64 R28, R28, 0x3, RZ ;  /* 0x000000031c1c7819 */ /* 0x000fe400000012ff */
[----:B------:R-:W-:-:S02]  /*200f0*/  SHF.R.U64 R26, R26, 0x3, RZ ;  /* 0x000000031a1a7819 */ /* 0x000fc400000012ff */
[----:B------:R-:W-:Y:S02]  /*20100*/  LOP3.LUT R28, R28, R29, RZ, 0x3c, !PT ;  /* 0x0000001d1c1c7212 */ /* 0x000fe400078e3cff */
[----:B------:R-:W-:Y:S01]  /*20110*/  LOP3.LUT R26, R26, R27, RZ, 0x3c, !PT ;  /* 0x0000001b1a1a7212 */ /* 0x000fe200078e3cff */
[----:B------:R-:W-:Y:S01]  /*20120*/  IMAD.X R27, RZ, RZ, R31, P1 ;  /* 0x000000ffff1b7224 */ /* 0x000fe200008e061f */
[----:B------:R-:W-:Y:S02]  /*20130*/  SEL R13, R9, R4, P0 ;  /* 0x00000004090d7207 */ /* 0x000fe40000000000 */
[----:B------:R-:W-:Y:S02]  /*20140*/  IADD3.X R29, RZ, R31, RZ, P5, !PT ;  /* 0x0000001fff1d7210 */ /* 0x000fe40002ffe4ff */
[C---:B------:R-:W-:Y:S02]  /*20150*/  IADD3 R21, P2, R30.reuse, 0x4020, RZ ;  /* 0x000040201e157810 */ /* 0x040fe40007f5e0ff */
[----:B------:R-:W-:-:S02]  /*20160*/  IADD3 R15, P3, R30, 0x4000, RZ ;  /* 0x000040001e0f7810 */ /* 0x000fc40007f7e0ff */
[C---:B------:R-:W-:Y:S02]  /*20170*/  IADD3 R9, P5, R30.reuse, 0x40, RZ ;  /* 0x000000401e097810 */ /* 0x040fe40007fbe0ff */
[C---:B------:R-:W-:Y:S02]  /*20180*/  IADD3 R5, P1, R30.reuse, 0x20, RZ ;  /* 0x000000201e057810 */ /* 0x040fe40007f3e0ff */
[----:B------:R-:W-:Y:S02]  /*20190*/  IADD3 R11, P4, R30, 0x60, RZ ;  /* 0x000000601e0b7810 */ /* 0x000fe40007f9e0ff */
[----:B------:R-:W-:Y:S02]  /*201a0*/  LOP3.LUT R20, R21, 0x380, RZ, 0xc0, !PT ;  /* 0x0000038015147812 */ /* 0x000fe400078ec0ff */
[----:B------:R-:W-:Y:S02]  /*201b0*/  LOP3.LUT R14, R15, 0x380, RZ, 0xc0, !PT ;  /* 0x000003800f0e7812 */ /* 0x000fe400078ec0ff */
[----:B------:R-:W-:-:S02]  /*201c0*/  LOP3.LUT R8, R9, 0x380, RZ, 0xc0, !PT ;  /* 0x0000038009087812 */ /* 0x000fc400078ec0ff */
[----:B------:R-:W-:Y:S02]  /*201d0*/  LOP3.LUT R4, R5, 0x380, RZ, 0xc0, !PT ;  /* 0x0000038005047812 */ /* 0x000fe400078ec0ff */
[----:B------:R-:W-:Y:S02]  /*201e0*/  LOP3.LUT R10, R11, 0x380, RZ, 0xc0, !PT ;  /* 0x000003800b0a7812 */ /* 0x000fe400078ec0ff */
[----:B------:R-:W-:Y:S02]  /*201f0*/  LOP3.LUT R3, R30, 0x380, RZ, 0xc0, !PT ;  /* 0x000003801e037812 */ /* 0x000fe400078ec0ff */
[----:B------:R-:W-:Y:S02]  /*20200*/  SHF.R.U64 R20, R20, 0x3, RZ ;  /* 0x0000000314147819 */ /* 0x000fe400000012ff */
[----:B------:R-:W-:Y:S02]  /*20210*/  SHF.R.U64 R14, R14, 0x3, RZ ;  /* 0x000000030e0e7819 */ /* 0x000fe400000012ff */
[----:B------:R-:W-:-:S02]  /*20220*/  SHF.R.U64 R8, R8, 0x3, RZ ;  /* 0x0000000308087819 */ /* 0x000fc400000012ff */
[----:B------:R-:W-:Y:S02]  /*20230*/  SHF.R.U64 R4, R4, 0x3, RZ ;  /* 0x0000000304047819 */ /* 0x000fe400000012ff */
[----:B------:R-:W-:Y:S02]  /*20240*/  SHF.R.U64 R10, R10, 0x3, RZ ;  /* 0x000000030a0a7819 */ /* 0x000fe400000012ff */
[----:B------:R-:W-:Y:S02]  /*20250*/  SHF.R.U64 R3, R3, 0x3, RZ ;  /* 0x0000000303037819 */ /* 0x000fe400000012ff */
        /* <DEDUP_REMOVED lines=8> */
[----:B------:R-:W-:-:S02]  /*202e0*/  LOP3.LUT R10, R10, R11, RZ, 0x3c, !PT ;  /* 0x0000000b0a0a7212 */ /* 0x000fc400078e3cff */
[----:B------:R-:W-:Y:S02]  /*202f0*/  LOP3.LUT R30, R3, R30, RZ, 0x3c, !PT ;  /* 0x0000001e031e7212 */ /* 0x000fe400078e3cff */
[-C--:B------:R-:W-:Y:S02]  /*20300*/  IADD3.X R11, RZ, R31.reuse, RZ, P4, !PT ;  /* 0x0000001fff0b7210 */ /* 0x080fe400027fe4ff */
[----:B------:R-:W-:Y:S02]  /*20310*/  MOV R35, R30 ;  /* 0x0000001e00237202 */ /* 0x000fe40000000f00 */
[----:B------:R-:W-:Y:S02]  /*20320*/  MOV R103, R28 ;  /* 0x0000001c00677202 */ /* 0x000fe40000000f00 */
[----:B------:R-:W-:Y:S02]  /*20330*/  MOV R102, R26 ;  /* 0x0000001a00667202 */ /* 0x000fe40000000f00 */
[----:B------:R-:W-:-:S02]  /*20340*/  MOV R101, R20 ;  /* 0x0000001400657202 */ /* 0x000fc40000000f00 */
[----:B------:R-:W-:Y:S02]  /*20350*/  MOV R100, R14 ;  /* 0x0000000e00647202 */ /* 0x000fe40000000f00 */
[----:B------:R-:W-:Y:S02]  /*20360*/  MOV R107, R10 ;  /* 0x0000000a006b7202 */ /* 0x000fe40000000f00 */
[----:B------:R-:W-:Y:S02]  /*20370*/  MOV R106, R8 ;  /* 0x00000008006a7202 */ /* 0x000fe40000000f00 */
[----:B------:R-:W-:Y:S01]  /*20380*/  MOV R105, R4 ;  /* 0x0000000400697202 */ /* 0x000fe20000000f00 */
[----:B------:R-:W-:Y:S06]  /*20390*/  BRA.DIV UR4, `(.L_x_497) ;  /* 0x000000b604447947 */ /* 0x000fec000b800000 */
[----:B------:R-:W-:Y:S02]  /*203a0*/  SEL R140, R91, R80, P0 ;  /* 0x000000505b8c7207 */ /* 0x000fe40000000000 */
[----:B------:R-:W-:Y:S02]  /*203b0*/  SEL R20, R80, R91, P0 ;  /* 0x0000005b50147207 */ /* 0x000fe40000000000 */
[----:B------:R-:W-:Y:S01]  /*203c0*/  SEL R66, R24, R73, P0 ;  /* 0x0000004918427207 */ /* 0x000fe20000000000 */
[----:B-----5:R-:W-:Y:S01]  /*203d0*/  SHFL.IDX PT, R3, R140, R7, 0x1c1f ;  /* 0x001c1f078c037589 */ /* 0x020fe200000e0000 */
[----:B------:R-:W-:Y:S02]  /*203e0*/  SEL R80, R73, R24, P0 ;  /* 0x0000001849507207 */ /* 0x000fe40000000000 */
[----:B------:R-:W-:Y:S02]  /*203f0*/  SEL R62, R39, R64, P0 ;  /* 0x00000040273e7207 */ /* 0x000fe40000000000 */
[----:B------:R-:W-:-:S02]  /*20400*/  SEL R24, R64, R39, P0 ;  /* 0x0000002740187207 */ /* 0x000fc40000000000 */
[----:B------:R-:W-:Y:S02]  /*20410*/  SEL R64, R72, R55, P0 ;  /* 0x0000003748407207 */ /* 0x000fe40000000000 */
[----:B------:R-:W-:Y:S02]  /*20420*/  SEL R26, R55, R72, P0 ;  /* 0x00000048371a7207 */ /* 0x000fe40000000000 */
[----:B------:R-:W-:Y:S02]  /*20430*/  LOP3.LUT R5, R7, 0x2, RZ, 0x3c, !PT ;  /* 0x0000000207057812 */ /* 0x000fe400078e3cff */
[----:B------:R-:W-:Y:S02]  /*20440*/  SEL R72, R33, R84, P0 ;  /* 0x0000005421487207 */ /* 0x000fe40000000000 */
[----:B------:R-:W-:Y:S01]  /*20450*/  SEL R70, R74, R63, P0 ;  /* 0x0000003f4a467207 */ /* 0x000fe20000000000 */
[----:B------:R-:W-:Y:S01]  /*20460*/  SHFL.IDX PT, R2, R2, R5, 0x1c1f ;  /* 0x001c1f0502027589 */ /* 0x000fe200000e0000 */
[----:B------:R-:W-:-:S02]  /*20470*/  SEL R138, R93, R36, P0 ;  /* 0x000000245d8a7207 */ /* 0x000fc40000000000 */
[----:B--2---:R-:W-:Y:S01]  /*20480*/  SEL R144, R95, R40, P0 ;  /* 0x000000285f907207 */ /* 0x004fe20000000000 */
[----:B------:R-:W-:Y:S01]  /*20490*/  SHFL.IDX PT, R72, R72, R7, 0x1c1f ;  /* 0x001c1f0748487589 */ /* 0x000fe200000e0000 */
[----:B------:R-:W-:Y:S02]  /*204a0*/  SEL R38, R40, R95, P0 ;  /* 0x0000005f28267207 */ /* 0x000fe40000000000 */
[----:B------:R-:W-:Y:S01]  /*204b0*/  SEL R28, R84, R33, P0 ;  /* 0x00000021541c7207 */ /* 0x000fe20000000000 */
[----:B------:R-:W0:Y:S01]  /*204c0*/  SHFL.IDX PT, R95, R13, R7, 0x1c1f ;  /* 0x001c1f070d5f7589 */ /* 0x000e2200000e0000 */
[----:B------:R-:W-:Y:S02]  /*204d0*/  SEL R30, R63, R74, P0 ;  /* 0x0000004a3f1e7207 */ /* 0x000fe40000000000 */
[----:B------:R-:W-:Y:S01]  /*204e0*/  SEL R36, R36, R93, P0 ;  /* 0x0000005d24247207 */ /* 0x000fe20000000000 */
[----:B------:R-:W-:Y:S01]  /*204f0*/  SHFL.IDX PT, R70, R70, R7, 0x1c1f ;  /* 0x001c1f0746467589 */ /* 0x000fe200000e0000 */
[----:B------:R-:W-:-:S02]  /*20500*/  SEL R154, R109, R92, P0 ;  /* 0x0000005c6d9a7207 */ /* 0x000fc40000000000 */
[----:B------:R-:W-:Y:S01]  /*20510*/  SEL R76, R92, R109, P0 ;  /* 0x0000006d5c4c7207 */ /* 0x000fe20000000000 */
[----:B------:R-:W2:Y:S01]  /*20520*/  SHFL.IDX PT, R20, R20, R5, 0x1c1f ;  /* 0x001c1f0514147589 */ /* 0x000ea200000e0000 */
[----:B------:R-:W-:Y:S02]  /*20530*/  SEL R82, R12, R65, P0 ;  /* 0x000000410c527207 */ /* 0x000fe40000000000 */
[----:B------:R-:W-:Y:S01]  /*20540*/  SEL R124, R104, R49, P0 ;  /* 0x00000031687c7207 */ /* 0x000fe20000000000 */
[----:B------:R-:W-:Y:S01]  /*20550*/  SHFL.IDX PT, R73, R30, R5, 0x1c1f ;  /* 0x001c1f051e497589 */ /* 0x000fe200000e0000 */
[----:B------:R-:W-:Y:S02]  /*20560*/  SEL R46, R49, R104, P0 ;  /* 0x00000068312e7207 */ /* 0x000fe40000000000 */
[----:B------:R-:W-:Y:S01]  /*20570*/  SEL R116, R50, R45, P0 ;  /* 0x0000002d32747207 */ /* 0x000fe20000000000 */
[----:B------:R-:W-:Y:S01]  /*20580*/  SHFL.IDX PT, R75, R138, R7, 0x1c1f ;  /* 0x001c1f078a4b7589 */ /* 0x000fe200000e0000 */
[----:B------:R-:W-:-:S02]  /*20590*/  SEL R40, R45, R50, P0 ;  /* 0x000000322d287207 */ /* 0x000fc40000000000 */
[----:B------:R-:W-:Y:S01]  /*205a0*/  SEL R86, R32, R67, P0 ;  /* 0x0000004320567207 */ /* 0x000fe20000000000 */
[----:B------:R-:W-:Y:S01]  /*205b0*/  SHFL.IDX PT, R21, R144, R7, 0x1c1f ;  /* 0x001c1f0790157589 */ /* 0x000fe200000e0000 */
        /* <DEDUP_REMOVED lines=26> */
[----:B------:R0:W-:Y:S01]  /*20760*/  SHFL.IDX PT, R97, R96, R7, 0x1c1f ;  /* 0x001c1f0760617589 */ /* 0x0001e200000e0000 */
[----:B------:R-:W-:Y:S02]  /*20770*/  SEL R110, R110, R69, P0 ;  /* 0x000000456e6e7207 */ /* 0x000fe40000000000 */
[----:B------:R-:W-:Y:S01]  /*20780*/  SEL R126, R48, R81, P0 ;  /* 0x00000051307e7207 */ /* 0x000fe20000000000 */
[----:B------:R-:W3:Y:S01]  /*20790*/  SHFL.IDX PT, R85, R28, R5, 0x1c1f ;  /* 0x001c1f051c557589 */ /* 0x000ee200000e0000 */
        /* <DEDUP_REMOVED lines=23> */
[----:B------:R-:W4:Y:S01]  /*20910*/  SHFL.IDX PT, R87, R34, R5, 0x1c1f ;  /* 0x001c1f0522577589 */ /* 0x000f2200000e0000 */
[----:B0-----:R-:W-:Y:S02]  /*20920*/  SEL R96, R95, R2, P0 ;  /* 0x000000025f607207 */ /* 0x001fe40000000000 */
[----:B------:R-:W-:Y:S01]  /*20930*/  SEL R95, R2, R95, P0 ;  /* 0x0000005f025f7207 */ /* 0x000fe20000000000 */
[----:B------:R-:W-:Y:S01]  /*20940*/  SHFL.IDX PT, R9, R98, R7, 0x1c1f ;  /* 0x001c1f0762097589 */ /* 0x000fe200000e0000 */
[----:B--2---:R-:W-:Y:S02]  /*20950*/  SEL R2, R3, R20, P0 ;  /* 0x0000001403027207 */ /* 0x004fe40000000000 */
[----:B---3--:R-:W-:Y:S01]  /*20960*/  SEL R71, R72, R85, P0 ;  /* 0x0000005548477207 */ /* 0x008fe20000000000 */
[----:B------:R-:W0:Y:S01]  /*20970*/  SHFL.IDX PT, R49, R76, R5, 0x1c1f ;  /* 0x001c1f054c317589 */ /* 0x000e2200000e0000 */
        /* <DEDUP_REMOVED lines=12> */
[----:B----4-:R-:W-:Y:S02]  /*20a40*/  SEL R73, R84, R87, P0 ;  /* 0x0000005754497207 */ /* 0x010fe40000000000 */
[----:B------:R-:W-:Y:S01]  /*20a50*/  SEL R21, R38, R21, P0 ;  /* 0x0000001526157207 */ /* 0x000fe20000000000 */
[----:B------:R-:W-:Y:S01]  /*20a60*/  SHFL.IDX PT, R43, R132, R7, 0x1c1f ;  /* 0x001c1f07842b7589 */ /* 0x000fe200000e0000 */
[----:B------:R-:W-:Y:S02]  /*20a70*/  SEL R86, R91, R86, P0 ;  /* 0x000000565b567207 */ /* 0x000fe40000000000 */
[----:B------:R-:W-:Y:S01]  /*20a80*/  SEL R84, R87, R84, P0 ;  /* 0x0000005457547207 */ /* 0x000fe20000000000 */
[----:B------:R-:W-:Y:S01]  /*20a90*/  SHFL.IDX PT, R83, R124, R7, 0x1c1f ;  /* 0x001c1f077c537589 */ /* 0x000fe200000e0000 */
[----:B0-----:R-:W-:-:S02]  /*20aa0*/  SEL R93, R74, R49, P0 ;  /* 0x000000314a5d7207 */ /* 0x001fc40000000000 */
[----:B------:R-:W-:Y:S01]  /*20ab0*/  SEL R74, R49, R74, P0 ;  /* 0x0000004a314a7207 */ /* 0x000fe20000000000 */
[----:B------:R-:W-:Y:S04]  /*20ac0*/  SHFL.IDX PT, R29, R114, R7, 0x1c1f ;  /* 0x001c1f07721d7589 */ /* 0x000fe800000e0000 */
[----:B------:R-:W-:Y:S04]  /*20ad0*/  SHFL.IDX PT, R27, R116, R7, 0x1c1f ;  /* 0x001c1f07741b7589 */ /* 0x000fe800000e0000 */
[----:B------:R-:W-:Y:S04]  /*20ae0*/  SHFL.IDX PT, R25, R104, R7, 0x1c1f ;  /* 0x001c1f0768197589 */ /* 0x000fe800000e0000 */
[----:B------:R-:W-:Y:S04]  /*20af0*/  SHFL.IDX PT, R68, R62, R7, 0x1c1f ;  /* 0x001c1f073e447589 */ /* 0x000fe800000e0000 */
[----:B------:R-:W-:Y:S04]  /*20b00*/  SHFL.IDX PT, R66, R64, R7, 0x1c1f ;  /* 0x001c1f0740427589 */ /* 0x000fe800000e0000 */
[----:B------:R-:W-:Y:S04]  /*20b10*/  SHFL.IDX PT, R92, R92, R7, 0x1c1f ;  /* 0x001c1f075c5c7589 */ /* 0x000fe800000e0000 */
[----:B------:R-:W-:Y:S04]  /*20b20*/  SHFL.IDX PT, R90, R90, R7, 0x1c1f ;  /* 0x001c1f075a5a7589 */ /* 0x000fe800000e0000 */
[----:B------:R0:W2:Y:S04]  /*20b30*/  SHFL.IDX PT, R33, R94, R5, 0x1c1f ;  /* 0x001c1f055e217589 */ /* 0x0000a800000e0000 */
[----:B------:R-:W3:Y:S04]  /*20b40*/  SHFL.IDX PT, R120, R120, R5, 0x1c1f ;  /* 0x001c1f0578787589 */ /* 0x000ee800000e0000 */
[----:B------:R-:W4:Y:S01]  /*20b50*/  SHFL.IDX PT, R118, R118, R5, 0x1c1f ;  /* 0x001c1f0576767589 */ /* 0x000f2200000e0000 */
[----:B0-----:R-:W-:-:S03]  /*20b60*/  SEL R94, R75, R36, P0 ;  /* 0x000000244b5e7207 */ /* 0x001fc60000000000 */
[----:B------:R-:W-:Y:S01]  /*20b70*/  SHFL.IDX PT, R112, R112, R5, 0x1c1f ;  /* 0x001c1f0570707589 */ /* 0x000fe200000e0000 */
[----:B------:R-:W-:-:S03]  /*20b80*/  SEL R75, R36, R75, P0 ;  /* 0x0000004b244b7207 */ /* 0x000fc60000000000 */
[----:B------:R-:W-:Y:S04]  /*20b90*/  SHFL.IDX PT, R110, R110, R5, 0x1c1f ;  /* 0x001c1f056e6e7589 */ /* 0x000fe800000e0000 */
[----:B------:R-:W0:Y:S04]  /*20ba0*/  SHFL.IDX PT, R108, R108, R5, 0x1c1f ;  /* 0x001c1f056c6c7589 */ /* 0x000e2800000e0000 */
[----:B------:R-:W1:Y:S01]  /*20bb0*/  SHFL.IDX PT, R126, R78, R5, 0x1c1f ;  /* 0x001c1f054e7e7589 */ /* 0x000e6200000e0000 */
[----:B--2---:R-:W-:Y:S02]  /*20bc0*/  SEL R76, R0, R33, P0 ;  /* 0x00000021004c7207 */ /* 0x004fe40000000000 */
[----:B------:R-:W-:Y:S01]  /*20bd0*/  SEL R0, R33, R0, P0 ;  /* 0x0000000021007207 */ /* 0x000fe20000000000 */
[----:B------:R2:W1:Y:S01]  /*20be0*/  SHFL.IDX PT, R128, R48, R5, 0x1c1f ;  /* 0x001c1f0530807589 */ /* 0x00046200000e0000 */
[----:B---3--:R-:W-:-:S02]  /*20bf0*/  SEL R36, R37, R120, P0 ;  /* 0x0000007825247207 */ /* 0x008fc40000000000 */
[----:B------:R-:W-:Y:S01]  /*20c00*/  SEL R37, R120, R37, P0 ;  /* 0x0000002578257207 */ /* 0x000fe20000000000 */
[----:B------:R3:W1:Y:S01]  /*20c10*/  SHFL.IDX PT, R122, R46, R5, 0x1c1f ;  /* 0x001c1f052e7a7589 */ /* 0x00066200000e0000 */
[----:B----4-:R-:W-:Y:S02]  /*20c20*/  SEL R38, R39, R118, P0 ;  /* 0x0000007627267207 */ /* 0x010fe40000000000 */
[----:B------:R-:W-:Y:S01]  /*20c30*/  SEL R39, R118, R39, P0 ;  /* 0x0000002776277207 */ /* 0x000fe20000000000 */
[----:B------:R-:W4:Y:S01]  /*20c40*/  SHFL.IDX PT, R98, R50, R5, 0x1c1f ;  /* 0x001c1f0532627589 */ /* 0x000f2200000e0000 */
[----:B--2---:R-:W-:-:S03]  /*20c50*/  SEL R48, R77, R80, P0 ;  /* 0x000000504d307207 */ /* 0x004fc60000000000 */
[----:B------:R-:W2:Y:S01]  /*20c60*/  SHFL.IDX PT, R59, R26, R5, 0x1c1f ;  /* 0x001c1f051a3b7589 */ /* 0x000ea200000e0000 */
[----:B------:R-:W-:Y:S02]  /*20c70*/  SEL R77, R80, R77, P0 ;  /* 0x0000004d504d7207 */ /* 0x000fe40000000000 */
[----:B---3--:R-:W-:Y:S01]  /*20c80*/  SEL R46, R47, R82, P0 ;  /* 0x000000522f2e7207 */ /* 0x008fe20000000000 */
[----:B------:R-:W3:Y:S01]  /*20c90*/  SHFL.IDX PT, R61, R24, R5, 0x1c1f ;  /* 0x001c1f05183d7589 */ /* 0x000ee200000e0000 */
[----:B------:R-:W-:Y:S02]  /*20ca0*/  SEL R47, R82, R47, P0 ;  /* 0x0000002f522f7207 */ /* 0x000fe40000000000 */
[----:B0-----:R-:W-:Y:S01]  /*20cb0*/  SEL R44, R45, R108, P0 ;  /* 0x0000006c2d2c7207 */ /* 0x001fe20000000000 */
[----:B------:R-:W0:Y:S01]  /*20cc0*/  SHFL.IDX PT, R109, R54, R5, 0x1c1f ;  /* 0x001c1f05366d7589 */ /* 0x000e2200000e0000 */
[----:B-1----:R-:W-:Y:S02]  /*20cd0*/  SEL R78, R79, R126, P0 ;  /* 0x0000007e4f4e7207 */ /* 0x002fe40000000000 */
[----:B------:R-:W-:Y:S01]  /*20ce0*/  SEL R45, R108, R45, P0 ;  /* 0x0000002d6c2d7207 */ /* 0x000fe20000000000 */
[----:B------:R-:W1:Y:S01]  /*20cf0*/  SHFL.IDX PT, R111, R10, R5, 0x1c1f ;  /* 0x001c1f050a6f7589 */ /* 0x000e6200000e0000 */
[----:B------:R-:W-:-:S02]  /*20d00*/  SEL R80, R81, R128, P0 ;  /* 0x0000008051507207 */ /* 0x000fc40000000000 */
[----:B------:R-:W-:Y:S01]  /*20d10*/  SEL R81, R128, R81, P0 ;  /* 0x0000005180517207 */ /* 0x000fe20000000000 */
[----:B------:R2:W1:Y:S01]  /*20d20*/  SHFL.IDX PT, R124, R42, R5, 0x1c1f ;  /* 0x001c1f052a7c7589 */ /* 0x00046200000e0000 */
[----:B------:R-:W-:Y:S02]  /*20d30*/  SEL R82, R83, R122, P0 ;  /* 0x0000007a53527207 */ /* 0x000fe40000000000 */
[----:B------:R-:W-:Y:S01]  /*20d40*/  SEL R79, R126, R79, P0 ;  /* 0x0000004f7e4f7207 */ /* 0x000fe20000000000 */
[----:B------:R0:W1:Y:S01]  /*20d50*/  SHFL.IDX PT, R114, R40, R5, 0x1c1f ;  /* 0x001c1f0528727589 */ /* 0x00006200000e0000 */
[----:B----4-:R-:W-:Y:S02]  /*20d60*/  SEL R63, R25, R98, P0 ;  /* 0x00000062193f7207 */ /* 0x010fe40000000000 */
[----:B------:R-:W-:Y:S01]  /*20d70*/  SEL R64, R98, R25, P0 ;  /* 0x0000001962407207 */ /* 0x000fe20000000000 */
[----:B------:R-:W4:Y:S01]  /*20d80*/  SHFL.IDX PT, R116, R52, R5, 0x1c1f ;  /* 0x001c1f0534747589 */ /* 0x000f2200000e0000 */
[----:B--2---:R-:W-:Y:S01]  /*20d90*/  SEL R65, R66, R59, P0 ;  /* 0x0000003b42417207 */ /* 0x004fe20000000000 */
[----:B------:R-:W-:Y:S01]  /*20da0*/  IMAD.MOV.U32 R98, RZ, RZ, RZ ;  /* 0x000000ffff627224 */ /* 0x000fe200078e00ff */
[----:B------:R-:W-:Y:S01]  /*20db0*/  SEL R42, R43, R110, P0 ;  /* 0x0000006e2b2a7207 */ /* 0x000fe20000000000 */
[----:B------:R-:W2:Y:S01]  /*20dc0*/  SHFL.IDX PT, R58, R58, R5, 0x1c1f ;  /* 0x001c1f053a3a7589 */ /* 0x000ea200000e0000 */
[----:B---3--:R-:W-:-:S02]  /*20dd0*/  SEL R67, R68, R61, P0 ;  /* 0x0000003d44437207 */ /* 0x008fc40000000000 */
[----:B0-----:R-:W-:Y:S01]  /*20de0*/  SEL R40, R41, R112, P0 ;  /* 0x0000007029287207 */ /* 0x001fe20000000000 */
[----:B------:R0:W3:Y:S01]  /*20df0*/  SHFL.IDX PT, R60, R60, R7, 0x1c1f ;  /* 0x001c1f073c3c7589 */ /* 0x0000e200000e0000 */
[----:B------:R-:W-:Y:S02]  /*20e00*/  SEL R87, R90, R109, P0 ;  /* 0x0000006d5a577207 */ /* 0x000fe40000000000 */
[----:B------:R-:W-:Y:S01]  /*20e10*/  SEL R41, R112, R41, P0 ;  /* 0x0000002970297207 */ /* 0x000fe20000000000 */
[----:B------:R0:W0:Y:S01]  /*20e20*/  SHFL.IDX PT, R4, R4, R7, 0x1c1f ;  /* 0x001c1f0704047589 */ /* 0x00002200000e0000 */
[----:B-1----:R-:W-:Y:S02]  /*20e30*/  SEL R91, R92, R111, P0 ;  /* 0x0000006f5c5b7207 */ /* 0x002fe40000000000 */
[----:B------:R-:W-:Y:S01]  /*20e40*/  SEL R43, R110, R43, P0 ;  /* 0x0000002b6e2b7207 */ /* 0x000fe20000000000 */
[----:B------:R1:W0:Y:S01]  /*20e50*/  SHFL.IDX PT, R7, R8, R5, 0x1c1f ;  /* 0x001c1f0508077589 */ /* 0x00022200000e0000 */
[----:B------:R-:W-:-:S02]  /*20e60*/  SEL R49, R31, R124, P0 ;  /* 0x0000007c1f317207 */ /* 0x000fc40000000000 */
[----:B------:R-:W-:Y:S01]  /*20e70*/  SEL R50, R124, R31, P0 ;  /* 0x0000001f7c327207 */ /* 0x000fe20000000000 */
[----:B------:R1:W0:Y:S01]  /*20e80*/  SHFL.IDX PT, R14, R6, R5, 0x1c1f ;  /* 0x001c1f05060e7589 */ /* 0x00022200000e0000 */
[----:B------:R-:W-:Y:S02]  /*20e90*/  SEL R83, R122, R83, P0 ;  /* 0x000000537a537207 */ /* 0x000fe40000000000 */
[----:B------:R-:W-:Y:S02]  /*20ea0*/  SEL R51, R27, R114, P0 ;  /* 0x000000721b337207 */ /* 0x000fe40000000000 */
[----:B----4-:R-:W-:Y:S02]  /*20eb0*/  SEL R53, R29, R116, P0 ;  /* 0x000000741d357207 */ /* 0x010fe40000000000 */
[----:B------:R-:W-:Y:S02]  /*20ec0*/  SEL R54, R116, R29, P0 ;  /* 0x0000001d74367207 */ /* 0x000fe40000000000 */
[----:B------:R-:W-:-:S02]  /*20ed0*/  SEL R52, R114, R27, P0 ;  /* 0x0000001b72347207 */ /* 0x000fc40000000000 */
[----:B--2---:R-:W-:Y:S02]  /*20ee0*/  SEL R55, R9, R58, P0 ;  /* 0x0000003a09377207 */ /* 0x004fe40000000000 */
[----:B------:R-:W-:Y:S02]  /*20ef0*/  SEL R62, R58, R9, P0 ;  /* 0x000000093a3e7207 */ /* 0x000fe40000000000 */
[----:B------:R-:W-:Y:S02]  /*20f00*/  SEL R68, R61, R68, P0 ;  /* 0x000000443d447207 */ /* 0x000fe40000000000 */
[----:B------:R-:W-:Y:S02]  /*20f10*/  SEL R66, R59, R66, P0 ;  /* 0x000000423b427207 */ /* 0x000fe40000000000 */
[----:B------:R-:W-:Y:S02]  /*20f20*/  SEL R92, R111, R92, P0 ;  /* 0x0000005c6f5c7207 */ /* 0x000fe40000000000 */
[----:B-1-3--:R-:W-:-:S07]  /*20f30*/  SEL R90, R109, R90, P0 ;  /* 0x0000005a6d5a7207 */ /* 0x00afce0000000000 */
.L_x_748:
[----:B------:R-:W-:Y:S05]  /*20f40*/  WARPSYNC.ALL ;  /* 0x0000000000007948 */ /* 0x000fea0003800000 */
[----:B------:R-:W-:Y:S01]  /*20f50*/  BAR.SYNC.DEFER_BLOCKING 0x1, 0x100 ;  /* 0x0044000000007b1d */ /* 0x000fe20000010000 */
[----:B0-----:R-:W-:Y:S02]  /*20f60*/  SEL R59, R4, R7, P0 ;  /* 0x00000007043b7207 */ /* 0x001fe40000000000 */
[----:B------:R-:W-:Y:S02]  /*20f70*/  SEL R61, R7, R4, P0 ;  /* 0x00000004073d7207 */ /* 0x000fe40000000000 */
[----:B------:R-:W-:Y:S01]  /*20f80*/  F2FP.BF16.F32.PACK_AB R4, R96, R99 ;  /* 0x000000636004723e */ /* 0x000fe200000010ff */
[----:B------:R-:W-:Y:S01]  /*20f90*/  ULDC.64 UR6, c[0x0][0xc08] ;  /* 0x0003020000067ab9 */ /* 0x000fe20000000a00 */
[----:B------:R-:W-:Y:S01]  /*20fa0*/  F2FP.BF16.F32.PACK_AB R5, R82, R49 ;  /* 0x000000315205723e */ /* 0x000fe200000010ff */
[----:B------:R-:W-:Y:S01]  /*20fb0*/  ULDC.64 UR4, c[0x0][0xc00] ;  /* 0x0003000000047ab9 */ /* 0x000fe20000000a00 */
[----:B------:R-:W-:-:S02]  /*20fc0*/  F2FP.BF16.F32.PACK_AB R6, R95, R97 ;  /* 0x000000615f06723e */ /* 0x000fc400000010ff */
[----:B------:R-:W-:Y:S02]  /*20fd0*/  F2FP.BF16.F32.PACK_AB R7, R83, R50 ;  /* 0x000000325307723e */ /* 0x000fe400000010ff */
[----:B------:R-:W-:Y:S02]  /*20fe0*/  SEL R58, R60, R14, P0 ;  /* 0x0000000e3c3a7207 */ /* 0x000fe40000000000 */
[----:B------:R-:W-:Y:S02]  /*20ff0*/  SEL R60, R14, R60, P0 ;  /* 0x0000003c0e3c7207 */ /* 0x000fe40000000000 */
[----:B------:R-:W-:Y:S02]  /*21000*/  F2FP.BF16.F32.PACK_AB R8, R93, R94 ;  /* 0x0000005e5d08723e */ /* 0x000fe400000010ff */
[----:B------:R-:W-:Y:S02]  /*21010*/  F2FP.BF16.F32.PACK_AB R9, R51, R53 ;  /* 0x000000353309723e */ /* 0x000fe400000010ff */
[----:B------:R-:W-:-:S02]  /*21020*/  F2FP.BF16.F32.PACK_AB R10, R74, R75 ;  /* 0x0000004b4a0a723e */ /* 0x000fc400000010ff */
[----:B------:R-:W-:Y:S01]  /*21030*/  F2FP.BF16.F32.PACK_AB R11, R52, R54 ;  /* 0x00000036340b723e */ /* 0x000fe200000010ff */
[----:B------:R-:W-:Y:S01]  /*21040*/  STSM.16.M88.4 [R35], R4 ;  /* 0x0000000423007844 */ /* 0x000fe20000000200 */
[----:B------:R-:W-:Y:S02]  /*21050*/  F2FP.BF16.F32.PACK_AB R12, R76, R2 ;  /* 0x000000024c0c723e */ /* 0x000fe400000010ff */
[----:B------:R-:W-:Y:S01]  /*21060*/  F2FP.BF16.F32.PACK_AB R13, R55, R63 ;  /* 0x0000003f370d723e */ /* 0x000fe200000010ff */
[----:B------:R-:W-:Y:S01]  /*21070*/  STSM.16.M88.4 [R105], R8 ;  /* 0x0000000869007844 */ /* 0x000fe20000000200 */
[----:B------:R-:W-:Y:S02]  /*21080*/  F2FP.BF16.F32.PACK_AB R14, R0, R3 ;  /* 0x00000003000e723e */ /* 0x000fe400000010ff */
[----:B------:R-:W-:Y:S02]  /*21090*/  F2FP.BF16.F32.PACK_AB R15, R62, R64 ;  /* 0x000000403e0f723e */ /* 0x000fe400000010ff */
        /* <DEDUP_REMOVED lines=10> */
[----:B------:R-:W-:Y:S02]  /*21140*/  F2FP.BF16.F32.PACK_AB R32, R42, R44 ;  /* 0x0000002c2a20723e */ /* 0x000fe400000010ff */
[----:B------:R-:W-:Y:S01]  /*21150*/  F2FP.BF16.F32.PACK_AB R33, R73, R85 ;  /* 0x000000554921723e */ /* 0x000fe200000010ff */
[----:B------:R-:W-:Y:S01]  /*21160*/  STSM.16.M88.4 [R100], R28 ;  /* 0x0000001c64007844 */ /* 0x000fe20000000200 */
[----:B------:R-:W-:Y:S01]  /*21170*/  F2FP.BF16.F32.PACK_AB R34, R43, R45 ;  /* 0x0000002d2b22723e */ /* 0x000fe200000010ff */
[----:B0-----:R-:W0:Y:S01]  /*21180*/  LDC R14, c[0x0][0xbe8] ;  /* 0x0002fa00ff0e7b82 */ /* 0x001e220000000800 */
[----:B------:R-:W-:Y:S02]  /*21190*/  F2FP.BF16.F32.PACK_AB R35, R84, R86 ;  /* 0x000000565423723e */ /* 0x000fe400000010ff */
[----:B------:R-:W-:-:S02]  /*211a0*/  F2FP.BF16.F32.PACK_AB R4, R46, R48 ;  /* 0x000000302e04723e */ /* 0x000fc400000010ff */
[----:B------:R-:W-:Y:S01]  /*211b0*/  F2FP.BF16.F32.PACK_AB R5, R87, R91 ;  /* 0x0000005b5705723e */ /* 0x000fe200000010ff */
[----:B------:R-:W-:Y:S01]  /*211c0*/  STSM.16.M88.4 [R101], R32 ;  /* 0x0000002065007844 */ /* 0x000fe20000000200 */
[----:B------:R-:W-:Y:S02]  /*211d0*/  F2FP.BF16.F32.PACK_AB R6, R47, R77 ;  /* 0x0000004d2f06723e */ /* 0x000fe400000010ff */
[----:B------:R-:W-:Y:S02]  /*211e0*/  F2FP.BF16.F32.PACK_AB R7, R90, R92 ;  /* 0x0000005c5a07723e */ /* 0x000fe400000010ff */
[----:B------:R-:W-:Y:S02]  /*211f0*/  F2FP.BF16.F32.PACK_AB R8, R78, R80 ;  /* 0x000000504e08723e */ /* 0x000fe400000010ff */
[----:B------:R-:W-:Y:S01]  /*21200*/  F2FP.BF16.F32.PACK_AB R10, R79, R81 ;  /* 0x000000514f0a723e */ /* 0x000fe200000010ff */
[----:B------:R-:W-:Y:S01]  /*21210*/  STSM.16.M88.4 [R102], R4 ;  /* 0x0000000466007844 */ /* 0x000fe20000000200 */
[----:B------:R-:W-:-:S02]  /*21220*/  F2FP.BF16.F32.PACK_AB R9, R59, R58 ;  /* 0x0000003a3b09723e */ /* 0x000fc400000010ff */
[----:B------:R-:W-:Y:S02]  /*21230*/  F2FP.BF16.F32.PACK_AB R11, R61, R60 ;  /* 0x0000003c3d0b723e */ /* 0x000fe400000010ff */
[----:B------:R-:W-:Y:S02]  /*21240*/  ISETP.NE.U32.AND P3, PT, RZ, UR6, PT ;  /* 0x00000006ff007c0c */ /* 0x000fe4000bf65070 */
[----:B------:R-:W-:Y:S01]  /*21250*/  ISETP.NE.U32.AND P0, PT, RZ, UR4, PT ;  /* 0x00000004ff007c0c */ /* 0x000fe2000bf05070 */
[----:B------:R2:W-:Y:S01]  /*21260*/  STSM.16.M88.4 [R103], R8 ;  /* 0x0000000867007844 */ /* 0x0005e20000000200 */
[----:B------:R-:W-:Y:S01]  /*21270*/  BAR.SYNC.DEFER_BLOCKING 0x1, 0x100 ;  /* 0x0044000000007b1d */ /* 0x000fe20000010000 */
[----:B------:R-:W-:Y:S02]  /*21280*/  ISETP.NE.AND.EX P3, PT, RZ, UR7, PT, P3 ;  /* 0x00000007ff007c0c */ /* 0x000fe4000bf65330 */
[----:B------:R-:W-:Y:S02]  /*21290*/  IADD3 R12, P1, R212, UR4, RZ ;  /* 0x00000004d40c7c10 */ /* 0x000fe4000ff3e0ff */
[----:B------:R-:W-:-:S02]  /*212a0*/  ISETP.NE.AND.EX P0, PT, RZ, UR5, PT, P0 ;  /* 0x00000005ff007c0c */ /* 0x000fc4000bf05300 */
[----:B------:R-:W-:-:S07]  /*212b0*/  IADD3.X R13, R213, UR5, RZ, P1, !PT ;  /* 0x00000005d50d7c10 */ /* 0x000fce0008ffe4ff */
[----:B------:R-:W-:Y:S01]  /*212c0*/  @P3 IADD3 R212, P1, R212, UR6, RZ ;  /* 0x00000006d4d43c10 */ /* 0x000fe2000ff3e0ff */
[----:B------:R-:W-:Y:S02]  /*212d0*/  ULDC UR6, c[0x0][0xa88] ;  /* 0x0002a20000067ab9 */ /* 0x000fe40000000800 */
[----:B-1----:R-:W-:Y:S02]  /*212e0*/  MOV R25, UR6 ;  /* 0x0000000600197c02 */ /* 0x002fe40008000f00 */
[----:B------:R-:W-:Y:S01]  /*212f0*/  @P3 IADD3.X R213, R213, UR7, RZ, P1, !PT ;  /* 0x00000007d5d53c10 */ /* 0x000fe20008ffe4ff */
[----:B------:R1:W5:Y:S04]  /*21300*/  @P0 LDG.E R98, desc[UR54][R12.64] ;  /* 0x000000360c620981 */ /* 0x000368000c1e1900 */
[----:B------:R1:W5:Y:S01]  /*21310*/  @P3 LDG.E R25, desc[UR54][R212.64] ;  /* 0x00000036d4193981 */ /* 0x000362000c1e1900 */
[----:B--2---:R-:W-:Y:S01]  /*21320*/  IMAD.MOV.U32 R10, RZ, RZ, 0x9b8 ;  /* 0x000009b8ff0a7424 */ /* 0x004fe200078e00ff */
[----:B------:R-:W-:-:S02]  /*21330*/  ISETP.GT.AND P2, PT, R211, 0x1, PT ;  /* 0x00000001d300780c */ /* 0x000fc40003f44270 */
[----:B0-----:R-:W-:Y:S02]  /*21340*/  ISETP.NE.AND P1, PT, R14, 0x1, PT ;  /* 0x000000010e00780c */ /* 0x001fe40003f25270 */
[----:B------:R-:W-:-:S04]  /*21350*/  SEL R10, R10, 0x978, P2 ;  /* 0x000009780a0a7807 */ /* 0x000fc80001000000 */
[----:B------:R1:W0:Y:S08]  /*21360*/  LDC.64 R4, c[0x0][R10+0x220] ;  /* 0x000088000a047b82 */ /* 0x0002300000000a00 */
[----:B------:R1:W2:Y:S08]  /*21370*/  LDC.64 R6, c[0x0][R10+0x218] ;  /* 0x000086000a067b82 */ /* 0x0002b00000000a00 */
[----:B------:R1:W3:Y:S01]  /*21380*/  LDC.64 R8, c[0x0][R10+0x228] ;  /* 0x00008a000a087b82 */ /* 0x0002e20000000a00 */
[----:B------:R-:W-:Y:S05]  /*21390*/  @P3 BRA `(.L_x_498) ;  /* 0x0000000000103947 */ /* 0x000fea0003800000 */
[----:B------:R-:W-:Y:S05]  /*213a0*/  @!P0 BRA `(.L_x_498) ;  /* 0x00000000000c8947 */ /* 0x000fea0003800000 */
[----:B------:R-:W4:Y:S04]  /*213b0*/  LDG.E R24, desc[UR54][R12.64] ;  /* 0x000000360c187981 */ /* 0x000f28000c1e1900 */
[----:B-----5:R-:W4:Y:S02]  /*213c0*/  LDG.E R25, desc[UR54][R12.64+0x4] ;  /* 0x000004360c197981 */ /* 0x020f24000c1e1900 */
[----:B----4-:R-:W-:-:S07]  /*213d0*/  IMAD.IADD R25, R25, 0x1, -R24 ;  /* 0x0000000119197824 */ /* 0x010fce00078e0a18 */
.L_x_498:
[----:B------:R-:W4:Y:S01]  /*213e0*/  LDL R26, [R1+0x64] ;  /* 0x00006400011a7983 */ /* 0x000f220000100800 */
[----:B-1----:R-:W1:Y:S01]  /*213f0*/  LDC.64 R10, c[0x0][R10+0x210] ;  /* 0x000084000a0a7b82 */ /* 0x002e620000000a00 */
[----:B------:R-:W-:Y:S01]  /*21400*/  ISETP.NE.U32.AND P0, PT, RZ, UR4, PT ;  /* 0x00000004ff007c0c */ /* 0x000fe2000bf05070 */
[-C--:B--2---:R-:W-:Y:S01]  /*21410*/  IMAD R29, R7, R204.reuse, RZ ;  /* 0x000000cc071d7224 */ /* 0x084fe200078e02ff */
[----:B------:R-:W2:Y:S01]  /*21420*/  LDL R28, [R1+0x5c] ;  /* 0x00005c00011c7983 */ /* 0x000ea20000100800 */
[----:B------:R-:W-:Y:S01]  /*21430*/  IMAD.WIDE.U32 R6, R6, R204, RZ ;  /* 0x000000cc06067225 */ /* 0x000fe200078e00ff */
[----:B------:R-:W-:-:S03]  /*21440*/  ISETP.NE.AND.EX P0, PT, RZ, UR5, PT, P0 ;  /* 0x00000005ff007c0c */ /* 0x000fc6000bf05300 */
[----:B------:R-:W1:Y:S01]  /*21450*/  @P1 LDC R24, c[0x0][0xbec] ;  /* 0x0002fb00ff181b82 */ /* 0x000e620000000800 */
[----:B------:R-:W-:Y:S02]  /*21460*/  SEL R15, R206, RZ, !P0 ;  /* 0x000000ffce0f7207 */ /* 0x000fe40004000000 */
[----:B------:R-:W-:-:S03]  /*21470*/  SEL R27, R214, RZ, !P0 ;  /* 0x000000ffd61b7207 */ /* 0x000fc60004000000 */
[----:B0-----:R-:W-:Y:S02]  /*21480*/  IMAD R5, R5, R15, RZ ;  /* 0x0000000f05057224 */ /* 0x001fe400078e02ff */
[----:B------:R-:W0:Y:S02]  /*21490*/  @P1 LDC R33, c[0x0][0xbf0] ;  /* 0x0002fc00ff211b82 */ /* 0x000e240000000800 */
[C---:B------:R-:W-:Y:S02]  /*214a0*/  IMAD R31, R4.reuse, R27, R5 ;  /* 0x0000001b041f7224 */ /* 0x040fe400078e0205 */
[----:B------:R-:W-:-:S04]  /*214b0*/  IMAD.WIDE.U32 R4, R4, R15, RZ ;  /* 0x0000000f04047225 */ /* 0x000fc800078e00ff */
[----:B------:R-:W1:Y:S01]  /*214c0*/  LDC.64 R12, c[0x0][0xba8] ;  /* 0x0002ea00ff0c7b82 */ /* 0x000e620000000a00 */
[--C-:B-----5:R-:W-:Y:S01]  /*214d0*/  IADD3 R6, P0, P3, R4, R6, R98.reuse ;  /* 0x0000000604067210 */ /* 0x120fe20007b1e062 */
[----:B------:R-:W-:Y:S01]  /*214e0*/  IMAD.IADD R31, R5, 0x1, R31 ;  /* 0x00000001051f7824 */ /* 0x000fe200078e021f */
[----:B------:R-:W-:Y:S02]  /*214f0*/  SEL R27, R217, RZ, P2 ;  /* 0x000000ffd91b7207 */ /* 0x000fe40001000000 */
[----:B------:R-:W-:Y:S02]  /*21500*/  IADD3 R7, R7, R29, RZ ;  /* 0x0000001d07077210 */ /* 0x000fe40007ffe0ff */
[----:B------:R-:W-:Y:S01]  /*21510*/  SHF.R.S32.HI R100, RZ, 0x1f, R98 ;  /* 0x0000001fff647819 */ /* 0x000fe20000011462 */
[-C--:B---3--:R-:W-:Y:S02]  /*21520*/  IMAD R29, R9, R27.reuse, RZ ;  /* 0x0000001b091d7224 */ /* 0x088fe400078e02ff */
[----:B------:R-:W-:Y:S01]  /*21530*/  IMAD.WIDE.U32 R8, R8, R27, RZ ;  /* 0x0000001b08087225 */ /* 0x000fe200078e00ff */
[----:B------:R-:W-:-:S04]  /*21540*/  IADD3.X R7, R31, R7, R100, P0, P3 ;  /* 0x000000071f077210 */ /* 0x000fc800007e6464 */
[----:B------:R-:W-:Y:S01]  /*21550*/  IADD3 R29, R9, R29, RZ ;  /* 0x0000001d091d7210 */ /* 0x000fe20007ffe0ff */
[----:B-1----:R-:W1:Y:S08]  /*21560*/  @!P2 LDC R12, c[0x0][0xb50] ;  /* 0x0002d400ff0cab82 */ /* 0x002e700000000800 */
[----:B------:R-:W3:Y:S01]  /*21570*/  @!P2 LDC R13, c[0x0][0xb54] ;  /* 0x0002d500ff0dab82 */ /* 0x000ee20000000800 */
[----:B----4-:R-:W-:-:S02]  /*21580*/  IMAD R35, R215, 0x80, R26 ;  /* 0x00000080d7237824 */ /* 0x010fc400078e021a */
[----:B------:R-:W4:Y:S02]  /*21590*/  S2R R26, SR_TID.X ;  /* 0x00000000001a7919 */ /* 0x000f240000002100 */
[----:B------:R-:W-:-:S04]  /*215a0*/  @P1 IMAD.HI.U32 R4, R35, R24, RZ ;  /* 0x0000001823041227 */ /* 0x000fc800078e00ff */
[----:B------:R-:W-:Y:S01]  /*215b0*/  IMAD.MOV.U32 R5, RZ, RZ, R35 ;  /* 0x000000ffff057224 */ /* 0x000fe200078e0023 */
[----:B0-----:R-:W-:-:S05]  /*215c0*/  @P1 SHF.R.U32.HI R5, RZ, R33, R4 ;  /* 0x00000021ff051219 */ /* 0x001fca0000011604 */
[--C-:B------:R-:W-:Y:S01]  /*215d0*/  IMAD.MOV R27, RZ, RZ, -R5.reuse ;  /* 0x000000ffff1b7224 */ /* 0x100fe200078e0a05 */
[----:B------:R-:W-:Y:S02]  /*215e0*/  IADD3 R8, P0, P3, R5, R6, R8 ;  /* 0x0000000605087210 */ /* 0x000fe40007b1e008 */
[----:B------:R-:W-:Y:S01]  /*215f0*/  SHF.R.S32.HI R4, RZ, 0x1f, R5 ;  /* 0x0000001fff047819 */ /* 0x000fe20000011405 */
[----:B------:R-:W-:-:S03]  /*21600*/  IMAD R5, R14, R27, R35 ;  /* 0x0000001b0e057224 */ /* 0x000fc600078e0223 */
[----:B------:R-:W-:Y:S01]  /*21610*/  IADD3.X R9, R4, R7, R29, P0, P3 ;  /* 0x0000000704097210 */ /* 0x000fe200007e641d */
[-C--:B------:R-:W-:Y:S01]  /*21620*/  IMAD R4, R11, R5.reuse, RZ ;  /* 0x000000050b047224 */ /* 0x080fe200078e02ff */
[----:B------:R-:W-:Y:S01]  /*21630*/  SHF.R.S32.HI R7, RZ, 0x1f, R5 ;  /* 0x0000001fff077819 */ /* 0x000fe20000011405 */
[----:B------:R-:W-:-:S04]  /*21640*/  IMAD.WIDE.U32 R8, R10, R5, R8 ;  /* 0x000000050a087225 */ /* 0x000fc800078e0008 */
[----:B------:R-:W-:Y:S02]  /*21650*/  IMAD R7, R10, R7, R4 ;  /* 0x000000070a077224 */ /* 0x000fe400078e0204 */
[----:B----4-:R-:W-:Y:S01]  /*21660*/  VIADD R30, R26, 0xffffff80 ;  /* 0xffffff801a1e7836 */ /* 0x010fe20000000000 */
[----:B-1----:R-:W-:Y:S01]  /*21670*/  LEA R12, P0, R8, R12, 0x2 ;  /* 0x0000000c080c7211 */ /* 0x002fe200078010ff */
[----:B------:R-:W-:-:S03]  /*21680*/  IMAD.IADD R4, R9, 0x1, R7 ;  /* 0x0000000109047824 */ /* 0x000fc600078e0207 */
[----:B------:R-:W-:Y:S02]  /*21690*/  SHF.R.S32.HI R26, RZ, 0x1f, R30 ;  /* 0x0000001fff1a7819 */ /* 0x000fe4000001141e */
[----:B---3--:R-:W-:Y:S02]  /*216a0*/  LEA.HI.X R13, R8, R13, R4, 0x2, P0 ;  /* 0x0000000d080d7211 */ /* 0x008fe400000f1404 */
[----:B------:R-:W-:Y:S01]  /*216b0*/  LEA.HI R26, R26, R30, RZ, 0x7 ;  /* 0x0000001e1a1a7211 */ /* 0x000fe200078f38ff */
[----:B------:R-:W-:Y:S03]  /*216c0*/  SHFL.IDX PT, R4, R12, RZ, 0x1c1f ;  /* 0x001c1fff0c047589 */ /* 0x000fe600000e0000 */
[----:B------:R-:W-:Y:S01]  /*216d0*/  LOP3.LUT R26, R26, 0xffffff80, RZ, 0xc0, !PT ;  /* 0xffffff801a1a7812 */ /* 0x000fe200078ec0ff */
[----:B------:R-:W0:Y:S01]  /*216e0*/  SHFL.IDX PT, R5, R13, RZ, 0x1c1f ;  /* 0x001c1fff0d057589 */ /* 0x000e2200000e0000 */
[----:B--2---:R-:W-:-:S03]  /*216f0*/  LEA R29, R215, R28, 0x7 ;  /* 0x0000001cd71d7211 */ /* 0x004fc600078e38ff */
[----:B------:R-:W-:Y:S01]  /*21700*/  SHFL.IDX PT, R6, R12, 0x1, 0x1c1f ;  /* 0x003c1f000c067f89 */ /* 0x000fe200000e0000 */
[----:B------:R-:W-:-:S03]  /*21710*/  IMAD.IADD R26, R30, 0x1, -R26 ;  /* 0x000000011e1a7824 */ /* 0x000fc600078e0a1a */
[----:B------:R-:W1:Y:S01]  /*21720*/  SHFL.IDX PT, R7, R13, 0x1, 0x1c1f ;  /* 0x003c1f000d077f89 */ /* 0x000e6200000e0000 */
[----:B------:R-:W-:Y:S01]  /*21730*/  IMAD R10, R25, R14, RZ ;  /* 0x0000000e190a7224 */ /* 0x000fe200078e02ff */
[----:B------:R-:W-:Y:S01]  /*21740*/  LOP3.LUT P0, RZ, R26, 0x3, RZ, 0xc0, !PT ;  /* 0x000000031aff7812 */ /* 0x000fe2000780c0ff */
[----:B------:R-:W-:-:S03]  /*21750*/  VIADD R24, R29, 0x8 ;  /* 0x000000081d187836 */ /* 0x000fc60000000000 */
[-C--:B------:R-:W-:Y:S02]  /*21760*/  ISETP.GE.OR P3, PT, R29, R10.reuse, P0 ;  /* 0x0000000a1d00720c */ /* 0x080fe40000766670 */
[----:B------:R-:W-:-:S11]  /*21770*/  ISETP.GE.OR P0, PT, R24, R10, P0 ;  /* 0x0000000a1800720c */ /* 0x000fd60000706670 */
[----:B0-----:R0:W-:Y:S04]  /*21780*/  @!P3 ST.E desc[UR54][R4.64], R88 ;  /* 0x000000580400b985 */ /* 0x0011e8000c101936 */
[----:B-1----:R0:W-:Y:S01]  /*21790*/  @!P0 ST.E desc[UR54][R6.64], R89 ;  /* 0x0000005906008985 */ /* 0x0021e2000c101936 */
[----:B------:R-:W-:Y:S05]  /*217a0*/  @P2 BRA `(.L_x_499) ;  /* 0x0000000800bc2947 */ /* 0x000fea0003800000 */
[----:B------:R-:W-:Y:S01]  /*217b0*/  IMAD R3, R236, 0x40, R203 ;  /* 0x00000040ec037824 */ /* 0x000fe200078e02cb */
[----:B------:R-:W1:Y:S01]  /*217c0*/  @P1 LDC R11, c[0x0][0xbec] ;  /* 0x0002fb00ff0b1b82 */ /* 0x000e620000000800 */
[----:B------:R-:W-:Y:S02]  /*217d0*/  ULDC.64 UR4, c[0x0][0xaa0] ;  /* 0x0002a80000047ab9 */ /* 0x000fe40000000a00 */
[----:B------:R-:W-:-:S03]  /*217e0*/  IMAD.WIDE R56, R3, 0x2, R56 ;  /* 0x0000000203387825 */ /* 0x000fc600078e0238 */
[C---:B------:R-:W-:Y:S02]  /*217f0*/  IADD3 R29, P0, R56.reuse, 0x2000, RZ ;  /* 0x00002000381d7810 */ /* 0x040fe40007f1e0ff */
[----:B------:R-:W2:Y:S01]  /*21800*/  @P1 LDC R13, c[0x0][0xbf0] ;  /* 0x0002fc00ff0d1b82 */ /* 0x000ea20000000800 */
[----:B------:R-:W-:Y:S02]  /*21810*/  IADD3 R25, P5, R56, 0x1000, RZ ;  /* 0x0000100038197810 */ /* 0x000fe40007fbe0ff */
[----:B------:R-:W-:Y:S02]  /*21820*/  LOP3.LUT R28, R29, 0x380, RZ, 0xc0, !PT ;  /* 0x000003801d1c7812 */ /* 0x000fe400078ec0ff */
[----:B------:R-:W-:Y:S02]  /*21830*/  LOP3.LUT R24, R25, 0x380, RZ, 0xc0, !PT ;  /* 0x0000038019187812 */ /* 0x000fe400078ec0ff */
[----:B------:R-:W-:Y:S02]  /*21840*/  SHF.R.U64 R28, R28, 0x3, RZ ;  /* 0x000000031c1c7819 */ /* 0x000fe400000012ff */
[----:B------:R-:W-:-:S02]  /*21850*/  SHF.R.U64 R24, R24, 0x3, RZ ;  /* 0x0000000318187819 */ /* 0x000fc400000012ff */
[----:B------:R-:W-:Y:S02]  /*21860*/  LOP3.LUT R28, R28, R29, RZ, 0x3c, !PT ;  /* 0x0000001d1c1c7212 */ /* 0x000fe400078e3cff */
[----:B------:R-:W-:Y:S02]  /*21870*/  IADD3.X R29, RZ, R57, RZ, P0, !PT ;  /* 0x00000039ff1d7210 */ /* 0x000fe400007fe4ff */
[----:B------:R-:W-:Y:S02]  /*21880*/  IADD3 R3, P0, R56, 0x7000, RZ ;  /* 0x0000700038037810 */ /* 0x000fe40007f1e0ff */
[----:B------:R-:W-:Y:S01]  /*21890*/  LOP3.LUT R24, R24, R25, RZ, 0x3c, !PT ;  /* 0x0000001918187212 */ /* 0x000fe200078e3cff */
[--C-:B------:R-:W-:Y:S01]  /*218a0*/  IMAD.X R25, RZ, RZ, R57.reuse, P5 ;  /* 0x000000ffff197224 */ /* 0x100fe200028e0639 */
[----:B------:R-:W-:Y:S01]  /*218b0*/  LOP3.LUT R0, R3, 0x380, RZ, 0xc0, !PT ;  /* 0x0000038003007812 */ /* 0x000fe200078ec0ff */
[----:B------:R-:W-:Y:S01]  /*218c0*/  IMAD.X R49, RZ, RZ, R57, P0 ;  /* 0x000000ffff317224 */ /* 0x000fe200000e0639 */
[C---:B------:R-:W-:Y:S01]  /*218d0*/  IADD3 R33, P2, R56.reuse, 0x3000, RZ ;  /* 0x0000300038217810 */ /* 0x040fe20007f5e0ff */
[----:B------:R-:W5:Y:S01]  /*218e0*/  LD.E.128 R28, desc[UR54][R28.64] ;  /* 0x000000361c1c7980 */ /* 0x000f62000c101d00 */
[----:B------:R-:W-:-:S02]  /*218f0*/  IADD3 R37, P3, R56, 0x4000, RZ ;  /* 0x0000400038257810 */ /* 0x000fc40007f7e0ff */
[C---:B------:R-:W-:Y:S01]  /*21900*/  IADD3 R41, P4, R56.reuse, 0x5000, RZ ;  /* 0x0000500038297810 */ /* 0x040fe20007f9e0ff */
[----:B------:R-:W5:Y:S01]  /*21910*/  LD.E.128 R24, desc[UR54][R24.64] ;  /* 0x0000003618187980 */ /* 0x000f62000c101d00 */
[----:B------:R-:W-:Y:S02]  /*21920*/  IADD3 R45, P5, R56, 0x6000, RZ ;  /* 0x00006000382d7810 */ /* 0x000fe40007fbe0ff */
[----:B------:R-:W-:Y:S02]  /*21930*/  SHF.R.U64 R0, R0, 0x3, RZ ;  /* 0x0000000300007819 */ /* 0x000fe400000012ff */
[----:B------:R-:W-:Y:S02]  /*21940*/  LOP3.LUT R32, R33, 0x380, RZ, 0xc0, !PT ;  /* 0x0000038021207812 */ /* 0x000fe400078ec0ff */
[----:B------:R-:W-:Y:S02]  /*21950*/  LOP3.LUT R36, R37, 0x380, RZ, 0xc0, !PT ;  /* 0x0000038025247812 */ /* 0x000fe400078ec0ff */
[----:B------:R-:W-:-:S02]  /*21960*/  LOP3.LUT R40, R41, 0x380, RZ, 0xc0, !PT ;  /* 0x0000038029287812 */ /* 0x000fc400078ec0ff */
[----:B------:R-:W-:Y:S02]  /*21970*/  LOP3.LUT R44, R45, 0x380, RZ, 0xc0, !PT ;  /* 0x000003802d2c7812 */ /* 0x000fe400078ec0ff */
[----:B0-----:R-:W-:Y:S02]  /*21980*/  LOP3.LUT R5, R56, 0x380, RZ, 0xc0, !PT ;  /* 0x0000038038057812 */ /* 0x001fe400078ec0ff */
[----:B------:R-:W-:Y:S01]  /*21990*/  LOP3.LUT R48, R0, R3, RZ, 0x3c, !PT ;  /* 0x0000000300307212 */ /* 0x000fe200078e3cff */
[----:B------:R-:W-:Y:S01]  /*219a0*/  IMAD R3, R100, UR4, RZ ;  /* 0x0000000464037c24 */ /* 0x000fe2000f8e02ff */
[----:B------:R-:W-:Y:S02]  /*219b0*/  SHF.R.U64 R32, R32, 0x3, RZ ;  /* 0x0000000320207819 */ /* 0x000fe400000012ff */
[----:B------:R-:W-:Y:S02]  /*219c0*/  SHF.R.U64 R36, R36, 0x3, RZ ;  /* 0x0000000324247819 */ /* 0x000fe400000012ff */
[----:B------:R-:W-:-:S02]  /*219d0*/  SHF.R.U64 R40, R40, 0x3, RZ ;  /* 0x0000000328287819 */ /* 0x000fc400000012ff */
[----:B------:R-:W-:Y:S01]  /*219e0*/  SHF.R.U64 R44, R44, 0x3, RZ ;  /* 0x000000032c2c7819 */ /* 0x000fe200000012ff */
[C---:B------:R-:W-:Y:S01]  /*219f0*/  IMAD R9, R98.reuse, UR5, R3 ;  /* 0x0000000562097c24 */ /* 0x040fe2000f8e0203 */
[----:B------:R-:W-:Y:S01]  /*21a00*/  SHF.R.U64 R5, R5, 0x3, RZ ;  /* 0x0000000305057819 */ /* 0x000fe200000012ff */
[----:B------:R-:W-:Y:S01]  /*21a10*/  IMAD.WIDE.U32 R2, R98, UR4, RZ ;  /* 0x0000000462027c25 */ /* 0x000fe2000f8e00ff */
[----:B------:R-:W-:Y:S01]  /*21a20*/  LOP3.LUT R32, R32, R33, RZ, 0x3c, !PT ;  /* 0x0000002120207212 */ /* 0x000fe200078e3cff */
[----:B------:R-:W-:Y:S01]  /*21a30*/  ULDC.64 UR4, c[0x0][0xae8] ;  /* 0x0002ba0000047ab9 */ /* 0x000fe20000000a00 */
[----:B------:R-:W-:Y:S01]  /*21a40*/  LOP3.LUT R36, R36, R37, RZ, 0x3c, !PT ;  /* 0x0000002524247212 */ /* 0x000fe200078e3cff */
[--C-:B------:R-:W-:Y:S01]  /*21a50*/  IMAD.X R33, RZ, RZ, R57.reuse, P2 ;  /* 0x000000ffff217224 */ /* 0x100fe200010e0639 */
[----:B------:R-:W-:Y:S01]  /*21a60*/  LOP3.LUT R40, R40, R41, RZ, 0x3c, !PT ;  /* 0x0000002928287212 */ /* 0x000fe200078e3cff */
[--C-:B------:R-:W-:Y:S01]  /*21a70*/  IMAD.X R37, RZ, RZ, R57.reuse, P3 ;  /* 0x000000ffff257224 */ /* 0x100fe200018e0639 */
[----:B------:R-:W-:Y:S01]  /*21a80*/  LOP3.LUT R44, R44, R45, RZ, 0x3c, !PT ;  /* 0x0000002d2c2c7212 */ /* 0x000fe200078e3cff */
[----:B------:R-:W-:Y:S01]  /*21a90*/  IMAD.X R41, RZ, RZ, R57, P4 ;  /* 0x000000ffff297224 */ /* 0x000fe200020e0639 */
[----:B------:R-:W-:Y:S01]  /*21aa0*/  IADD3.X R45, RZ, R57, RZ, P5, !PT ;  /* 0x00000039ff2d7210 */ /* 0x000fe20002ffe4ff */
[----:B------:R-:W-:Y:S01]  /*21ab0*/  IMAD R0, R210, 0x20, R236 ;  /* 0x00000020d2007824 */ /* 0x000fe200078e02ec */
[----:B------:R-:W-:Y:S01]  /*21ac0*/  LOP3.LUT R56, R5, R56, RZ, 0x3c, !PT ;  /* 0x0000003805387212 */ /* 0x000fe200078e3cff */
[----:B------:R-:W-:Y:S01]  /*21ad0*/  IMAD.IADD R3, R3, 0x1, R9 ;  /* 0x0000000103037824 */ /* 0x000fe200078e0209 */
[----:B------:R-:W5:Y:S01]  /*21ae0*/  LD.E.128 R32, desc[UR54][R32.64] ;  /* 0x0000003620207980 */ /* 0x000f62000c101d00 */
[----:B------:R-:W-:Y:S01]  /*21af0*/  SHF.R.S32.HI R8, RZ, 0x1f, R15 ;  /* 0x0000001fff087819 */ /* 0x000fe2000001140f */
[----:B------:R-:W-:-:S02]  /*21b00*/  IMAD.WIDE.U32 R2, R204, UR4, R2 ;  /* 0x00000004cc027c25 */ /* 0x000fc4000f8e0002 */
[----:B------:R0:W5:Y:S01]  /*21b10*/  LD.E.128 R4, desc[UR54][R56.64] ;  /* 0x0000003638047980 */ /* 0x000162000c101d00 */
[----:B------:R-:W-:-:S03]  /*21b20*/  LEA R12, R215, R0, 0x7 ;  /* 0x00000000d70c7211 */ /* 0x000fc600078e38ff */
[----:B------:R-:W5:Y:S04]  /*21b30*/  LD.E.128 R36, desc[UR54][R36.64] ;  /* 0x0000003624247980 */ /* 0x000f68000c101d00 */
[----:B------:R-:W5:Y:S04]  /*21b40*/  LD.E.128 R40, desc[UR54][R40.64] ;  /* 0x0000003628287980 */ /* 0x000f68000c101d00 */
[----:B------:R-:W5:Y:S04]  /*21b50*/  LD.E.128 R44, desc[UR54][R44.64] ;  /* 0x000000362c2c7980 */ /* 0x000f68000c101d00 */
[----:B------:R-:W5:Y:S01]  /*21b60*/  LD.E.128 R48, desc[UR54][R48.64] ;  /* 0x0000003630307980 */ /* 0x000f62000c101d00 */
[----:B------:R-:W-:Y:S01]  /*21b70*/  @!PT LDS RZ, [RZ] ;  /* 0x00000000fffff984 */ /* 0x000fe20000000800 */
[----:B------:R-:W-:Y:S01]  /*21b80*/  @!PT LDS RZ, [RZ] ;  /* 0x00000000fffff984 */ /* 0x000fe20000000800 */
[----:B------:R-:W-:Y:S01]  /*21b90*/  @!PT LDS RZ, [RZ] ;  /* 0x00000000fffff984 */ /* 0x000fe20000000800 */
[----:B------:R-:W-:Y:S01]  /*21ba0*/  @!PT LDS RZ, [RZ] ;  /* 0x00000000fffff984 */ /* 0x000fe20000000800 */
[----:B------:R3:W-:Y:S06]  /*21bb0*/  MEMBAR.ALL.CTA ;  /* 0x0000000000007992 */ /* 0x0007ec0000008000 */
[----:B---3--:R-:W3:Y:S01]  /*21bc0*/  FENCE.VIEW.ASYNC.S ;  /* 0x00000000000073c6 */ /* 0x008ee20000000000 */
[----:B------:R-:W-:Y:S01]  /*21bd0*/  IMAD R3, R204, UR5, R3 ;  /* 0x00000005cc037c24 */ /* 0x000fe2000f8e0203 */
[----:B------:R-:W-:Y:S01]  /*21be0*/  ULDC.64 UR4, c[0x0][0xaf0] ;  /* 0x0002bc0000047ab9 */ /* 0x000fe20000000a00 */
[----:B-1----:R-:W-:-:S04]  /*21bf0*/  @P1 IMAD.HI.U32 R0, R12, R11, RZ ;  /* 0x0000000b0c001227 */ /* 0x002fc800078e00ff */
[----:B------:R-:W-:Y:S02]  /*21c00*/  IMAD R8, R8, UR4, RZ ;  /* 0x0000000408087c24 */ /* 0x000fe4000f8e02ff */
[----:B------:R-:W-:Y:S01]  /*21c10*/  IMAD.MOV.U32 R9, RZ, RZ, R12 ;  /* 0x000000ffff097224 */ /* 0x000fe200078e000c */
[----:B--2---:R-:W-:Y:S01]  /*21c20*/  @P1 SHF.R.U32.HI R9, RZ, R13, R0 ;  /* 0x0000000dff091219 */ /* 0x004fe20000011600 */
[C---:B------:R-:W-:Y:S02]  /*21c30*/  IMAD R11, R15.reuse, UR5, R8 ;  /* 0x000000050f0b7c24 */ /* 0x040fe4000f8e0208 */
[----:B------:R-:W-:Y:S01]  /*21c40*/  IMAD.WIDE.U32 R2, R15, UR4, R2 ;  /* 0x000000040f027c25 */ /* 0x000fe2000f8e0002 */
[----:B------:R-:W-:Y:S01]  /*21c50*/  SHF.R.S32.HI R8, RZ, 0x1f, R9 ;  /* 0x0000001fff087819 */ /* 0x000fe20000011409 */
[----:B------:R-:W-:Y:S01]  /*21c60*/  ULDC.64 UR4, c[0x0][0xae0] ;  /* 0x0002b80000047ab9 */ /* 0x000fe20000000a00 */
[----:B------:R-:W-:Y:S01]  /*21c70*/  IADD3 R0, R16, 0x29820, RZ ;  /* 0x0002982010007810 */ /* 0x000fe20007ffe0ff */
[----:B------:R-:W-:-:S02]  /*21c80*/  IMAD.IADD R3, R3, 0x1, R11 ;  /* 0x0000000103037824 */ /* 0x000fc400078e020b */
[----:B------:R-:W-:Y:S01]  /*21c90*/  IMAD.MOV R11, RZ, RZ, -R9 ;  /* 0x000000ffff0b7224 */ /* 0x000fe200078e0a09 */
[----:B------:R-:W-:Y:S01]  /*21ca0*/  PRMT R0, RZ, 0x654, R0 ;  /* 0x00000654ff007816 */ /* 0x000fe20000000000 */
[----:B------:R-:W-:Y:S02]  /*21cb0*/  IMAD R8, R8, UR4, RZ ;  /* 0x0000000408087c24 */ /* 0x000fe4000f8e02ff */
[----:B------:R-:W-:Y:S01]  /*21cc0*/  IMAD R11, R14, R11, R12 ;  /* 0x0000000b0e0b7224 */ /* 0x000fe200078e020c */
[----:B---3--:R1:W-:Y:S01]  /*21cd0*/  SYNCS.ARRIVE.TRANS64.RED.A1T0 RZ, [R0+URZ], RZ ;  /* 0x000000ff00ff79a7 */ /* 0x0083e2000810043f */
[C---:B------:R-:W-:Y:S02]  /*21ce0*/  IMAD R13, R9.reuse, UR5, R8 ;  /* 0x00000005090d7c24 */ /* 0x040fe4000f8e0208 */
[----:B------:R-:W-:Y:S01]  /*21cf0*/  IMAD.WIDE.U32 R2, R9, UR4, R2 ;  /* 0x0000000409027c25 */ /* 0x000fe2000f8e0002 */
[----:B------:R-:W-:Y:S01]  /*21d00*/  ULDC.64 UR4, c[0x0][0xad8] ;  /* 0x0002b60000047ab9 */ /* 0x000fe20000000a00 */
[----:B-1----:R-:W-:-:S02]  /*21d10*/  SHF.R.S32.HI R0, RZ, 0x1f, R11 ;  /* 0x0000001fff007819 */ /* 0x002fc4000001140b */
[----:B------:R-:W-:-:S03]  /*21d20*/  IMAD.IADD R3, R3, 0x1, R13 ;  /* 0x0000000103037824 */ /* 0x000fc600078e020d */
[----:B------:R-:W-:Y:S02]  /*21d30*/  IMAD R0, R0, UR4, RZ ;  /* 0x0000000400007c24 */ /* 0x000fe4000f8e02ff */
[----:B------:R-:W-:-:S04]  /*21d40*/  IMAD.WIDE.U32 R8, R11, UR4, R2 ;  /* 0x000000040b087c25 */ /* 0x000fc8000f8e0002 */
[----:B------:R-:W-:Y:S01]  /*21d50*/  IMAD R3, R11, UR5, R0 ;  /* 0x000000050b037c24 */ /* 0x000fe2000f8e0200 */
[----:B------:R-:W-:Y:S02]  /*21d60*/  ULDC.64 UR4, c[0x0][0xa80] ;  /* 0x0002a00000047ab9 */ /* 0x000fe40000000a00 */
[----:B------:R-:W-:Y:S01]  /*21d70*/  LEA R2, P0, R8, UR4, 0x1 ;  /* 0x0000000408027c11 */ /* 0x000fe2000f8008ff */
[----:B------:R-:W-:Y:S01]  /*21d80*/  IMAD.IADD R3, R9, 0x1, R3 ;  /* 0x0000000109037824 */ /* 0x000fe200078e0203 */
[----:B------:R-:W-:-:S04]  /*21d90*/  UMOV UR4, 0xffffffff ;  /* 0xffffffff00047882 */ /* 0x000fc80000000000 */
[----:B------:R-:W-:Y:S01]  /*21da0*/  LEA.HI.X R3, R8, UR5, R3, 0x1, P0 ;  /* 0x0000000508037c11 */ /* 0x000fe200080f0c03 */
[----:B0-----:R-:W-:Y:S06]  /*21db0*/  BRA.DIV UR4, `(.L_x_500) ;  /* 0x000000ba04287947 */ /* 0x001fec000b800000 */
[----:B------:R0:W1:Y:S04]  /*21dc0*/  SHFL.IDX PT, R0, R3, RZ, 0x181f ;  /* 0x00181fff03007589 */ /* 0x00006800000e0000 */
[----:B------:R0:W2:Y:S02]  /*21dd0*/  SHFL.IDX PT, R14, R2, RZ, 0x181f ;  /* 0x00181fff020e7589 */ /* 0x0000a400000e0000 */
.L_x_751:
[----:B------:R-:W-:Y:S01]  /*21de0*/  IMAD R21, R215, 0x80, R236 ;  /* 0x00000080d7157824 */ /* 0x000fe200078e02ec */
[----:B------:R-:W-:Y:S04]  /*21df0*/  BSSY B1, `(.L_x_501) ;  /* 0x000000e000017945 */ /* 0x000fe80003800000 */
[----:B------:R-:W-:-:S13]  /*21e00*/  ISETP.GE.AND P0, PT, R21, R10, PT ;  /* 0x0000000a1500720c */ /* 0x000fda0003f06270 */
[----:B------:R-:W-:Y:S05]  /*21e10*/  @P0 BRA `(.L_x_502) ;  /* 0x00000000002c0947 */ /* 0x000fea0003800000 */
[----:B------:R-:W-:Y:S01]  /*21e20*/  ULDC UR4, c[0x0][0xac8] ;  /* 0x0002b20000047ab9 */ /* 0x000fe20000000800 */
[----:B------:R-:W-:Y:S02]  /*21e30*/  SHF.R.S32.HI R12, RZ, 0x1f, R203 ;  /* 0x0000001fff0c7819 */ /* 0x000fe400000114cb */
[----:B------:R-:W-:Y:S02]  /*21e40*/  ISETP.GE.AND P0, PT, R203, UR4, PT ;  /* 0x00000004cb007c0c */ /* 0x000fe4000bf06270 */
[----:B------:R-:W-:Y:S02]  /*21e50*/  ISETP.GE.AND P1, PT, R209, UR4, PT ;  /* 0x00000004d1007c0c */ /* 0x000fe4000bf26270 */
[----:B------:R-:W-:-:S09]  /*21e60*/  SHF.R.S32.HI R11, RZ, 0x1f, R209 ;  /* 0x0000001fff0b7819 */ /* 0x000fd200000114d1 */
[-C--:B--2---:R-:W-:Y:S02]  /*21e70*/  @!P0 LEA R8, P2, R203, R14.reuse, 0x1 ;  /* 0x0000000ecb088211 */ /* 0x084fe400078408ff */
[----:B------:R-:W-:Y:S02]  /*21e80*/  @!P1 LEA R14, P3, R209, R14, 0x1 ;  /* 0x0000000ed10e9211 */ /* 0x000fe400078608ff */
[-C--:B-1----:R-:W-:Y:S02]  /*21e90*/  @!P0 LEA.HI.X R9, R203, R0.reuse, R12, 0x1, P2 ;  /* 0x00000000cb098211 */ /* 0x082fe400010f0c0c */
[----:B------:R-:W-:-:S03]  /*21ea0*/  @!P1 LEA.HI.X R15, R209, R0, R11, 0x1, P3 ;  /* 0x00000000d10f9211 */ /* 0x000fc600018f0c0b */
[----:B-----5:R3:W-:Y:S04]  /*21eb0*/  @!P0 ST.E.128 desc[UR54][R8.64], R4 ;  /* 0x0000000408008985 */ /* 0x0207e8000c101d36 */
[----:B------:R3:W-:Y:S02]  /*21ec0*/  @!P1 ST.E.128 desc[UR54][R14.64], R36 ;  /* 0x000000240e009985 */ /* 0x0007e4000c101d36 */
.L_x_502:
[----:B------:R-:W-:Y:S05]  /*21ed0*/  BSYNC B1 ;  /* 0x0000000000017941 */ /* 0x000fea0003800000 */
.L_x_501:
[----:B------:R-:W-:-:S03]  /*21ee0*/  UMOV UR4, 0xffffffff ;  /* 0xffffffff00047882 */ /* 0x000fc60000000000 */
[----:B------:R-:W-:Y:S05]  /*21ef0*/  BRA.DIV UR4, `(.L_x_503) ;  /* 0x000000ba040c7947 */ /* 0x000fea000b800000 */
[----:B-1----:R1:W4:Y:S04]  /*21f00*/  SHFL.IDX PT, R0, R3, 0x1, 0x181f ;  /* 0x00381f0003007f89 */ /* 0x00232800000e0000 */
[----:B--23--:R1:W2:Y:S02]  /*21f10*/  SHFL.IDX PT, R14, R2, 0x1, 0x181f ;  /* 0x00381f00020e7f89 */ /* 0x00c2a400000e0000 */
.L_x_755:
[----:B-----5:R-:W-:Y:S01]  /*21f20*/  IADD3 R5, R21, 0x20, RZ ;  /* 0x0000002015057810 */ /* 0x020fe20007ffe0ff */
[----:B------:R-:W-:Y:S03]  /*21f30*/  BSSY B1, `(.L_x_504) ;  /* 0x000000e000017945 */ /* 0x000fe60003800000 */
        /* <DEDUP_REMOVED lines=9> */
[-C--:B----4-:R-:W-:Y:S02]  /*21fd0*/  @!P2 LEA.HI.X R5, R203, R0.reuse, R7, 0x1, P0 ;  /* 0x00000000cb05a211 */ /* 0x090fe400000f0c07 */
[----:B------:R-:W-:-:S03]  /*21fe0*/  @!P3 LEA.HI.X R15, R209, R0, R6, 0x1, P1 ;  /* 0x00000000d10fb211 */ /* 0x000fc600008f0c06 */
[----:B------:R3:W-:Y:S04]  /*21ff0*/  @!P2 ST.E.128 desc[UR54][R4.64], R24 ;  /* 0x000000180400a985 */ /* 0x0007e8000c101d36 */
[----:B------:R3:W-:Y:S02]  /*22000*/  @!P3 ST.E.128 desc[UR54][R14.64], R40 ;  /* 0x000000280e00b985 */ /* 0x0007e4000c101d36 */
.L_x_505:
[----:B------:R-:W-:Y:S05]  /*22010*/  BSYNC B1 ;  /* 0x0000000000017941 */ /* 0x000fea0003800000 */
.L_x_504:
[----:B------:R-:W-:-:S03]  /*22020*/  UMOV UR4, 0xffffffff ;  /* 0xffffffff00047882 */ /* 0x000fc60000000000 */
[----:B------:R-:W-:Y:S05]  /*22030*/  BRA.DIV UR4, `(.L_x_506) ;  /* 0x000000ba04047947 */ /* 0x000fea000b800000 */
[----:B----4-:R4:W0:Y:S04]  /*22040*/  SHFL.IDX PT, R0, R3, 0x2, 0x181f ;  /* 0x00581f0003007f89 */ /* 0x01082800000e0000 */
[----:B--23--:R4:W2:Y:S02]  /*22050*/  SHFL.IDX PT, R14, R2, 0x2, 0x181f ;  /* 0x00581f00020e7f89 */ /* 0x00c8a400000e0000 */
.L_x_759:
[----:B------:R-:W-:Y:S01]  /*22060*/  VIADD R5, R21, 0x40 ;  /* 0x0000004015057836 */ /* 0x000fe20000000000 */
        /* <DEDUP_REMOVED lines=10> */
[-C--:B0-----:R-:W-:Y:S02]  /*22110*/  @!P2 LEA.HI.X R5, R203, R0.reuse, R7, 0x1, P0 ;  /* 0x00000000cb05a211 */ /* 0x081fe400000f0c07 */
[----:B------:R-:W-:-:S03]  /*22120*/  @!P3 LEA.HI.X R15, R209, R0, R6, 0x1, P1 ;  /* 0x00000000d10fb211 */ /* 0x000fc600008f0c06 */
[----:B------:R3:W-:Y:S04]  /*22130*/  @!P2 ST.E.128 desc[UR54][R4.64], R28 ;  /* 0x0000001c0400a985 */ /* 0x0007e8000c101d36 */
[----:B------:R3:W-:Y:S02]  /*22140*/  @!P3 ST.E.128 desc[UR54][R14.64], R44 ;  /* 0x0000002c0e00b985 */ /* 0x0007e4000c101d36 */
.L_x_508:
[----:B------:R-:W-:Y:S05]  /*22150*/  BSYNC B1 ;  /* 0x0000000000017941 */ /* 0x000fea0003800000 */
.L_x_507:
[----:B------:R-:W-:-:S03]  /*22160*/  UMOV UR4, 0xffffffff ;  /* 0xffffffff00047882 */ /* 0x000fc60000000000 */
[----:B------:R-:W-:Y:S05]  /*22170*/  BRA.DIV UR4, `(.L_x_509) ;  /* 0x000000b604fc7947 */ /* 0x000fea000b800000 */
[----:B0-----:R0:W0:Y:S04]  /*22180*/  SHFL.IDX PT, R0, R3, 0x3, 0x181f ;  /* 0x00781f0003007f89 */ /* 0x00102800000e0000 */
[----:B--23--:R2:W3:Y:S02]  /*22190*/  SHFL.IDX PT, R14, R2, 0x3, 0x181f ;  /* 0x00781f00020e7f89 */ /* 0x00c4e400000e0000 */
.L_x_763:
[----:B01--4-:R-:W-:-:S05]  /*221a0*/  VIADD R3, R21, 0x60 ;  /* 0x0000006015037836 */ /* 0x013fca0000000000 */
[----:B------:R-:W-:-:S13]  /*221b0*/  ISETP.GE.AND P0, PT, R3, R10, PT ;  /* 0x0000000a0300720c */ /* 0x000fda0003f06270 */
[----:B------:R-:W-:Y:S05]  /*221c0*/  @P0 BRA `(.L_x_510) ;  /* 0x0000001c008c0947 */ /* 0x000fea0003800000 */
[----:B------:R-:W-:Y:S01]  /*221d0*/  ULDC UR4, c[0x0][0xac8] ;  /* 0x0002b20000047ab9 */ /* 0x000fe20000000800 */
[----:B------:R-:W-:Y:S02]  /*221e0*/  SHF.R.S32.HI R4, RZ, 0x1f, R203 ;  /* 0x0000001fff047819 */ /* 0x000fe400000114cb */
[----:B------:R-:W-:-:S13]  /*221f0*/  ISETP.GE.AND P1, PT, R203, UR4, PT ;  /* 0x00000004cb007c0c */ /* 0x000fda000bf26270 */
[----:B--23--:R-:W-:-:S04]  /*22200*/  @!P1 LEA R2, P0, R203, R14, 0x1 ;  /* 0x0000000ecb029211 */ /* 0x00cfc800078008ff */
[----:B------:R-:W-:Y:S02]  /*22210*/  @!P1 LEA.HI.X R3, R203, R0, R4, 0x1, P0 ;  /* 0x00000000cb039211 */ /* 0x000fe400000f0c04 */
[----:B------:R-:W-:-:S03]  /*22220*/  ISETP.GE.AND P0, PT, R209, UR4, PT ;  /* 0x00000004d1007c0c */ /* 0x000fc6000bf06270 */
[----:B------:R4:W-:Y:S10]  /*22230*/  @!P1 ST.E.128 desc[UR54][R2.64], R32 ;  /* 0x0000002002009985 */ /* 0x0009f4000c101d36 */
[----:B------:R-:W-:Y:S05]  /*22240*/  @P0 BRA `(.L_x_510) ;  /* 0x0000001c006c0947 */ /* 0x000fea0003800000 */
[----:B------:R-:W-:Y:S02]  /*22250*/  SHF.R.S32.HI R4, RZ, 0x1f, R209 ;  /* 0x0000001fff047819 */ /* 0x000fe400000114d1 */
[----:B------:R-:W-:-:S04]  /*22260*/  LEA R14, P0, R209, R14, 0x1 ;  /* 0x0000000ed10e7211 */ /* 0x000fc800078008ff */
[----:B------:R-:W-:-:S05]  /*22270*/  LEA.HI.X R15, R209, R0, R4, 0x1, P0 ;  /* 0x00000000d10f7211 */ /* 0x000fca00000f0c04 */
[----:B------:R0:W-:Y:S01]  /*22280*/  ST.E.128 desc[UR54][R14.64], R48 ;  /* 0x000000300e007985 */ /* 0x0001e2000c101d36 */
[----:B------:R-:W-:Y:S05]  /*22290*/  BRA `(.L_x_510) ;  /* 0x0000001c00587947 */ /* 0x000fea0003800000 */
.L_x_499:
[----:B------:R-:W-:Y:S01]  /*222a0*/  ULDC.64 UR4, c[0x0][0xb08] ;  /* 0x0002c20000047ab9 */ /* 0x000fe20000000a00 */
[----:B------:R-:W1:Y:S01]  /*222b0*/  @P1 LDC R8, c[0x0][0xbec] ;  /* 0x0002fb00ff081b82 */ /* 0x000e620000000800 */
[----:B0-----:R-:W-:Y:S01]  /*222c0*/  IMAD R7, R100, UR4, RZ ;  /* 0x0000000464077c24 */ /* 0x001fe2000f8e02ff */
[----:B------:R-:W-:Y:S01]  /*222d0*/  SHF.R.S32.HI R6, RZ, 0x1f, R15 ;  /* 0x0000001fff067819 */ /* 0x000fe2000001140f */
[----:B------:R-:W-:-:S04]  /*222e0*/  IMAD.WIDE.U32 R4, R98, UR4, RZ ;  /* 0x0000000462047c25 */ /* 0x000fc8000f8e00ff */
[----:B------:R-:W-:Y:S01]  /*222f0*/  IMAD R7, R98, UR5, R7 ;  /* 0x0000000562077c24 */ /* 0x000fe2000f8e0207 */
[----:B------:R-:W0:Y:S01]  /*22300*/  @P1 LDC R11, c[0x0][0xbf0] ;  /* 0x0002fc00ff0b1b82 */ /* 0x000e220000000800 */
[----:B------:R-:W-:Y:S01]  /*22310*/  ULDC.64 UR4, c[0x0][0xb38] ;  /* 0x0002ce0000047ab9 */ /* 0x000fe20000000a00 */
[----:B------:R-:W-:Y:S02]  /*22320*/  VIADD R28, R218, 0x8 ;  /* 0x00000008da1c7836 */ /* 0x000fe40000000000 */
[----:B------:R-:W-:Y:S01]  /*22330*/  IMAD.IADD R5, R5, 0x1, R7 ;  /* 0x0000000105057824 */ /* 0x000fe200078e0207 */
[----:B------:R-:W-:Y:S02]  /*22340*/  MOV R7, R35 ;  /* 0x0000002300077202 */ /* 0x000fe40000000f00 */
[----:B------:R-:W-:Y:S01]  /*22350*/  SHF.R.S32.HI R30, RZ, 0x1f, R28 ;  /* 0x0000001fff1e7819 */ /* 0x000fe2000001141c */
[----:B------:R-:W-:-:S04]  /*22360*/  IMAD.WIDE.U32 R4, R204, UR4, R4 ;  /* 0x00000004cc047c25 */ /* 0x000fc8000f8e0004 */
[----:B------:R-:W-:Y:S01]  /*22370*/  IMAD R5, R204, UR5, R5 ;  /* 0x00000005cc057c24 */ /* 0x000fe2000f8e0205 */
[----:B------:R-:W-:Y:S02]  /*22380*/  ULDC.64 UR4, c[0x0][0xb40] ;  /* 0x0002d00000047ab9 */ /* 0x000fe40000000a00 */
[----:B------:R-:W-:Y:S02]  /*22390*/  IMAD R6, R6, UR4, RZ ;  /* 0x0000000406067c24 */ /* 0x000fe4000f8e02ff */
[----:B------:R-:W-:-:S04]  /*223a0*/  IMAD.WIDE.U32 R4, R15, UR4, R4 ;  /* 0x000000040f047c25 */ /* 0x000fc8000f8e0004 */
[----:B------:R-:W-:Y:S01]  /*223b0*/  IMAD R9, R15, UR5, R6 ;  /* 0x000000050f097c24 */ /* 0x000fe2000f8e0206 */
[----:B------:R-:W-:Y:S01]  /*223c0*/  ULDC.64 UR4, c[0x0][0xb48] ;  /* 0x0002d20000047ab9 */ /* 0x000fe20000000a00 */
[----:B-1----:R-:W-:-:S04]  /*223d0*/  @P1 IMAD.HI.U32 R8, R35, R8, RZ ;  /* 0x0000000823081227 */ /* 0x002fc800078e00ff */
[----:B------:R-:W-:Y:S01]  /*223e0*/  IMAD.IADD R5, R5, 0x1, R9 ;  /* 0x0000000105057824 */ /* 0x000fe200078e0209 */
[----:B0-----:R-:W-:Y:S01]  /*223f0*/  @P1 SHF.R.U32.HI R7, RZ, R11, R8 ;  /* 0x0000000bff071219 */ /* 0x001fe20000011608 */
[----:B------:R-:W-:Y:S02]  /*22400*/  VIADD R8, R16, 0x29820 ;  /* 0x0002982010087836 */ /* 0x000fe40000000000 */
[C---:B------:R-:W-:Y:S01]  /*22410*/  IMAD.WIDE.U32 R4, R217.reuse, UR4, R4 ;  /* 0x00000004d9047c25 */ /* 0x040fe2000f8e0004 */
[--C-:B------:R-:W-:Y:S02]  /*22420*/  SHF.R.S32.HI R6, RZ, 0x1f, R7.reuse ;  /* 0x0000001fff067819 */ /* 0x100fe40000011407 */
[----:B------:R-:W-:Y:S01]  /*22430*/  PRMT R8, RZ, 0x654, R8 ;  /* 0x00000654ff087816 */ /* 0x000fe20000000008 */
[----:B------:R-:W-:Y:S02]  /*22440*/  IMAD.MOV R9, RZ, RZ, -R7 ;  /* 0x000000ffff097224 */ /* 0x000fe400078e0a07 */
[----:B------:R-:W-:Y:S01]  /*22450*/  IMAD R5, R217, UR5, R5 ;  /* 0x00000005d9057c24 */ /* 0x000fe2000f8e0205 */
[----:B------:R-:W-:Y:S01]  /*22460*/  ULDC.64 UR4, c[0x0][0xb30] ;  /* 0x0002cc0000047ab9 */ /* 0x000fe20000000a00 */
[----:B------:R-:W-:Y:S01]  /*22470*/  IMAD R9, R14, R9, R35 ;  /* 0x000000090e097224 */ /* 0x000fe200078e0223 */
[----:B------:R0:W-:Y:S01]  /*22480*/  SYNCS.ARRIVE.TRANS64.RED.A1T0 RZ, [R8+URZ], RZ ;  /* 0x000000ff08ff79a7 */ /* 0x0001e2000810043f */
[----:B------:R-:W-:-:S02]  /*22490*/  IMAD R6, R6, UR4, RZ ;  /* 0x0000000406067c24 */ /* 0x000fc4000f8e02ff */
[----:B------:R-:W-:-:S04]  /*224a0*/  IMAD.WIDE.U32 R4, R7, UR4, R4 ;  /* 0x0000000407047c25 */ /* 0x000fc8000f8e0004 */
[----:B------:R-:W-:Y:S01]  /*224b0*/  IMAD R11, R7, UR5, R6 ;  /* 0x00000005070b7c24 */ /* 0x000fe2000f8e0206 */
[----:B------:R-:W-:Y:S01]  /*224c0*/  SHF.R.S32.HI R6, RZ, 0x1f, R9 ;  /* 0x0000001fff067819 */ /* 0x000fe20000011409 */
[----:B------:R-:W-:-:S03]  /*224d0*/  ULDC.64 UR4, c[0x0][0xb28] ;  /* 0x0002ca0000047ab9 */ /* 0x000fc60000000a00 */
[----:B------:R-:W-:Y:S01]  /*224e0*/  IADD3 R5, R5, R11, RZ ;  /* 0x0000000b05057210 */ /* 0x000fe20007ffe0ff */
        /* <DEDUP_REMOVED lines=11> */
.L_x_766:
[----:B------:R-:W-:Y:S01]  /*225a0*/  ISETP.GE.AND P0, PT, R29, R10, PT ;  /* 0x0000000a1d00720c */ /* 0x000fe20003f06270 */
[----:B------:R-:W-:-:S12]  /*225b0*/  BSSY B1, `(.L_x_512) ;  /* 0x0000072000017945 */ /* 0x000fd80003800000 */
[----:B------:R-:W-:Y:S05]  /*225c0*/  @P0 BRA `(.L_x_513) ;  /* 0x0000000400c00947 */ /* 0x000fea0003800000 */
[----:B------:R-:W-:Y:S01]  /*225d0*/  ULDC UR4, c[0x0][0xac8] ;  /* 0x0002b20000047ab9 */ /* 0x000fe20000000800 */
[----:B------:R-:W-:Y:S02]  /*225e0*/  SHF.R.S32.HI R12, RZ, 0x1f, R233 ;  /* 0x0000001fff0c7819 */ /* 0x000fe400000114e9 */
[----:B------:R-:W-:Y:S02]  /*225f0*/  ISETP.GE.AND P0, PT, R218, UR4, PT ;  /* 0x00000004da007c0c */ /* 0x000fe4000bf06270 */
[----:B------:R-:W-:Y:S02]  /*22600*/  ISETP.GE.AND P3, PT, R28, UR4, PT ;  /* 0x000000041c007c0c */ /* 0x000fe4000bf66270 */
[----:B------:R-:W-:Y:S02]  /*22610*/  ISETP.GE.AND P2, PT, R233, UR4, PT ;  /* 0x00000004e9007c0c */ /* 0x000fe4000bf46270 */
[----:B------:R-:W-:Y:S02]  /*22620*/  ISETP.GE.AND P1, PT, R232, UR4, PT ;  /* 0x00000004e8007c0c */ /* 0x000fe4000bf26270 */
[----:B------:R-:W-:-:S05]  /*22630*/  SHF.R.S32.HI R11, RZ, 0x1f, R232 ;  /* 0x0000001fff0b7819 */ /* 0x000fca00000114e8 */
[-C--:B-1----:R-:W-:Y:S01]  /*22640*/  @!P0 MOV R7, R25.reuse ;  /* 0x0000001900078202 */ /* 0x082fe20000000f00 */
[----:B--2---:R-:W-:Y:S01]  /*22650*/  @!P0 IMAD.MOV.U32 R6, RZ, RZ, R14 ;  /* 0x000000ffff068224 */ /* 0x004fe200078e000e */
[----:B------:R-:W-:Y:S01]  /*22660*/  @!P3 LEA R4, P4, R28, R14, 0x2 ;  /* 0x0000000e1c04b211 */ /* 0x000fe200078810ff */
[----:B------:R-:W-:Y:S02]  /*22670*/  @!P0 IMAD.MOV.U32 R8, RZ, RZ, R99 ;  /* 0x000000ffff088224 */ /* 0x000fe400078e0063 */
[----:B------:R-:W-:Y:S01]  /*22680*/  @!P0 IMAD.WIDE R6, R218, 0x4, R6 ;  /* 0x00000004da068825 */ /* 0x000fe200078e0206 */
[----:B------:R-:W-:Y:S02]  /*22690*/  @!P3 LEA.HI.X R5, R28, R25, R30, 0x2, P4 ;  /* 0x000000191c05b211 */ /* 0x000fe400020f141e */
[----:B------:R-:W-:Y:S01]  /*226a0*/  @!P1 LOP3.LUT R75, R75, R74, RZ, 0x3c, !PT ;  /* 0x0000004a4b4b9212 */ /* 0x000fe200078e3cff */
[----:B------:R-:W-:-:S03]  /*226b0*/  @!P0 IMAD.MOV.U32 R9, RZ, RZ, R96 ;  /* 0x000000ffff098224 */ /* 0x000fc600078e0060 */
[----:B------:R-:W-:Y:S02]  /*226c0*/  @!P1 LOP3.LUT R74, R75, R74, RZ, 0x3c, !PT ;  /* 0x0000004a4b4a9212 */ /* 0x000fe400078e3cff */
[----:B------:R1:W-:Y:S01]  /*226d0*/  @!P0 ST.E.64 desc[UR54][R6.64], R8 ;  /* 0x0000000806008985 */ /* 0x0003e2000c101b36 */
[----:B------:R-:W-:Y:S02]  /*226e0*/  ISETP.GE.AND P0, PT, R231, UR4, PT ;  /* 0x00000004e7007c0c */ /* 0x000fe4000bf06270 */
[----:B------:R-:W-:Y:S01]  /*226f0*/  @!P1 LOP3.LUT R75, R75, R74, RZ, 0x3c, !PT ;  /* 0x0000004a4b4b9212 */ /* 0x000fe200078e3cff */
[----:B-1----:R-:W-:Y:S01]  /*22700*/  @!P3 IMAD.MOV.U32 R8, RZ, RZ, R97 ;  /* 0x000000ffff08b224 */ /* 0x002fe200078e0061 */
[----:B------:R-:W-:Y:S02]  /*22710*/  @!P3 MOV R9, R95 ;  /* 0x0000005f0009b202 */ /* 0x000fe40000000f00 */
[----:B------:R-:W-:-:S03]  /*22720*/  @!P2 LEA R6, P4, R233, R14, 0x2 ;  /* 0x0000000ee906a211 */ /* 0x000fc600078810ff */
[----:B------:R1:W-:Y:S01]  /*22730*/  @!P3 ST.E.64 desc[UR54][R4.64], R8 ;  /* 0x000000080400b985 */ /* 0x0003e2000c101b36 */
[----:B------:R-:W-:Y:S02]  /*22740*/  ISETP.GE.AND P3, PT, R230, UR4, PT ;  /* 0x00000004e6007c0c */ /* 0x000fe4000bf66270 */
[----:B------:R-:W-:Y:S02]  /*22750*/  @!P2 LEA.HI.X R7, R233, R25, R12, 0x2, P4 ;  /* 0x00000019e907a211 */ /* 0x000fe400020f140c */
[----:B------:R-:W-:Y:S01]  /*22760*/  SHF.R.S32.HI R12, RZ, 0x1f, R231 ;  /* 0x0000001fff0c7819 */ /* 0x000fe200000114e7 */
[----:B-1----:R-:W-:Y:S01]  /*22770*/  @!P2 IMAD.MOV.U32 R8, RZ, RZ, R94 ;  /* 0x000000ffff08a224 */ /* 0x002fe200078e005e */
[----:B------:R-:W-:Y:S01]  /*22780*/  @!P1 LEA R4, P5, R232, R14, 0x2 ;  /* 0x0000000ee8049211 */ /* 0x000fe200078a10ff */
[----:B------:R-:W-:-:S03]  /*22790*/  @!P2 IMAD.MOV.U32 R9, RZ, RZ, R93 ;  /* 0x000000ffff09a224 */ /* 0x000fc600078e005d */
[-C--:B------:R-:W-:Y:S02]  /*227a0*/  @!P1 LEA.HI.X R5, R232, R25.reuse, R11, 0x2, P5 ;  /* 0x00000019e8059211 */ /* 0x080fe400028f140b */
[----:B------:R1:W-:Y:S01]  /*227b0*/  @!P2 ST.E.64 desc[UR54][R6.64], R8 ;  /* 0x000000080600a985 */ /* 0x0003e2000c101b36 */
[----:B------:R-:W-:Y:S02]  /*227c0*/  ISETP.GE.AND P2, PT, R229, UR4, PT ;  /* 0x00000004e5007c0c */ /* 0x000fe4000bf46270 */
[----:B------:R-:W-:Y:S01]  /*227d0*/  SHF.R.S32.HI R11, RZ, 0x1f, R230 ;  /* 0x0000001fff0b7819 */ /* 0x000fe200000114e6 */
[----:B------:R2:W-:Y:S01]  /*227e0*/  @!P1 ST.E.64 desc[UR54][R4.64], R74 ;  /* 0x0000004a04009985 */ /* 0x0005e2000c101b36 */
[----:B------:R-:W-:Y:S02]  /*227f0*/  ISETP.GE.AND P1, PT, R228, UR4, PT ;  /* 0x00000004e4007c0c */ /* 0x000fe4000bf26270 */
[C---:B-1----:R-:W-:Y:S01]  /*22800*/  @!P0 LEA R6, P4, R231.reuse, R14, 0x2 ;  /* 0x0000000ee7068211 */ /* 0x042fe200078810ff */
[----:B------:R-:W-:Y:S01]  /*22810*/  @!P0 IMAD.MOV.U32 R8, RZ, RZ, R2 ;  /* 0x000000ffff088224 */ /* 0x000fe200078e0002 */
[----:B------:R-:W-:Y:S01]  /*22820*/  @!P0 MOV R9, R76 ;  /* 0x0000004c00098202 */ /* 0x000fe20000000f00 */
[----:B------:R-:W-:Y:S01]  /*22830*/  @!P3 IMAD.MOV.U32 R2, RZ, RZ, R3 ;  /* 0x000000ffff02b224 */ /* 0x000fe200078e0003 */
[----:B------:R-:W-:Y:S01]  /*22840*/  @!P0 LEA.HI.X R7, R231, R25, R12, 0x2, P4 ;  /* 0x00000019e7078211 */ /* 0x000fe200020f140c */
[----:B------:R-:W-:Y:S01]  /*22850*/  @!P3 IMAD.MOV.U32 R3, RZ, RZ, R0 ;  /* 0x000000ffff03b224 */ /* 0x000fe200078e0000 */
[----:B--2---:R-:W-:-:S02]  /*22860*/  @!P3 LEA R4, P5, R230, R14, 0x2 ;  /* 0x0000000ee604b211 */ /* 0x004fc400078a10ff */
[----:B------:R-:W-:Y:S01]  /*22870*/  SHF.R.S32.HI R12, RZ, 0x1f, R229 ;  /* 0x0000001fff0c7819 */ /* 0x000fe200000114e5 */
[----:B------:R1:W-:Y:S01]  /*22880*/  @!P0 ST.E.64 desc[UR54][R6.64], R8 ;  /* 0x0000000806008985 */ /* 0x0003e2000c101b36 */
[----:B------:R-:W-:Y:S02]  /*22890*/  @!P3 LEA.HI.X R5, R230, R25, R11, 0x2, P5 ;  /* 0x00000019e605b211 */ /* 0x000fe400028f140b */
[----:B------:R-:W-:Y:S02]  /*228a0*/  ISETP.GE.AND P0, PT, R227, UR4, PT ;  /* 0x00000004e3007c0c */ /* 0x000fe4000bf06270 */
[----:B------:R-:W-:Y:S01]  /*228b0*/  SHF.R.S32.HI R11, RZ, 0x1f, R228 ;  /* 0x0000001fff0b7819 */ /* 0x000fe200000114e4 */
[----:B------:R2:W-:Y:S01]  /*228c0*/  @!P3 ST.E.64 desc[UR54][R4.64], R2 ;  /* 0x000000020400b985 */ /* 0x0005e2000c101b36 */
[----:B------:R-:W-:Y:S02]  /*228d0*/  ISETP.GE.AND P3, PT, R226, UR4, PT ;  /* 0x00000004e2007c0c */ /* 0x000fe4000bf66270 */
[----:B------:R-:W-:-:S02]  /*228e0*/  SHF.R.S32.HI R0, RZ, 0x1f, R220 ;  /* 0x0000001fff007819 */ /* 0x000fc400000114dc */
[----:B-1----:R-:W-:-:S04]  /*228f0*/  @!P2 LEA R6, P5, R229, R14, 0x2 ;  /* 0x0000000ee506a211 */ /* 0x002fc800078a10ff */
[-C--:B------:R-:W-:Y:S01]  /*22900*/  @!P2 LEA.HI.X R7, R229, R25.reuse, R12, 0x2, P5 ;  /* 0x00000019e507a211 */ /* 0x080fe200028f140c */
[----:B--2---:R-:W-:Y:S01]  /*22910*/  @!P2 IMAD.MOV.U32 R4, RZ, RZ, R36 ;  /* 0x000000ffff04a224 */ /* 0x004fe200078e0024 */
[----:B------:R-:W-:Y:S02]  /*22920*/  @!P2 MOV R5, R20 ;  /* 0x000000140005a202 */ /* 0x000fe40000000f00 */
[C---:B------:R-:W-:Y:S02]  /*22930*/  @!P1 LEA R2, P4, R228.reuse, R14, 0x2 ;  /* 0x0000000ee4029211 */ /* 0x040fe400078810ff */
[----:B------:R-:W-:Y:S01]  /*22940*/  ISETP.GE.AND P5, PT, R225, UR4, PT ;  /* 0x00000004e1007c0c */ /* 0x000fe2000bfa6270 */
[----:B------:R1:W-:Y:S01]  /*22950*/  @!P2 ST.E.64 desc[UR54][R6.64], R4 ;  /* 0x000000040600a985 */ /* 0x0003e2000c101b36 */
[----:B------:R-:W-:Y:S02]  /*22960*/  @!P1 LEA.HI.X R3, R228, R25, R11, 0x2, P4 ;  /* 0x00000019e4039211 */ /* 0x000fe400020f140b */
[----:B------:R-:W-:-:S02]  /*22970*/  SHF.R.S32.HI R11, RZ, 0x1f, R227 ;  /* 0x0000001fff0b7819 */ /* 0x000fc400000114e3 */
[----:B------:R-:W-:Y:S01]  /*22980*/  SHF.R.S32.HI R12, RZ, 0x1f, R224 ;  /* 0x0000001fff0c7819 */ /* 0x000fe200000114e0 */
[----:B-1----:R-:W-:Y:S01]  /*22990*/  @!P1 IMAD.MOV.U32 R4, RZ, RZ, R37 ;  /* 0x000000ffff049224 */ /* 0x002fe200078e0025 */
[----:B------:R-:W-:Y:S01]  /*229a0*/  @!P0 LEA R6, P2, R227, R14, 0x2 ;  /* 0x0000000ee3068211 */ /* 0x000fe200078410ff */
[----:B------:R-:W-:-:S03]  /*229b0*/  @!P1 IMAD.MOV.U32 R5, RZ, RZ, R21 ;  /* 0x000000ffff059224 */ /* 0x000fc600078e0015 */
[----:B------:R-:W-:Y:S02]  /*229c0*/  @!P0 LEA.HI.X R7, R227, R25, R11, 0x2, P2 ;  /* 0x00000019e3078211 */ /* 0x000fe400010f140b */
[----:B------:R1:W-:Y:S01]  /*229d0*/  @!P1 ST.E.64 desc[UR54][R2.64], R4 ;  /* 0x0000000402009985 */ /* 0x0003e2000c101b36 */
[----:B------:R-:W-:Y:S02]  /*229e0*/  SHF.R.S32.HI R11, RZ, 0x1f, R226 ;  /* 0x0000001fff0b7819 */ /* 0x000fe400000114e2 */
[----:B------:R-:W-:Y:S02]  /*229f0*/  ISETP.GE.AND P1, PT, R224, UR4, PT ;  /* 0x00000004e0007c0c */ /* 0x000fe4000bf26270 */
[----:B------:R-:W-:Y:S01]  /*22a00*/  @!P5 LEA R8, P2, R225, R14, 0x2 ;  /* 0x0000000ee108d211 */ /* 0x000fe200078410ff */
[----:B-1----:R-:W-:Y:S01]  /*22a10*/  @!P0 IMAD.MOV.U32 R4, RZ, RZ, R40 ;  /* 0x000000ffff048224 */ /* 0x002fe200078e0028 */
[----:B------:R-:W-:Y:S02]  /*22a20*/  @!P0 MOV R5, R38 ;  /* 0x0000002600058202 */ /* 0x000fe40000000f00 */
[----:B------:R-:W-:-:S03]  /*22a30*/  @!P3 LEA R2, P4, R226, R14, 0x2 ;  /* 0x0000000ee202b211 */ /* 0x000fc600078810ff */
[----:B------:R1:W-:Y:S01]  /*22a40*/  @!P0 ST.E.64 desc[UR54][R6.64], R4 ;  /* 0x0000000406008985 */ /* 0x0003e2000c101b36 */
[-C--:B------:R-:W-:Y:S02]  /*22a50*/  @!P3 LEA.HI.X R3, R226, R25.reuse, R11, 0x2, P4 ;  /* 0x00000019e203b211 */ /* 0x080fe400020f140b */
[----:B------:R-:W-:Y:S02]  /*22a60*/  SHF.R.S32.HI R11, RZ, 0x1f, R225 ;  /* 0x0000001fff0b7819 */ /* 0x000fe400000114e1 */
[----:B------:R-:W-:Y:S02]  /*22a70*/  ISETP.GE.AND P0, PT, R223, UR4, PT ;  /* 0x00000004df007c0c */ /* 0x000fe4000bf06270 */
[----:B------:R-:W-:Y:S02]  /*22a80*/  @!P5 LEA.HI.X R9, R225, R25, R11, 0x2, P2 ;  /* 0x00000019e109d211 */ /* 0x000fe400010f140b */
[----:B------:R-:W-:Y:S02]  /*22a90*/  ISETP.GE.AND P4, PT, R220, UR4, PT ;  /* 0x00000004dc007c0c */ /* 0x000fe4000bf86270 */
[----:B------:R-:W-:Y:S01]  /*22aa0*/  SHF.R.S32.HI R11, RZ, 0x1f, R223 ;  /* 0x0000001fff0b7819 */ /* 0x000fe200000114df */
[----:B-1----:R-:W-:-:S02]  /*22ab0*/  @!P3 IMAD.MOV.U32 R4, RZ, RZ, R41 ;  /* 0x000000ffff04b224 */ /* 0x002fc400078e0029 */
[----:B------:R-:W-:Y:S02]  /*22ac0*/  @!P3 IMAD.MOV.U32 R5, RZ, RZ, R39 ;  /* 0x000000ffff05b224 */ /* 0x000fe400078e0027 */
[----:B------:R-:W-:Y:S02]  /*22ad0*/  @!P1 IMAD.MOV.U32 R6, RZ, RZ, R45 ;  /* 0x000000ffff069224 */ /* 0x000fe400078e002d */
[----:B------:R-:W-:Y:S01]  /*22ae0*/  @!P1 IMAD.MOV.U32 R7, RZ, RZ, R43 ;  /* 0x000000ffff079224 */ /* 0x000fe200078e002b */
[----:B------:R1:W-:Y:S01]  /*22af0*/  @!P3 ST.E.64 desc[UR54][R2.64], R4 ;  /* 0x000000040200b985 */ /* 0x0003e2000c101b36 */
[----:B------:R-:W-:Y:S01]  /*22b00*/  ISETP.GE.AND P3, PT, R222, UR4, PT ;  /* 0x00000004de007c0c */ /* 0x000fe2000bf66270 */
[----:B-1----:R-:W-:Y:S01]  /*22b10*/  @!P5 IMAD.MOV.U32 R2, RZ, RZ, R44 ;  /* 0x000000ffff02d224 */ /* 0x002fe200078e002c */
[----:B------:R-:W-:Y:S02]  /*22b20*/  @!P5 MOV R3, R42 ;  /* 0x0000002a0003d202 */ /* 0x000fe40000000f00 */
[----:B------:R-:W-:-:S03]  /*22b30*/  @!P1 LEA R4, P2, R224, R14, 0x2 ;  /* 0x0000000ee0049211 */ /* 0x000fc600078410ff */
[----:B------:R1:W-:Y:S01]  /*22b40*/  @!P5 ST.E.64 desc[UR54][R8.64], R2 ;  /* 0x000000020800d985 */ /* 0x0003e2000c101b36 */
[----:B------:R-:W-:Y:S02]  /*22b50*/  ISETP.GE.AND P5, PT, R221, UR4, PT ;  /* 0x00000004dd007c0c */ /* 0x000fe4000bfa6270 */
[----:B------:R-:W-:Y:S02]  /*22b60*/  @!P1 LEA.HI.X R5, R224, R25, R12, 0x2, P2 ;  /* 0x00000019e0059211 */ /* 0x000fe400010f140c */
[----:B------:R-:W-:-:S03]  /*22b70*/  SHF.R.S32.HI R12, RZ, 0x1f, R222 ;  /* 0x0000001fff0c7819 */ /* 0x000fc600000114de */
[----:B------:R2:W-:Y:S01]  /*22b80*/  @!P1 ST.E.64 desc[UR54][R4.64], R6 ;  /* 0x0000000604009985 */ /* 0x0005e2000c101b36 */
[C---:B-1----:R-:W-:Y:S01]  /*22b90*/  @!P0 LEA R2, P2, R223.reuse, R14, 0x2 ;  /* 0x0000000edf028211 */ /* 0x042fe200078410ff */
[----:B------:R-:W-:Y:S02]  /*22ba0*/  @!P3 IMAD.MOV.U32 R8, RZ, RZ, R77 ;  /* 0x000000ffff08b224 */ /* 0x000fe400078e004d */
[----:B------:R-:W-:Y:S01]  /*22bb0*/  @!P3 IMAD.MOV.U32 R9, RZ, RZ, R47 ;  /* 0x000000ffff09b224 */ /* 0x000fe200078e002f */
[----:B------:R-:W-:Y:S02]  /*22bc0*/  @!P0 LEA.HI.X R3, R223, R25, R11, 0x2, P2 ;  /* 0x00000019df038211 */ /* 0x000fe400010f140b */
[----:B------:R-:W-:Y:S01]  /*22bd0*/  SHF.R.S32.HI R11, RZ, 0x1f, R221 ;  /* 0x0000001fff0b7819 */ /* 0x000fe200000114dd */
[----:B--2---:R-:W-:Y:S01]  /*22be0*/  @!P0 IMAD.MOV.U32 R6, RZ, RZ, R48 ;  /* 0x000000ffff068224 */ /* 0x004fe200078e0030 */
[----:B------:R-:W-:Y:S02]  /*22bf0*/  @!P0 MOV R7, R46 ;  /* 0x0000002e00078202 */ /* 0x000fe40000000f00 */
[----:B------:R-:W-:-:S03]  /*22c00*/  @!P3 LEA R4, P1, R222, R14, 0x2 ;  /* 0x0000000ede04b211 */ /* 0x000fc600078210ff */
[----:B------:R1:W-:Y:S01]  /*22c10*/  @!P0 ST.E.64 desc[UR54][R2.64], R6 ;  /* 0x0000000602008985 */ /* 0x0003e2000c101b36 */
[----:B------:R-:W-:-:S05]  /*22c20*/  @!P3 LEA.HI.X R5, R222, R25, R12, 0x2, P1 ;  /* 0x00000019de05b211 */ /* 0x000fca00008f140c */
[----:B------:R2:W-:Y:S01]  /*22c30*/  @!P3 ST.E.64 desc[UR54][R4.64], R8 ;  /* 0x000000080400b985 */ /* 0x0005e2000c101b36 */
[CC--:B-1----:R-:W-:Y:S02]  /*22c40*/  @!P5 LEA R2, P0, R221.reuse, R14.reuse, 0x2 ;  /* 0x0000000edd02d211 */ /* 0x0c2fe400078010ff */
[C---:B------:R-:W-:Y:S02]  /*22c50*/  @!P4 LEA R6, P2, R220.reuse, R14, 0x2 ;  /* 0x0000000edc06c211 */ /* 0x040fe400078410ff */
[-C--:B------:R-:W-:Y:S01]  /*22c60*/  @!P5 LEA.HI.X R3, R221, R25.reuse, R11, 0x2, P0 ;  /* 0x00000019dd03d211 */ /* 0x080fe200000f140b */
[----:B--2---:R-:W-:Y:S01]  /*22c70*/  @!P5 IMAD.MOV.U32 R4, RZ, RZ, R80 ;  /* 0x000000ffff04d224 */ /* 0x004fe200078e0050 */
[----:B------:R-:W-:Y:S01]  /*22c80*/  @!P5 MOV R5, R78 ;  /* 0x0000004e0005d202 */ /* 0x000fe20000000f00 */
[----:B------:R-:W-:Y:S01]  /*22c90*/  @!P4 IMAD.MOV.U32 R78, RZ, RZ, R81 ;  /* 0x000000ffff4ec224 */ /* 0x000fe200078e0051 */
[----:B------:R-:W-:-:S03]  /*22ca0*/  @!P4 LEA.HI.X R7, R220, R25, R0, 0x2, P2 ;  /* 0x00000019dc07c211 */ /* 0x000fc600010f1400 */
[----:B------:R3:W-:Y:S04]  /*22cb0*/  @!P5 ST.E.64 desc[UR54][R2.64], R4 ;  /* 0x000000040200d985 */ /* 0x0007e8000c101b36 */
[----:B------:R3:W-:Y:S02]  /*22cc0*/  @!P4 ST.E.64 desc[UR54][R6.64], R78 ;  /* 0x0000004e0600c985 */ /* 0x0007e4000c101b36 */
.L_x_513:
[----:B------:R-:W-:Y:S05]  /*22cd0*/  BSYNC B1 ;  /* 0x0000000000017941 */ /* 0x000fea0003800000 */
.L_x_512:
[----:B------:R-:W-:-:S03]  /*22ce0*/  UMOV UR4, 0xffffffff ;  /* 0xffffffff00047882 */ /* 0x000fc60000000000 */
[----:B------:R-:W-:Y:S05]  /*22cf0*/  BRA.DIV UR4, `(.L_x_514) ;  /* 0x000000ae04987947 */ /* 0x000fea000b800000 */
[----:B---3--:R3:W4:Y:S04]  /*22d00*/  SHFL.IDX PT, R3, R27, 0x1, 0x1c1f ;  /* 0x003c1f001b037f89 */ /* 0x00872800000e0000 */
[----:B--2---:R3:W2:Y:S02]  /*22d10*/  SHFL.IDX PT, R14, R26, 0x1, 0x1c1f ;  /* 0x003c1f001a0e7f89 */ /* 0x0046a400000e0000 */
.L_x_770:
[----:B------:R-:W-:-:S13]  /*22d20*/  ISETP.GE.AND P0, PT, R24, R10, PT ;  /* 0x0000000a1800720c */ /* 0x000fda0003f06270 */
[----:B------:R-:W-:Y:S05]  /*22d30*/  @P0 BRA `(.L_x_510) ;  /* 0x0000001000b00947 */ /* 0x000fea0003800000 */
[----:B------:R-:W-:Y:S01]  /*22d40*/  ULDC UR4, c[0x0][0xac8] ;  /* 0x0002b20000047ab9 */ /* 0x000fe20000000800 */
[----:B------:R-:W-:Y:S02]  /*22d50*/  SHF.R.S32.HI R0, RZ, 0x1f, R233 ;  /* 0x0000001fff007819 */ /* 0x000fe400000114e9 */
[----:B------:R-:W-:Y:S02]  /*22d60*/  ISETP.GE.AND P1, PT, R218, UR4, PT ;  /* 0x00000004da007c0c */ /* 0x000fe4000bf26270 */
[----:B------:R-:W-:Y:S02]  /*22d70*/  ISETP.GE.AND P3, PT, R28, UR4, PT ;  /* 0x000000041c007c0c */ /* 0x000fe4000bf66270 */
[----:B------:R-:W-:Y:S02]  /*22d80*/  ISETP.GE.AND P2, PT, R233, UR4, PT ;  /* 0x00000004e9007c0c */ /* 0x000fe4000bf46270 */
[----:B------:R-:W-:Y:S02]  /*22d90*/  SHF.R.S32.HI R15, RZ, 0x1f, R232 ;  /* 0x0000001fff0f7819 */ /* 0x000fe400000114e8 */
[----:B------:R-:W-:-:S05]  /*22da0*/  SHF.R.S32.HI R20, RZ, 0x1f, R223 ;  /* 0x0000001fff147819 */ /* 0x000fca00000114df */
[----:B--2---:R-:W-:Y:S01]  /*22db0*/  @!P1 IMAD.MOV.U32 R2, RZ, RZ, R14 ;  /* 0x000000ffff029224 */ /* 0x004fe200078e000e */
[----:B------:R-:W-:Y:S01]  /*22dc0*/  @!P1 MOV R9, R82 ;  /* 0x0000005200099202 */ /* 0x000fe20000000f00 */
[----:B------:R-:W-:Y:S01]  /*22dd0*/  @!P1 IMAD.MOV.U32 R8, RZ, RZ, R49 ;  /* 0x000000ffff089224 */ /* 0x000fe200078e0031 */
[-C--:B------:R-:W-:Y:S01]  /*22de0*/  @!P3 LEA R4, P0, R28, R14.reuse, 0x2 ;  /* 0x0000000e1c04b211 */ /* 0x080fe200078010ff */
[----:B----4-:R-:W-:Y:S01]  /*22df0*/  @!P1 IMAD.WIDE R6, R218, 0x4, R2 ;  /* 0x00000004da069825 */ /* 0x010fe200078e0202 */
[----:B------:R-:W-:Y:S02]  /*22e00*/  @!P2 LEA R10, P4, R233, R14, 0x2 ;  /* 0x0000000ee90aa211 */ /* 0x000fe400078810ff */
[-C--:B------:R-:W-:Y:S01]  /*22e10*/  @!P3 LEA.HI.X R5, R28, R3.reuse, R30, 0x2, P0 ;  /* 0x000000031c05b211 */ /* 0x080fe200000f141e */
[----:B------:R-:W-:Y:S01]  /*22e20*/  @!P3 IMAD.MOV.U32 R82, RZ, RZ, R50 ;  /* 0x000000ffff52b224 */ /* 0x000fe200078e0032 */
[----:B------:R-:W-:Y:S01]  /*22e30*/  ISETP.GE.AND P0, PT, R232, UR4, PT ;  /* 0x00000004e8007c0c */ /* 0x000fe2000bf06270 */
[----:B------:R2:W-:Y:S01]  /*22e40*/  @!P1 ST.E.64 desc[UR54][R6.64], R8 ;  /* 0x0000000806009985 */ /* 0x0005e2000c101b36 */
[----:B------:R-:W-:Y:S01]  /*22e50*/  ISETP.GE.AND P1, PT, R231, UR4, PT ;  /* 0x00000004e7007c0c */ /* 0x000fe2000bf26270 */
[----:B------:R-:W-:Y:S01]  /*22e60*/  @!P2 IMAD.MOV.U32 R50, RZ, RZ, R53 ;  /* 0x000000ffff32a224 */ /* 0x000fe200078e0035 */
[----:B------:R-:W-:Y:S01]  /*22e70*/  @!P2 LEA.HI.X R11, R233, R3, R0, 0x2, P4 ;  /* 0x00000003e90ba211 */ /* 0x000fe200020f1400 */
[----:B------:R4:W-:Y:S01]  /*22e80*/  @!P3 ST.E.64 desc[UR54][R4.64], R82 ;  /* 0x000000520400b985 */ /* 0x0009e2000c101b36 */
[----:B------:R-:W-:-:S02]  /*22e90*/  ISETP.GE.AND P4, PT, R230, UR4, PT ;  /* 0x00000004e6007c0c */ /* 0x000fc4000bf86270 */
[----:B------:R-:W-:Y:S01]  /*22ea0*/  ISETP.GE.AND P3, PT, R229, UR4, PT ;  /* 0x00000004e5007c0c */ /* 0x000fe2000bf66270 */
[----:B------:R5:W-:Y:S01]  /*22eb0*/  @!P2 ST.E.64 desc[UR54][R10.64], R50 ;  /* 0x000000320a00a985 */ /* 0x000be2000c101b36 */
[----:B------:R-:W-:-:S03]  /*22ec0*/  SHF.R.S32.HI R0, RZ, 0x1f, R231 ;  /* 0x0000001fff007819 */ /* 0x000fc600000114e7 */
[CC--:B------:R-:W-:Y:S01]  /*22ed0*/  @!P0 LEA R12, P5, R232.reuse, R14.reuse, 0x2 ;  /* 0x0000000ee80c8211 */ /* 0x0c0fe200078a10ff */
[----:B------:R-:W-:Y:S01]  /*22ee0*/  @!P0 IMAD.MOV.U32 R53, RZ, RZ, R52 ;  /* 0x000000ffff358224 */ /* 0x000fe200078e0034 */
[C---:B--2---:R-:W-:Y:S02]  /*22ef0*/  @!P1 LEA R6, P2, R231.reuse, R14, 0x2 ;  /* 0x0000000ee7069211 */ /* 0x044fe400078410ff */
[-C--:B------:R-:W-:Y:S02]  /*22f00*/  @!P0 LEA.HI.X R13, R232, R3.reuse, R15, 0x2, P5 ;  /* 0x00000003e80d8211 */ /* 0x080fe400028f140f */
[----:B------:R-:W-:Y:S01]  /*22f10*/  @!P0 MOV R52, R54 ;  /* 0x0000003600348202 */ /* 0x000fe20000000f00 */
[----:B------:R-:W-:Y:S01]  /*22f20*/  @!P1 IMAD.MOV.U32 R54, RZ, RZ, R63 ;  /* 0x000000ffff369224 */ /* 0x000fe200078e003f */
[----:B------:R-:W-:Y:S01]  /*22f30*/  @!P1 LEA.HI.X R7, R231, R3, R0, 0x2, P2 ;  /* 0x00000003e7079211 */ /* 0x000fe200010f1400 */
[----:B------:R-:W-:Y:S01]  /*22f40*/  @!P4 IMAD.MOV.U32 R63, RZ, RZ, R62 ;  /* 0x000000ffff3fc224 */ /* 0x000fe200078e003e */
[----:B------:R-:W-:Y:S01]  /*22f50*/  ISETP.GE.AND P2, PT, R228, UR4, PT ;  /* 0x00000004e4007c0c */ /* 0x000fe2000bf46270 */
[----:B------:R-:W-:Y:S01]  /*22f60*/  @!P0 ST.E.64 desc[UR54][R12.64], R52 ;  /* 0x000000340c008985 */ /* 0x000fe2000c101b36 */
[----:B----4-:R-:W-:Y:S01]  /*22f70*/  @!P4 LEA R4, P0, R230, R14, 0x2 ;  /* 0x0000000ee604c211 */ /* 0x010fe200078010ff */
[----:B------:R-:W-:Y:S01]  /*22f80*/  @!P4 IMAD.MOV.U32 R62, RZ, RZ, R64 ;  /* 0x000000ffff3ec224 */ /* 0x000fe200078e0040 */
[----:B------:R-:W-:Y:S01]  /*22f90*/  SHF.R.S32.HI R15, RZ, 0x1f, R230 ;  /* 0x0000001fff0f7819 */ /* 0x000fe200000114e6 */
[----:B------:R2:W-:Y:S01]  /*22fa0*/  @!P1 ST.E.64 desc[UR54][R6.64], R54 ;  /* 0x0000003606009985 */ /* 0x0005e2000c101b36 */
[----:B------:R-:W-:-:S02]  /*22fb0*/  ISETP.GE.AND P1, PT, R227, UR4, PT ;  /* 0x00000004e3007c0c */ /* 0x000fc4000bf26270 */
[-C--:B------:R-:W-:Y:S02]  /*22fc0*/  @!P4 LEA.HI.X R5, R230, R3.reuse, R15, 0x2, P0 ;  /* 0x00000003e605c211 */ /* 0x080fe400000f140f */
[CC--:B------:R-:W-:Y:S02]  /*22fd0*/  @!P3 LEA R8, P5, R229.reuse, R14.reuse, 0x2 ;  /* 0x0000000ee508b211 */ /* 0x0c0fe400078a10ff */
[----:B------:R-:W-:Y:S01]  /*22fe0*/  SHF.R.S32.HI R0, RZ, 0x1f, R229 ;  /* 0x0000001fff007819 */ /* 0x000fe200000114e5 */
[----:B------:R4:W-:Y:S01]  /*22ff0*/  @!P4 ST.E.64 desc[UR54][R4.64], R62 ;  /* 0x0000003e0400c985 */ /* 0x0009e2000c101b36 */
[----:B------:R-:W-:Y:S02]  /*23000*/  ISETP.GE.AND P0, PT, R226, UR4, PT ;  /* 0x00000004e2007c0c */ /* 0x000fe4000bf06270 */
[----:B------:R-:W-:Y:S02]  /*23010*/  @!P3 LEA.HI.X R9, R229, R3, R0, 0x2, P5 ;  /* 0x00000003e509b211 */ /* 0x000fe400028f1400 */
[----:B------:R-:W-:Y:S01]  /*23020*/  @!P3 MOV R64, R67 ;  /* 0x000000430040b202 */ /* 0x000fe20000000f00 */
[----:B------:R-:W-:Y:S01]  /*23030*/  @!P2 IMAD.MOV.U32 R67, RZ, RZ, R66 ;  /* 0x000000ffff43a224 */ /* 0x000fe200078e0042 */
[----:B------:R-:W-:Y:S01]  /*23040*/  SHF.R.S32.HI R0, RZ, 0x1f, R228 ;  /* 0x0000001fff007819 */ /* 0x000fe200000114e4 */
[----:B------:R-:W-:Y:S01]  /*23050*/  @!P2 IMAD.MOV.U32 R66, RZ, RZ, R68 ;  /* 0x000000ffff42a224 */ /* 0x000fe200078e0044 */
[C---:B-----5:R-:W-:Y:S01]  /*23060*/  @!P2 LEA R10, P4, R228.reuse, R14, 0x2 ;  /* 0x0000000ee40aa211 */ /* 0x060fe200078810ff */
[----:B------:R5:W-:Y:S01]  /*23070*/  @!P3 ST.E.64 desc[UR54][R8.64], R64 ;  /* 0x000000400800b985 */ /* 0x000be2000c101b36 */
[----:B------:R-:W-:Y:S01]  /*23080*/  ISETP.GE.AND P3, PT, R225, UR4, PT ;  /* 0x00000004e1007c0c */ /* 0x000fe2000bf66270 */
[----:B------:R-:W-:Y:S01]  /*23090*/  @!P1 IMAD.MOV.U32 R68, RZ, RZ, R71 ;  /* 0x000000ffff449224 */ /* 0x000fe200078e0047 */
[----:B------:R-:W-:-:S02]  /*230a0*/  @!P2 LEA.HI.X R11, R228, R3, R0, 0x2, P4 ;  /* 0x00000003e40ba211 */ /* 0x000fc400020f1400 */
[CC--:B--2---:R-:W-:Y:S02]  /*230b0*/  @!P1 LEA R6, P5, R227.reuse, R14.reuse, 0x2 ;  /* 0x0000000ee3069211 */ /* 0x0c4fe400078a10ff */
[----:B------:R-:W-:Y:S01]  /*230c0*/  SHF.R.S32.HI R0, RZ, 0x1f, R227 ;  /* 0x0000001fff007819 */ /* 0x000fe200000114e3 */
[----:B------:R-:W-:Y:S01]  /*230d0*/  @!P2 ST.E.64 desc[UR54][R10.64], R66 ;  /* 0x000000420a00a985 */ /* 0x000fe2000c101b36 */
[----:B------:R-:W-:Y:S02]  /*230e0*/  ISETP.GE.AND P2, PT, R224, UR4, PT ;  /* 0x00000004e0007c0c */ /* 0x000fe4000bf46270 */
[-C--:B------:R-:W-:Y:S02]  /*230f0*/  @!P1 LEA.HI.X R7, R227, R3.reuse, R0, 0x2, P5 ;  /* 0x00000003e3079211 */ /* 0x080fe400028f1400 */
[C---:B------:R-:W-:Y:S02]  /*23100*/  @!P0 LEA R12, P4, R226.reuse, R14, 0x2 ;  /* 0x0000000ee20c8211 */ /* 0x040fe400078810ff */
[----:B------:R-:W-:Y:S01]  /*23110*/  SHF.R.S32.HI R0, RZ, 0x1f, R226 ;  /* 0x0000001fff007819 */ /* 0x000fe200000114e2 */
[----:B------:R2:W-:Y:S01]  /*23120*/  @!P1 ST.E.64 desc[UR54][R6.64], R68 ;  /* 0x0000004406009985 */ /* 0x0005e2000c101b36 */
[----:B------:R-:W-:Y:S01]  /*23130*/  @!P0 MOV R71, R70 ;  /* 0x0000004600478202 */ /* 0x000fe20000000f00 */
[----:B------:R-:W-:Y:S01]  /*23140*/  @!P0 IMAD.MOV.U32 R70, RZ, RZ, R72 ;  /* 0x000000ffff468224 */ /* 0x000fe200078e0048 */
[----:B------:R-:W-:Y:S01]  /*23150*/  @!P0 LEA.HI.X R13, R226, R3, R0, 0x2, P4 ;  /* 0x00000003e20d8211 */ /* 0x000fe200020f1400 */
[----:B------:R-:W-:Y:S01]  /*23160*/  @!P3 IMAD.MOV.U32 R72, RZ, RZ, R85 ;  /* 0x000000ffff48b224 */ /* 0x000fe200078e0055 */
[----:B----4-:R-:W-:Y:S01]  /*23170*/  @!P3 LEA R4, P1, R225, R14, 0x2 ;  /* 0x0000000ee104b211 */ /* 0x010fe200078210ff */
[----:B------:R-:W-:Y:S01]  /*23180*/  @!P2 IMAD.MOV.U32 R85, RZ, RZ, R84 ;  /* 0x000000ffff55a224 */ /* 0x000fe200078e0054 */
[----:B------:R-:W-:Y:S01]  /*23190*/  SHF.R.S32.HI R15, RZ, 0x1f, R225 ;  /* 0x0000001fff0f7819 */ /* 0x000fe200000114e1 */
[----:B------:R4:W-:Y:S01]  /*231a0*/  @!P0 ST.E.64 desc[UR54][R12.64], R70 ;  /* 0x000000460c008985 */ /* 0x0009e2000c101b36 */
[----:B------:R-:W-:-:S02]  /*231b0*/  ISETP.GE.AND P4, PT, R223, UR4, PT ;  /* 0x00000004df007c0c */ /* 0x000fc4000bf86270 */
[----:B------:R-:W-:Y:S02]  /*231c0*/  ISETP.GE.AND P5, PT, R222, UR4, PT ;  /* 0x00000004de007c0c */ /* 0x000fe4000bfa6270 */
[----:B------:R-:W-:Y:S02]  /*231d0*/  ISETP.GE.AND P0, PT, R221, UR4, PT ;  /* 0x00000004dd007c0c */ /* 0x000fe4000bf06270 */
[-C--:B------:R-:W-:Y:S02]  /*231e0*/  @!P3 LEA.HI.X R5, R225, R3.reuse, R15, 0x2, P1 ;  /* 0x00000003e105b211 */ /* 0x080fe400008f140f */
[----:B------:R-:W-:Y:S02]  /*231f0*/  SHF.R.S32.HI R0, RZ, 0x1f, R224 ;  /* 0x0000001fff007819 */ /* 0x000fe400000114e0 */
[C---:B-----5:R-:W-:Y:S01]  /*23200*/  @!P2 LEA R8, P1, R224.reuse, R14, 0x2 ;  /* 0x0000000ee008a211 */ /* 0x060fe200078210ff */
[----:B------:R0:W-:Y:S01]  /*23210*/  @!P3 ST.E.64 desc[UR54][R4.64], R72 ;  /* 0x000000480400b985 */ /* 0x0001e2000c101b36 */
[----:B------:R-:W-:Y:S01]  /*23220*/  @!P2 MOV R84, R86 ;  /* 0x000000560054a202 */ /* 0x000fe20000000f00 */
[----:B------:R-:W-:Y:S01]  /*23230*/  @!P4 IMAD.MOV.U32 R86, RZ, RZ, R91 ;  /* 0x000000ffff56c224 */ /* 0x000fe200078e005b */
[----:B------:R-:W-:Y:S01]  /*23240*/  @!P2 LEA.HI.X R9, R224, R3, R0, 0x2, P1 ;  /* 0x00000003e009a211 */ /* 0x000fe200008f1400 */
[----:B------:R-:W-:Y:S01]  /*23250*/  @!P5 IMAD.MOV.U32 R93, RZ, RZ, R90 ;  /* 0x000000ffff5dd224 */ /* 0x000fe200078e005a */
[----:B--2---:R-:W-:-:S02]  /*23260*/  @!P4 LEA R6, P1, R223, R14, 0x2 ;  /* 0x0000000edf06c211 */ /* 0x004fc400078210ff */
[----:B------:R-:W-:Y:S01]  /*23270*/  SHF.R.S32.HI R15, RZ, 0x1f, R222 ;  /* 0x0000001fff0f7819 */ /* 0x000fe200000114de */
[----:B------:R0:W-:Y:S01]  /*23280*/  @!P2 ST.E.64 desc[UR54][R8.64], R84 ;  /* 0x000000540800a985 */ /* 0x0001e2000c101b36 */
[CC--:B------:R-:W-:Y:S02]  /*23290*/  @!P5 LEA R10, P2, R222.reuse, R14.reuse, 0x2 ;  /* 0x0000000ede0ad211 */ /* 0x0c0fe400078410ff */
[----:B----4-:R-:W-:Y:S02]  /*232a0*/  @!P0 LEA R12, P3, R221, R14, 0x2 ;  /* 0x0000000edd0c8211 */ /* 0x010fe400078610ff */
[----:B------:R-:W-:Y:S02]  /*232b0*/  SHF.R.S32.HI R0, RZ, 0x1f, R221 ;  /* 0x0000001fff007819 */ /* 0x000fe400000114dd */
[-C--:B------:R-:W-:Y:S02]  /*232c0*/  @!P4 LEA.HI.X R7, R223, R3.reuse, R20, 0x2, P1 ;  /* 0x00000003df07c211 */ /* 0x080fe400008f1414 */
[----:B------:R-:W-:-:S02]  /*232d0*/  @!P5 LEA.HI.X R11, R222, R3, R15, 0x2, P2 ;  /* 0x00000003de0bd211 */ /* 0x000fc400010f140f */
[----:B------:R-:W-:Y:S01]  /*232e0*/  @!P0 LEA.HI.X R13, R221, R3, R0, 0x2, P3 ;  /* 0x00000003dd0d8211 */ /* 0x000fe200018f1400 */
[----:B------:R0:W-:Y:S04]  /*232f0*/  @!P4 ST.E.64 desc[UR54][R6.64], R86 ;  /* 0x000000560600c985 */ /* 0x0001e8000c101b36 */
[----:B------:R0:W-:Y:S04]  /*23300*/  @!P5 ST.E.64 desc[UR54][R10.64], R92 ;  /* 0x0000005c0a00d985 */ /* 0x0001e8000c101b36 */
[----:B------:R0:W-:Y:S01]  /*23310*/  @!P0 ST.E.64 desc[UR54][R12.64], R58 ;  /* 0x0000003a0c008985 */ /* 0x0001e2000c101b36 */
[----:B------:R-:W-:-:S13]  /*23320*/  ISETP.GE.AND P0, PT, R220, UR4, PT ;  /* 0x00000004dc007c0c */ /* 0x000fda000bf06270 */
[----:B0-----:R-:W-:Y:S05]  /*23330*/  @P0 BRA `(.L_x_510) ;  /* 0x0000000c00300947 */ /* 0x001fea0003800000 */
[----:B------:R-:W-:Y:S02]  /*23340*/  SHF.R.S32.HI R0, RZ, 0x1f, R220 ;  /* 0x0000001fff007819 */ /* 0x000fe400000114dc */
[----:B------:R-:W-:-:S04]  /*23350*/  LEA R14, P0, R220, R14, 0x2 ;  /* 0x0000000edc0e7211 */ /* 0x000fc800078010ff */
[----:B------:R-:W-:-:S05]  /*23360*/  LEA.HI.X R15, R220, R3, R0, 0x2, P0 ;  /* 0x00000003dc0f7211 */ /* 0x000fca00000f1400 */
[----:B------:R0:W-:Y:S01]  /*23370*/  ST.E.64 desc[UR54][R14.64], R60 ;  /* 0x0000003c0e007985 */ /* 0x0001e2000c101b36 */
[----:B------:R-:W-:Y:S05]  /*23380*/  BRA `(.L_x_510) ;  /* 0x0000000c001c7947 */ /* 0x000fea0003800000 */
.L_x_496:
[----:B------:R-:W-:Y:S01]  /*23390*/  ULDC.64 UR6, c[0x0][0xc08] ;  /* 0x0003020000067ab9 */ /* 0x000fe20000000a00 */
[----:B------:R-:W-:Y:S01]  /*233a0*/  ULDC.64 UR4, c[0x0][0xc00] ;  /* 0x0003000000047ab9 */ /* 0x000fe20000000a00 */
[----:B------:R-:W-:Y:S01]  /*233b0*/  ISETP.NE.U32.AND P1, PT, RZ, UR6, PT ;  /* 0x00000006ff007c0c */ /* 0x000fe2000bf25070 */
[----:B------:R-:W-:Y:S01]  /*233c0*/  IMAD.MOV.U32 R15, RZ, RZ, RZ ;  /* 0x000000ffff0f7224 */ /* 0x000fe200078e00ff */
[----:B------:R-:W-:Y:S01]  /*233d0*/  ISETP.NE.U32.AND P0, PT, RZ, UR4, PT ;  /* 0x00000004ff007c0c */ /* 0x000fe2000bf05070 */
[----:B------:R-:W3:Y:S01]  /*233e0*/  S2R R0, SR_TID.X ;  /* 0x0000000000007919 */ /* 0x000ee20000002100 */
[----:B------:R-:W-:Y:S02]  /*233f0*/  ISETP.NE.AND.EX P1, PT, RZ, UR7, PT, P1 ;  /* 0x00000007ff007c0c */ /* 0x000fe4000bf25310 */
[----:B------:R-:W-:Y:S02]  /*23400*/  IADD3 R2, P2, R212, UR4, RZ ;  /* 0x00000004d4027c10 */ /* 0x000fe4000ff5e0ff */
[----:B------:R-:W-:-:S02]  /*23410*/  ISETP.NE.AND.EX P0, PT, RZ, UR5, PT, P0 ;  /* 0x00000005ff007c0c */ /* 0x000fc4000bf05300 */
[----:B------:R-:W-:Y:S01]  /*23420*/  IADD3.X R3, R213, UR5, RZ, P2, !PT ;  /* 0x00000005d5037c10 */ /* 0x000fe200097fe4ff */
[----:B------:R-:W-:Y:S02]  /*23430*/  ULDC UR4, c[0x0][0xa88] ;  /* 0x0002a20000047ab9 */ /* 0x000fe40000000800 */
[----:B------:R-:W-:-:S04]  /*23440*/  IMAD.U32 R20, RZ, RZ, UR4 ;  /* 0x00000004ff147e24 */ /* 0x000fc8000f8e00ff */
[----:B------:R-:W-:-:S04]  /*23450*/  @P1 IADD3 R212, P2, R212, UR6, RZ ;  /* 0x00000006d4d41c10 */ /* 0x000fc8000ff5e0ff */
[----:B------:R-:W-:Y:S01]  /*23460*/  @P1 IADD3.X R213, R213, UR7, RZ, P2, !PT ;  /* 0x00000007d5d51c10 */ /* 0x000fe200097fe4ff */
[----:B------:R4:W5:Y:S04]  /*23470*/  @P0 LDG.E R15, desc[UR54][R2.64] ;  /* 0x00000036020f0981 */ /* 0x000968000c1e1900 */
[----:B------:R4:W5:Y:S01]  /*23480*/  @P1 LDG.E R20, desc[UR54][R212.64] ;  /* 0x00000036d4141981 */ /* 0x000962000c1e1900 */
[----:B-1----:R-:W-:Y:S02]  /*23490*/  ISETP.GT.AND P2, PT, R211, 0x1, PT ;  /* 0x00000001d300780c */ /* 0x002fe40003f44270 */
[----:B---3--:R-:W-:-:S04]  /*234a0*/  IADD3 R0, R0, -0x80, RZ ;  /* 0xffffff8000007810 */ /* 0x008fc80007ffe0ff */
[----:B------:R-:W-:Y:S01]  /*234b0*/  ISETP.GT.AND P3, PT, R0, 0x7f, PT ;  /* 0x0000007f0000780c */ /* 0x000fe20003f64270 */
[----:B----4-:R-:W-:-:S12]  /*234c0*/  @P1 BRA `(.L_x_515) ;  /* 0x0000000000101947 */ /* 0x010fd80003800000 */
[----:B------:R-:W-:Y:S05]  /*234d0*/  @!P0 BRA `(.L_x_515) ;  /* 0x00000000000c8947 */ /* 0x000fea0003800000 */
[----:B------:R-:W3:Y:S04]  /*234e0*/  LDG.E R5, desc[UR54][R2.64] ;  /* 0x0000003602057981 */ /* 0x000ee8000c1e1900 */
[----:B-----5:R-:W3:Y:S02]  /*234f0*/  LDG.E R20, desc[UR54][R2.64+0x4] ;  /* 0x0000043602147981 */ /* 0x020ee4000c1e1900 */
[----:B---3--:R-:W-:-:S07]  /*23500*/  IMAD.IADD R20, R20, 0x1, -R5 ;  /* 0x0000000114147824 */ /* 0x008fce00078e0a05 */
.L_x_515:
[----:B------:R-:W-:Y:S01]  /*23510*/  BSSY B1, `(.L_x_516) ;  /* 0x0000037000017945 */ /* 0x000fe20003800000 */
[----:B------:R-:W-:Y:S02]  /*23520*/  SEL R25, R206, RZ, !P0 ;  /* 0x000000ffce197207 */ /* 0x000fe40004000000 */
[----:B------:R-:W-:Y:S02]  /*23530*/  SEL R214, R214, RZ, !P0 ;  /* 0x000000ffd6d67207 */ /* 0x000fe40004000000 */
[----:B-----5:R-:W-:Y:S01]  /*23540*/  SHF.R.S32.HI R14, RZ, 0x1f, R15 ;  /* 0x0000001fff0e7819 */ /* 0x020fe2000001140f */
[----:B------:R-:W-:Y:S06]  /*23550*/  @P3 BRA `(.L_x_517) ;  /* 0x0000000000c83947 */ /* 0x000fec0003800000 */
[----:B------:R-:W1:Y:S01]  /*23560*/  S2R R0, SR_TID.X ;  /* 0x0000000000007919 */ /* 0x000e620000002100 */
[----:B------:R-:W3:Y:S02]  /*23570*/  LDC R29, c[0x0][0xbe8] ;  /* 0x0002fa00ff1d7b82 */ /* 0x000ee40000000800 */
[----:B---3--:R-:W-:Y:S02]  /*23580*/  IMAD R2, R20, R29, RZ ;  /* 0x0000001d14027224 */ /* 0x008fe400078e02ff */
[----:B-1----:R-:W-:-:S05]  /*23590*/  IMAD R0, R215, 0x80, R0 ;  /* 0x00000080d7007824 */ /* 0x002fca00078e0200 */
[----:B------:R-:W-:-:S04]  /*235a0*/  IADD3 R27, R0, -0x80, RZ ;  /* 0xffffff80001b7810 */ /* 0x000fc80007ffe0ff */
[----:B------:R-:W-:-:S13]  /*235b0*/  ISETP.GE.AND P0, PT, R27, R2, PT ;  /* 0x000000021b00720c */ /* 0x000fda0003f06270 */
[----:B------:R-:W-:Y:S05]  /*235c0*/  @P0 BRA `(.L_x_517) ;  /* 0x0000000000ac0947 */ /* 0x000fea0003800000 */
[----:B------:R-:W-:Y:S01]  /*235d0*/  IMAD.MOV.U32 R0, RZ, RZ, 0x9b8 ;  /* 0x000009b8ff007424 */ /* 0x000fe200078e00ff */
[----:B------:R-:W-:Y:S01]  /*235e0*/  ISETP.GT.AND P3, PT, R211, 0x1, PT ;  /* 0x00000001d300780c */ /* 0x000fe20003f64270 */
[----:B------:R-:W1:Y:S01]  /*235f0*/  LDC.64 R2, c[0x0][0xba8] ;  /* 0x0002ea00ff027b82 */ /* 0x000e620000000a00 */
[----:B------:R-:W-:Y:S01]  /*23600*/  ISETP.NE.AND P0, PT, R29, 0x1, PT ;  /* 0x000000011d00780c */ /* 0x000fe20003f05270 */
[----:B------:R-:W-:Y:S01]  /*23610*/  IMAD.MOV.U32 R21, RZ, RZ, R27 ;  /* 0x000000ffff157224 */ /* 0x000fe200078e001b */
[----:B------:R-:W-:Y:S02]  /*23620*/  SEL R24, R0, 0x978, P3 ;  /* 0x0000097800187807 */ /* 0x000fe40001800000 */
[----:B------:R-:W-:-:S03]  /*23630*/  SEL R217, R217, RZ, P3 ;  /* 0x000000ffd9d97207 */ /* 0x000fc60001800000 */
[----:B------:R-:W3:Y:S08]  /*23640*/  LDC.64 R8, c[0x0][R24+0x220] ;  /* 0x0000880018087b82 */ /* 0x000ef00000000a00 */
[----:B------:R-:W4:Y:S08]  /*23650*/  LDC.64 R4, c[0x0][R24+0x218] ;  /* 0x0000860018047b82 */ /* 0x000f300000000a00 */
[----:B------:R-:W5:Y:S08]  /*23660*/  LDC.64 R10, c[0x0][R24+0x228] ;  /* 0x00008a00180a7b82 */ /* 0x000f700000000a00 */
[----:B------:R-:W0:Y:S08]  /*23670*/  LDC.64 R6, c[0x0][R24+0x210] ;  /* 0x0000840018067b82 */ /* 0x000e300000000a00 */
[----:B------:R-:W2:Y:S08]  /*23680*/  @P0 LDC R0, c[0x0][0xbec] ;  /* 0x0002fb00ff000b82 */ /* 0x000eb00000000800 */
[----:B------:R-:W5:Y:S01]  /*23690*/  @P0 LDC R33, c[0x0][0xbf0] ;  /* 0x0002fc00ff210b82 */ /* 0x000f620000000800 */
[----:B---3--:R-:W-:-:S07]  /*236a0*/  IMAD R9, R9, R25, RZ ;  /* 0x0000001909097224 */ /* 0x008fce00078e02ff */
[----:B-1----:R-:W1:Y:S01]  /*236b0*/  @!P3 LDC R2, c[0x0][0xb50] ;  /* 0x0002d400ff02bb82 */ /* 0x002e620000000800 */
[----:B------:R-:W-:Y:S02]  /*236c0*/  IMAD R9, R8, R214, R9 ;  /* 0x000000d608097224 */ /* 0x000fe400078e0209 */
[----:B--2---:R-:W-:-:S05]  /*236d0*/  @P0 IMAD.HI.U32 R0, R27, R0, RZ ;  /* 0x000000001b000227 */ /* 0x004fca00078e00ff */
[----:B------:R-:W2:Y:S01]  /*236e0*/  @!P3 LDC R3, c[0x0][0xb54] ;  /* 0x0002d500ff03bb82 */ /* 0x000ea20000000800 */
[-C--:B----4-:R-:W-:Y:S02]  /*236f0*/  IMAD R31, R5, R204.reuse, RZ ;  /* 0x000000cc051f7224 */ /* 0x090fe400078e02ff */
[----:B------:R-:W-:Y:S01]  /*23700*/  IMAD.WIDE.U32 R12, R4, R204, RZ ;  /* 0x000000cc040c7225 */ /* 0x000fe200078e00ff */
[----:B-----5:R-:W-:-:S03]  /*23710*/  @P0 SHF.R.U32.HI R21, RZ, R33, R0 ;  /* 0x00000021ff150219 */ /* 0x020fc60000011600 */
[----:B------:R-:W-:Y:S01]  /*23720*/  IMAD.WIDE.U32 R4, R8, R25, RZ ;  /* 0x0000001908047225 */ /* 0x000fe200078e00ff */
[----:B------:R-:W-:-:S03]  /*23730*/  IADD3 R0, -R21, RZ, RZ ;  /* 0x000000ff15007210 */ /* 0x000fc60007ffe1ff */
[----:B------:R-:W-:Y:S01]  /*23740*/  IMAD.IADD R13, R31, 0x1, R13 ;  /* 0x000000011f0d7824 */ /* 0x000fe200078e020d */
[----:B------:R-:W-:Y:S01]  /*23750*/  IADD3 R12, P0, P1, R4, R12, R15 ;  /* 0x0000000c040c7210 */ /* 0x000fe2000791e00f */
[----:B------:R-:W-:Y:S02]  /*23760*/  IMAD.IADD R8, R5, 0x1, R9 ;  /* 0x0000000105087824 */ /* 0x000fe400078e0209 */
[----:B------:R-:W-:-:S04]  /*23770*/  IMAD.WIDE.U32 R4, R10, R217, RZ ;  /* 0x000000d90a047225 */ /* 0x000fc800078e00ff */
[----:B------:R-:W-:Y:S02]  /*23780*/  IMAD R11, R11, R217, RZ ;  /* 0x000000d90b0b7224 */ /* 0x000fe400078e02ff */
[----:B------:R-:W-:Y:S01]  /*23790*/  IMAD R9, R29, R0, R27 ;  /* 0x000000001d097224 */ /* 0x000fe200078e021b */
[----:B------:R-:W-:Y:S01]  /*237a0*/  IADD3.X R0, R8, R13, R14, P0, P1 ;  /* 0x0000000d08007210 */ /* 0x000fe200007e240e */
[----:B------:R-:W-:Y:S01]  /*237b0*/  IMAD.IADD R5, R11, 0x1, R5 ;  /* 0x000000010b057824 */ /* 0x000fe200078e0205 */
[----:B------:R-:W-:Y:S02]  /*237c0*/  IADD3 R4, P0, P1, R21, R12, R4 ;  /* 0x0000000c15047210 */ /* 0x000fe4000791e004 */
[----:B------:R-:W-:Y:S02]  /*237d0*/  SHF.R.S32.HI R21, RZ, 0x1f, R21 ;  /* 0x0000001fff157819 */ /* 0x000fe40000011415 */
[----:B------:R-:W-:Y:S02]  /*237e0*/  SHF.R.S32.HI R11, RZ, 0x1f, R9 ;  /* 0x0000001fff0b7819 */ /* 0x000fe40000011409 */
[----:B------:R-:W-:Y:S01]  /*237f0*/  IADD3.X R5, R21, R0, R5, P0, P1 ;  /* 0x0000000015057210 */ /* 0x000fe200007e2405 */
[----:B0-----:R-:W-:-:S04]  /*23800*/  IMAD R0, R7, R9, RZ ;  /* 0x0000000907007224 */ /* 0x001fc800078e02ff */
[C---:B------:R-:W-:Y:S02]  /*23810*/  IMAD R11, R6.reuse, R11, R0 ;  /* 0x0000000b060b7224 */ /* 0x040fe400078e0200 */
[----:B------:R-:W-:-:S04]  /*23820*/  IMAD.WIDE.U32 R4, R6, R9, R4 ;  /* 0x0000000906047225 */ /* 0x000fc800078e0004 */
[----:B------:R-:W-:Y:S01]  /*23830*/  IMAD.IADD R0, R5, 0x1, R11 ;  /* 0x0000000105007824 */ /* 0x000fe200078e020b */
[C---:B-1----:R-:W-:Y:S02]  /*23840*/  LEA R2, P0, R4.reuse, R2, 0x2 ;  /* 0x0000000204027211 */ /* 0x042fe400078010ff */
[----:B------:R-:W-:Y:S02]  /*23850*/  MOV R5, 0xff800000 ;  /* 0xff80000000057802 */ /* 0x000fe40000000f00 */
[----:B--2---:R-:W-:-:S05]  /*23860*/  LEA.HI.X R3, R4, R3, R0, 0x2, P0 ;  /* 0x0000000304037211 */ /* 0x004fca00000f1400 */
[----:B------:R1:W-:Y:S04]  /*23870*/  STG.E desc[UR54][R2.64], R5 ;  /* 0x0000000502007986 */ /* 0x0003e8000c101936 */
.L_x_517:
[----:B------:R-:W-:Y:S05]  /*23880*/  BSYNC B1 ;  /* 0x0000000000017941 */ /* 0x000fea0003800000 */
.L_x_516:
[----:B------:R-:W-:Y:S05]  /*23890*/  @P2 BRA `(.L_x_510) ;  /* 0x0000000400d82947 */ /* 0x000fea0003800000 */
[----:B------:R-:W3:Y:S01]  /*238a0*/  LDC R21, c[0x0][0xbe8] ;  /* 0x0002fa00ff157b82 */ /* 0x000ee20000000800 */
[----:B------:R-:W-:Y:S01]  /*238b0*/  ULDC.64 UR4, c[0x0][0xaa0] ;  /* 0x0002a80000047ab9 */ /* 0x000fe20000000a00 */
[----:B------:R-:W-:Y:S01]  /*238c0*/  ULDC.64 UR6, c[0x0][0xaf0] ;  /* 0x0002bc0000067ab9 */ /* 0x000fe20000000a00 */
[----:B------:R-:W-:Y:S02]  /*238d0*/  IMAD R0, R14, UR4, RZ ;  /* 0x000000040e007c24 */ /* 0x000fe4000f8e02ff */
[----:B-1----:R-:W-:-:S04]  /*238e0*/  IMAD.WIDE.U32 R2, R15, UR4, RZ ;  /* 0x000000040f027c25 */ /* 0x002fc8000f8e00ff */
[----:B------:R-:W-:Y:S01]  /*238f0*/  IMAD R5, R15, UR5, R0 ;  /* 0x000000050f057c24 */ /* 0x000fe2000f8e0200 */
[----:B------:R-:W-:Y:S01]  /*23900*/  ULDC.64 UR4, c[0x0][0xae8] ;  /* 0x0002ba0000047ab9 */ /* 0x000fe20000000a00 */
[----:B------:R-:W-:Y:S02]  /*23910*/  IMAD R0, R210, 0x20, R236 ;  /* 0x00000020d2007824 */ /* 0x000fe400078e02ec */
[----:B------:R-:W-:Y:S02]  /*23920*/  IMAD.IADD R3, R3, 0x1, R5 ;  /* 0x0000000103037824 */ /* 0x000fe400078e0205 */
[----:B------:R-:W-:Y:S02]  /*23930*/  IMAD R9, R215, 0x80, R0 ;  /* 0x00000080d7097824 */ /* 0x000fe400078e0200 */
[----:B------:R-:W-:-:S03]  /*23940*/  IMAD.WIDE.U32 R2, R204, UR4, R2 ;  /* 0x00000004cc027c25 */ /* 0x000fc6000f8e0002 */
[----:B------:R-:W-:Y:S01]  /*23950*/  MOV R5, R9 ;  /* 0x0000000900057202 */ /* 0x000fe20000000f00 */
[----:B------:R-:W-:Y:S01]  /*23960*/  IMAD R3, R204, UR5, R3 ;  /* 0x00000005cc037c24 */ /* 0x000fe2000f8e0203 */
[----:B------:R-:W-:Y:S01]  /*23970*/  ULDC.64 UR4, c[0x0][0xae0] ;  /* 0x0002b80000047ab9 */ /* 0x000fe20000000a00 */
[----:B---3--:R-:W-:Y:S01]  /*23980*/  ISETP.NE.AND P0, PT, R21, 0x1, PT ;  /* 0x000000011500780c */ /* 0x008fe20003f05270 */
[----:B------:R-:W-:-:S12]  /*23990*/  IMAD.WIDE.U32 R2, R25, UR6, R2 ;  /* 0x0000000619027c25 */ /* 0x000fd8000f8e0002 */
[----:B------:R-:W1:Y:S08]  /*239a0*/  @P0 LDC R4, c[0x0][0xbec] ;  /* 0x0002fb00ff040b82 */ /* 0x000e700000000800 */
[----:B------:R-:W3:Y:S01]  /*239b0*/  @P0 LDC R7, c[0x0][0xbf0] ;  /* 0x0002fc00ff070b82 */ /* 0x000ee20000000800 */
[----:B-1----:R-:W-:-:S04]  /*239c0*/  @P0 IMAD.HI.U32 R0, R9, R4, RZ ;  /* 0x0000000409000227 */ /* 0x002fc800078e00ff */
[----:B------:R-:W-:Y:S01]  /*239d0*/  IMAD R4, R214, UR6, RZ ;  /* 0x00000006d6047c24 */ /* 0x000fe2000f8e02ff */
[----:B---3--:R-:W-:-:S03]  /*239e0*/  @P0 SHF.R.U32.HI R5, RZ, R7, R0 ;  /* 0x00000007ff050219 */ /* 0x008fc60000011600 */
[----:B------:R-:W-:Y:S01]  /*239f0*/  IMAD R7, R25, UR7, R4 ;  /* 0x0000000719077c24 */ /* 0x000fe2000f8e0204 */
[--C-:B------:R-:W-:Y:S01]  /*23a00*/  SHF.R.S32.HI R0, RZ, 0x1f, R5.reuse ;  /* 0x0000001fff007819 */ /* 0x100fe20000011405 */
[----:B------:R-:W-:Y:S02]  /*23a10*/  IMAD.MOV R4, RZ, RZ, -R5 ;  /* 0x000000ffff047224 */ /* 0x000fe400078e0a05 */
[----:B------:R-:W-:Y:S02]  /*23a20*/  IMAD.IADD R3, R3, 0x1, R7 ;  /* 0x0000000103037824 */ /* 0x000fe400078e0207 */
[----:B------:R-:W-:Y:S02]  /*23a30*/  IMAD R0, R0, UR4, RZ ;  /* 0x0000000400007c24 */ /* 0x000fe4000f8e02ff */
[----:B------:R-:W-:Y:S02]  /*23a40*/  IMAD R7, R21, R4, R9 ;  /* 0x0000000415077224 */ /* 0x000fe400078e0209 */
[----:B------:R-:W-:-:S02]  /*23a50*/  IMAD R9, R5, UR5, R0 ;  /* 0x0000000505097c24 */ /* 0x000fc4000f8e0200 */
[----:B------:R-:W-:Y:S01]  /*23a60*/  IMAD.WIDE.U32 R2, R5, UR4, R2 ;  /* 0x0000000405027c25 */ /* 0x000fe2000f8e0002 */
[----:B------:R-:W-:Y:S01]  /*23a70*/  SHF.R.S32.HI R0, RZ, 0x1f, R7 ;  /* 0x0000001fff007819 */ /* 0x000fe20000011407 */
[----:B------:R-:W-:Y:S02]  /*23a80*/  ULDC.64 UR4, c[0x0][0xad8] ;  /* 0x0002b60000047ab9 */ /* 0x000fe40000000a00 */
[----:B------:R-:W-:Y:S02]  /*23a90*/  IMAD.IADD R3, R3, 0x1, R9 ;  /* 0x0000000103037824 */ /* 0x000fe400078e0209 */
[----:B------:R-:W-:Y:S02]  /*23aa0*/  IMAD R0, R0, UR4, RZ ;  /* 0x0000000400007c24 */ /* 0x000fe4000f8e02ff */
[----:B------:R-:W-:-:S04]  /*23ab0*/  IMAD.WIDE.U32 R4, R7, UR4, R2 ;  /* 0x0000000407047c25 */ /* 0x000fc8000f8e0002 */
[----:B------:R-:W-:Y:S01]  /*23ac0*/  IMAD R3, R7, UR5, R0 ;  /* 0x0000000507037c24 */ /* 0x000fe2000f8e0200 */
[----:B------:R-:W-:Y:S02]  /*23ad0*/  ULDC.64 UR4, c[0x0][0xa80] ;  /* 0x0002a00000047ab9 */ /* 0x000fe40000000a00 */
[----:B------:R-:W-:Y:S01]  /*23ae0*/  LEA R2, P0, R4, UR4, 0x1 ;  /* 0x0000000404027c11 */ /* 0x000fe2000f8008ff */
[----:B------:R-:W-:Y:S01]  /*23af0*/  UMOV UR4, 0xffffffff ;  /* 0xffffffff00047882 */ /* 0x000fe20000000000 */
[----:B------:R-:W-:-:S04]  /*23b00*/  IADD3 R3, R5, R3, RZ ;  /* 0x0000000305037210 */ /* 0x000fc80007ffe0ff */
[----:B------:R-:W-:Y:S01]  /*23b10*/  LEA.HI.X R3, R4, UR5, R3, 0x1, P0 ;  /* 0x0000000504037c11 */ /* 0x000fe200080f0c03 */
[----:B------:R-:W-:Y:S06]  /*23b20*/  BRA.DIV UR4, `(.L_x_518) ;  /* 0x000000a204547947 */ /* 0x000fec000b800000 */
[----:B------:R1:W3:Y:S04]  /*23b30*/  SHFL.IDX PT, R0, R3, RZ, 0x181f ;  /* 0x00181fff03007589 */ /* 0x0002e800000e0000 */
[----:B------:R1:W4:Y:S02]  /*23b40*/  SHFL.IDX PT, R14, R2, RZ, 0x181f ;  /* 0x00181fff020e7589 */ /* 0x00032400000e0000 */
.L_x_773:
[----:B------:R-:W-:Y:S01]  /*23b50*/  IMAD R21, R20, R21, RZ ;  /* 0x0000001514157224 */ /* 0x000fe200078e02ff */
[----:B------:R-:W-:Y:S01]  /*23b60*/  BSSY B1, `(.L_x_519) ;  /* 0x000000f000017945 */ /* 0x000fe20003800000 */
[----:B------:R-:W-:-:S05]  /*23b70*/  IMAD R6, R215, 0x80, R236 ;  /* 0x00000080d7067824 */ /* 0x000fca00078e02ec */
[----:B------:R-:W-:-:S13]  /*23b80*/  ISETP.GE.AND P0, PT, R6, R21, PT ;  /* 0x000000150600720c */ /* 0x000fda0003f06270 */
[----:B------:R-:W-:Y:S05]  /*23b90*/  @P0 BRA `(.L_x_520) ;  /* 0x00000000002c0947 */ /* 0x000fea0003800000 */
[----:B------:R-:W-:Y:S01]  /*23ba0*/  ULDC UR4, c[0x0][0xac8] ;  /* 0x0002b20000047ab9 */ /* 0x000fe20000000800 */
[----:B------:R-:W-:Y:S02]  /*23bb0*/  SHF.R.S32.HI R8, RZ, 0x1f, R203 ;  /* 0x0000001fff087819 */ /* 0x000fe400000114cb */
[----:B------:R-:W-:Y:S02]  /*23bc0*/  ISETP.GE.AND P2, PT, R203, UR4, PT ;  /* 0x00000004cb007c0c */ /* 0x000fe4000bf46270 */
[----:B------:R-:W-:Y:S02]  /*23bd0*/  ISETP.GE.AND P3, PT, R209, UR4, PT ;  /* 0x00000004d1007c0c */ /* 0x000fe4000bf66270 */
[----:B------:R-:W-:-:S09]  /*23be0*/  SHF.R.S32.HI R7, RZ, 0x1f, R209 ;  /* 0x0000001fff077819 */ /* 0x000fd200000114d1 */
[-C--:B----4-:R-:W-:Y:S02]  /*23bf0*/  @!P2 LEA R4, P0, R203, R14.reuse, 0x1 ;  /* 0x0000000ecb04a211 */ /* 0x090fe400078008ff */
[----:B------:R-:W-:Y:S02]  /*23c00*/  @!P3 LEA R14, P1, R209, R14, 0x1 ;  /* 0x0000000ed10eb211 */ /* 0x000fe400078208ff */
[-C--:B---3--:R-:W-:Y:S02]  /*23c10*/  @!P2 LEA.HI.X R5, R203, R0.reuse, R8, 0x1, P0 ;  /* 0x00000000cb05a211 */ /* 0x088fe400000f0c08 */
[----:B------:R-:W-:-:S03]  /*23c20*/  @!P3 LEA.HI.X R15, R209, R0, R7, 0x1, P1 ;  /* 0x00000000d10fb211 */ /* 0x000fc600008f0c07 */
[----:B------:R3:W-:Y:S04]  /*23c30*/  @!P2 ST.E.128 desc[UR54][R4.64], RZ ;  /* 0x000000ff0400a985 */ /* 0x0007e8000c101d36 */
[----:B------:R3:W-:Y:S02]  /*23c40*/  @!P3 ST.E.128 desc[UR54][R14.64], RZ ;  /* 0x000000ff0e00b985 */ /* 0x0007e4000c101d36 */
.L_x_520:
[----:B------:R-:W-:Y:S05]  /*23c50*/  BSYNC B1 ;  /* 0x0000000000017941 */ /* 0x000fea0003800000 */
.L_x_519:
[----:B------:R-:W-:-:S03]  /*23c60*/  UMOV UR4, 0xffffffff ;  /* 0xffffffff00047882 */ /* 0x000fc60000000000 */
[----:B------:R-:W-:Y:S05]  /*23c70*/  BRA.DIV UR4, `(.L_x_521) ;  /* 0x000000a204347947 */ /* 0x000fea000b800000 */
[----:B---3--:R3:W0:Y:S04]  /*23c80*/  SHFL.IDX PT, R0, R3, 0x1, 0x181f ;  /* 0x00381f0003007f89 */ /* 0x00862800000e0000 */
[----:B----4-:R3:W4:Y:S02]  /*23c90*/  SHFL.IDX PT, R14, R2, 0x1, 0x181f ;  /* 0x00381f00020e7f89 */ /* 0x01072400000e0000 */
.L_x_777:
        /* <DEDUP_REMOVED lines=11> */
[-C--:B0-----:R-:W-:Y:S02]  /*23d50*/  @!P2 LEA.HI.X R5, R203, R0.reuse, R8, 0x1, P0 ;  /* 0x00000000cb05a211 */ /* 0x081fe400000f0c08 */
[----:B------:R-:W-:-:S03]  /*23d60*/  @!P3 LEA.HI.X R15, R209, R0, R7, 0x1, P1 ;  /* 0x00000000d10fb211 */ /* 0x000fc600008f0c07 */
[----:B------:R0:W-:Y:S04]  /*23d70*/  @!P2 ST.E.128 desc[UR54][R4.64], RZ ;  /* 0x000000ff0400a985 */ /* 0x0001e8000c101d36 */
[----:B------:R0:W-:Y:S02]  /*23d80*/  @!P3 ST.E.128 desc[UR54][R14.64], RZ ;  /* 0x000000ff0e00b985 */ /* 0x0001e4000c101d36 */
.L_x_523:
[----:B------:R-:W-:Y:S05]  /*23d90*/  BSYNC B1 ;  /* 0x0000000000017941 */ /* 0x000fea0003800000 */
.L_x_522:
[----:B------:R-:W-:-:S03]  /*23da0*/  UMOV UR4, 0xffffffff ;  /* 0xffffffff00047882 */ /* 0x000fc60000000000 */
[----:B------:R-:W-:Y:S05]  /*23db0*/  BRA.DIV UR4, `(.L_x_524) ;  /* 0x000000a2042c7947 */ /* 0x000fea000b800000 */
[----:B0-----:R0:W0:Y:S04]  /*23dc0*/  SHFL.IDX PT, R0, R3, 0x2, 0x181f ;  /* 0x00581f0003007f89 */ /* 0x00102800000e0000 */
[----:B----4-:R4:W0:Y:S02]  /*23dd0*/  SHFL.IDX PT, R14, R2, 0x2, 0x181f ;  /* 0x00581f00020e7f89 */ /* 0x01082400000e0000 */
.L_x_781:
        /* <DEDUP_REMOVED lines=9> */
[-C--:B0-----:R-:W-:Y:S02]  /*23e70*/  @!P2 LEA R4, P0, R203, R14.reuse, 0x1 ;  /* 0x0000000ecb04a211 */ /* 0x081fe400078008ff */
[----:B------:R-:W-:Y:S02]  /*23e80*/  @!P3 LEA R14, P1, R209, R14, 0x1 ;  /* 0x0000000ed10eb211 */ /* 0x000fe400078208ff */
[-C--:B------:R-:W-:Y:S02]  /*23e90*/  @!P2 LEA.HI.X R5, R203, R0.reuse, R8, 0x1, P0 ;  /* 0x00000000cb05a211 */ /* 0x080fe400000f0c08 */
[----:B------:R-:W-:-:S03]  /*23ea0*/  @!P3 LEA.HI.X R15, R209, R0, R7, 0x1, P1 ;  /* 0x00000000d10fb211 */ /* 0x000fc600008f0c07 */
[----:B------:R0:W-:Y:S04]  /*23eb0*/  @!P2 ST.E.128 desc[UR54][R4.64], RZ ;  /* 0x000000ff0400a985 */ /* 0x0001e8000c101d36 */
[----:B------:R0:W-:Y:S02]  /*23ec0*/  @!P3 ST.E.128 desc[UR54][R14.64], RZ ;  /* 0x000000ff0e00b985 */ /* 0x0001e4000c101d36 */
.L_x_526:
[----:B------:R-:W-:Y:S05]  /*23ed0*/  BSYNC B1 ;  /* 0x0000000000017941 */ /* 0x000fea0003800000 */
.L_x_525:
[----:B------:R-:W-:-:S03]  /*23ee0*/  UMOV UR4, 0xffffffff ;  /* 0xffffffff00047882 */ /* 0x000fc60000000000 */
[----:B------:R-:W-:Y:S05]  /*23ef0*/  BRA.DIV UR4, `(.L_x_527) ;  /* 0x000000a204247947 */ /* 0x000fea000b800000 */
[----:B0-----:R0:W0:Y:S04]  /*23f00*/  SHFL.IDX PT, R0, R3, 0x3, 0x181f ;  /* 0x00781f0003007f89 */ /* 0x00102800000e0000 */
[----:B------:R0:W0:Y:S02]  /*23f10*/  SHFL.IDX PT, R14, R2, 0x3, 0x181f ;  /* 0x00781f00020e7f89 */ /* 0x00002400000e0000 */
.L_x_785:
[----:B01-34-:R-:W-:-:S04]  /*23f20*/  IADD3 R2, R6, 0x60, RZ ;  /* 0x0000006006027810 */ /* 0x01bfc80007ffe0ff */
[----:B------:R-:W-:-:S13]  /*23f30*/  ISETP.GE.AND P0, PT, R2, R21, PT ;  /* 0x000000150200720c */ /* 0x000fda0003f06270 */
[----:B------:R-:W-:Y:S05]  /*23f40*/  @P0 BRA `(.L_x_510) ;  /* 0x00000000002c0947 */ /* 0x000fea0003800000 */
[----:B------:R-:W-:Y:S01]  /*23f50*/  ULDC UR4, c[0x0][0xac8] ;  /* 0x0002b20000047ab9 */ /* 0x000fe20000000800 */
[----:B------:R-:W-:Y:S02]  /*23f60*/  SHF.R.S32.HI R5, RZ, 0x1f, R203 ;  /* 0x0000001fff057819 */ /* 0x000fe400000114cb */
[----:B------:R-:W-:Y:S02]  /*23f70*/  ISETP.GE.AND P2, PT, R203, UR4, PT ;  /* 0x00000004cb007c0c */ /* 0x000fe4000bf46270 */
[----:B------:R-:W-:Y:S02]  /*23f80*/  ISETP.GE.AND P3, PT, R209, UR4, PT ;  /* 0x00000004d1007c0c */ /* 0x000fe4000bf66270 */
[----:B------:R-:W-:-:S09]  /*23f90*/  SHF.R.S32.HI R4, RZ, 0x1f, R209 ;  /* 0x0000001fff047819 */ /* 0x000fd200000114d1 */
[-C--:B------:R-:W-:Y:S02]  /*23fa0*/  @!P2 LEA R2, P0, R203, R14.reuse, 0x1 ;  /* 0x0000000ecb02a211 */ /* 0x080fe400078008ff */
[----:B------:R-:W-:Y:S02]  /*23fb0*/  @!P3 LEA R14, P1, R209, R14, 0x1 ;  /* 0x0000000ed10eb211 */ /* 0x000fe400078208ff */
[-C--:B------:R-:W-:Y:S02]  /*23fc0*/  @!P2 LEA.HI.X R3, R203, R0.reuse, R5, 0x1, P0 ;  /* 0x00000000cb03a211 */ /* 0x080fe400000f0c05 */
[----:B------:R-:W-:-:S03]  /*23fd0*/  @!P3 LEA.HI.X R15, R209, R0, R4, 0x1, P1 ;  /* 0x00000000d10fb211 */ /* 0x000fc600008f0c04 */
[----:B------:R3:W-:Y:S04]  /*23fe0*/  @!P2 ST.E.128 desc[UR54][R2.64], RZ ;  /* 0x000000ff0200a985 */ /* 0x0007e8000c101d36 */
[----:B------:R3:W-:Y:S02]  /*23ff0*/  @!P3 ST.E.128 desc[UR54][R14.64], RZ ;  /* 0x000000ff0e00b985 */ /* 0x0007e4000c101d36 */
.L_x_510:
[----:B------:R-:W-:Y:S05]  /*24000*/  BSYNC B0 ;  /* 0x0000000000007941 */ /* 0x000fea0003800000 */
.L_x_495:
[----:B------:R-:W-:Y:S02]  /*24010*/  ULDC UR4, c[0x0][0xc3c] ;  /* 0x00030f0000047ab9 */ /* 0x000fe40000000800 */
[----:B--2---:R-:W-:-:S13]  /*24020*/  ISETP.GE.AND P0, PT, R147, UR4, PT ;  /* 0x0000000493007c0c */ /* 0x004fda000bf06270 */
[----:B------:R-:W-:Y:S05]  /*24030*/  @!P0 BRA `(.L_x_528) ;  /* 0xfffffdd400888947 */ /* 0x000fea000383ffff */
[----:B------:R-:W-:Y:S05]  /*24040*/  BRA `(.L_x_324) ;  /* 0x0000007000247947 */ /* 0x000fea0003800000 */
.L_x_322:
        /* <DEDUP_REMOVED lines=16> */
[----:B-1----:R2:W-:Y:S04]  /*24150*/  STL.64 [R1], R4 ;  /* 0x0000000401007387 */ /* 0x0025e80000100a00 */
[----:B------:R2:W-:Y:S01]  /*24160*/  STL.64 [R1+0x8], R6 ;  /* 0x0000080601007387 */ /* 0x0005e20000100a00 */
[----:B------:R-:W-:Y:S06]  /*24170*/  BAR.ARV 0x4, 0x180 ;  /* 0x0106000000007b1d */ /* 0x000fec0000002000 */
[----:B------:R-:W-:Y:S05]  /*24180*/  BRA `(.L_x_530) ;  /* 0x0000000800a87947 */ /* 0x000fea0003800000 */
.L_x_529:
[----:B------:R-:W1:Y:S01]  /*24190*/  S2R R0, SR_TID.X ;  /* 0x0000000000007919 */ /* 0x000e620000002100 */
[----:B------:R-:W-:Y:S01]  /*241a0*/  ULDC UR4, c[0x0][0xc3c] ;  /* 0x00030f0000047ab9 */ /* 0x000fe20000000800 */
[----:B------:R-:W-:Y:S01]  /*241b0*/  IMAD.MOV.U32 R9, RZ, RZ, RZ ;  /* 0x000000ffff097224 */ /* 0x000fe200078e00ff */
[----:B------:R-:W2:Y:S01]  /*241c0*/  S2UR UR6, SR_CTAID.X ;  /* 0x00000000000679c3 */ /* 0x000ea20000002500 */
[----:B------:R-:W-:Y:S01]  /*241d0*/  ULDC UR5, c[0x0][0xc38] ;  /* 0x00030e0000057ab9 */ /* 0x000fe20000000800 */
[----:B-1----:R-:W-:-:S04]  /*241e0*/  LOP3.LUT R0, R0, 0x1f, RZ, 0xc0, !PT ;  /* 0x0000001f00007812 */ /* 0x002fc800078ec0ff */
[----:B------:R-:W-:-:S04]  /*241f0*/  ISETP.NE.AND P0, PT, R0, 0x1f, PT ;  /* 0x0000001f0000780c */ /* 0x000fc80003f05270 */
[----:B------:R-:W-:-:S13]  /*24200*/  ISETP.GE.OR P1, PT, R0, UR4, !P0 ;  /* 0x0000000400007c0c */ /* 0x000fda000c726670 */
[----:B0-----:R-:W0:Y:S08]  /*24210*/  @!P1 LDC.64 R2, c[0x0][0xc80] ;  /* 0x00032000ff029b82 */ /* 0x001e300000000a00 */
[----:B------:R-:W1:Y:S01]  /*24220*/  @!P1 LDC.64 R4, c[0x0][0xc78] ;  /* 0x00031e00ff049b82 */ /* 0x000e620000000a00 */
[----:B0-----:R-:W-:-:S05]  /*24230*/  @!P1 IMAD.WIDE.U32 R2, R0, 0x4, R2 ;  /* 0x0000000400029825 */ /* 0x001fca00078e0002 */
[----:B------:R1:W3:Y:S02]  /*24240*/  @!P1 LDG.E R6, desc[UR54][R2.64] ;  /* 0x0000003602069981 */ /* 0x0002e4000c1e1900 */
[----:B-1----:R-:W-:-:S05]  /*24250*/  @!P1 IMAD.WIDE.U32 R2, R0, 0x4, R4 ;  /* 0x0000000400029825 */ /* 0x002fca00078e0004 */
[----:B------:R-:W3:Y:S01]  /*24260*/  @!P1 LDG.E R9, desc[UR54][R2.64] ;  /* 0x0000003602099981 */ /* 0x000ee2000c1e1900 */
[C---:B------:R-:W-:Y:S01]  /*24270*/  ISETP.NE.AND P1, PT, R0.reuse, RZ, PT ;  /* 0x000000ff0000720c */ /* 0x040fe20003f25270 */
[----:B------:R-:W-:Y:S01]  /*24280*/  UMOV UR4, URZ ;  /* 0x0000003f00047c82 */ /* 0x000fe20008000000 */
[C---:B------:R-:W-:Y:S02]  /*24290*/  ISETP.GE.U32.AND P2, PT, R0.reuse, 0x2, PT ;  /* 0x000000020000780c */ /* 0x040fe40003f46070 */
[C---:B------:R-:W-:Y:S02]  /*242a0*/  ISETP.GE.U32.AND P3, PT, R0.reuse, 0x4, PT ;  /* 0x000000040000780c */ /* 0x040fe40003f66070 */
[C---:B------:R-:W-:Y:S02]  /*242b0*/  ISETP.GE.U32.AND P4, PT, R0.reuse, 0x8, PT ;  /* 0x000000080000780c */ /* 0x040fe40003f86070 */
[----:B------:R-:W-:Y:S01]  /*242c0*/  ISETP.GE.U32.AND P5, PT, R0, 0x10, PT ;  /* 0x000000100000780c */ /* 0x000fe20003fa6070 */
[----:B---3--:R-:W-:-:S05]  /*242d0*/  IMAD R4, R6, R9, RZ ;  /* 0x0000000906047224 */ /* 0x008fca00078e02ff */
[----:B------:R-:W0:Y:S02]  /*242e0*/  SHFL.UP PT, R5, R4, 0x1, RZ ;  /* 0x0420000004057989 */ /* 0x000e2400000e00ff */
[----:B0-----:R-:W-:-:S05]  /*242f0*/  SEL R5, R5, RZ, P1 ;  /* 0x000000ff05057207 */ /* 0x001fca0000800000 */
[----:B------:R-:W-:-:S05]  /*24300*/  IMAD.IADD R5, R4, 0x1, R5 ;  /* 0x0000000104057824 */ /* 0x000fca00078e0205 */
[----:B------:R-:W0:Y:S02]  /*24310*/  SHFL.UP PT, R7, R5, 0x2, RZ ;  /* 0x0440000005077989 */ /* 0x000e2400000e00ff */
[----:B0-----:R-:W-:-:S04]  /*24320*/  SEL R8, R7, RZ, P2 ;  /* 0x000000ff07087207 */ /* 0x001fc80001000000 */
[----:B------:R-:W-:-:S05]  /*24330*/  IADD3 R8, R5, R8, RZ ;  /* 0x0000000805087210 */ /* 0x000fca0007ffe0ff */
        /* <DEDUP_REMOVED lines=9> */
[----:B------:R-:W0:Y:S02]  /*243d0*/  SHFL.IDX PT, R4, R2, 0x1f, 0x1f ;  /* 0x03e01f0002047f89 */ /* 0x000e2400000e0000 */
[----:B0-----:R-:W-:-:S05]  /*243e0*/  IMAD R7, R4, UR5, RZ ;  /* 0x0000000504077c24 */ /* 0x001fca000f8e02ff */
[----:B--2---:R-:W-:Y:S02]  /*243f0*/  ISETP.GT.AND P6, PT, R7, UR6, PT ;  /* 0x0000000607007c0c */ /* 0x004fe4000bfc4270 */
[----:B------:R-:W-:-:S11]  /*24400*/  MOV R4, R7 ;  /* 0x0000000700047202 */ /* 0x000fd60000000f00 */
[----:B------:R-:W-:Y:S05]  /*24410*/  @P6 BRA `(.L_x_531) ;  /* 0x0000000000a46947 */ /* 0x000fea0003800000 */
[----:B------:R-:W-:Y:S01]  /*24420*/  IMAD.MOV.U32 R7, RZ, RZ, R4 ;  /* 0x000000ffff077224 */ /* 0x000fe200078e0004 */
[----:B------:R-:W-:Y:S01]  /*24430*/  UMOV UR4, URZ ;  /* 0x0000003f00047c82 */ /* 0x000fe20008000000 */
[----:B------:R-:W-:-:S05]  /*24440*/  ULDC UR5, c[0x0][0xc38] ;  /* 0x00030e0000057ab9 */ /* 0x000fca0000000800 */
.L_x_533:
[----:B------:R-:W0:Y:S01]  /*24450*/  LDC R2, c[0x0][0xc3c] ;  /* 0x00030f00ff027b82 */ /* 0x000e220000000800 */
[----:B------:R-:W-:Y:S01]  /*24460*/  ULDC UR7, c[0x0][0xc3c] ;  /* 0x00030f0000077ab9 */ /* 0x000fe20000000800 */
[----:B------:R-:W-:Y:S01]  /*24470*/  UIADD3 UR4, UR4, 0x1f, URZ ;  /* 0x0000001f04047890 */ /* 0x000fe2000fffe03f */
[----:B------:R-:W-:-:S05]  /*24480*/  IMAD.U32 R3, RZ, RZ, UR7 ;  /* 0x00000007ff037e24 */ /* 0x000fca000f8e00ff */
[----:B------:R1:W-:Y:S01]  /*24490*/  STL [R1+0xc], R3 ;  /* 0x00000c0301007387 */ /* 0x0003e20000100800 */
[----:B0-----:R-:W-:-:S13]  /*244a0*/  ISETP.LE.AND P6, PT, R2, UR4, PT ;  /* 0x0000000402007c0c */ /* 0x001fda000bfc3270 */
[----:B-1----:R-:W-:Y:S05]  /*244b0*/  @P6 BRA `(.L_x_532) ;  /* 0x0000000400a46947 */ /* 0x002fea0003800000 */
[----:B------:R-:W-:Y:S01]  /*244c0*/  VIADD R9, R0, UR4 ;  /* 0x0000000400097c36 */ /* 0x000fe20008000000 */
[----:B------:R-:W-:-:S04]  /*244d0*/  MOV R6, RZ ;  /* 0x000000ff00067202 */ /* 0x000fc80000000f00 */
[----:B------:R-:W-:-:S13]  /*244e0*/  ISETP.GE.OR P6, PT, R9, R2, !P0 ;  /* 0x000000020900720c */ /* 0x000fda00047c6670 */
        /* <DEDUP_REMOVED lines=23> */
[----:B------:R-:W0:Y:S02]  /*24660*/  SHFL.IDX PT, R4, R2, 0x1f, 0x1f ;  /* 0x03e01f0002047f89 */ /* 0x000e2400000e0000 */
[----:B0-----:R-:W-:-:S04]  /*24670*/  IMAD R4, R4, UR5, RZ ;  /* 0x0000000504047c24 */ /* 0x001fc8000f8e02ff */
[----:B------:R-:W-:-:S05]  /*24680*/  IMAD.IADD R7, R4, 0x1, R7 ;  /* 0x0000000104077824 */ /* 0x000fca00078e0207 */
[----:B------:R-:W-:-:S13]  /*24690*/  ISETP.GT.AND P6, PT, R7, UR6, PT ;  /* 0x0000000607007c0c */ /* 0x000fda000bfc4270 */
[----:B------:R-:W-:Y:S05]  /*246a0*/  @!P6 BRA `(.L_x_533) ;  /* 0xfffffffc0068e947 */ /* 0x000fea000383ffff */
.L_x_531:
[----:B------:R-:W-:-:S05]  /*246b0*/  IADD3 R11, -R4, R7, RZ ;  /* 0x00000007040b7210 */ /* 0x000fca0007ffe1ff */
[----:B------:R-:W-:-:S05]  /*246c0*/  IMAD R3, R2, UR5, R11 ;  /* 0x0000000502037c24 */ /* 0x000fca000f8e020b */
[----:B------:R-:W-:-:S13]  /*246d0*/  ISETP.GT.AND P0, PT, R3, UR6, PT ;  /* 0x0000000603007c0c */ /* 0x000fda000bf04270 */
[----:B------:R-:W-:-:S04]  /*246e0*/  VOTE.ANY R10, PT, !P0 ;  /* 0x00000000000a7806 */ /* 0x000fc800040e0100 */
[----:B------:R0:W1:Y:S01]  /*246f0*/  POPC R5, R10 ;  /* 0x0000000a00057309 */ /* 0x0000620000000000 */
[----:B------:R-:W-:Y:S01]  /*24700*/  ISETP.NE.AND P0, PT, R10, RZ, PT ;  /* 0x000000ff0a00720c */ /* 0x000fe20003f05270 */
[----:B0-----:R-:W-:Y:S01]  /*24710*/  IMAD.MOV.U32 R10, RZ, RZ, RZ ;  /* 0x000000ffff0a7224 */ /* 0x001fe200078e00ff */
[----:B-1----:R-:W0:Y:S04]  /*24720*/  SHFL.IDX PT, R6, R6, R5, 0x1f ;  /* 0x00001f0506067589 */ /* 0x002e2800000e0000 */
[----:B------:R-:W1:Y:S01]  /*24730*/  SHFL.IDX PT, R8, R9, R5, 0x1f ;  /* 0x00001f0509087589 */ /* 0x000e6200000e0000 */
[----:B0-----:R-:W-:-:S04]  /*24740*/  IABS R4, R6 ;  /* 0x0000000600047213 */ /* 0x001fc80000000000 */
[----:B------:R-:W0:Y:S01]  /*24750*/  I2F.RP R13, R4 ;  /* 0x00000004000d7306 */ /* 0x000e220000209400 */
[----:B-1----:R-:W-:-:S07]  /*24760*/  IABS R7, R8 ;  /* 0x0000000800077213 */ /* 0x002fce0000000000 */
[----:B------:R-:W-:Y:S08]  /*24770*/  I2F.RP R12, R7 ;  /* 0x00000007000c7306 */ /* 0x000ff00000209400 */
[----:B0-----:R-:W0:Y:S02]  /*24780*/  MUFU.RCP R13, R13 ;  /* 0x0000000d000d7308 */ /* 0x001e240000001000 */
[----:B0-----:R-:W-:-:S06]  /*24790*/  VIADD R3, R13, 0xffffffe ;  /* 0x0ffffffe0d037836 */ /* 0x001fcc0000000000 */
[----:B------:R-:W0:Y:S02]  /*247a0*/  F2I.FTZ.U32.TRUNC.NTZ R3, R3 ;  /* 0x0000000300037305 */ /* 0x000e24000021f000 */
[----:B0-----:R-:W-:Y:S01]  /*247b0*/  IMAD.MOV R15, RZ, RZ, -R3 ;  /* 0x000000ffff0f7224 */ /* 0x001fe200078e0a03 */
[----:B------:R-:W-:Y:S06]  /*247c0*/  @!P0 BRA `(.L_x_534) ;  /* 0x0000000000088947 */ /* 0x000fec0003800000 */
[----:B------:R-:W-:-:S05]  /*247d0*/  IADD3 R9, R5, -0x1, RZ ;  /* 0xffffffff05097810 */ /* 0x000fca0007ffe0ff */
[----:B------:R0:W1:Y:S02]  /*247e0*/  SHFL.IDX PT, R10, R2, R9, 0x1f ;  /* 0x00001f09020a7589 */ /* 0x00006400000e0000 */
.L_x_534:
[----:B-1----:R-:W-:Y:S01]  /*247f0*/  IMAD R10, R10, UR5, R11 ;  /* 0x000000050a0a7c24 */ /* 0x002fe2000f8e020b */
[----:B------:R-:W1:Y:S01]  /*24800*/  MUFU.RCP R12, R12 ;  /* 0x0000000c000c7308 */ /* 0x000e620000001000 */
[----:B0-----:R-:W-:Y:S02]  /*24810*/  IMAD R9, R15, R4, RZ ;  /* 0x000000040f097224 */ /* 0x001fe400078e02ff */
[----:B------:R-:W-:Y:S01]  /*24820*/  IMAD.MOV.U32 R2, RZ, RZ, RZ ;  /* 0x000000ffff027224 */ /* 0x000fe200078e00ff */
[----:B------:R0:W-:Y:S03]  /*24830*/  STL [R1], R10 ;  /* 0x0000000a01007387 */ /* 0x0001e60000100800 */
[----:B------:R-:W-:Y:S01]  /*24840*/  IMAD.HI.U32 R2, R3, R9, R2 ;  /* 0x0000000903027227 */ /* 0x000fe200078e0002 */
[----:B------:R-:W-:Y:S02]  /*24850*/  IADD3 R9, -R10, UR6, RZ ;  /* 0x000000060a097c10 */ /* 0x000fe4000fffe1ff */
[----:B------:R-:W-:-:S02]  /*24860*/  IABS R3, R6 ;  /* 0x0000000600037213 */ /* 0x000fc40000000000 */
[----:B------:R-:W-:-:S03]  /*24870*/  IABS R11, R9 ;  /* 0x00000009000b7213 */ /* 0x000fc60000000000 */
[----:B------:R-:W-:Y:S02]  /*24880*/  IMAD.MOV R3, RZ, RZ, -R3 ;  /* 0x000000ffff037224 */ /* 0x000fe400078e0a03 */
[----:B0-----:R-:W-:-:S04]  /*24890*/  IMAD.HI.U32 R10, R2, R11, RZ ;  /* 0x0000000b020a7227 */ /* 0x001fc800078e00ff */
[----:B------:R-:W-:Y:S02]  /*248a0*/  IMAD R11, R10, R3, R11 ;  /* 0x000000030a0b7224 */ /* 0x000fe400078e020b */
[----:B-1----:R-:W-:-:S03]  /*248b0*/  VIADD R3, R12, 0xffffffe ;  /* 0x0ffffffe0c037836 */ /* 0x002fc60000000000 */
[----:B------:R-:W-:-:S03]  /*248c0*/  ISETP.GT.U32.AND P1, PT, R4, R11, PT ;  /* 0x0000000b0400720c */ /* 0x000fc60003f24070 */
[----:B------:R-:W0:Y:S10]  /*248d0*/  F2I.FTZ.U32.TRUNC.NTZ R3, R3 ;  /* 0x0000000300037305 */ /* 0x000e34000021f000 */
[----:B------:R-:W-:Y:S01]  /*248e0*/  @!P1 IADD3 R11, R11, -R4, RZ ;  /* 0x800000040b0b9210 */ /* 0x000fe20007ffe0ff */
[----:B------:R-:W-:Y:S01]  /*248f0*/  @!P1 VIADD R10, R10, 0x1 ;  /* 0x000000010a0a9836 */ /* 0x000fe20000000000 */
[----:B------:R-:W-:-:S02]  /*24900*/  ISETP.NE.AND P1, PT, R6, RZ, PT ;  /* 0x000000ff0600720c */ /* 0x000fc40003f25270 */
[----:B------:R-:W-:Y:S01]  /*24910*/  ISETP.GE.U32.AND P0, PT, R11, R4, PT ;  /* 0x000000040b00720c */ /* 0x000fe20003f06070 */
[----:B0-----:R-:W-:-:S04]  /*24920*/  IMAD.MOV R2, RZ, RZ, -R3 ;  /* 0x000000ffff027224 */ /* 0x001fc800078e0a03 */
[----:B------:R-:W-:Y:S02]  /*24930*/  IMAD R11, R2, R7, RZ ;  /* 0x00000007020b7224 */ /* 0x000fe400078e02ff */
[----:B------:R-:W-:-:S04]  /*24940*/  IMAD.MOV.U32 R2, RZ, RZ, RZ ;  /* 0x000000ffff027224 */ /* 0x000fc800078e00ff */
[----:B------:R-:W-:Y:S01]  /*24950*/  IMAD.HI.U32 R4, R3, R11, R2 ;  /* 0x0000000b03047227 */ /* 0x000fe200078e0002 */
[----:B------:R-:W-:Y:S02]  /*24960*/  LOP3.LUT R2, R9, R6, RZ, 0x3c, !PT ;  /* 0x0000000609027212 */ /* 0x000fe400078e3cff */
[----:B------:R-:W-:Y:S02]  /*24970*/  @P0 IADD3 R10, R10, 0x1, RZ ;  /* 0x000000010a0a0810 */ /* 0x000fe40007ffe0ff */
        /* <DEDUP_REMOVED lines=8> */
[----:B------:R-:W-:-:S05]  /*24a00*/  IMAD R2, R4, R2, R3 ;  /* 0x0000000204027224 */ /* 0x000fca00078e0203 */
[----:B------:R-:W-:-:S13]  /*24a10*/  ISETP.GT.U32.AND P1, PT, R7, R2, PT ;  /* 0x000000020700720c */ /* 0x000fda0003f24070 */
[----:B------:R-:W-:Y:S01]  /*24a20*/  @!P1 IMAD.IADD R2, R2, 0x1, -R7 ;  /* 0x0000000102029824 */ /* 0x000fe200078e0a07 */
[----:B------:R-:W-:Y:S02]  /*24a30*/  @!P1 IADD3 R4, R4, 0x1, RZ ;  /* 0x0000000104049810 */ /* 0x000fe40007ffe0ff */
[----:B------:R-:W-:Y:S02]  /*24a40*/  ISETP.NE.AND P1, PT, R8, RZ, PT ;  /* 0x000000ff0800720c */ /* 0x000fe40003f25270 */
[----:B------:R-:W-:Y:S02]  /*24a50*/  ISETP.GE.U32.AND P0, PT, R2, R7, PT ;  /* 0x000000070200720c */ /* 0x000fe40003f06070 */
[----:B------:R-:W-:-:S04]  /*24a60*/  LOP3.LUT R2, R10, R8, RZ, 0x3c, !PT ;  /* 0x000000080a027212 */ /* 0x000fc800078e3cff */
[----:B------:R-:W-:Y:S01]  /*24a70*/  ISETP.GE.AND P2, PT, R2, RZ, PT ;  /* 0x000000ff0200720c */ /* 0x000fe20003f46270 */
[----:B------:R-:W-:-:S06]  /*24a80*/  VIADD R2, R5, UR4 ;  /* 0x0000000405027c36 */ /* 0x000fcc0008000000 */
[----:B------:R-:W-:-:S06]  /*24a90*/  @P0 VIADD R4, R4, 0x1 ;  /* 0x0000000104040836 */ /* 0x000fcc0000000000 */
[----:B------:R-:W-:Y:S01]  /*24aa0*/  @!P2 IMAD.MOV R4, RZ, RZ, -R4 ;  /* 0x000000ffff04a224 */ /* 0x000fe200078e0a04 */
[----:B------:R-:W-:-:S05]  /*24ab0*/  @!P1 LOP3.LUT R4, RZ, R8, RZ, 0x33, !PT ;  /* 0x00000008ff049212 */ /* 0x000fca00078e33ff */
[----:B------:R-:W-:-:S04]  /*24ac0*/  IMAD.MOV R3, RZ, RZ, -R4 ;  /* 0x000000ffff037224 */ /* 0x000fc800078e0a04 */
[C---:B------:R-:W-:Y:S01]  /*24ad0*/  IMAD R10, R8.reuse, R3, R10 ;  /* 0x00000003080a7224 */ /* 0x040fe200078e020a */
[----:B------:R-:W-:Y:S01]  /*24ae0*/  LEA R3, R8, R4, 0x18 ;  /* 0x0000000408037211 */ /* 0x000fe200078ec0ff */
[----:B------:R-:W-:-:S04]  /*24af0*/  IMAD.IADD R4, R9, 0x1, -R6 ;  /* 0x0000000109047824 */ /* 0x000fc800078e0a06 */
[----:B------:R-:W-:Y:S01]  /*24b00*/  IMAD R3, R10, 0x10000, R3 ;  /* 0x000100000a037824 */ /* 0x000fe200078e0203 */
[----:B------:R1:W-:Y:S04]  /*24b10*/  STL [R1+0x4], R4 ;  /* 0x0000040401007387 */ /* 0x0003e80000100800 */
[----:B------:R1:W-:Y:S04]  /*24b20*/  STL [R1+0xc], R2 ;  /* 0x00000c0201007387 */ /* 0x0003e80000100800 */
[----:B------:R1:W-:Y:S01]  /*24b30*/  STL [R1+0x8], R3 ;  /* 0x0000080301007387 */ /* 0x0003e20000100800 */
[----:B------:R-:W-:Y:S05]  /*24b40*/  BRA `(.L_x_535) ;  /* 0x0000000000107947 */ /* 0x000fea0003800000 */
.L_x_532:
[----:B------:R-:W-:Y:S01]  /*24b50*/  MOV R2, UR6 ;  /* 0x0000000600027c02 */ /* 0x000fe20008000f00 */
[----:B------:R0:W-:Y:S04]  /*24b60*/  STL [R1+0x4], RZ ;  /* 0x000004ff01007387 */ /* 0x0001e80000100800 */
[----:B------:R0:W-:Y:S04]  /*24b70*/  STL [R1+0x8], RZ ;  /* 0x000008ff01007387 */ /* 0x0001e80000100800 */
[----:B------:R0:W-:Y:S02]  /*24b80*/  STL [R1], R2 ;  /* 0x0000000201007387 */ /* 0x0001e40000100800 */
.L_x_535:
[----:B-1----:R-:W2:Y:S04]  /*24b90*/  LDL R4, [R1] ;  /* 0x0000000001047983 */ /* 0x002ea80000100800 */
[----:B------:R-:W2:Y:S04]  /*24ba0*/  LDL R5, [R1+0x4] ;  /* 0x0000040001057983 */ /* 0x000ea80000100800 */
[----:B------:R-:W2:Y:S04]  /*24bb0*/  LDL R6, [R1+0x8] ;  /* 0x0000080001067983 */ /* 0x000ea80000100800 */
[----:B------:R-:W2:Y:S01]  /*24bc0*/  LDL R7, [R1+0xc] ;  /* 0x00000c0001077983 */ /* 0x000ea20000100800 */
[----:B------:R-:W-:-:S13]  /*24bd0*/  ISETP.NE.AND P0, PT, R0, RZ, PT ;  /* 0x000000ff0000720c */ /* 0x000fda0003f05270 */
[----:B------:R-:W1:Y:S01]  /*24be0*/  @!P0 S2R R3, SR_CgaCtaId ;  /* 0x0000000000038919 */ /* 0x000e620000008800 */
[----:B------:R-:W-:-:S04]  /*24bf0*/  @!P0 MOV R0, 0x400 ;  /* 0x0000040000008802 */ /* 0x000fc80000000f00 */
[----:B-1----:R-:W-:-:S05]  /*24c00*/  @!P0 LEA R0, R3, R0, 0x18 ;  /* 0x0000000003008211 */ /* 0x002fca00078ec0ff */
[----:B--2---:R1:W-:Y:S01]  /*24c10*/  @!P0 STS.128 [R0+0x298d0], R4 ;  /* 0x0298d00400008388 */ /* 0x0043e20000000c00 */
[----:B------:R-:W-:Y:S06]  /*24c20*/  BAR.ARV 0x5, 0x180 ;  /* 0x0146000000007b1d */ /* 0x000fec0000002000 */
.L_x_530:
[----:B-1----:R-:W3:Y:S01]  /*24c30*/  LDL R0, [R1+0xc] ;  /* 0x00000c0001007983 */ /* 0x002ee20000100800 */
[----:B------:R-:W-:Y:S01]  /*24c40*/  ULDC UR4, c[0x0][0xc3c] ;  /* 0x00030f0000047ab9 */ /* 0x000fe20000000800 */
[----:B------:R-:W-:Y:S01]  /*24c50*/  IMAD.MOV.U32 R19, RZ, RZ, RZ ;  /* 0x000000ffff137224 */ /* 0x000fe200078e00ff */
[----:B---3--:R-:W-:Y:S01]  /*24c60*/  ISETP.GE.AND P0, PT, R0, UR4, PT ;  /* 0x0000000400007c0c */ /* 0x008fe2000bf06270 */
[----:B------:R-:W-:-:S05]  /*24c70*/  IMAD.MOV.U32 R0, RZ, RZ, 0x1 ;  /* 0x00000001ff007424 */ /* 0x000fca00078e00ff */
[----:B------:R1:W-:Y:S04]  /*24c80*/  STL [R1+0x18], R0 ;  /* 0x0000180001007387 */ /* 0x0003e80000100800 */
[----:B------:R1:W-:Y:S03]  /*24c90*/  STL [R1+0x5c], RZ ;  /* 0x00005cff01007387 */ /* 0x0003e60000100800 */
[----:B------:R-:W-:Y:S05]  /*24ca0*/  @P0 BRA `(.L_x_536) ;  /* 0x0000006000100947 */ /* 0x000fea0003800000 */
[----:B------:R-:W1:Y:S01]  /*24cb0*/  S2R R10, SR_TID.X ;  /* 0x00000000000a7919 */ /* 0x000e620000002100 */
[----:B------:R-:W3:Y:S01]  /*24cc0*/  S2UR UR5, SR_CgaCtaId ;  /* 0x00000000000579c3 */ /* 0x000ee20000008800 */
[----:B------:R-:W-:Y:S01]  /*24cd0*/  UMOV UR4, 0x400 ;  /* 0x0000040000047882 */ /* 0x000fe20000000000 */
[----:B------:R-:W-:Y:S01]  /*24ce0*/  BSSY B7, `(.L_x_536) ;  /* 0x0000600000077945 */ /* 0x000fe20003800000 */
[----:B------:R-:W-:Y:S01]  /*24cf0*/  IMAD.MOV.U32 R19, RZ, RZ, RZ ;  /* 0x000000ffff137224 */ /* 0x000fe200078e00ff */
[----:B------:R-:W-:Y:S01]  /*24d00*/  ULDC.64 UR40, c[0x0][0x198] ;  /* 0x0000660000287ab9 */ /* 0x000fe20000000a00 */
[----:B------:R-:W-:Y:S02]  /*24d10*/  ULOP3.LUT UR37, UR36, 0x1, URZ, 0xfc, !UPT ;  /* 0x0000000124257892 */ /* 0x000fe4000f8efc3f */
[----:B------:R-:W-:Y:S01]  /*24d20*/  ULOP3.LUT UR39, UR36, 0x2, URZ, 0xfc, !UPT ;  /* 0x0000000224277892 */ /* 0x000fe2000f8efc3f */
[----:B------:R-:W-:Y:S01]  /*24d30*/  ULDC UR38, c[0x0][0xc] ;  /* 0x0000030000267ab9 */ /* 0x000fe20000000800 */
[----:B---3--:R-:W-:-:S06]  /*24d40*/  ULEA UR4, UR5, UR4, 0x18 ;  /* 0x0000000405047291 */ /* 0x008fcc000f8ec03f */
[----:B------:R-:W-:Y:S01]  /*24d50*/  IMAD.U32 R18, RZ, RZ, UR4 ;  /* 0x00000004ff127e24 */ /* 0x000fe2000f8e00ff */
[----:B-1----:R-:W-:Y:S01]  /*24d60*/  SHF.R.U32.HI R0, RZ, 0x1, R10 ;  /* 0x00000001ff007819 */ /* 0x002fe2000001160a */
[C---:B--2---:R-:W-:Y:S01]  /*24d70*/  IMAD.SHL.U32 R4, R10.reuse, 0x80, RZ ;  /* 0x000000800a047824 */ /* 0x044fe200078e00ff */
[C---:B------:R-:W-:Y:S01]  /*24d80*/  LOP3.LUT R8, R10.reuse, 0x7f, RZ, 0xc0, !PT ;  /* 0x0000007f0a087812 */ /* 0x040fe200078ec0ff */
[C---:B0-----:R-:W-:Y:S01]  /*24d90*/  IMAD.SHL.U32 R2, R10.reuse, 0x10, RZ ;  /* 0x000000100a027824 */ /* 0x041fe200078e00ff */
[C---:B------:R-:W-:Y:S01]  /*24da0*/  SHF.L.U32 R9, R10.reuse, 0x2, RZ ;  /* 0x000000020a097819 */ /* 0x040fe200000006ff */
[----:B------:R-:W-:Y:S01]  /*24db0*/  IMAD.SHL.U32 R3, R10, 0x2, RZ ;  /* 0x000000020a037824 */ /* 0x000fe200078e00ff */
[----:B------:R-:W-:Y:S02]  /*24dc0*/  LOP3.LUT R5, R4, 0x380, RZ, 0xc0, !PT ;  /* 0x0000038004057812 */ /* 0x000fe400078ec0ff */
[----:B------:R-:W-:Y:S02]  /*24dd0*/  LOP3.LUT P0, RZ, R10, 0x4, RZ, 0xc0, !PT ;  /* 0x000000040aff7812 */ /* 0x000fe4000780c0ff */
[----:B------:R-:W-:-:S02]  /*24de0*/  LOP3.LUT R5, R5, 0x30, R0, 0xf8, !PT ;  /* 0x0000003005057812 */ /* 0x000fc400078ef800 */
[----:B------:R-:W-:Y:S02]  /*24df0*/  SHF.L.U32 R0, R8, 0x4, RZ ;  /* 0x0000000408007819 */ /* 0x000fe400000006ff */
[----:B------:R-:W-:Y:S02]  /*24e00*/  LOP3.LUT R5, R5, 0x70, R2, 0x78, !PT ;  /* 0x0000007005057812 */ /* 0x000fe400078e7802 */
[----:B------:R-:W-:Y:S02]  /*24e10*/  LOP3.LUT R7, R0, 0x600, RZ, 0xc0, !PT ;  /* 0x0000060000077812 */ /* 0x000fe400078ec0ff */
[----:B------:R-:W-:Y:S02]  /*24e20*/  LOP3.LUT R0, R2, 0x1b0, RZ, 0xc0, !PT ;  /* 0x000001b002007812 */ /* 0x000fe400078ec0ff */
[----:B------:R-:W-:Y:S02]  /*24e30*/  LOP3.LUT R5, R5, 0xc00, R4, 0xf8, !PT ;  /* 0x00000c0005057812 */ /* 0x000fe400078ef804 */
[----:B------:R-:W-:-:S02]  /*24e40*/  LOP3.LUT R3, R0, 0x30, R3, 0x78, !PT ;  /* 0x0000003000037812 */ /* 0x000fc400078e7803 */
[----:B------:R-:W-:Y:S01]  /*24e50*/  LOP3.LUT R0, R7, 0x40, R2, 0xf8, !PT ;  /* 0x0000004007007812 */ /* 0x000fe200078ef802 */
[----:B------:R0:W-:Y:S03]  /*24e60*/  STL [R1+0x30], R5 ;  /* 0x0000300501007387 */ /* 0x0001e60000100800 */
[----:B------:R-:W-:Y:S01]  /*24e70*/  LOP3.LUT R3, R0, R3, RZ, 0xfc, !PT ;  /* 0x0000000300037212 */ /* 0x000fe200078efcff */
[----:B------:R-:W-:-:S05]  /*24e80*/  IMAD.SHL.U32 R0, R10, 0x20, RZ ;  /* 0x000000200a007824 */ /* 0x000fca00078e00ff */
[----:B------:R-:W-:Y:S02]  /*24e90*/  LOP3.LUT R6, R0, 0x80, RZ, 0xc0, !PT ;  /* 0x0000008000067812 */ /* 0x000fe400078ec0ff */
[----:B------:R-:W-:Y:S02]  /*24ea0*/  LOP3.LUT R7, R7, 0x60, R0, 0xf8, !PT ;  /* 0x0000006007077812 */ /* 0x000fe400078ef800 */
[----:B------:R-:W-:Y:S02]  /*24eb0*/  LOP3.LUT R6, R6, 0x10, R10, 0xf8, !PT ;  /* 0x0000001006067812 */ /* 0x000fe400078ef80a */
[----:B------:R-:W-:Y:S02]  /*24ec0*/  LOP3.LUT R7, R7, 0x100, R0, 0xf8, !PT ;  /* 0x0000010007077812 */ /* 0x000fe400078ef800 */
[----:B------:R-:W-:Y:S02]  /*24ed0*/  LOP3.LUT R6, R6, 0x10, R9, 0x78, !PT ;  /* 0x0000001006067812 */ /* 0x000fe400078e7809 */
[----:B0-----:R-:W-:-:S02]  /*24ee0*/  SHF.R.U32.HI R5, RZ, 0x2, R8 ;  /* 0x00000002ff057819 */ /* 0x001fc40000011608 */
[----:B------:R-:W-:Y:S02]  /*24ef0*/  LOP3.LUT R4, R7, R6, RZ, 0xfc, !PT ;  /* 0x0000000607047212 */ /* 0x000fe400078efcff */
[----:B------:R-:W-:Y:S02]  /*24f00*/  LOP3.LUT R5, R5, 0x60, R0, 0xf8, !PT ;  /* 0x0000006005057812 */ /* 0x000fe400078ef800 */
[----:B------:R-:W-:Y:S01]  /*24f10*/  MOV R0, 0x1 ;  /* 0x0000000100007802 */ /* 0x000fe20000000f00 */
[----:B------:R0:W-:Y:S02]  /*24f20*/  STL [R1+0x2c], R4 ;  /* 0x00002c0401007387 */ /* 0x0001e40000100800 */
[----:B0-----:R-:W-:Y:S01]  /*24f30*/  LOP3.LUT R4, R2, 0x30, RZ, 0xc0, !PT ;  /* 0x0000003002047812 */ /* 0x001fe200078ec0ff */
[----:B------:R-:W-:-:S05]  /*24f40*/  IMAD.MOV.U32 R2, RZ, RZ, 0x40 ;  /* 0x00000040ff027424 */ /* 0x000fca00078e00ff */
[----:B------:R-:W-:Y:S01]  /*24f50*/  SEL R6, R2, 0xffffffc0, !P0 ;  /* 0xffffffc002067807 */ /* 0x000fe20004000000 */
[----:B------:R-:W-:Y:S02]  /*24f60*/  IMAD.IADD R2, R18, 0x1, R3 ;  /* 0x0000000112027824 */ /* 0x000fe400078e0203 */
[----:B------:R-:W-:-:S03]  /*24f70*/  IMAD.MOV.U32 R3, RZ, RZ, 0x1 ;  /* 0x00000001ff037424 */ /* 0x000fc600078e00ff */
[----:B------:R0:W-:Y:S04]  /*24f80*/  STL [R1+0x3c], R2 ;  /* 0x00003c0201007387 */ /* 0x0001e80000100800 */
[----:B------:R-:W-:Y:S04]  /*24f90*/  STL [R1+0x5c], RZ ;  /* 0x00005cff01007387 */ /* 0x000fe80000100800 */
[----:B------:R1:W-:Y:S01]  /*24fa0*/  STL [R1+0x1c], R0 ;  /* 0x00001c0001007387 */ /* 0x0003e20000100800 */
[----:B0-----:R-:W-:-:S03]  /*24fb0*/  LOP3.LUT R2, R4, 0x40, RZ, 0xfc, !PT ;  /* 0x0000004004027812 */ /* 0x001fc600078efcff */
[----:B------:R0:W-:Y:S04]  /*24fc0*/  STL [R1+0x14], RZ ;  /* 0x000014ff01007387 */ /* 0x0001e80000100800 */
[----:B------:R0:W-:Y:S01]  /*24fd0*/  STL [R1+0x18], R3 ;  /* 0x0000180301007387 */ /* 0x0001e20000100800 */
[----:B-1----:R-:W-:-:S07]  /*24fe0*/  LOP3.LUT R0, R4, 0x80, RZ, 0xfc, !PT ;  /* 0x0000008004007812 */ /* 0x002fce00078efcff */
.L_x_648:
[----:B------:R-:W2:Y:S01]  /*24ff0*/  LDL R0, [R1+0xc] ;  /* 0x00000c0001007983 */ /* 0x000ea20000100800 */
[----:B0-----:R-:W2:Y:S01]  /*25000*/  LDC.64 R2, c[0x0][0xc88] ;  /* 0x00032200ff027b82 */ /* 0x001ea20000000a00 */
[----:B------:R-:W-:Y:S05]  /*25010*/  YIELD ;  /* 0x0000000000007946 */ /* 0x000fea0003800000 */
[----:B------:R-:W-:Y:S01]  /*25020*/  ULDC.64 UR4, c[0x0][0xa28] ;  /* 0x00028a0000047ab9 */ /* 0x000fe20000000a00 */
[----:B------:R-:W-:Y:S02]  /*25030*/  CS2R R8, SRZ ;  /* 0x0000000000087805 */ /* 0x000fe4000001ff00 */
[----:B------:R-:W-:Y:S01]  /*25040*/  ISETP.NE.U32.AND P0, PT, RZ, UR4, PT ;  /* 0x00000004ff007c0c */ /* 0x000fe2000bf05070 */
[----:B------:R-:W-:Y:S01]  /*25050*/  ULDC.64 UR10, c[0x0][0xa18] ;  /* 0x00028600000a7ab9 */ /* 0x000fe20000000a00 */
[----:B------:R-:W-:Y:S01]  /*25060*/  ULDC.64 UR8, c[0x0][0xa10] ;  /* 0x0002840000087ab9 */ /* 0x000fe20000000a00 */
[----:B------:R-:W-:Y:S01]  /*25070*/  ULDC.64 UR6, c[0x0][0xa08] ;  /* 0x0002820000067ab9 */ /* 0x000fe20000000a00 */
[----:B--2---:R-:W-:-:S05]  /*25080*/  IMAD.WIDE R2, R0, 0x4, R2 ;  /* 0x0000000400027825 */ /* 0x004fca00078e0202 */
[----:B------:R-:W2:Y:S01]  /*25090*/  LDG.E R15, desc[UR54][R2.64] ;  /* 0x00000036020f7981 */ /* 0x000ea2000c1e1900 */
[----:B------:R-:W-:Y:S02]  /*250a0*/  ISETP.NE.AND.EX P0, PT, RZ, UR5, PT, P0 ;  /* 0x00000005ff007c0c */ /* 0x000fe4000bf05300 */
[----:B--2---:R-:W-:Y:S01]  /*250b0*/  SHF.R.S32.HI R0, RZ, 0x1f, R15 ;  /* 0x0000001fff007819 */ /* 0x004fe2000001140f */
[----:B------:R-:W-:-:S10]  /*250c0*/  IMAD.SHL.U32 R14, R15, 0x4, RZ ;  /* 0x000000040f0e7824 */ /* 0x000fd400078e00ff */
[C---:B------:R-:W-:Y:S01]  /*250d0*/  @P0 LEA R2, P1, R15.reuse, UR4, 0x2 ;  /* 0x000000040f020c11 */ /* 0x040fe2000f8210ff */
[----:B------:R-:W-:Y:S03]  /*250e0*/  STL [R1+0x34], R15 ;  /* 0x0000340f01007387 */ /* 0x000fe60000100800 */
[C-C-:B------:R-:W-:Y:S01]  /*250f0*/  @P0 LEA.HI.X R3, R15.reuse, UR5, R0.reuse, 0x2, P1 ;  /* 0x000000050f030c11 */ /* 0x140fe200088f1400 */
[----:B------:R-:W-:Y:S01]  /*25100*/  ULDC.64 UR4, c[0x0][0xa00] ;  /* 0x0002800000047ab9 */ /* 0x000fe20000000a00 */
[----:B------:R-:W-:Y:S01]  /*25110*/  SHF.L.U64.HI R13, R15, 0x2, R0 ;  /* 0x000000020f0d7819 */ /* 0x000fe20000010200 */
[----:B------:R0:W-:Y:S01]  /*25120*/  STL [R1+0x48], R0 ;  /* 0x0000480001007387 */ /* 0x0001e20000100800 */
[----:B------:R-:W-:-:S03]  /*25130*/  ISETP.NE.U32.AND P1, PT, RZ, UR4, PT ;  /* 0x00000004ff007c0c */ /* 0x000fc6000bf25070 */
[----:B-1----:R1:W5:Y:S01]  /*25140*/  @P0 LDG.E R8, desc[UR54][R2.64] ;  /* 0x0000003602080981 */ /* 0x002362000c1e1900 */
[----:B------:R-:W-:Y:S02]  /*25150*/  ISETP.NE.AND.EX P1, PT, RZ, UR5, PT, P1 ;  /* 0x00000005ff007c0c */ /* 0x000fe4000bf25310 */
[----:B------:R-:W-:Y:S01]  /*25160*/  ISETP.NE.U32.AND P3, PT, RZ, UR10, PT ;  /* 0x0000000aff007c0c */ /* 0x000fe2000bf65070 */
[----:B------:R-:W-:Y:S01]  /*25170*/  STL [R1+0x24], R14 ;  /* 0x0000240e01007387 */ /* 0x000fe20000100800 */
[----:B------:R-:W-:Y:S01]  /*25180*/  ISETP.NE.U32.AND P0, PT, RZ, UR6, PT ;  /* 0x00000006ff007c0c */ /* 0x000fe2000bf05070 */
[----:B0-----:R-:W-:Y:S01]  /*25190*/  IMAD.MOV.U32 R0, RZ, RZ, RZ ;  /* 0x000000ffff007224 */ /* 0x001fe200078e00ff */
[----:B------:R-:W-:Y:S01]  /*251a0*/  ISETP.NE.U32.AND P2, PT, RZ, UR8, PT ;  /* 0x00000008ff007c0c */ /* 0x000fe2000bf45070 */
[----:B------:R-:W-:Y:S01]  /*251b0*/  STL [R1+0x38], R13 ;  /* 0x0000380d01007387 */ /* 0x000fe20000100800 */
[C---:B------:R-:W-:Y:S02]  /*251c0*/  IADD3 R6, P5, R14.reuse, UR6, RZ ;  /* 0x000000060e067c10 */ /* 0x040fe4000ffbe0ff */
[----:B-1----:R-:W-:-:S02]  /*251d0*/  IADD3 R2, P4, R14, UR4, RZ ;  /* 0x000000040e027c10 */ /* 0x002fc4000ff9e0ff */
[----:B------:R-:W-:Y:S02]  /*251e0*/  ISETP.NE.AND.EX P3, PT, RZ, UR11, PT, P3 ;  /* 0x0000000bff007c0c */ /* 0x000fe4000bf65330 */
[C---:B------:R-:W-:Y:S02]  /*251f0*/  IADD3.X R3, R13.reuse, UR5, RZ, P4, !PT ;  /* 0x000000050d037c10 */ /* 0x040fe4000a7fe4ff */
[----:B------:R-:W-:Y:S02]  /*25200*/  IADD3 R4, P4, R14, UR8, RZ ;  /* 0x000000080e047c10 */ /* 0x000fe4000ff9e0ff */
[----:B------:R-:W-:Y:S01]  /*25210*/  ISETP.NE.AND.EX P0, PT, RZ, UR7, PT, P0 ;  /* 0x00000007ff007c0c */ /* 0x000fe2000bf05300 */
[----:B------:R-:W2:Y:S01]  /*25220*/  @P1 LDG.E R9, desc[UR54][R2.64] ;  /* 0x0000003602091981 */ /* 0x000ea2000c1e1900 */
[----:B------:R-:W-:Y:S01]  /*25230*/  IADD3.X R5, R13, UR9, RZ, P4, !PT ;  /* 0x000000090d057c10 */ /* 0x000fe2000a7fe4ff */
[----:B------:R-:W-:Y:S01]  /*25240*/  ULDC UR4, c[0x0][0x288] ;  /* 0x0000a20000047ab9 */ /* 0x000fe20000000800 */
[----:B------:R-:W-:-:S02]  /*25250*/  ISETP.NE.AND.EX P2, PT, RZ, UR9, PT, P2 ;  /* 0x00000009ff007c0c */ /* 0x000fc4000bf45320 */
[----:B---3--:R-:W-:Y:S02]  /*25260*/  MOV R12, RZ ;  /* 0x000000ff000c7202 */ /* 0x008fe40000000f00 */
[----:B------:R-:W-:Y:S02]  /*25270*/  @P3 IADD3 R10, P4, R14, UR10, RZ ;  /* 0x0000000a0e0a3c10 */ /* 0x000fe4000ff9e0ff */
[C---:B------:R-:W-:Y:S02]  /*25280*/  IADD3.X R7, R13.reuse, UR7, RZ, P5, !PT ;  /* 0x000000070d077c10 */ /* 0x040fe4000affe4ff */
[----:B------:R-:W-:-:S03]  /*25290*/  @P3 IADD3.X R11, R13, UR11, RZ, P4, !PT ;  /* 0x0000000b0d0b3c10 */ /* 0x000fc6000a7fe4ff */
[----:B------:R-:W5:Y:S04]  /*252a0*/  @P0 LDG.E R12, desc[UR54][R6.64] ;  /* 0x00000036060c0981 */ /* 0x000f68000c1e1900 */
[----:B------:R-:W5:Y:S04]  /*252b0*/  @P2 LDG.E R0, desc[UR54][R4.64] ;  /* 0x0000003604002981 */ /* 0x000f68000c1e1900 */
[----:B--2---:R0:W-:Y:S02]  /*252c0*/  STL [R1+0x40], R9 ;  /* 0x0000400901007387 */ /* 0x0041e40000100800 */
[----:B0-----:R-:W-:Y:S01]  /*252d0*/  IMAD.U32 R9, RZ, RZ, UR4 ;  /* 0x00000004ff097e24 */ /* 0x001fe2000f8e00ff */
[----:B------:R-:W-:-:S05]  /*252e0*/  ULDC.64 UR4, c[0x0][0x418] ;  /* 0x0001060000047ab9 */ /* 0x000fca0000000a00 */
[----:B------:R0:W2:Y:S01]  /*252f0*/  @P3 LDG.E R9, desc[UR54][R10.64] ;  /* 0x000000360a093981 */ /* 0x0000a2000c1e1900 */
[----:B------:R-:W-:-:S03]  /*25300*/  UISETP.NE.U32.AND UP0, UPT, UR4, URZ, UPT ;  /* 0x0000003f0400728c */ /* 0x000fc6000bf05070 */
[----:B------:R-:W-:Y:S01]  /*25310*/  ULDC UR4, c[0x0][0x424] ;  /* 0x0001090000047ab9 */ /* 0x000fe20000000800 */
[----:B------:R-:W-:-:S03]  /*25320*/  UISETP.NE.AND.EX UP0, UPT, UR5, URZ, UPT, UP0 ;  /* 0x0000003f0500728c */ /* 0x000fc6000bf05300 */
[----:B------:R-:W-:Y:S01]  /*25330*/  ULDC UR5, c[0x0][0x2f0] ;  /* 0x0000bc0000057ab9 */ /* 0x000fe20000000800 */
[----:B------:R-:W-:-:S04]  /*25340*/  USEL UR4, UR4, 0x1, UP0 ;  /* 0x0000000104047887 */ /* 0x000fc80008000000 */
[----:B------:R-:W-:-:S03]  /*25350*/  UIMAD UR4, UR4, UR5, URZ ;  /* 0x00000005040472a4 */ /* 0x000fc6000f8e023f */
[----:B------:R-:W-:Y:S02]  /*25360*/  ULDC UR5, c[0x0][0x348] ;  /* 0x0000d20000057ab9 */ /* 0x000fe40000000800 */
[----:B0-----:R-:W-:Y:S01]  /*25370*/  IMAD.U32 R10, RZ, RZ, UR5 ;  /* 0x00000005ff0a7e24 */ /* 0x001fe2000f8e00ff */
[----:B--2---:R0:W-:Y:S02]  /*25380*/  STL [R1+0x58], R9 ;  /* 0x0000580901007387 */ /* 0x0041e40000100800 */
[----:B0-----:R-:W-:Y:S01]  /*25390*/  MOV R9, UR4 ;  /* 0x0000000400097c02 */ /* 0x001fe20008000f00 */
[----:B------:R-:W-:Y:S06]  /*253a0*/  @P3 BRA `(.L_x_537) ;  /* 0x0000000000143947 */ /* 0x000fec0003800000 */
[----:B------:R-:W-:Y:S05]  /*253b0*/  @!P1 BRA `(.L_x_537) ;  /* 0x0000000000109947 */ /* 0x000fea0003800000 */
[----:B------:R-:W2:Y:S04]  /*253c0*/  LDG.E R11, desc[UR54][R2.64] ;  /* 0x00000036020b7981 */ /* 0x000ea8000c1e1900 */
[----:B------:R-:W2:Y:S02]  /*253d0*/  LDG.E R2, desc[UR54][R2.64+0x4] ;  /* 0x0000043602027981 */ /* 0x000ea4000c1e1900 */
[----:B--2---:R-:W-:-:S05]  /*253e0*/  IMAD.IADD R2, R2, 0x1, -R11 ;  /* 0x0000000102027824 */ /* 0x004fca00078e0a0b */
[----:B------:R0:W-:Y:S02]  /*253f0*/  STL [R1+0x58], R2 ;  /* 0x0000580201007387 */ /* 0x0001e40000100800 */
.L_x_537:
[----:B------:R-:W2:Y:S01]  /*25400*/  LDL.LU R3, [R1+0x8] ;  /* 0x0000080001037983 */ /* 0x000ea20000300800 */
[----:B------:R-:W-:Y:S01]  /*25410*/  IMAD.MOV.U32 R11, RZ, RZ, R15 ;  /* 0x000000ffff0b7224 */ /* 0x000fe200078e000f */
[----:B------:R-:W-:Y:S02]  /*25420*/  ULDC.64 UR4, c[0x0][0xa20] ;  /* 0x0002880000047ab9 */ /* 0x000fe40000000a00 */
[----:B------:R-:W-:Y:S02]  /*25430*/  ISETP.NE.U32.AND P1, PT, RZ, UR4, PT ;  /* 0x00000004ff007c0c */ /* 0x000fe4000bf25070 */
[----:B------:R1:W-:Y:S02]  /*25440*/  STL [R1+0x8], R11 ;  /* 0x0000080b01007387 */ /* 0x0003e40000100800 */
[----:B------:R-:W-:Y:S02]  /*25450*/  ISETP.NE.AND.EX P1, PT, RZ, UR5, PT, P1 ;  /* 0x00000005ff007c0c */ /* 0x000fe4000bf25310 */
[----:B--2---:R-:W-:-:S02]  /*25460*/  LOP3.LUT R17, R3, 0xff000000, RZ, 0xc0, !PT ;  /* 0xff00000003117812 */ /* 0x004fc400078ec0ff */
[C---:B0-----:R-:W-:Y:S02]  /*25470*/  LOP3.LUT R2, R3.reuse, 0xff0000, RZ, 0xc0, !PT ;  /* 0x00ff000003027812 */ /* 0x041fe400078ec0ff */
[----:B------:R-:W-:Y:S02]  /*25480*/  SHF.R.U32.HI R17, RZ, 0x8, R17 ;  /* 0x00000008ff117819 */ /* 0x000fe40000011611 */
[----:B------:R-:W-:Y:S02]  /*25490*/  LOP3.LUT R16, R3, 0xffff, RZ, 0xc0, !PT ;  /* 0x0000ffff03107812 */ /* 0x000fe400078ec0ff */
[----:B------:R-:W-:Y:S01]  /*254a0*/  LEA.HI R17, R2, R17, RZ, 0x10 ;  /* 0x0000001102117211 */ /* 0x000fe200078f80ff */
[----:B-----5:R-:W-:-:S05]  /*254b0*/  IMAD.IADD R2, R12, 0x1, R8 ;  /* 0x000000010c027824 */ /* 0x020fca00078e0208 */
[----:B------:R1:W-:Y:S01]  /*254c0*/  STL [R1+0x28], R2 ;  /* 0x0000280201007387 */ /* 0x0003e20000100800 */
[----:B------:R-:W-:Y:S05]  /*254d0*/  @!P1 BRA `(.L_x_538) ;  /* 0x0000000000109947 */ /* 0x000fea0003800000 */
[----:B-1----:R-:W-:-:S04]  /*254e0*/  IADD3 R2, P0, R14, UR4, RZ ;  /* 0x000000040e027c10 */ /* 0x002fc8000ff1e0ff */
[----:B------:R-:W-:-:S05]  /*254f0*/  IADD3.X R3, R13, UR5, RZ, P0, !PT ;  /* 0x000000050d037c10 */ /* 0x000fca00087fe4ff */
[----:B------:R0:W5:Y:S01]  /*25500*/  LDG.E R9, desc[UR54][R2.64] ;  /* 0x0000003602097981 */ /* 0x000162000c1e1900 */
[----:B------:R-:W-:Y:S05]  /*25510*/  BRA `(.L_x_539) ;  /* 0x0000000000107947 */ /* 0x000fea0003800000 */
.L_x_538:
[----:B------:R-:W-:Y:S05]  /*25520*/  @!P0 BRA `(.L_x_539) ;  /* 0x00000000000c8947 */ /* 0x000fea0003800000 */
[----:B------:R-:W2:Y:S04]  /*25530*/  LDG.E R9, desc[UR54][R6.64] ;  /* 0x0000003606097981 */ /* 0x000ea8000c1e1900 */
[----:B------:R-:W2:Y:S02]  /*25540*/  LDG.E R6, desc[UR54][R6.64+0x4] ;  /* 0x0000043606067981 */ /* 0x000ea4000c1e1900 */
[----:B--2---:R-:W-:-:S07]  /*25550*/  IADD3 R9, -R9, R6, RZ ;  /* 0x0000000609097210 */ /* 0x004fce0007ffe1ff */
.L_x_539:
[----:B01----:R-:W2:Y:S01]  /*25560*/  @P2 LDG.E R2, desc[UR54][R4.64] ;  /* 0x0000003604022981 */ /* 0x003ea2000c1e1900 */
[----:B-----5:R-:W-:-:S03]  /*25570*/  IMAD.IADD R8, R9, 0x1, -R8 ;  /* 0x0000000109087824 */ /* 0x020fc600078e0a08 */
[----:B------:R-:W2:Y:S01]  /*25580*/  @P2 LDG.E R4, desc[UR54][R4.64+0x4] ;  /* 0x0000043604042981 */ /* 0x000ea2000c1e1900 */
[----:B------:R-:W-:Y:S01]  /*25590*/  BSSY B0, `(.L_x_540) ;  /* 0x0000029000007945 */ /* 0x000fe20003800000 */
[----:B------:R-:W-:Y:S02]  /*255a0*/  LOP3.LUT R21, R17, 0xff, RZ, 0xc0, !PT ;  /* 0x000000ff11157812 */ /* 0x000fe400078ec0ff */
[----:B------:R-:W-:Y:S01]  /*255b0*/  SHF.R.U32.HI R17, RZ, 0x10, R17 ;  /* 0x00000010ff117819 */ /* 0x000fe20000011611 */
[----:B--2---:R-:W-:-:S04]  /*255c0*/  @P2 IMAD.IADD R10, R4, 0x1, -R2 ;  /* 0x00000001040a2824 */ /* 0x004fc800078e0a02 */
[----:B------:R-:W-:-:S05]  /*255d0*/  IMAD.IADD R2, R8, 0x1, R10 ;  /* 0x0000000108027824 */ /* 0x000fca00078e020a */
[C---:B------:R-:W-:Y:S02]  /*255e0*/  IADD3 R20, R2.reuse, 0x9f, RZ ;  /* 0x0000009f02147810 */ /* 0x040fe40007ffe0ff */
[----:B------:R-:W-:-:S03]  /*255f0*/  ISETP.GE.AND P1, PT, R2, 0x1, PT ;  /* 0x000000010200780c */ /* 0x000fc60003f26270 */
[----:B------:R-:W-:-:S05]  /*25600*/  IMAD.HI R20, R20, 0x66666667, RZ ;  /* 0x6666666714147827 */ /* 0x000fca00078e02ff */
[----:B------:R-:W-:-:S04]  /*25610*/  SHF.R.U32.HI R2, RZ, 0x1f, R20 ;  /* 0x0000001fff027819 */ /* 0x000fc80000011614 */
[----:B------:R-:W-:Y:S01]  /*25620*/  LEA.HI.SX32 R20, R20, R2, 0x1a ;  /* 0x0000000214147211 */ /* 0x000fe200078fd2ff */
[----:B------:R-:W-:Y:S01]  /*25630*/  IMAD.MOV.U32 R2, RZ, RZ, RZ ;  /* 0x000000ffff027224 */ /* 0x000fe200078e00ff */
[----:B------:R-:W-:Y:S06]  /*25640*/  @!P1 BRA `(.L_x_541) ;  /* 0x0000000000749947 */ /* 0x000fec0003800000 */
[----:B------:R-:W-:Y:S01]  /*25650*/  ISETP.NE.AND P0, PT, R17, RZ, PT ;  /* 0x000000ff1100720c */ /* 0x000fe20003f05270 */
[----:B------:R-:W-:-:S03]  /*25660*/  ULDC UR4, c[0x0][0x9f0] ;  /* 0x00027c0000047ab9 */ /* 0x000fc60000000800 */
[----:B------:R-:W-:-:S04]  /*25670*/  SEL R3, R17, UR4, P0 ;  /* 0x0000000411037c07 */ /* 0x000fc80008000000 */
[-C--:B------:R-:W-:Y:S02]  /*25680*/  IABS R4, R3.reuse ;  /* 0x0000000300047213 */ /* 0x080fe40000000000 */
[----:B------:R-:W-:Y:S02]  /*25690*/  IADD3 R2, R3, -0x1, R20 ;  /* 0xffffffff03027810 */ /* 0x000fe40007ffe014 */
[----:B------:R-:W0:Y:S02]  /*256a0*/  I2F.RP R6, R4 ;  /* 0x0000000400067306 */ /* 0x000e240000209400 */
[----:B------:R-:W-:-:S04]  /*256b0*/  LOP3.LUT R5, R2, R3, RZ, 0x3c, !PT ;  /* 0x0000000302057212 */ /* 0x000fc800078e3cff */
[----:B------:R-:W-:Y:S02]  /*256c0*/  ISETP.GE.AND P4, PT, R5, RZ, PT ;  /* 0x000000ff0500720c */ /* 0x000fe40003f86270 */
[----:B0-----:R-:W0:Y:S02]  /*256d0*/  MUFU.RCP R6, R6 ;  /* 0x0000000600067308 */ /* 0x001e240000001000 */
[----:B0-----:R-:W-:-:S06]  /*256e0*/  VIADD R6, R6, 0xffffffe ;  /* 0x0ffffffe06067836 */ /* 0x001fcc0000000000 */
[----:B------:R0:W1:Y:S02]  /*256f0*/  F2I.FTZ.U32.TRUNC.NTZ R7, R6 ;  /* 0x0000000600077305 */ /* 0x000064000021f000 */
[----:B0-----:R-:W-:Y:S01]  /*25700*/  MOV R6, RZ ;  /* 0x000000ff00067202 */ /* 0x001fe20000000f00 */
[----:B-1----:R-:W-:-:S04]  /*25710*/  IMAD.MOV R5, RZ, RZ, -R7 ;  /* 0x000000ffff057224 */ /* 0x002fc800078e0a07 */
[----:B------:R-:W-:-:S04]  /*25720*/  IMAD R5, R5, R4, RZ ;  /* 0x0000000405057224 */ /* 0x000fc800078e02ff */
[----:B------:R-:W-:Y:S01]  /*25730*/  IMAD.HI.U32 R7, R7, R5, R6 ;  /* 0x0000000507077227 */ /* 0x000fe200078e0006 */
[----:B------:R-:W-:Y:S02]  /*25740*/  IABS R5, R2 ;  /* 0x0000000200057213 */ /* 0x000fe40000000000 */
[----:B------:R-:W-:-:S05]  /*25750*/  IABS R2, R3 ;  /* 0x0000000300027213 */ /* 0x000fca0000000000 */
[----:B------:R-:W-:-:S04]  /*25760*/  IMAD.MOV R2, RZ, RZ, -R2 ;  /* 0x000000ffff027224 */ /* 0x000fc800078e0a02 */
[----:B------:R-:W-:Y:S02]  /*25770*/  IMAD.MOV.U32 R6, RZ, RZ, R2 ;  /* 0x000000ffff067224 */ /* 0x000fe400078e0002 */
        /* <DEDUP_REMOVED lines=8> */
[----:B------:R-:W-:Y:S01]  /*25800*/  @!P4 IMAD.MOV R2, RZ, RZ, -R2 ;  /* 0x000000ffff02c224 */ /* 0x000fe200078e0a02 */
[----:B------:R-:W-:-:S07]  /*25810*/  @!P3 LOP3.LUT R2, RZ, R3, RZ, 0x33, !PT ;  /* 0x00000003ff02b212 */ /* 0x000fce00078e33ff */
.L_x_541:
[----:B------:R-:W-:Y:S05]  /*25820*/  BSYNC B0 ;  /* 0x0000000000007941 */ /* 0x000fea0003800000 */
.L_x_540:
[-C--:B------:R-:W-:Y:S01]  /*25830*/  IMAD R3, R21, R2.reuse, RZ ;  /* 0x0000000215037224 */ /* 0x080fe200078e02ff */
[----:B------:R-:W-:Y:S04]  /*25840*/  BSSY B0, `(.L_x_542) ;  /* 0x0000123000007945 */ /* 0x000fe80003800000 */
[C---:B------:R-:W-:Y:S01]  /*25850*/  VIADDMNMX R2, R3.reuse, R2, R20, PT ;  /* 0x0000000203027246 */ /* 0x040fe20003800114 */
[----:B------:R-:W-:-:S04]  /*25860*/  IMAD R3, R3, 0xa0, -R8 ;  /* 0x000000a003037824 */ /* 0x000fc800078e0a08 */
[----:B------:R-:W-:Y:S01]  /*25870*/  IMAD R8, R2, 0xa0, -R8 ;  /* 0x000000a002087824 */ /* 0x000fe200078e0a08 */
[----:B------:R-:W-:-:S04]  /*25880*/  VIMNMX R2, RZ, R3, !PT ;  /* 0x00000003ff027248 */ /* 0x000fc80007fe0100 */
[----:B------:R-:W-:-:S04]  /*25890*/  VIMNMX R10, R8, R10, PT ;  /* 0x0000000a080a7248 */ /* 0x000fc80003fe0100 */
[----:B------:R-:W-:Y:S01]  /*258a0*/  ISETP.GT.AND P0, PT, R10, R2, PT ;  /* 0x000000020a00720c */ /* 0x000fe20003f04270 */
[----:B------:R-:W-:-:S05]  /*258b0*/  IMAD.WIDE.U32 R2, R2, -0x33333333, RZ ;  /* 0xcccccccd02027825 */ /* 0x000fca00078e00ff */
[----:B------:R-:W-:-:S04]  /*258c0*/  SHF.R.U32.HI R3, RZ, 0x7, R3 ;  /* 0x00000007ff037819 */ /* 0x000fc80000011603 */
[----:B------:R-:W-:-:S03]  /*258d0*/  MOV R8, R3 ;  /* 0x0000000300087202 */ /* 0x000fc60000000f00 */
[----:B------:R-:W-:-:S04]  /*258e0*/  @P0 VIADD R10, R10, 0x9f ;  /* 0x0000009f0a0a0836 */ /* 0x000fc80000000000 */
[----:B------:R-:W-:-:S05]  /*258f0*/  @P0 IMAD.HI R2, R10, 0x66666667, RZ ;  /* 0x666666670a020827 */ /* 0x000fca00078e02ff */
[----:B------:R-:W-:-:S04]  /*25900*/  @P0 SHF.R.U32.HI R4, RZ, 0x1f, R2 ;  /* 0x0000001fff040819 */ /* 0x000fc80000011602 */
[----:B------:R-:W-:Y:S02]  /*25910*/  @P0 LEA.HI.SX32 R8, R2, R4, 0x1a ;  /* 0x0000000402080211 */ /* 0x000fe400078fd2ff */
[----:B------:R-:W-:Y:S02]  /*25920*/  PLOP3.LUT P0, PT, PT, PT, PT, 0x80, 0x0 ;  /* 0x000000000000781c */ /* 0x000fe40003f0f070 */
[----:B------:R-:W-:-:S13]  /*25930*/  ISETP.GT.AND P3, PT, R8, R3, PT ;  /* 0x000000030800720c */ /* 0x000fda0003f64270 */
[----:B------:R-:W-:Y:S05]  /*25940*/  @!P3 BRA `(.L_x_543) ;  /* 0x000000100048b947 */ /* 0x000fea0003800000 */
[----:B------:R-:W-:Y:S01]  /*25950*/  UMOV UR4, 0xffffffff ;  /* 0xffffffff00047882 */ /* 0x000fe20000000000 */
[----:B------:R-:W-:Y:S02]  /*25960*/  SEL R2, R11, RZ, !P2 ;  /* 0x000000ff0b027207 */ /* 0x000fe40005000000 */
[----:B------:R-:W-:Y:S05]  /*25970*/  BRA.DIV UR4, `(.L_x_544) ;  /* 0x0000008604cc7947 */ /* 0x000fea000b800000 */
[----:B------:R-:W0:Y:S02]  /*25980*/  S2R R4, SR_TID.X ;  /* 0x0000000000047919 */ /* 0x000e240000002100 */
[----:B0-----:R-:W-:-:S04]  /*25990*/  SHF.R.U32.HI R4, RZ, 0x5, R4 ;  /* 0x00000005ff047819 */ /* 0x001fc80000011604 */
[----:B------:R-:W-:-:S05]  /*259a0*/  LOP3.LUT R4, R4, 0x3, RZ, 0xc0, !PT ;  /* 0x0000000304047812 */ /* 0x000fca00078ec0ff */
[----:B------:R0:W1:Y:S02]  /*259b0*/  SHFL.IDX PT, R14, R4, RZ, 0x1f ;  /* 0x00001fff040e7589 */ /* 0x00006400000e0000 */
.L_x_788:
[----:B-1----:R-:W-:Y:S02]  /*259c0*/  ISETP.NE.AND P0, PT, R14, RZ, PT ;  /* 0x000000ff0e00720c */ /* 0x002fe40003f05270 */
[----:B------:R-:W-:-:S11]  /*259d0*/  PLOP3.LUT P6, PT, PT, PT, PT, 0x8, 0x0 ;  /* 0x000000000000781c */ /* 0x000fd60003fce170 */
[----:B------:R-:W-:Y:S05]  /*259e0*/  @P0 BRA `(.L_x_545) ;  /* 0x00000000000c0947 */ /* 0x000fea0003800000 */
[----:B------:R-:W-:-:S03]  /*259f0*/  UMOV UR4, 0xffffffff ;  /* 0xffffffff00047882 */ /* 0x000fc60000000000 */
[----:B------:R-:W-:Y:S05]  /*25a00*/  BRA.DIV UR4, `(.L_x_546) ;  /* 0x0000008604dc7947 */ /* 0x000fea000b800000 */
[----:B------:R-:W-:-:S13]  /*25a10*/  ELECT P6, URZ, PT ;  /* 0x00000000003f782f */ /* 0x000fda00038c0000 */
.L_x_545:
[----:B0-----:R-:W2:Y:S01]  /*25a20*/  LDL R4, [R1+0x5c] ;  /* 0x00005c0001047983 */ /* 0x001ea20000100800 */
[----:B------:R-:W-:Y:S01]  /*25a30*/  BSSY B1, `(.L_x_547) ;  /* 0x0000008000017945 */ /* 0x000fe20003800000 */
[----:B--2---:R-:W-:-:S05]  /*25a40*/  VIADD R4, R4, 0x1 ;  /* 0x0000000104047836 */ /* 0x004fca0000000000 */
[----:B------:R-:W-:-:S04]  /*25a50*/  LEA.HI R5, R4, R4, RZ, 0x1 ;  /* 0x0000000404057211 */ /* 0x000fc800078f08ff */
[----:B------:R-:W-:-:S05]  /*25a60*/  LOP3.LUT R5, R5, 0xfffffffe, RZ, 0xc0, !PT ;  /* 0xfffffffe05057812 */ /* 0x000fca00078ec0ff */
[----:B------:R-:W-:-:S05]  /*25a70*/  IMAD.IADD R4, R4, 0x1, -R5 ;  /* 0x0000000104047824 */ /* 0x000fca00078e0a05 */
[----:B------:R-:W-:-:S04]  /*25a80*/  SHF.L.U32 R4, R4, 0x1f, RZ ;  /* 0x0000001f04047819 */ /* 0x000fc800000006ff */
[----:B------:R-:W0:Y:S02]  /*25a90*/  SYNCS.PHASECHK.TRANS64.TRYWAIT P0, [R18+URZ+0x29820], R4 ;  /* 0x02982004120075a7 */ /* 0x000e24000800017f */
[----:B0-----:R-:W-:Y:S05]  /*25aa0*/  @!P0 BRA `(.L_x_548) ;  /* 0x0000008400d48947 */ /* 0x001fea0003800000 */
.L_x_791:
[----:B------:R-:W-:Y:S05]  /*25ab0*/  BSYNC B1 ;  /* 0x0000000000017941 */ /* 0x000fea0003800000 */
.L_x_547:
[----:B------:R-:W-:Y:S04]  /*25ac0*/  BSSY B1, `(.L_x_549) ;  /* 0x0000070000017945 */ /* 0x000fe80003800000 */
[----:B------:R-:W-:Y:S05]  /*25ad0*/  @!P6 BRA `(.L_x_550) ;  /* 0x0000000400b8e947 */ /* 0x000fea0003800000 */
[----:B------:R-:W2:Y:S04]  /*25ae0*/  LDL R7, [R1+0x14] ;  /* 0x0000140001077983 */ /* 0x000ea80000100800 */
[----:B------:R-:W3:Y:S01]  /*25af0*/  LDL R6, [R1+0x1c] ;  /* 0x00001c0001067983 */ /* 0x000ee20000100800 */
[----:B------:R-:W1:Y:S01]  /*25b00*/  S2R R5, SR_TID.X ;  /* 0x0000000000057919 */ /* 0x000e620000002100 */
[----:B------:R-:W-:Y:S01]  /*25b10*/  BSSY B2, `(.L_x_551) ;  /* 0x0000007000027945 */ /* 0x000fe20003800000 */
[----:B-1----:R-:W-:-:S04]  /*25b20*/  LOP3.LUT R5, R5, 0x7f, RZ, 0xc0, !PT ;  /* 0x0000007f05057812 */ /* 0x002fc800078ec0ff */
[----:B------:R-:W-:Y:S01]  /*25b30*/  ISETP.NE.AND P2, PT, R5, RZ, PT ;  /* 0x000000ff0500720c */ /* 0x000fe20003f45270 */
[----:B--2---:R-:W-:Y:S01]  /*25b40*/  IMAD R7, R7, 0x8, R18 ;  /* 0x0000000807077824 */ /* 0x004fe200078e0212 */
[----:B---3--:R-:W-:-:S04]  /*25b50*/  SHF.L.U32 R10, R6, 0x1f, RZ ;  /* 0x0000001f060a7819 */ /* 0x008fc800000006ff */
[----:B------:R-:W1:Y:S02]  /*25b60*/  SYNCS.PHASECHK.TRANS64.TRYWAIT P0, [R7+URZ+0x298a0], R10 ;  /* 0x0298a00a070075a7 */ /* 0x000e64000800017f */
[----:B-1----:R-:W-:Y:S05]  /*25b70*/  @!P0 BRA `(.L_x_552) ;  /* 0x0000008400b48947 */ /* 0x002fea0003800000 */
.L_x_792:
[----:B------:R-:W-:Y:S05]  /*25b80*/  BSYNC B2 ;  /* 0x0000000000027941 */ /* 0x000fea0003800000 */
.L_x_551:
[----:B------:R-:W-:Y:S04]  /*25b90*/  BSSY B2, `(.L_x_553) ;  /* 0x0000009000027945 */ /* 0x000fe80003800000 */
[----:B------:R-:W-:Y:S05]  /*25ba0*/  @P2 BRA `(.L_x_554) ;  /* 0x00000000001c2947 */ /* 0x000fea0003800000 */
[----:B0-----:R-:W0:Y:S02]  /*25bb0*/  S2R R4, SR_TID.X ;  /* 0x0000000000047919 */ /* 0x001e240000002100 */
[----:B0-----:R-:W-:Y:S02]  /*25bc0*/  LOP3.LUT R5, R4, 0x1f, RZ, 0xc0, !PT ;  /* 0x0000001f04057812 */ /* 0x001fe400078ec0ff */
[----:B------:R-:W-:Y:S02]  /*25bd0*/  MOV R4, 0x7800 ;  /* 0x0000780000047802 */ /* 0x000fe40000000f00 */
[----:B------:R-:W-:Y:S02]  /*25be0*/  ISETP.NE.AND P0, PT, R5, RZ, PT ;  /* 0x000000ff0500720c */ /* 0x000fe40003f05270 */
[----:B------:R2:W-:Y:S11]  /*25bf0*/  SYNCS.ARRIVE.TRANS64 RZ, [R7+URZ+0x29890], R4 ;  /* 0x0298900407ff79a7 */ /* 0x0005f6000800003f */
[----:B--2---:R-:W-:Y:S05]  /*25c00*/  @!P0 BRA `(.L_x_554) ;  /* 0x0000000000048947 */ /* 0x004fea0003800000 */
[----:B------:R-:W-:Y:S01]  /*25c10*/  BPT.TRAP 0x1 ;  /* 0x000000040000795c */ /* 0x000fe20000300000 */
.L_x_554:
[----:B------:R-:W-:Y:S05]  /*25c20*/  BSYNC B2 ;  /* 0x0000000000027941 */ /* 0x000fea0003800000 */
.L_x_553:
[----:B0-----:R-:W2:Y:S01]  /*25c30*/  LDL R4, [R1+0x14] ;  /* 0x0000140001047983 */ /* 0x001ea20000100800 */
[----:B------:R-:W-:Y:S01]  /*25c40*/  IMAD.MOV.U32 R11, RZ, RZ, RZ ;  /* 0x000000ffff0b7224 */ /* 0x000fe200078e00ff */
[----:B------:R-:W-:Y:S01]  /*25c50*/  UIADD3 UR4, UP0, UR40, 0x570, URZ ;  /* 0x0000057028047890 */ /* 0x000fe2000ff1e03f */
[----:B------:R-:W-:Y:S01]  /*25c60*/  IMAD R5, R8, 0xa0, R0 ;  /* 0x000000a008057824 */ /* 0x000fe200078e0200 */
[----:B------:R-:W-:Y:S01]  /*25c70*/  PLOP3.LUT P0, PT, PT, PT, PT, 0x80, 0x0 ;  /* 0x000000000000781c */ /* 0x000fe20003f0f070 */
[----:B------:R-:W-:Y:S01]  /*25c80*/  UMOV UR6, 0x0 ;  /* 0x0000000000067882 */ /* 0x000fe20000000000 */
[----:B------:R-:W-:Y:S01]  /*25c90*/  R2UR UR10, R11 ;  /* 0x000000000b0a72ca */ /* 0x000fe200000e0000 */
[----:B------:R-:W-:Y:S01]  /*25ca0*/  VIADD R5, R5, 0xffffff60 ;  /* 0xffffff6005057836 */ /* 0x000fe20000000000 */
[----:B------:R-:W-:Y:S01]  /*25cb0*/  UIADD3.X UR5, URZ, UR41, URZ, UP0, !UPT ;  /* 0x000000293f057290 */ /* 0x000fe200087fe43f */
[----:B------:R-:W-:Y:S01]  /*25cc0*/  UMOV UR7, 0x12f00000 ;  /* 0x12f0000000077882 */ /* 0x000fe20000000000 */
[----:B--2---:R-:W-:-:S02]  /*25cd0*/  IMAD R9, R4, 0x7800, R18 ;  /* 0x0000780004097824 */ /* 0x004fc400078e0212 */
[----:B------:R-:W-:-:S03]  /*25ce0*/  VIADD R4, R7, 0x29890 ;  /* 0x0002989007047836 */ /* 0x000fc60000000000 */
[----:B------:R-:W-:-:S07]  /*25cf0*/  IADD3 R6, R9, 0x1a400, RZ ;  /* 0x0001a40009067810 */ /* 0x000fce0007ffe0ff */
.L_x_555:
[----:B------:R-:W-:-:S13]  /*25d00*/  @P0 ELECT P3, URZ, PT ;  /* 0x00000000003f082f */ /* 0x000fda0003860000 */
[----:B------:R-:W-:Y:S02]  /*25d10*/  @P3 R2UR UR13, R2 ;  /* 0x00000000020d32ca */ /* 0x000fe400000e0000 */
[----:B------:R-:W-:Y:S02]  /*25d20*/  @P3 R2UR UR12, R16 ;  /* 0x00000000100c32ca */ /* 0x000fe400000e0000 */
[----:B------:R-:W-:Y:S02]  /*25d30*/  @P3 R2UR UR11, R5 ;  /* 0x00000000050b32ca */ /* 0x000fe400000e0000 */
[----:B------:R-:W-:Y:S02]  /*25d40*/  @P3 R2UR UR9, R4 ;  /* 0x00000000040932ca */ /* 0x000fe400000e0000 */
[----:B------:R-:W-:Y:S02]  /*25d50*/  @P3 R2UR UR8, R6 ;  /* 0x00000000060832ca */ /* 0x000fe400000e0000 */
[----:B------:R-:W-:-:S02]  /*25d60*/  @P3 PLOP3.LUT P0, PT, P3, PT, PT, 0x8, 0x0 ;  /* 0x000000000000381c */ /* 0x000fc40001f0e170 */
[----:B------:R-:W-:-:S09]  /*25d70*/  PLOP3.LUT P3, PT, PT, PT, PT, 0x8, 0x0 ;  /* 0x000000000000781c */ /* 0x000fd20003f6e170 */
[----:B------:R0:W-:Y:S02]  /*25d80*/  UTMALDG.4D [UR8], [UR4], desc[UR6] ;  /* 0x00000608040075b4 */ /* 0x0001e40008019000 */
[----:B0-----:R-:W-:Y:S05]  /*25d90*/  @P0 BRA.U.ANY `(.L_x_555) ;  /* 0xfffffffd00d80947 */ /* 0x001fea000393ffff */
[----:B------:R-:W-:Y:S01]  /*25da0*/  PLOP3.LUT P0, PT, PT, PT, PT, 0x80, 0x0 ;  /* 0x000000000000781c */ /* 0x000fe20003f0f070 */
[----:B------:R-:W-:Y:S01]  /*25db0*/  VIADD R6, R9, 0x1cc00 ;  /* 0x0001cc0009067836 */ /* 0x000fe20000000000 */
[----:B------:R-:W-:Y:S01]  /*25dc0*/  UMOV UR6, 0x0 ;  /* 0x0000000000067882 */ /* 0x000fe20000000000 */
[----:B------:R-:W-:Y:S01]  /*25dd0*/  UMOV UR7, 0x12f00000 ;  /* 0x12f0000000077882 */ /* 0x000fe20000000000 */
[----:B------:R-:W-:-:S09]  /*25de0*/  UMOV UR10, 0x40 ;  /* 0x00000040000a7882 */ /* 0x000fd20000000000 */
.L_x_556:
        /* <DEDUP_REMOVED lines=15> */
.L_x_557:
        /* <DEDUP_REMOVED lines=10> */
[----:B------:R-:W0:Y:S01]  /*25f80*/  SYNCS.PHASECHK.TRANS64.TRYWAIT P0, [R7+URZ+0x298c0], R10 ;  /* 0x0298c00a070075a7 */ /* 0x000e22000800017f */
[----:B------:R-:W-:Y:S04]  /*25f90*/  BSSY B2, `(.L_x_558) ;  /* 0x0000002000027945 */ /* 0x000fe80003800000 */
[----:B0-----:R-:W-:Y:S05]  /*25fa0*/  @!P0 BRA `(.L_x_559) ;  /* 0x0000008000bc8947 */ /* 0x001fea0003800000 */
.L_x_793:
[----:B------:R-:W-:Y:S05]  /*25fb0*/  BSYNC B2 ;  /* 0x0000000000027941 */ /* 0x000fea0003800000 */
.L_x_558:
[----:B------:R-:W-:Y:S01]  /*25fc0*/  BSSY B2, `(.L_x_560) ;  /* 0x000000b000027945 */ /* 0x000fe20003800000 */
[----:B------:R-:W-:Y:S01]  /*25fd0*/  IMAD.MOV.U32 R12, RZ, RZ, 0x0 ;  /* 0x00000000ff0c7424 */ /* 0x000fe200078e00ff */
[----:B------:R-:W-:Y:S02]  /*25fe0*/  MOV R13, 0x12f00000 ;  /* 0x12f00000000d7802 */ /* 0x000fe40000000f00 */
[----:B------:R-:W-:Y:S05]  /*25ff0*/  @P2 BRA `(.L_x_561) ;  /* 0x00000000001c2947 */ /* 0x000fea0003800000 */
[----:B------:R-:W2:Y:S02]  /*26000*/  S2R R4, SR_TID.X ;  /* 0x0000000000047919 */ /* 0x000ea40000002100 */
[----:B--2---:R-:W-:Y:S01]  /*26010*/  LOP3.LUT R6, R4, 0x1f, RZ, 0xc0, !PT ;  /* 0x0000001f04067812 */ /* 0x004fe200078ec0ff */
[----:B------:R-:W-:-:S03]  /*26020*/  IMAD.MOV.U32 R4, RZ, RZ, 0x5000 ;  /* 0x00005000ff047424 */ /* 0x000fc600078e00ff */
[----:B------:R-:W-:Y:S01]  /*26030*/  ISETP.NE.AND P0, PT, R6, RZ, PT ;  /* 0x000000ff0600720c */ /* 0x000fe20003f05270 */
[----:B------:R2:W-:-:S12]  /*26040*/  SYNCS.ARRIVE.TRANS64 RZ, [R7+URZ+0x298b0], R4 ;  /* 0x0298b00407ff79a7 */ /* 0x0005d8000800003f */
[----:B--2---:R-:W-:Y:S05]  /*26050*/  @!P0 BRA `(.L_x_561) ;  /* 0x0000000000048947 */ /* 0x004fea0003800000 */
[----:B------:R-:W-:Y:S01]  /*26060*/  BPT.TRAP 0x1 ;  /* 0x000000040000795c */ /* 0x000fe20000300000 */
.L_x_561:
[----:B------:R-:W-:Y:S05]  /*26070*/  BSYNC B2 ;  /* 0x0000000000027941 */ /* 0x000fea0003800000 */
.L_x_560:
[----:B------:R-:W2:Y:S01]  /*26080*/  LDL R4, [R1+0x14] ;  /* 0x0000140001047983 */ /* 0x000ea20000100800 */
[----:B------:R-:W-:Y:S01]  /*26090*/  R2UR UR10, R11 ;  /* 0x000000000b0a72ca */ /* 0x000fe200000e0000 */
[----:B------:R-:W-:Y:S01]  /*260a0*/  UIADD3 UR4, UP0, UR40, 0x670, URZ ;  /* 0x0000067028047890 */ /* 0x000fe2000ff1e03f */
[----:B------:R-:W-:Y:S02]  /*260b0*/  R2UR UR6, R12 ;  /* 0x000000000c0672ca */ /* 0x000fe400000e0000 */
[----:B------:R-:W-:Y:S01]  /*260c0*/  R2UR UR7, R13 ;  /* 0x000000000d0772ca */ /* 0x000fe200000e0000 */
[----:B------:R-:W-:Y:S01]  /*260d0*/  UIADD3.X UR5, URZ, UR41, URZ, UP0, !UPT ;  /* 0x000000293f057290 */ /* 0x000fe200087fe43f */
[----:B------:R-:W-:Y:S01]  /*260e0*/  PLOP3.LUT P0, PT, PT, PT, PT, 0x80, 0x0 ;  /* 0x000000000000781c */ /* 0x000fe20003f0f070 */
[----:B--2---:R-:W-:Y:S02]  /*260f0*/  IMAD R6, R4, 0x5000, R18 ;  /* 0x0000500004067824 */ /* 0x004fe400078e0212 */
[----:B------:R-:W-:-:S02]  /*26100*/  VIADD R4, R7, 0x298b0 ;  /* 0x000298b007047836 */ /* 0x000fc40000000000 */
[----:B------:R-:W-:-:S08]  /*26110*/  VIADD R6, R6, 0xa400 ;  /* 0x0000a40006067836 */ /* 0x000fd00000000000 */
.L_x_562:
        /* <DEDUP_REMOVED lines=9> */
[----:B--2---:R-:W-:Y:S05]  /*261b0*/  @P0 BRA.U.ANY `(.L_x_562) ;  /* 0xfffffffd00d80947 */ /* 0x004fea000393ffff */
.L_x_550:
[----:B------:R-:W-:Y:S05]  /*261c0*/  BSYNC B1 ;  /* 0x0000000000017941 */ /* 0x000fea0003800000 */
.L_x_549:
[----:B------:R-:W2:Y:S04]  /*261d0*/  LDL.LU R9, [R1+0x14] ;  /* 0x0000140001097983 */ /* 0x000ea80000300800 */
[----:B01----:R-:W3:Y:S01]  /*261e0*/  LDL.LU R7, [R1+0x1c] ;  /* 0x00001c0001077983 */ /* 0x003ee20000300800 */
[----:B------:R-:W-:Y:S02]  /*261f0*/  PLOP3.LUT P0, PT, PT, PT, PT, 0x8, 0x0 ;  /* 0x000000000000781c */ /* 0x000fe40003f0e170 */
[----:B--2---:R-:W-:Y:S01]  /*26200*/  IADD3 R4, R9, 0x1, RZ ;  /* 0x0000000109047810 */ /* 0x004fe20007ffe0ff */
[----:B------:R-:W-:-:S03]  /*26210*/  VIADD R9, R8, 0xfffffffe ;  /* 0xfffffffe08097836 */ /* 0x000fc60000000000 */
[C---:B------:R-:W-:Y:S02]  /*26220*/  ISETP.NE.AND P2, PT, R4.reuse, 0x2, PT ;  /* 0x000000020400780c */ /* 0x040fe40003f45270 */
[----:B------:R-:W-:Y:S02]  /*26230*/  ISETP.GE.AND P3, PT, R9, R3, PT ;  /* 0x000000030900720c */ /* 0x000fe40003f66270 */
[----:B------:R-:W-:Y:S02]  /*26240*/  SEL R5, RZ, 0x1, P2 ;  /* 0x00000001ff057807 */ /* 0x000fe40001000000 */
[----:B------:R-:W-:Y:S02]  /*26250*/  SEL R4, R4, RZ, P2 ;  /* 0x000000ff04047207 */ /* 0x000fe40001000000 */
[----:B---3--:R-:W-:-:S03]  /*26260*/  LOP3.LUT R7, R7, R5, RZ, 0x3c, !PT ;  /* 0x0000000507077212 */ /* 0x008fc600078e3cff */
[----:B------:R0:W-:Y:S04]  /*26270*/  STL [R1+0x14], R4 ;  /* 0x0000140401007387 */ /* 0x0001e80000100800 */
[----:B------:R0:W-:Y:S01]  /*26280*/  STL [R1+0x1c], R7 ;  /* 0x00001c0701007387 */ /* 0x0001e20000100800 */
[----:B------:R-:W-:Y:S05]  /*26290*/  @!P3 BRA `(.L_x_543) ;  /* 0x0000000400f4b947 */ /* 0x000fea0003800000 */
.L_x_577:
[----:B------:R-:W-:Y:S05]  /*262a0*/  YIELD ;  /* 0x0000000000007946 */ /* 0x000fea0003800000 */
[----:B------:R-:W-:Y:S04]  /*262b0*/  BSSY B1, `(.L_x_563) ;  /* 0x000006f000017945 */ /* 0x000fe80003800000 */
[----:B-1----:R-:W-:Y:S05]  /*262c0*/  @!P6 BRA `(.L_x_564) ;  /* 0x0000000400b4e947 */ /* 0x002fea0003800000 */
[----:B------:R-:W2:Y:S04]  /*262d0*/  LDL R6, [R1+0x14] ;  /* 0x0000140001067983 */ /* 0x000ea80000100800 */
[----:B------:R-:W3:Y:S01]  /*262e0*/  LDL R5, [R1+0x1c] ;  /* 0x00001c0001057983 */ /* 0x000ee20000100800 */
[----:B0-----:R-:W0:Y:S01]  /*262f0*/  S2R R4, SR_TID.X ;  /* 0x0000000000047919 */ /* 0x001e220000002100 */
[----:B------:R-:W-:Y:S01]  /*26300*/  BSSY B2, `(.L_x_565) ;  /* 0x0000007000027945 */ /* 0x000fe20003800000 */
[----:B0-----:R-:W-:-:S04]  /*26310*/  LOP3.LUT R4, R4, 0x7f, RZ, 0xc0, !PT ;  /* 0x0000007f04047812 */ /* 0x001fc800078ec0ff */
[----:B------:R-:W-:Y:S01]  /*26320*/  ISETP.NE.AND P3, PT, R4, RZ, PT ;  /* 0x000000ff0400720c */ /* 0x000fe20003f65270 */
[----:B--2---:R-:W-:Y:S01]  /*26330*/  IMAD R8, R6, 0x8, R18 ;  /* 0x0000000806087824 */ /* 0x004fe200078e0212 */
[----:B---3--:R-:W-:-:S04]  /*26340*/  SHF.L.U32 R7, R5, 0x1f, RZ ;  /* 0x0000001f05077819 */ /* 0x008fc800000006ff */
[----:B------:R-:W0:Y:S02]  /*26350*/  SYNCS.PHASECHK.TRANS64.TRYWAIT P2, [R8+URZ+0x298a0], R7 ;  /* 0x0298a007080075a7 */ /* 0x000e24000804017f */
[----:B0-----:R-:W-:Y:S05]  /*26360*/  @!P2 BRA `(.L_x_566) ;  /* 0x0000007c00e0a947 */ /* 0x001fea0003800000 */
.L_x_794:
[----:B------:R-:W-:Y:S05]  /*26370*/  BSYNC B2 ;  /* 0x0000000000027941 */ /* 0x000fea0003800000 */
.L_x_565:
[----:B------:R-:W-:Y:S04]  /*26380*/  BSSY B2, `(.L_x_567) ;  /* 0x0000009000027945 */ /* 0x000fe80003800000 */
        /* <DEDUP_REMOVED lines=8> */
.L_x_568:
[----:B------:R-:W-:Y:S05]  /*26410*/  BSYNC B2 ;  /* 0x0000000000027941 */ /* 0x000fea0003800000 */
.L_x_567:
[----:B------:R-:W2:Y:S01]  /*26420*/  LDL R4, [R1+0x14] ;  /* 0x0000140001047983 */ /* 0x000ea20000100800 */
[----:B------:R-:W-:Y:S01]  /*26430*/  MOV R11, RZ ;  /* 0x000000ff000b7202 */ /* 0x000fe20000000f00 */
[----:B------:R-:W-:Y:S01]  /*26440*/  UIADD3 UR4, UP0, UR40, 0x570, URZ ;  /* 0x0000057028047890 */ /* 0x000fe2000ff1e03f */
[----:B------:R-:W-:Y:S01]  /*26450*/  PLOP3.LUT P2, PT, PT, PT, PT, 0x80, 0x0 ;  /* 0x000000000000781c */ /* 0x000fe20003f4f070 */
[----:B------:R-:W-:Y:S01]  /*26460*/  IMAD R5, R9, 0xa0, R0 ;  /* 0x000000a009057824 */ /* 0x000fe200078e0200 */
[----:B------:R-:W-:Y:S01]  /*26470*/  R2UR UR10, R11 ;  /* 0x000000000b0a72ca */ /* 0x000fe200000e0000 */
[----:B------:R-:W-:Y:S01]  /*26480*/  UIADD3.X UR5, URZ, UR41, URZ, UP0, !UPT ;  /* 0x000000293f057290 */ /* 0x000fe200087fe43f */
[----:B------:R-:W-:Y:S01]  /*26490*/  UMOV UR6, 0x0 ;  /* 0x0000000000067882 */ /* 0x000fe20000000000 */
[----:B------:R-:W-:Y:S01]  /*264a0*/  UMOV UR7, 0x12f00000 ;  /* 0x12f0000000077882 */ /* 0x000fe20000000000 */
[----:B--2---:R-:W-:Y:S02]  /*264b0*/  IMAD R6, R4, 0x7800, R18 ;  /* 0x0000780004067824 */ /* 0x004fe400078e0212 */
[----:B------:R-:W-:-:S02]  /*264c0*/  VIADD R4, R8, 0x29890 ;  /* 0x0002989008047836 */ /* 0x000fc40000000000 */
[----:B------:R-:W-:-:S07]  /*264d0*/  VIADD R10, R6, 0x1a400 ;  /* 0x0001a400060a7836 */ /* 0x000fce0000000000 */
.L_x_569:
        /* <DEDUP_REMOVED lines=9> */
[----:B-1----:R-:W-:Y:S05]  /*26570*/  @P2 BRA.U.ANY `(.L_x_569) ;  /* 0xfffffffd00d82947 */ /* 0x002fea000393ffff */
[----:B------:R-:W-:Y:S01]  /*26580*/  PLOP3.LUT P2, PT, PT, PT, PT, 0x80, 0x0 ;  /* 0x000000000000781c */ /* 0x000fe20003f4f070 */
[----:B------:R-:W-:Y:S01]  /*26590*/  VIADD R10, R6, 0x1cc00 ;  /* 0x0001cc00060a7836 */ /* 0x000fe20000000000 */
[----:B------:R-:W-:Y:S01]  /*265a0*/  UMOV UR6, 0x0 ;  /* 0x0000000000067882 */ /* 0x000fe20000000000 */
[----:B------:R-:W-:Y:S01]  /*265b0*/  UMOV UR7, 0x12f00000 ;  /* 0x12f0000000077882 */ /* 0x000fe20000000000 */
[----:B------:R-:W-:-:S09]  /*265c0*/  UMOV UR10, 0x40 ;  /* 0x00000040000a7882 */ /* 0x000fd20000000000 */
.L_x_570:
        /* <DEDUP_REMOVED lines=11> */
[----:B------:R-:W-:Y:S01]  /*26680*/  UMOV UR6, 0x0 ;  /* 0x0000000000067882 */ /* 0x000fe20000000000 */
[----:B------:R-:W-:Y:S01]  /*26690*/  IADD3 R6, R6, 0x1f400, RZ ;  /* 0x0001f40006067810 */ /* 0x000fe20007ffe0ff */
[----:B------:R-:W-:Y:S01]  /*266a0*/  UMOV UR7, 0x12f00000 ;  /* 0x12f0000000077882 */ /* 0x000fe20000000000 */
[----:B------:R-:W-:-:S09]  /*266b0*/  UMOV UR10, 0x80 ;  /* 0x00000080000a7882 */ /* 0x000fd20000000000 */
.L_x_571:
        /* <DEDUP_REMOVED lines=10> */
[----:B------:R-:W1:Y:S01]  /*26760*/  SYNCS.PHASECHK.TRANS64.TRYWAIT P2, [R8+URZ+0x298c0], R7 ;  /* 0x0298c007080075a7 */ /* 0x000e62000804017f */
[----:B------:R-:W-:Y:S04]  /*26770*/  BSSY B2, `(.L_x_572) ;  /* 0x0000002000027945 */ /* 0x000fe80003800000 */
[----:B-1----:R-:W-:Y:S05]  /*26780*/  @!P2 BRA `(.L_x_573) ;  /* 0x0000007800eca947 */ /* 0x002fea0003800000 */
.L_x_795:
[----:B------:R-:W-:Y:S05]  /*26790*/  BSYNC B2 ;  /* 0x0000000000027941 */ /* 0x000fea0003800000 */
.L_x_572:
[----:B------:R-:W-:Y:S01]  /*267a0*/  BSSY B2, `(.L_x_574) ;  /* 0x000000b000027945 */ /* 0x000fe20003800000 */
[----:B------:R-:W-:Y:S02]  /*267b0*/  IMAD.MOV.U32 R6, RZ, RZ, 0x0 ;  /* 0x00000000ff067424 */ /* 0x000fe400078e00ff */
[----:B01----:R-:W-:Y:S01]  /*267c0*/  IMAD.MOV.U32 R7, RZ, RZ, 0x12f00000 ;  /* 0x12f00000ff077424 */ /* 0x003fe200078e00ff */
[----:B------:R-:W-:Y:S06]  /*267d0*/  @P3 BRA `(.L_x_575) ;  /* 0x00000000001c3947 */ /* 0x000fec0003800000 */
[----:B------:R-:W0:Y:S02]  /*267e0*/  S2R R4, SR_TID.X ;  /* 0x0000000000047919 */ /* 0x000e240000002100 */
[----:B0-----:R-:W-:Y:S01]  /*267f0*/  LOP3.LUT R10, R4, 0x1f, RZ, 0xc0, !PT ;  /* 0x0000001f040a7812 */ /* 0x001fe200078ec0ff */
[----:B------:R-:W-:-:S03]  /*26800*/  IMAD.MOV.U32 R4, RZ, RZ, 0x5000 ;  /* 0x00005000ff047424 */ /* 0x000fc600078e00ff */
[----:B------:R-:W-:Y:S01]  /*26810*/  ISETP.NE.AND P2, PT, R10, RZ, PT ;  /* 0x000000ff0a00720c */ /* 0x000fe20003f45270 */
[----:B------:R0:W-:-:S12]  /*26820*/  SYNCS.ARRIVE.TRANS64 RZ, [R8+URZ+0x298b0], R4 ;  /* 0x0298b00408ff79a7 */ /* 0x0001d8000800003f */
[----:B0-----:R-:W-:Y:S05]  /*26830*/  @!P2 BRA `(.L_x_575) ;  /* 0x000000000004a947 */ /* 0x001fea0003800000 */
[----:B------:R-:W-:Y:S01]  /*26840*/  BPT.TRAP 0x1 ;  /* 0x000000040000795c */ /* 0x000fe20000300000 */
.L_x_575:
[----:B------:R-:W-:Y:S05]  /*26850*/  BSYNC B2 ;  /* 0x0000000000027941 */ /* 0x000fea0003800000 */
.L_x_574:
[----:B------:R-:W2:Y:S01]  /*26860*/  LDL R4, [R1+0x14] ;  /* 0x0000140001047983 */ /* 0x000ea20000100800 */
[----:B------:R-:W-:Y:S01]  /*26870*/  R2UR UR10, R11 ;  /* 0x000000000b0a72ca */ /* 0x000fe200000e0000 */
[----:B------:R-:W-:Y:S01]  /*26880*/  UIADD3 UR4, UP0, UR40, 0x670, URZ ;  /* 0x0000067028047890 */ /* 0x000fe2000ff1e03f */
[----:B------:R-:W-:Y:S02]  /*26890*/  R2UR UR6, R6 ;  /* 0x00000000060672ca */ /* 0x000fe400000e0000 */
[----:B------:R-:W-:Y:S01]  /*268a0*/  R2UR UR7, R7 ;  /* 0x00000000070772ca */ /* 0x000fe200000e0000 */
[----:B------:R-:W-:Y:S01]  /*268b0*/  UIADD3.X UR5, URZ, UR41, URZ, UP0, !UPT ;  /* 0x000000293f057290 */ /* 0x000fe200087fe43f */
[----:B------:R-:W-:Y:S02]  /*268c0*/  PLOP3.LUT P2, PT, PT, PT, PT, 0x80, 0x0 ;  /* 0x000000000000781c */ /* 0x000fe40003f4f070 */
[----:B------:R-:W-:Y:S01]  /*268d0*/  IADD3 R8, R8, 0x298b0, RZ ;  /* 0x000298b008087810 */ /* 0x000fe20007ffe0ff */
[----:B--2---:R-:W-:-:S04]  /*268e0*/  IMAD R4, R4, 0x5000, R18 ;  /* 0x0000500004047824 */ /* 0x004fc800078e0212 */
[----:B------:R-:W-:-:S07]  /*268f0*/  VIADD R4, R4, 0xa400 ;  /* 0x0000a40004047836 */ /* 0x000fce0000000000 */
.L_x_576:
        /* <DEDUP_REMOVED lines=10> */
.L_x_564:
[----:B------:R-:W-:Y:S05]  /*269a0*/  BSYNC B1 ;  /* 0x0000000000017941 */ /* 0x000fea0003800000 */
.L_x_563:
[----:B0-----:R-:W2:Y:S04]  /*269b0*/  LDL.LU R7, [R1+0x14] ;  /* 0x0000140001077983 */ /* 0x001ea80000300800 */
[----:B------:R-:W3:Y:S01]  /*269c0*/  LDL.LU R6, [R1+0x1c] ;  /* 0x00001c0001067983 */ /* 0x000ee20000300800 */
[C---:B------:R-:W-:Y:S01]  /*269d0*/  ISETP.GT.AND P3, PT, R9.reuse, R3, PT ;  /* 0x000000030900720c */ /* 0x040fe20003f64270 */
[----:B------:R-:W-:Y:S02]  /*269e0*/  VIADD R9, R9, 0xffffffff ;  /* 0xffffffff09097836 */ /* 0x000fe40000000000 */
[----:B--2---:R-:W-:-:S05]  /*269f0*/  VIADD R4, R7, 0x1 ;  /* 0x0000000107047836 */ /* 0x004fca0000000000 */
[----:B------:R-:W-:-:S04]  /*26a00*/  ISETP.NE.AND P2, PT, R4, 0x2, PT ;  /* 0x000000020400780c */ /* 0x000fc80003f45270 */
[----:B------:R-:W-:Y:S02]  /*26a10*/  SEL R5, RZ, 0x1, P2 ;  /* 0x00000001ff057807 */ /* 0x000fe40001000000 */
[----:B------:R-:W-:Y:S02]  /*26a20*/  SEL R4, R4, RZ, P2 ;  /* 0x000000ff04047207 */ /* 0x000fe40001000000 */
[----:B---3--:R-:W-:-:S05]  /*26a30*/  LOP3.LUT R6, R6, R5, RZ, 0x3c, !PT ;  /* 0x0000000506067212 */ /* 0x008fca00078e3cff */
[----:B------:R1:W-:Y:S04]  /*26a40*/  STL [R1+0x1c], R6 ;  /* 0x00001c0601007387 */ /* 0x0003e80000100800 */
[----:B------:R1:W-:Y:S01]  /*26a50*/  STL [R1+0x14], R4 ;  /* 0x0000140401007387 */ /* 0x0003e20000100800 */
[----:B------:R-:W-:Y:S05]  /*26a60*/  @P3 BRA `(.L_x_577) ;  /* 0xfffffff8000c3947 */ /* 0x000fea000383ffff */
.L_x_543:
[----:B------:R-:W-:Y:S05]  /*26a70*/  BSYNC B0 ;  /* 0x0000000000007941 */ /* 0x000fea0003800000 */
.L_x_542:
[----:B------:R-:W-:Y:S05]  /*26a80*/  @!P0 WARPSYNC.ALL ;  /* 0x0000000000008948 */ /* 0x000fea0003800000 */
[----:B------:R-:W-:Y:S01]  /*26a90*/  @!P0 BAR.SYNC.DEFER_BLOCKING 0xc, 0x180 ;  /* 0x0306000000008b1d */ /* 0x000fe20000010000 */
[----:B------:R-:W-:-:S05]  /*26aa0*/  MOV R0, RZ ;  /* 0x000000ff00007202 */ /* 0x000fca0000000f00 */
[----:B------:R-:W-:Y:S04]  /*26ab0*/  BSSY B0, `(.L_x_578) ;  /* 0x000001e000007945 */ /* 0x000fe80003800000 */
[----:B------:R-:W-:Y:S05]  /*26ac0*/  @!P1 BRA `(.L_x_579) ;  /* 0x0000000000709947 */ /* 0x000fea0003800000 */
[----:B------:R-:W-:-:S13]  /*26ad0*/  ISETP.NE.AND P0, PT, R17, RZ, PT ;  /* 0x000000ff1100720c */ /* 0x000fda0003f05270 */
[----:B------:R-:W2:Y:S02]  /*26ae0*/  @!P0 LDC R17, c[0x0][0x9f0] ;  /* 0x00027c00ff118b82 */ /* 0x000ea40000000800 */
[----:B--2---:R-:W-:-:S04]  /*26af0*/  IABS R2, R17 ;  /* 0x0000001100027213 */ /* 0x004fc80000000000 */
[----:B01----:R-:W0:Y:S08]  /*26b00*/  I2F.RP R4, R2 ;  /* 0x0000000200047306 */ /* 0x003e300000209400 */
[----:B0-----:R-:W0:Y:S02]  /*26b10*/  MUFU.RCP R4, R4 ;  /* 0x0000000400047308 */ /* 0x001e240000001000 */
[----:B0-----:R-:W-:-:S06]  /*26b20*/  VIADD R4, R4, 0xffffffe ;  /* 0x0ffffffe04047836 */ /* 0x001fcc0000000000 */
[----:B------:R0:W1:Y:S02]  /*26b30*/  F2I.FTZ.U32.TRUNC.NTZ R5, R4 ;  /* 0x0000000400057305 */ /* 0x000064000021f000 */
[----:B0-----:R-:W-:Y:S02]  /*26b40*/  IMAD.MOV.U32 R4, RZ, RZ, RZ ;  /* 0x000000ffff047224 */ /* 0x001fe400078e00ff */
[----:B-1----:R-:W-:-:S04]  /*26b50*/  IMAD.MOV R0, RZ, RZ, -R5 ;  /* 0x000000ffff007224 */ /* 0x002fc800078e0a05 */
[----:B------:R-:W-:-:S04]  /*26b60*/  IMAD R0, R0, R2, RZ ;  /* 0x0000000200007224 */ /* 0x000fc800078e02ff */
[----:B------:R-:W-:Y:S01]  /*26b70*/  IMAD.HI.U32 R6, R5, R0, R4 ;  /* 0x0000000005067227 */ /* 0x000fe200078e0004 */
[-C--:B------:R-:W-:Y:S02]  /*26b80*/  IABS R0, R17.reuse ;  /* 0x0000001100007213 */ /* 0x080fe40000000000 */
[----:B------:R-:W-:Y:S02]  /*26b90*/  IADD3 R4, R20, -0x1, R17 ;  /* 0xffffffff14047810 */ /* 0x000fe40007ffe011 */
[----:B------:R-:W-:Y:S02]  /*26ba0*/  IADD3 R0, RZ, -R0, RZ ;  /* 0x80000000ff007210 */ /* 0x000fe40007ffe0ff */
[----:B------:R-:W-:Y:S02]  /*26bb0*/  IABS R3, R4 ;  /* 0x0000000400037213 */ /* 0x000fe40000000000 */
[----:B------:R-:W-:Y:S01]  /*26bc0*/  LOP3.LUT R4, R4, R17, RZ, 0x3c, !PT ;  /* 0x0000001104047212 */ /* 0x000fe200078e3cff */
[----:B------:R-:W-:-:S02]  /*26bd0*/  IMAD.MOV.U32 R5, RZ, RZ, R0 ;  /* 0x000000ffff057224 */ /* 0x000fc400078e0000 */
[----:B------:R-:W-:Y:S01]  /*26be0*/  IMAD.HI.U32 R0, R6, R3, RZ ;  /* 0x0000000306007227 */ /* 0x000fe200078e00ff */
[----:B------:R-:W-:-:S03]  /*26bf0*/  ISETP.GE.AND P2, PT, R4, RZ, PT ;  /* 0x000000ff0400720c */ /* 0x000fc60003f46270 */
[----:B------:R-:W-:-:S05]  /*26c00*/  IMAD R3, R0, R5, R3 ;  /* 0x0000000500037224 */ /* 0x000fca00078e0203 */
[----:B------:R-:W-:-:S13]  /*26c10*/  ISETP.GT.U32.AND P1, PT, R2, R3, PT ;  /* 0x000000030200720c */ /* 0x000fda0003f24070 */
[----:B------:R-:W-:Y:S02]  /*26c20*/  @!P1 IMAD.IADD R3, R3, 0x1, -R2 ;  /* 0x0000000103039824 */ /* 0x000fe400078e0a02 */
[----:B------:R-:W-:Y:S01]  /*26c30*/  @!P1 VIADD R0, R0, 0x1 ;  /* 0x0000000100009836 */ /* 0x000fe20000000000 */
[----:B------:R-:W-:Y:S02]  /*26c40*/  ISETP.NE.AND P1, PT, R17, RZ, PT ;  /* 0x000000ff1100720c */ /* 0x000fe40003f25270 */
[----:B------:R-:W-:-:S13]  /*26c50*/  ISETP.GE.U32.AND P0, PT, R3, R2, PT ;  /* 0x000000020300720c */ /* 0x000fda0003f06070 */
[----:B------:R-:W-:-:S05]  /*26c60*/  @P0 IADD3 R0, R0, 0x1, RZ ;  /* 0x0000000100000810 */ /* 0x000fca0007ffe0ff */
[----:B------:R-:W-:Y:S01]  /*26c70*/  @!P2 IMAD.MOV R0, RZ, RZ, -R0 ;  /* 0x000000ffff00a224 */ /* 0x000fe200078e0a00 */
[----:B------:R-:W-:-:S07]  /*26c80*/  @!P1 LOP3.LUT R0, RZ, R17, RZ, 0x33, !PT ;  /* 0x00000011ff009212 */ /* 0x000fce00078e33ff */
.L_x_579:
[----:B------:R-:W-:Y:S05]  /*26c90*/  BSYNC B0 ;  /* 0x0000000000007941 */ /* 0x000fea0003800000 */
.L_x_578:
[----:B------:R-:W-:-:S05]  /*26ca0*/  IMAD R3, R21, R0, RZ ;  /* 0x0000000015037224 */ /* 0x000fca00078e02ff */
[----:B------:R-:W-:Y:S01]  /*26cb0*/  VIADDMNMX R2, R3, R0, R20, PT ;  /* 0x0000000003027246 */ /* 0x000fe20003800114 */
[----:B------:R2:W-:Y:S03]  /*26cc0*/  STL [R1+0x20], R3 ;  /* 0x0000200301007387 */ /* 0x0005e60000100800 */
[----:B------:R-:W-:Y:S01]  /*26cd0*/  ISETP.GT.AND P0, PT, R2, R3, PT ;  /* 0x000000030200720c */ /* 0x000fe20003f04270 */
[----:B------:R2:W-:-:S12]  /*26ce0*/  STL [R1+0x44], R2 ;  /* 0x0000440201007387 */ /* 0x0005d80000100800 */
[----:B--2---:R-:W-:Y:S05]  /*26cf0*/  @P0 BRA `(.L_x_580) ;  /* 0x0000000000480947 */ /* 0x004fea0003800000 */
[----:B------:R-:W2:Y:S02]  /*26d00*/  S2R R2, SR_TID.X ;  /* 0x0000000000027919 */ /* 0x000ea40000002100 */
[----:B--2---:R-:W-:-:S04]  /*26d10*/  LOP3.LUT R2, R2, 0x7f, RZ, 0xc0, !PT ;  /* 0x0000007f02027812 */ /* 0x004fc800078ec0ff */
[----:B------:R-:W-:-:S13]  /*26d20*/  ISETP.NE.AND P0, PT, R2, RZ, PT ;  /* 0x000000ff0200720c */ /* 0x000fda0003f05270 */
[----:B------:R-:W-:Y:S05]  /*26d30*/  @P0 BRA `(.L_x_581) ;  /* 0x00000030007c0947 */ /* 0x000fea0003800000 */
[----:B------:R-:W2:Y:S01]  /*26d40*/  S2R R2, SR_LANEID ;  /* 0x0000000000027919 */ /* 0x000ea20000000000 */
[----:B------:R-:W-:Y:S01]  /*26d50*/  VOTEU.ANY UR4, UPT, PT ;  /* 0x0000000000047886 */ /* 0x000fe200038e0100 */
[----:B01----:R-:W0:Y:S01]  /*26d60*/  LDC.64 R4, c[0x0][0xc60] ;  /* 0x00031800ff047b82 */ /* 0x003e220000000a00 */
[----:B------:R-:W2:Y:S02]  /*26d70*/  FLO.U32 R0, UR4 ;  /* 0x0000000400007d00 */ /* 0x000ea400080e0000 */
[----:B--2---:R-:W-:-:S06]  /*26d80*/  ISETP.EQ.U32.AND P0, PT, R0, R2, PT ;  /* 0x000000020000720c */ /* 0x004fcc0003f02070 */
[----:B------:R-:W0:Y:S07]  /*26d90*/  POPC R2, UR4 ;  /* 0x0000000400027d09 */ /* 0x000e2e0008000000 */
[----:B0-----:R-:W2:Y:S04]  /*26da0*/  @P0 ATOMG.E.ADD.STRONG.GPU PT, R2, desc[UR54][R4.64], R2 ;  /* 0x00000002040209a8 */ /* 0x001ea800081ee1f6 */
[----:B--2---:R0:W1:Y:S02]  /*26db0*/  SHFL.IDX PT, R2, R2, R0, 0x1f ;  /* 0x00001f0002027589 */ /* 0x00406400000e0000 */
[----:B0-----:R-:W0:Y:S02]  /*26dc0*/  S2R R0, SR_LTMASK ;  /* 0x0000000000007919 */ /* 0x001e240000003900 */
[----:B0-----:R-:W-:-:S06]  /*26dd0*/  LOP3.LUT R0, R0, UR4, RZ, 0xc0, !PT ;  /* 0x0000000400007c12 */ /* 0x001fcc000f8ec0ff */
[----:B------:R-:W1:Y:S02]  /*26de0*/  POPC R0, R0 ;  /* 0x0000000000007309 */ /* 0x000e640000000000 */
[----:B-1----:R-:W-:-:S05]  /*26df0*/  IADD3 R0, R2, UR38, R0 ;  /* 0x0000002602007c10 */ /* 0x002fca000fffe000 */
[----:B------:R2:W-:Y:S01]  /*26e00*/  STL [R1], R0 ;  /* 0x0000000001007387 */ /* 0x0005e20000100800 */
[----:B------:R-:W-:Y:S05]  /*26e10*/  BRA `(.L_x_581) ;  /* 0x0000003000447947 */ /* 0x000fea0003800000 */
.L_x_580:
        /* <DEDUP_REMOVED lines=8> */
[----:B01----:R-:W-:Y:S01]  /*26ea0*/  IMAD.U32 R4, RZ, RZ, UR6 ;  /* 0x00000006ff047e24 */ /* 0x003fe2000f8e00ff */
[----:B------:R-:W-:Y:S01]  /*26eb0*/  MOV R5, UR7 ;  /* 0x0000000700057c02 */ /* 0x000fe20008000f00 */
[----:B------:R-:W0:Y:S01]  /*26ec0*/  LDC.64 R2, c[0x4][R2] ;  /* 0x0100000002027b82 */ /* 0x000e220000000a00 */
[----:B------:R-:W-:Y:S01]  /*26ed0*/  IMAD.U32 R6, RZ, RZ, UR8 ;  /* 0x00000008ff067e24 */ /* 0x000fe2000f8e00ff */
[----:B------:R-:W-:Y:S01]  /*26ee0*/  MOV R11, UR5 ;  /* 0x00000005000b7c02 */ /* 0x000fe20008000f00 */
[----:B------:R-:W-:Y:S02]  /*26ef0*/  IMAD.U32 R7, RZ, RZ, UR9 ;  /* 0x00000009ff077e24 */ /* 0x000fe4000f8e00ff */
[----:B------:R-:W-:-:S02]  /*26f00*/  IMAD.U32 R10, RZ, RZ, UR4 ;  /* 0x00000004ff0a7e24 */ /* 0x000fc4000f8e00ff */
[----:B------:R-:W-:Y:S02]  /*26f10*/  IMAD.MOV.U32 R8, RZ, RZ, 0x70 ;  /* 0x00000070ff087424 */ /* 0x000fe400078e00ff */
[----:B------:R-:W-:Y:S02]  /*26f20*/  IMAD.MOV.U32 R12, RZ, RZ, 0x1 ;  /* 0x00000001ff0c7424 */ /* 0x000fe400078e00ff */
[----:B------:R-:W-:-:S07]  /*26f30*/  IMAD.MOV.U32 R13, RZ, RZ, RZ ;  /* 0x000000ffff0d7224 */ /* 0x000fce00078e00ff */
[----:B------:R-:W-:-:S07]  /*26f40*/  LEPC R20, `(.L_x_583) ;  /* 0x000000001014794e */ /* 0x000fce0000000000 */
[----:B0-----:R-:W-:Y:S05]  /*26f50*/  CALL.ABS.NOINC R2 ;  /* 0x0000000002007343 */ /* 0x001fea0003c00000 */
.L_x_583:
[----:B------:R-:W-:Y:S05]  /*26f60*/  BSYNC B6 ;  /* 0x0000000000067941 */ /* 0x000fea0003800000 */
.L_x_582:
[----:B------:R-:W2:Y:S01]  /*26f70*/  LDL.LU R17, [R1+0x10] ;  /* 0x0000100001117983 */ /* 0x000ea20000300800 */
[----:B------:R-:W-:Y:S01]  /*26f80*/  IADD3 R0, R18, 0xa400, RZ ;  /* 0x0000a40012007810 */ /* 0x000fe20007ffe0ff */
[----:B------:R-:W-:Y:S03]  /*26f90*/  BSSY B6, `(.L_x_584) ;  /* 0x0000016000067945 */ /* 0x000fe60003800000 */
        /* <DEDUP_REMOVED lines=13> */
[----:B------:R-:W-:Y:S01]  /*27070*/  MOV R12, 0x1 ;  /* 0x00000001000c7802 */ /* 0x000fe20000000f00 */
[----:B------:R-:W-:Y:S02]  /*27080*/  IMAD.U32 R6, RZ, RZ, UR8 ;  /* 0x00000008ff067e24 */ /* 0x000fe4000f8e00ff */
[----:B------:R-:W-:-:S02]  /*27090*/  IMAD.U32 R10, RZ, RZ, UR4 ;  /* 0x00000004ff0a7e24 */ /* 0x000fc4000f8e00ff */
[----:B------:R-:W-:Y:S02]  /*270a0*/  IMAD.U32 R11, RZ, RZ, UR5 ;  /* 0x00000005ff0b7e24 */ /* 0x000fe4000f8e00ff */
[----:B------:R-:W-:Y:S02]  /*270b0*/  IMAD.MOV.U32 R8, RZ, RZ, 0x70 ;  /* 0x00000070ff087424 */ /* 0x000fe400078e00ff */
[----:B------:R-:W-:-:S07]  /*270c0*/  IMAD.MOV.U32 R13, RZ, RZ, RZ ;  /* 0x000000ffff0d7224 */ /* 0x000fce00078e00ff */
[----:B------:R-:W-:-:S07]  /*270d0*/  LEPC R20, `(.L_x_585) ;  /* 0x000000001014794e */ /* 0x000fce0000000000 */
[----:B0-2---:R-:W-:Y:S05]  /*270e0*/  CALL.ABS.NOINC R2 ;  /* 0x0000000002007343 */ /* 0x005fea0003c00000 */
.L_x_585:
[----:B------:R-:W-:Y:S05]  /*270f0*/  BSYNC B6 ;  /* 0x0000000000067941 */ /* 0x000fea0003800000 */
.L_x_584:
        /* <DEDUP_REMOVED lines=19> */
[----:B0-2---:R-:W-:Y:S05]  /*27230*/  CALL.ABS.NOINC R2 ;  /* 0x0000000002007343 */ /* 0x005fea0003c00000 */
.L_x_587:
[----:B------:R-:W-:Y:S05]  /*27240*/  BSYNC B6 ;  /* 0x0000000000067941 */ /* 0x000fea0003800000 */
.L_x_586:
[----:B------:R-:W-:Y:S01]  /*27250*/  LOP3.LUT P6, RZ, R17, 0x1, RZ, 0xc0, !PT ;  /* 0x0000000111ff7812 */ /* 0x000fe200078cc0ff */
[----:B------:R-:W-:-:S12]  /*27260*/  BSSY B6, `(.L_x_588) ;  /* 0x0000012000067945 */ /* 0x000fd80003800000 */
[----:B------:R-:W-:Y:S05]  /*27270*/  @!P6 BRA `(.L_x_589) ;  /* 0x000000000040e947 */ /* 0x000fea0003800000 */
[----:B------:R-:W-:Y:S01]  /*27280*/  MOV R2, 0x0 ;  /* 0x0000000000027802 */ /* 0x000fe20000000f00 */
[----:B------:R-:W-:Y:S01]  /*27290*/  ULDC.64 UR4, c[0x4][0xc8] ;  /* 0x0100320000047ab9 */ /* 0x000fe20000000a00 */
[----:B------:R-:W-:Y:S01]  /*272a0*/  ULDC.64 UR6, c[0x4][0xd0] ;  /* 0x0100340000067ab9 */ /* 0x000fe20000000a00 */
[----:B------:R-:W-:Y:S01]  /*272b0*/  ULDC.64 UR8, c[0x4][0x20] ;  /* 0x0100080000087ab9 */ /* 0x000fe20000000a00 */
[----:B01----:R-:W-:Y:S01]  /*272c0*/  MOV R4, UR4 ;  /* 0x0000000400047c02 */ /* 0x003fe20008000f00 */
[----:B------:R-:W-:Y:S01]  /*272d0*/  IMAD.U32 R5, RZ, RZ, UR5 ;  /* 0x00000005ff057e24 */ /* 0x000fe2000f8e00ff */
[----:B------:R-:W0:Y:S01]  /*272e0*/  LDC.64 R2, c[0x4][R2] ;  /* 0x0100000002027b82 */ /* 0x000e220000000a00 */
[----:B------:R-:W-:Y:S01]  /*272f0*/  IMAD.U32 R6, RZ, RZ, UR6 ;  /* 0x00000006ff067e24 */ /* 0x000fe2000f8e00ff */
[----:B------:R-:W-:Y:S01]  /*27300*/  MOV R10, UR8 ;  /* 0x00000008000a7c02 */ /* 0x000fe20008000f00 */
[----:B------:R-:W-:Y:S01]  /*27310*/  IMAD.U32 R7, RZ, RZ, UR7 ;  /* 0x00000007ff077e24 */ /* 0x000fe2000f8e00ff */
[----:B------:R-:W-:Y:S01]  /*27320*/  MOV R13, RZ ;  /* 0x000000ff000d7202 */ /* 0x000fe20000000f00 */
[----:B------:R-:W-:-:S02]  /*27330*/  IMAD.U32 R11, RZ, RZ, UR9 ;  /* 0x00000009ff0b7e24 */ /* 0x000fc4000f8e00ff */
[----:B------:R-:W-:Y:S02]  /*27340*/  IMAD.MOV.U32 R8, RZ, RZ, 0x70 ;  /* 0x00000070ff087424 */ /* 0x000fe400078e00ff */
[----:B------:R-:W-:-:S07]  /*27350*/  IMAD.MOV.U32 R12, RZ, RZ, 0x1 ;  /* 0x00000001ff0c7424 */ /* 0x000fce00078e00ff */
[----:B------:R-:W-:-:S07]  /*27360*/  LEPC R20, `(.L_x_589) ;  /* 0x000000001014794e */ /* 0x000fce0000000000 */
[----:B0-2---:R-:W-:Y:S05]  /*27370*/  CALL.ABS.NOINC R2 ;  /* 0x0000000002007343 */ /* 0x005fea0003c00000 */
.L_x_589:
[----:B------:R-:W-:Y:S05]  /*27380*/  BSYNC B6 ;  /* 0x0000000000067941 */ /* 0x000fea0003800000 */
.L_x_588:
[----:B------:R-:W3:Y:S01]  /*27390*/  LDL.LU R2, [R1+0x24] ;  /* 0x0000240001027983 */ /* 0x000ee20000300800 */
[----:B------:R-:W-:-:S03]  /*273a0*/  ULDC.64 UR4, c[0x0][0x9f8] ;  /* 0x00027e0000047ab9 */ /* 0x000fc60000000a00 */
[----:B--2---:R-:W2:Y:S04]  /*273b0*/  LDL.LU R17, [R1+0x38] ;  /* 0x0000380001117983 */ /* 0x004ea80000300800 */
[----:B------:R-:W4:Y:S01]  /*273c0*/  LDL R8, [R1+0x8] ;  /* 0x0000080001087983 */ /* 0x000f220000100800 */
[----:B------:R-:W-:-:S04]  /*273d0*/  ISETP.NE.U32.AND P0, PT, RZ, UR4, PT ;  /* 0x00000004ff007c0c */ /* 0x000fc8000bf05070 */
[----:B------:R-:W-:-:S13]  /*273e0*/  ISETP.NE.AND.EX P0, PT, RZ, UR5, PT, P0 ;  /* 0x00000005ff007c0c */ /* 0x000fda000bf05300 */
[----:B---3--:R-:W-:-:S04]  /*273f0*/  @P0 IADD3 R2, P1, R2, UR4, RZ ;  /* 0x0000000402020c10 */ /* 0x008fc8000ff3e0ff */
[----:B--2---:R-:W-:Y:S01]  /*27400*/  @P0 IADD3.X R3, R17, UR5, RZ, P1, !PT ;  /* 0x0000000511030c10 */ /* 0x004fe20008ffe4ff */
[----:B------:R-:W-:-:S04]  /*27410*/  ULDC.64 UR4, c[0x0][0xa08] ;  /* 0x0002820000047ab9 */ /* 0x000fc80000000a00 */
[----:B----4-:R2:W3:Y:S02]  /*27420*/  @P0 LDG.E R8, desc[UR54][R2.64] ;  /* 0x0000003602080981 */ /* 0x0104e4000c1e1900 */
[----:B--2---:R-:W2:Y:S01]  /*27430*/  LDC.64 R2, c[0x0][0x418] ;  /* 0x00010600ff027b82 */ /* 0x004ea20000000a00 */
[----:B---3--:R-:W-:Y:S01]  /*27440*/  SHF.R.S32.HI R9, RZ, 0x1f, R8 ;  /* 0x0000001fff097819 */ /* 0x008fe20000011408 */
[----:B------:R3:W-:Y:S01]  /*27450*/  @P0 STL [R1+0x8], R8 ;  /* 0x0000080801000387 */ /* 0x0007e20000100800 */
[----:B--2---:R-:W-:Y:S01]  /*27460*/  LOP3.LUT P0, RZ, R2, UR4, RZ, 0xfc, !PT ;  /* 0x0000000402ff7c12 */ /* 0x004fe2000f80fcff */
[----:B------:R-:W-:Y:S02]  /*27470*/  UMOV UR4, 0xffffffff ;  /* 0xffffffff00047882 */ /* 0x000fe40000000000 */
[----:B------:R3:W-:Y:S01]  /*27480*/  STL [R1+0x24], R9 ;  /* 0x0000240901007387 */ /* 0x0007e20000100800 */
[----:B------:R-:W-:-:S04]  /*27490*/  LOP3.LUT P0, RZ, R3, UR5, RZ, 0xfc, P0 ;  /* 0x0000000503ff7c12 */ /* 0x000fc8000800fcff */
[----:B------:R-:W-:Y:S01]  /*274a0*/  SEL R17, R8, RZ, !P0 ;  /* 0x000000ff08117207 */ /* 0x000fe20004000000 */
[----:B------:R-:W-:Y:S08]  /*274b0*/  BRA.DIV UR4, `(.L_x_590) ;  /* 0x0000006e04b47947 */ /* 0x000ff0000b800000 */
[----:B------:R-:W2:Y:S02]  /*274c0*/  S2R R0, SR_TID.X ;  /* 0x0000000000007919 */ /* 0x000ea40000002100 */
[----:B--2---:R-:W-:-:S04]  /*274d0*/  SHF.R.U32.HI R0, RZ, 0x5, R0 ;  /* 0x00000005ff007819 */ /* 0x004fc80000011600 */
[----:B------:R-:W-:-:S05]  /*274e0*/  LOP3.LUT R0, R0, 0x3, RZ, 0xc0, !PT ;  /* 0x0000000300007812 */ /* 0x000fca00078ec0ff */
[----:B------:R2:W4:Y:S02]  /*274f0*/  SHFL.IDX PT, R14, R0, RZ, 0x1f ;  /* 0x00001fff000e7589 */ /* 0x00052400000e0000 */
.L_x_798:
[----:B--2---:R-:W2:Y:S01]  /*27500*/  LDL.LU R0, [R1+0x10] ;  /* 0x0000100001007983 */ /* 0x004ea20000300800 */
[----:B------:R-:W-:Y:S02]  /*27510*/  PLOP3.LUT P1, PT, PT, PT, PT, 0x8, 0x0 ;  /* 0x000000000000781c */ /* 0x000fe40003f2e170 */
[----:B----4-:R-:W-:Y:S02]  /*27520*/  ISETP.NE.AND P0, PT, R14, RZ, PT ;  /* 0x000000ff0e00720c */ /* 0x010fe40003f05270 */
[----:B--2---:R-:W-:-:S09]  /*27530*/  LOP3.LUT R0, R0, 0xfffffffe, RZ, 0xc0, !PT ;  /* 0xfffffffe00007812 */ /* 0x004fd200078ec0ff */
[----:B------:R-:W-:-:S05]  /*27540*/  @P1 LOP3.LUT R0, R0, 0x1, RZ, 0xfc, !PT ;  /* 0x0000000100001812 */ /* 0x000fca00078efcff */
[----:B------:R2:W-:Y:S01]  /*27550*/  STL [R1+0x10], R0 ;  /* 0x0000100001007387 */ /* 0x0005e20000100800 */
[----:B------:R-:W-:Y:S05]  /*27560*/  @P0 BRA `(.L_x_591) ;  /* 0x00000004008c0947 */ /* 0x000fea0003800000 */
[----:B------:R-:W-:-:S03]  /*27570*/  UMOV UR4, 0xffffffff ;  /* 0xffffffff00047882 */ /* 0x000fc60000000000 */
[----:B------:R-:W-:Y:S05]  /*27580*/  BRA.DIV UR4, `(.L_x_592) ;  /* 0x0000006e04b47947 */ /* 0x000fea000b800000 */
[----:B------:R-:W-:-:S13]  /*27590*/  ELECT P6, URZ, PT ;  /* 0x00000000003f782f */ /* 0x000fda00038c0000 */
.L_x_801:
[----:B------:R-:W-:Y:S05]  /*275a0*/  @!P6 BRA `(.L_x_591) ;  /* 0x00000004007ce947 */ /* 0x000fea0003800000 */
[----:B--2---:R-:W2:Y:S01]  /*275b0*/  LDL R0, [R1+0x44] ;  /* 0x0000440001007983 */ /* 0x004ea20000100800 */
[----:B------:R-:W-:-:S04]  /*275c0*/  ISETP.NE.U32.AND P0, PT, R2, RZ, PT ;  /* 0x000000ff0200720c */ /* 0x000fc80003f05070 */
[----:B------:R-:W-:Y:S01]  /*275d0*/  ISETP.NE.AND.EX P0, PT, R3, RZ, PT, P0 ;  /* 0x000000ff0300720c */ /* 0x000fe20003f05300 */
[----:B--2---:R-:W-:-:S12]  /*275e0*/  VIADD R0, R0, 0xffffffff ;  /* 0xffffffff00007836 */ /* 0x004fd80000000000 */
[----:B------:R-:W-:Y:S05]  /*275f0*/  @!P0 BRA `(.L_x_593) ;  /* 0x0000000000448947 */ /* 0x000fea0003800000 */
[----:B0-----:R-:W0:Y:S01]  /*27600*/  LDC R7, c[0x0][0x43c] ;  /* 0x00010f00ff077b82 */ /* 0x001e220000000800 */
[----:B------:R-:W-:Y:S01]  /*27610*/  ULDC.64 UR4, c[0x0][0x428] ;  /* 0x00010a0000047ab9 */ /* 0x000fe20000000a00 */
[----:B0-----:R-:W-:-:S13]  /*27620*/  ISETP.NE.AND P0, PT, R7, 0x1, PT ;  /* 0x000000010700780c */ /* 0x001fda0003f05270 */
[----:B-1----:R-:W0:Y:S02]  /*27630*/  @P0 LDC.64 R4, c[0x0][0x440] ;  /* 0x00011000ff040b82 */ /* 0x002e240000000a00 */
        /* <DEDUP_REMOVED lines=8> */
[----:B------:R-:W-:-:S03]  /*276c0*/  IMAD.WIDE.U32 R4, R8, UR4, R4 ;  /* 0x0000000408047c25 */ /* 0x000fc6000f8e0004 */
[----:B------:R-:W-:Y:S02]  /*276d0*/  LEA R2, P0, R4, R2, 0x2 ;  /* 0x0000000204027211 */ /* 0x000fe400078010ff */
[----:B------:R-:W-:-:S04]  /*276e0*/  IADD3 R5, R5, R6, RZ ;  /* 0x0000000605057210 */ /* 0x000fc80007ffe0ff */
[----:B------:R-:W-:-:S05]  /*276f0*/  LEA.HI.X R3, R4, R3, R5, 0x2, P0 ;  /* 0x0000000304037211 */ /* 0x000fca00000f1405 */
[----:B------:R2:W5:Y:S02]  /*27700*/  LDG.E R17, desc[UR54][R2.64] ;  /* 0x0000003602117981 */ /* 0x000564000c1e1900 */
.L_x_593:
[----:B--2---:R-:W2:Y:S01]  /*27710*/  LDL R3, [R1+0x18] ;  /* 0x0000180001037983 */ /* 0x004ea20000100800 */
[----:B------:R-:W-:Y:S01]  /*27720*/  IMAD R2, R19, 0x8, R18 ;  /* 0x0000000813027824 */ /* 0x000fe200078e0212 */
[----:B---3--:R-:W3:Y:S02]  /*27730*/  S2R R8, SR_TID.X ;  /* 0x0000000000087919 */ /* 0x008ee40000002100 */
[----:B---3--:R-:W-:-:S04]  /*27740*/  LOP3.LUT R8, R8, 0x7f, RZ, 0xc0, !PT ;  /* 0x0000007f08087812 */ /* 0x008fc800078ec0ff */
[----:B------:R-:W-:Y:S02]  /*27750*/  ISETP.NE.AND P1, PT, R8, RZ, PT ;  /* 0x000000ff0800720c */ /* 0x000fe40003f25270 */
[----:B--2---:R-:W-:-:S04]  /*27760*/  SHF.L.U32 R3, R3, 0x1f, RZ ;  /* 0x0000001f03037819 */ /* 0x004fc800000006ff */
[----:B------:R-:W2:Y:S02]  /*27770*/  SYNCS.PHASECHK.TRANS64.TRYWAIT P0, [R2+URZ+0x29880], R3 ;  /* 0x02988003020075a7 */ /* 0x000ea4000800017f */
[----:B--2---:R-:W-:Y:S05]  /*27780*/  @!P0 BRA `(.L_x_594) ;  /* 0x0000006c00548947 */ /* 0x004fea0003800000 */
.L_x_802:
[----:B------:R-:W-:Y:S05]  /*27790*/  @P1 BRA `(.L_x_595) ;  /* 0x00000000001c1947 */ /* 0x000fea0003800000 */
[----:B01----:R-:W0:Y:S02]  /*277a0*/  S2R R4, SR_TID.X ;  /* 0x0000000000047919 */ /* 0x003e240000002100 */
[----:B0-----:R-:W-:Y:S01]  /*277b0*/  LOP3.LUT R5, R4, 0x1f, RZ, 0xc0, !PT ;  /* 0x0000001f04057812 */ /* 0x001fe200078ec0ff */
[----:B------:R-:W-:-:S03]  /*277c0*/  IMAD.MOV.U32 R4, RZ, RZ, 0x5000 ;  /* 0x00005000ff047424 */ /* 0x000fc600078e00ff */
[----:B------:R-:W-:Y:S01]  /*277d0*/  ISETP.NE.AND P0, PT, R5, RZ, PT ;  /* 0x000000ff0500720c */ /* 0x000fe20003f05270 */
[----:B------:R3:W-:-:S12]  /*277e0*/  SYNCS.ARRIVE.TRANS64 RZ, [R2+URZ+0x29870], R4 ;  /* 0x0298700402ff79a7 */ /* 0x0007d8000800003f */
[----:B---3--:R-:W-:Y:S05]  /*277f0*/  @!P0 BRA `(.L_x_595) ;  /* 0x0000000000048947 */ /* 0x008fea0003800000 */
[----:B------:R-:W-:Y:S01]  /*27800*/  BPT.TRAP 0x1 ;  /* 0x000000040000795c */ /* 0x000fe20000300000 */
.L_x_595:
[----:B------:R-:W3:Y:S01]  /*27810*/  LDL R5, [R1+0x28] ;  /* 0x0000280001057983 */ /* 0x000ee20000100800 */
[----:B01----:R-:W-:Y:S01]  /*27820*/  IMAD R4, R19, 0x5000, R18 ;  /* 0x0000500013047824 */ /* 0x003fe200078e0212 */
[----:B------:R-:W-:Y:S01]  /*27830*/  R2UR UR9, R2 ;  /* 0x00000000020972ca */ /* 0x000fe200000e0000 */
[----:B------:R-:W-:Y:S01]  /*27840*/  UIADD3 UR4, UP0, UR40, 0x470, URZ ;  /* 0x0000047028047890 */ /* 0x000fe2000ff1e03f */
[----:B------:R-:W-:Y:S01]  /*27850*/  R2UR UR12, R16 ;  /* 0x00000000100c72ca */ /* 0x000fe200000e0000 */
[----:B------:R-:W-:Y:S01]  /*27860*/  UMOV UR6, 0x0 ;  /* 0x0000000000067882 */ /* 0x000fe20000000000 */
[----:B------:R-:W-:Y:S01]  /*27870*/  R2UR UR8, R4 ;  /* 0x00000000040872ca */ /* 0x000fe200000e0000 */
[----:B------:R-:W-:Y:S01]  /*27880*/  UIADD3.X UR5, URZ, UR41, URZ, UP0, !UPT ;  /* 0x000000293f057290 */ /* 0x000fe200087fe43f */
[----:B-----5:R-:W-:Y:S01]  /*27890*/  R2UR UR13, R17 ;  /* 0x00000000110d72ca */ /* 0x020fe200000e0000 */
[----:B------:R-:W-:Y:S01]  /*278a0*/  UMOV UR7, 0x14f00000 ;  /* 0x14f0000000077882 */ /* 0x000fe20000000000 */
[----:B------:R-:W-:-:S05]  /*278b0*/  UMOV UR10, URZ ;  /* 0x0000003f000a7c82 */ /* 0x000fca0008000000 */
[----:B------:R-:W-:-:S04]  /*278c0*/  UIADD3 UR9, UR9, 0x29870, URZ ;  /* 0x0002987009097890 */ /* 0x000fc8000fffe03f */
[----:B------:R-:W-:Y:S01]  /*278d0*/  UIADD3 UR8, UR8, 0xa400, URZ ;  /* 0x0000a40008087890 */ /* 0x000fe2000fffe03f */
[----:B---3--:R-:W-:-:S05]  /*278e0*/  IMAD R0, R0, 0xa0, R5 ;  /* 0x000000a000007824 */ /* 0x008fca00078e0205 */
[----:B------:R-:W-:-:S13]  /*278f0*/  R2UR UR11, R0 ;  /* 0x00000000000b72ca */ /* 0x000fda00000e0000 */
[----:B------:R0:W-:Y:S01]  /*27900*/  UTMALDG.4D [UR8], [UR4], desc[UR6] ;  /* 0x00000608040075b4 */ /* 0x0001e20008019000 */
[----:B------:R-:W1:Y:S02]  /*27910*/  SYNCS.PHASECHK.TRANS64.TRYWAIT P0, [R2+URZ+0x29840], R3 ;  /* 0x02984003020075a7 */ /* 0x000e64000800017f */
[----:B01----:R-:W-:Y:S05]  /*27920*/  @!P0 BRA `(.L_x_596) ;  /* 0x0000006c00008947 */ /* 0x003fea0003800000 */
.L_x_803:
[----:B------:R-:W-:Y:S05]  /*27930*/  @P1 BRA `(.L_x_597) ;  /* 0x00000000001c1947 */ /* 0x000fea0003800000 */
[----:B------:R-:W1:Y:S01]  /*27940*/  S2R R4, SR_TID.X ;  /* 0x0000000000047919 */ /* 0x000e620000002100 */
[----:B0-2---:R-:W-:-:S04]  /*27950*/  IMAD.MOV.U32 R3, RZ, RZ, 0x7800 ;  /* 0x00007800ff037424 */ /* 0x005fc800078e00ff */
[----:B------:R3:W-:Y:S01]  /*27960*/  SYNCS.ARRIVE.TRANS64 RZ, [R2+URZ+0x29830], R3 ;  /* 0x0298300302ff79a7 */ /* 0x0007e2000800003f */
[----:B-1----:R-:W-:-:S04]  /*27970*/  LOP3.LUT R4, R4, 0x1f, RZ, 0xc0, !PT ;  /* 0x0000001f04047812 */ /* 0x002fc800078ec0ff */
[----:B------:R-:W-:-:S13]  /*27980*/  ISETP.NE.AND P0, PT, R4, RZ, PT ;  /* 0x000000ff0400720c */ /* 0x000fda0003f05270 */
[----:B---3--:R-:W-:Y:S05]  /*27990*/  @!P0 BRA `(.L_x_597) ;  /* 0x0000000000048947 */ /* 0x008fea0003800000 */
[----:B------:R-:W-:Y:S01]  /*279a0*/  BPT.TRAP 0x1 ;  /* 0x000000040000795c */ /* 0x000fe20000300000 */
.L_x_597:
[----:B0-2---:R-:W2:Y:S01]  /*279b0*/  LDL.LU R3, [R1+0x10] ;  /* 0x0000100001037983 */ /* 0x005ea20000300800 */
[----:B------:R-:W-:Y:S01]  /*279c0*/  R2UR UR11, R0 ;  /* 0x00000000000b72ca */ /* 0x000fe200000e0000 */
[----:B------:R-:W-:Y:S01]  /*279d0*/  IMAD R0, R19, 0x7800, R18 ;  /* 0x0000780013007824 */ /* 0x000fe200078e0212 */
[----:B------:R-:W-:Y:S01]  /*279e0*/  R2UR UR9, R2 ;  /* 0x00000000020972ca */ /* 0x000fe200000e0000 */
[----:B------:R-:W-:Y:S01]  /*279f0*/  UIADD3 UR4, UP0, UR40, 0x370, URZ ;  /* 0x0000037028047890 */ /* 0x000fe2000ff1e03f */
[----:B------:R-:W-:Y:S01]  /*27a00*/  R2UR UR12, R16 ;  /* 0x00000000100c72ca */ /* 0x000fe200000e0000 */
[----:B------:R-:W-:Y:S01]  /*27a10*/  UMOV UR10, URZ ;  /* 0x0000003f000a7c82 */ /* 0x000fe20008000000 */
[----:B------:R-:W-:Y:S01]  /*27a20*/  R2UR UR8, R0 ;  /* 0x00000000000872ca */ /* 0x000fe200000e0000 */
[----:B------:R-:W-:Y:S01]  /*27a30*/  UIADD3.X UR5, URZ, UR41, URZ, UP0, !UPT ;  /* 0x000000293f057290 */ /* 0x000fe200087fe43f */
[----:B------:R-:W-:Y:S01]  /*27a40*/  R2UR UR13, R17 ;  /* 0x00000000110d72ca */ /* 0x000fe200000e0000 */
[----:B------:R-:W-:Y:S01]  /*27a50*/  UMOV UR6, 0x0 ;  /* 0x0000000000067882 */ /* 0x000fe20000000000 */
[----:B------:R-:W-:Y:S01]  /*27a60*/  PLOP3.LUT P0, PT, PT, PT, PT, 0x80, 0x0 ;  /* 0x000000000000781c */ /* 0x000fe20003f0f070 */
[----:B------:R-:W-:Y:S01]  /*27a70*/  UMOV UR7, 0x14f00000 ;  /* 0x14f0000000077882 */ /* 0x000fe20000000000 */
[----:B------:R-:W-:-:S03]  /*27a80*/  UMOV UR17, 0x40 ;  /* 0x0000004000117882 */ /* 0x000fc60000000000 */
[----:B------:R-:W-:-:S04]  /*27a90*/  UIADD3 UR9, UR9, 0x29830, URZ ;  /* 0x0002983009097890 */ /* 0x000fc8000fffe03f */
[----:B------:R-:W-:Y:S02]  /*27aa0*/  UIADD3 UR14, UR8, 0x1a400, URZ ;  /* 0x0001a400080e7890 */ /* 0x000fe4000fffe03f */
[----:B------:R-:W-:Y:S02]  /*27ab0*/  UIADD3 UR15, UR8, 0x1cc00, URZ ;  /* 0x0001cc00080f7890 */ /* 0x000fe4000fffe03f */
[----:B------:R-:W-:-:S03]  /*27ac0*/  UIADD3 UR16, UR8, 0x1f400, URZ ;  /* 0x0001f40008107890 */ /* 0x000fc6000fffe03f */
[----:B------:R-:W-:Y:S01]  /*27ad0*/  UMOV UR8, UR14 ;  /* 0x0000000e00087c82 */ /* 0x000fe20008000000 */
[----:B------:R-:W-:Y:S01]  /*27ae0*/  UMOV UR14, 0x80 ;  /* 0x00000080000e7882 */ /* 0x000fe20000000000 */
[----:B------:R0:W-:Y:S02]  /*27af0*/  UTMALDG.4D [UR8], [UR4], desc[UR6] ;  /* 0x00000608040075b4 */ /* 0x0001e40008019000 */
[----:B0-----:R-:W-:Y:S01]  /*27b00*/  UMOV UR8, UR15 ;  /* 0x0000000f00087c82 */ /* 0x001fe20008000000 */
[----:B------:R-:W-:Y:S02]  /*27b10*/  UMOV UR10, UR17 ;  /* 0x00000011000a7c82 */ /* 0x000fe40008000000 */
[----:B------:R0:W-:Y:S02]  /*27b20*/  UTMALDG.4D [UR8], [UR4], desc[UR6] ;  /* 0x00000608040075b4 */ /* 0x0001e40008019000 */
[----:B0-----:R-:W-:Y:S01]  /*27b30*/  UMOV UR8, UR16 ;  /* 0x0000001000087c82 */ /* 0x001fe20008000000 */
[----:B------:R-:W-:-:S02]  /*27b40*/  UMOV UR10, UR14 ;  /* 0x0000000e000a7c82 */ /* 0x000fc40008000000 */
[----:B------:R4:W-:Y:S01]  /*27b50*/  UTMALDG.4D [UR8], [UR4], desc[UR6] ;  /* 0x00000608040075b4 */ /* 0x0009e20008019000 */
[----:B--2---:R-:W-:-:S04]  /*27b60*/  LOP3.LUT R3, R3, 0xfffffffe, RZ, 0xc0, !PT ;  /* 0xfffffffe03037812 */ /* 0x004fc800078ec0ff */
[----:B------:R-:W-:-:S05]  /*27b70*/  @P0 LOP3.LUT R3, R3, 0x1, RZ, 0xfc, !PT ;  /* 0x0000000103030812 */ /* 0x000fca00078efcff */
[----:B------:R4:W-:Y:S01]  /*27b80*/  STL [R1+0x10], R3 ;  /* 0x0000100301007387 */ /* 0x0009e20000100800 */
[----:B------:R-:W-:Y:S01]  /*27b90*/  NOP ;  /* 0x0000000000007918 */ /* 0x000fe20000000000 */
.L_x_591:
[----:B----4-:R-:W2:Y:S04]  /*27ba0*/  LDL.LU R3, [R1+0x40] ;  /* 0x0000400001037983 */ /* 0x010ea80000300800 */
[----:B------:R-:W4:Y:S04]  /*27bb0*/  LDL.LU R5, [R1+0x34] ;  /* 0x0000340001057983 */ /* 0x000f280000300800 */
[----:B01----:R-:W5:Y:S01]  /*27bc0*/  LDL.LU R4, [R1+0x48] ;  /* 0x0000480001047983 */ /* 0x003f620000300800 */
[----:B------:R-:W-:Y:S05]  /*27bd0*/  WARPSYNC.ALL ;  /* 0x0000000000007948 */ /* 0x000fea0003800000 */
[----:B------:R-:W-:Y:S01]  /*27be0*/  ULDC.64 UR6, c[0x0][0xa00] ;  /* 0x0002800000067ab9 */ /* 0x000fe20000000a00 */
[----:B------:R-:W-:Y:S01]  /*27bf0*/  ULDC.64 UR4, c[0x0][0x298] ;  /* 0x0000a60000047ab9 */ /* 0x000fe20000000a00 */
[----:B------:R-:W-:Y:S01]  /*27c00*/  BAR.SYNC.DEFER_BLOCKING 0x8, 0x180 ;  /* 0x0206000000007b1d */ /* 0x000fe20000010000 */
[----:B------:R-:W-:-:S02]  /*27c10*/  ISETP.NE.U32.AND P0, PT, RZ, UR6, PT ;  /* 0x00000006ff007c0c */ /* 0x000fc4000bf05070 */
[----:B------:R-:W-:Y:S02]  /*27c20*/  IADD3 R2, R18, 0x14400, RZ ;  /* 0x0001440012027810 */ /* 0x000fe40007ffe0ff */
[----:B------:R-:W-:Y:S01]  /*27c30*/  ISETP.NE.AND.EX P0, PT, RZ, UR7, PT, P0 ;  /* 0x00000007ff007c0c */ /* 0x000fe2000bf05300 */
[----:B------:R-:W-:Y:S01]  /*27c40*/  BSSY B6, `(.L_x_598) ;  /* 0x000001e000067945 */ /* 0x000fe20003800000 */
[----:B------:R-:W-:Y:S02]  /*27c50*/  LOP3.LUT P1, RZ, R2, 0x1bf, RZ, 0xc0, !PT ;  /* 0x000001bf02ff7812 */ /* 0x000fe4000782c0ff */
[----:B--2---:R-:W-:Y:S02]  /*27c60*/  SHF.R.S32.HI R0, RZ, 0x1f, R3 ;  /* 0x0000001fff007819 */ /* 0x004fe40000011403 */
[----:B----4-:R-:W-:-:S03]  /*27c70*/  SEL R5, R5, RZ, !P0 ;  /* 0x000000ff05057207 */ /* 0x010fc60004000000 */
[----:B------:R-:W-:Y:S01]  /*27c80*/  IMAD R0, R0, UR4, RZ ;  /* 0x0000000400007c24 */ /* 0x000fe2000f8e02ff */
[----:B-----5:R-:W-:-:S03]  /*27c90*/  SEL R4, R4, RZ, !P0 ;  /* 0x000000ff04047207 */ /* 0x020fc60004000000 */
[C---:B------:R-:W-:Y:S02]  /*27ca0*/  IMAD R0, R3.reuse, UR5, R0 ;  /* 0x0000000503007c24 */ /* 0x040fe4000f8e0200 */
[----:B------:R-:W-:-:S04]  /*27cb0*/  IMAD.WIDE.U32 R2, R3, UR4, RZ ;  /* 0x0000000403027c25 */ /* 0x000fc8000f8e00ff */
[----:B------:R-:W-:Y:S01]  /*27cc0*/  IMAD.IADD R0, R3, 0x1, R0 ;  /* 0x0000000103007824 */ /* 0x000fe200078e0200 */
[----:B------:R0:W-:Y:S04]  /*27cd0*/  STL.64 [R1+0x50], R2 ;  /* 0x0000500201007387 */ /* 0x0001e80000100a00 */
[----:B------:R0:W-:Y:S04]  /*27ce0*/  STL [R1+0x34], R5 ;  /* 0x0000340501007387 */ /* 0x0001e80000100800 */
[----:B------:R0:W-:Y:S04]  /*27cf0*/  STL [R1+0x40], R4 ;  /* 0x0000400401007387 */ /* 0x0001e80000100800 */
[----:B------:R0:W-:Y:S01]  /*27d00*/  STL [R1+0x38], R0 ;  /* 0x0000380001007387 */ /* 0x0001e20000100800 */
[----:B------:R-:W-:Y:S05]  /*27d10*/  @!P1 BRA `(.L_x_599) ;  /* 0x0000000000409947 */ /* 0x000fea0003800000 */
[----:B0-----:R-:W-:Y:S01]  /*27d20*/  MOV R2, 0x0 ;  /* 0x0000000000027802 */ /* 0x001fe20000000f00 */
[----:B------:R-:W-:Y:S01]  /*27d30*/  ULDC.64 UR4, c[0x4][0xc8] ;  /* 0x0100320000047ab9 */ /* 0x000fe20000000a00 */
[----:B------:R-:W-:Y:S01]  /*27d40*/  ULDC.64 UR6, c[0x4][0xd0] ;  /* 0x0100340000067ab9 */ /* 0x000fe20000000a00 */
[----:B------:R-:W-:Y:S01]  /*27d50*/  ULDC.64 UR8, c[0x4][0x28] ;  /* 0x01000a0000087ab9 */ /* 0x000fe20000000a00 */
[----:B------:R-:W-:Y:S01]  /*27d60*/  IMAD.U32 R4, RZ, RZ, UR4 ;  /* 0x00000004ff047e24 */ /* 0x000fe2000f8e00ff */
[----:B------:R-:W-:Y:S01]  /*27d70*/  MOV R6, UR6 ;  /* 0x0000000600067c02 */ /* 0x000fe20008000f00 */
[----:B------:R-:W0:Y:S01]  /*27d80*/  LDC.64 R2, c[0x4][R2] ;  /* 0x0100000002027b82 */ /* 0x000e220000000a00 */
[----:B------:R-:W-:Y:S01]  /*27d90*/  IMAD.U32 R5, RZ, RZ, UR5 ;  /* 0x00000005ff057e24 */ /* 0x000fe2000f8e00ff */
[----:B---3--:R-:W-:Y:S01]  /*27da0*/  MOV R8, 0x70 ;  /* 0x0000007000087802 */ /* 0x008fe20000000f00 */
[----:B------:R-:W-:Y:S02]  /*27db0*/  IMAD.U32 R7, RZ, RZ, UR7 ;  /* 0x00000007ff077e24 */ /* 0x000fe4000f8e00ff */
[----:B------:R-:W-:-:S02]  /*27dc0*/  IMAD.U32 R10, RZ, RZ, UR8 ;  /* 0x00000008ff0a7e24 */ /* 0x000fc4000f8e00ff */
[----:B------:R-:W-:Y:S02]  /*27dd0*/  IMAD.U32 R11, RZ, RZ, UR9 ;  /* 0x00000009ff0b7e24 */ /* 0x000fe4000f8e00ff */
[----:B------:R-:W-:Y:S02]  /*27de0*/  IMAD.MOV.U32 R12, RZ, RZ, 0x1 ;  /* 0x00000001ff0c7424 */ /* 0x000fe400078e00ff */
[----:B------:R-:W-:-:S07]  /*27df0*/  IMAD.MOV.U32 R13, RZ, RZ, RZ ;  /* 0x000000ffff0d7224 */ /* 0x000fce00078e00ff */
[----:B------:R-:W-:-:S07]  /*27e00*/  LEPC R20, `(.L_x_599) ;  /* 0x000000001014794e */ /* 0x000fce0000000000 */
[----:B0-----:R-:W-:Y:S05]  /*27e10*/  CALL.ABS.NOINC R2 ;  /* 0x0000000002007343 */ /* 0x001fea0003c00000 */
.L_x_599:
[----:B------:R-:W-:Y:S05]  /*27e20*/  BSYNC B6 ;  /* 0x0000000000067941 */ /* 0x000fea0003800000 */
.L_x_598:
[----:B0-----:R-:W2:Y:S01]  /*27e30*/  LDL.LU R0, [R1+0x40] ;  /* 0x0000400001007983 */ /* 0x001ea20000300800 */
[----:B---3--:R-:W0:Y:S01]  /*27e40*/  LDC R8, c[0x0][0x448] ;  /* 0x00011200ff087b82 */ /* 0x008e220000000800 */
[----:B------:R-:W-:Y:S01]  /*27e50*/  ULDC.64 UR4, c[0x0][0x2d8] ;  /* 0x0000b60000047ab9 */ /* 0x000fe20000000a00 */
[----:B------:R-:W-:Y:S01]  /*27e60*/  ULDC.64 UR6, c[0x0][0x280] ;  /* 0x0000a00000067ab9 */ /* 0x000fe20000000a00 */
[----:B------:R-:W3:Y:S04]  /*27e70*/  LDL.LU R4, [R1+0x38] ;  /* 0x0000380001047983 */ /* 0x000ee80000300800 */
[----:B------:R-:W3:Y:S04]  /*27e80*/  LDL.LU.64 R2, [R1+0x50] ;  /* 0x0000500001027983 */ /* 0x000ee80000300a00 */
[----:B------:R-:W4:Y:S04]  /*27e90*/  LDL.LU R6, [R1+0x34] ;  /* 0x0000340001067983 */ /* 0x000f280000300800 */
[----:B------:R-:W4:Y:S01]  /*27ea0*/  LDL.LU R5, [R1+0x4] ;  /* 0x0000040001057983 */ /* 0x000f220000300800 */
[----:B0-----:R-:W-:Y:S01]  /*27eb0*/  ISETP.NE.AND P0, PT, R8, 0x1, PT ;  /* 0x000000010800780c */ /* 0x001fe20003f05270 */
[----:B------:R-:W0:-:S12]  /*27ec0*/  S2R R9, SR_TID.X ;  /* 0x0000000000097919 */ /* 0x000e180000002100 */
[----:B------:R-:W1:Y:S01]  /*27ed0*/  @P0 LDC R7, c[0x0][0x450] ;  /* 0x00011400ff070b82 */ /* 0x000e620000000800 */
[----:B0-----:R-:W-:-:S05]  /*27ee0*/  IMAD.SHL.U32 R9, R9, 0x10, RZ ;  /* 0x0000001009097824 */ /* 0x001fca00078e00ff */
[----:B------:R-:W-:-:S04]  /*27ef0*/  LOP3.LUT R9, R9, 0x30, RZ, 0xc0, !PT ;  /* 0x0000003009097812 */ /* 0x000fc800078ec0ff */
[C---:B------:R-:W-:Y:S02]  /*27f00*/  LOP3.LUT R11, R9.reuse, 0x40, RZ, 0xfc, !PT ;  /* 0x00000040090b7812 */ /* 0x040fe400078efcff */
[----:B------:R-:W-:Y:S01]  /*27f10*/  LOP3.LUT R9, R9, 0x80, RZ, 0xfc, !PT ;  /* 0x0000008009097812 */ /* 0x000fe200078efcff */
[----:B---3--:R-:W-:Y:S02]  /*27f20*/  IMAD.MOV.U32 R3, RZ, RZ, R4 ;  /* 0x000000ffff037224 */ /* 0x008fe400078e0004 */
[----:B------:R-:W0:Y:S01]  /*27f30*/  S2R R4, SR_TID.X ;  /* 0x0000000000047919 */ /* 0x000e220000002100 */
[----:B------:R-:W-:-:S04]  /*27f40*/  IMAD.WIDE.U32 R2, R16, UR4, R2 ;  /* 0x0000000410027c25 */ /* 0x000fc8000f8e0002 */
[----:B------:R-:W-:Y:S01]  /*27f50*/  IMAD R3, R16, UR5, R3 ;  /* 0x0000000510037c24 */ /* 0x000fe2000f8e0203 */
[----:B------:R-:W-:Y:S02]  /*27f60*/  ULDC.64 UR4, c[0x0][0x2e0] ;  /* 0x0000b80000047ab9 */ /* 0x000fe40000000a00 */
[----:B--2---:R-:W-:Y:S02]  /*27f70*/  IMAD R0, R0, UR4, RZ ;  /* 0x0000000400007c24 */ /* 0x004fe4000f8e02ff */
[----:B----4-:R-:W-:-:S04]  /*27f80*/  IMAD.WIDE.U32 R2, R6, UR4, R2 ;  /* 0x0000000406027c25 */ /* 0x010fc8000f8e0002 */
[----:B------:R-:W-:Y:S01]  /*27f90*/  IMAD R0, R6, UR5, R0 ;  /* 0x0000000506007c24 */ /* 0x000fe2000f8e0200 */
[----:B------:R-:W-:Y:S01]  /*27fa0*/  ULDC.64 UR4, c[0x0][0x2d0] ;  /* 0x0000b40000047ab9 */ /* 0x000fe20000000a00 */
[C---:B0-----:R-:W-:Y:S01]  /*27fb0*/  LOP3.LUT R6, R4.reuse, 0x7f, RZ, 0xc0, !PT ;  /* 0x0000007f04067812 */ /* 0x041fe200078ec0ff */
[----:B------:R-:W-:-:S03]  /*27fc0*/  IMAD.SHL.U32 R4, R4, 0x20, RZ ;  /* 0x0000002004047824 */ /* 0x000fc600078e00ff */
[----:B------:R-:W-:-:S04]  /*27fd0*/  SHF.R.U32.HI R6, RZ, 0x2, R6 ;  /* 0x00000002ff067819 */ /* 0x000fc80000011606 */
[----:B------:R-:W-:Y:S02]  /*27fe0*/  LOP3.LUT R4, R6, 0x60, R4, 0xf8, !PT ;  /* 0x0000006006047812 */ /* 0x000fe400078ef804 */
[----:B------:R-:W0:Y:S01]  /*27ff0*/  @P0 LDC R6, c[0x0][0x44c] ;  /* 0x00011300ff060b82 */ /* 0x000e220000000800 */
[----:B------:R-:W-:-:S05]  /*28000*/  IMAD.SHL.U32 R5, R5, 0x80, RZ ;  /* 0x0000008005057824 */ /* 0x000fca00078e00ff */
[----:B------:R-:W-:Y:S02]  /*28010*/  LOP3.LUT R4, R4, R5, RZ, 0xfc, !PT ;  /* 0x0000000504047212 */ /* 0x000fe400078efcff */
[----:B------:R-:W-:-:S03]  /*28020*/  IADD3 R3, R3, R0, RZ ;  /* 0x0000000003037210 */ /* 0x000fc60007ffe0ff */
[----:B------:R-:W-:Y:S02]  /*28030*/  IMAD.MOV.U32 R0, RZ, RZ, R4 ;  /* 0x000000ffff007224 */ /* 0x000fe400078e0004 */
[----:B0-----:R-:W-:-:S05]  /*28040*/  @P0 IMAD.HI.U32 R6, R4, R6, RZ ;  /* 0x0000000604060227 */ /* 0x001fca00078e00ff */
[----:B-1----:R-:W-:-:S04]  /*28050*/  @P0 SHF.R.U32.HI R0, RZ, R7, R6 ;  /* 0x00000007ff000219 */ /* 0x002fc80000011606 */
[----:B------:R-:W-:-:S05]  /*28060*/  IADD3 R6, -R0, RZ, RZ ;  /* 0x000000ff00067210 */ /* 0x000fca0007ffe1ff */
[----:B------:R-:W-:Y:S01]  /*28070*/  IMAD R4, R8, R6, R4 ;  /* 0x0000000608047224 */ /* 0x000fe200078e0204 */
[----:B------:R-:W-:Y:S01]  /*28080*/  SHF.R.S32.HI R6, RZ, 0x1f, R0 ;  /* 0x0000001fff067819 */ /* 0x000fe20000011400 */
[----:B------:R-:W-:-:S04]  /*28090*/  IMAD.WIDE.U32 R2, R0, UR4, R2 ;  /* 0x0000000400027c25 */ /* 0x000fc8000f8e0002 */
[----:B------:R-:W-:-:S04]  /*280a0*/  IMAD R6, R6, UR4, RZ ;  /* 0x0000000406067c24 */ /* 0x000fc8000f8e02ff */
[----:B------:R-:W-:Y:S01]  /*280b0*/  IMAD R0, R0, UR5, R6 ;  /* 0x0000000500007c24 */ /* 0x000fe2000f8e0206 */
[----:B------:R-:W-:-:S03]  /*280c0*/  ULDC.64 UR4, c[0x0][0x2c8] ;  /* 0x0000b20000047ab9 */ /* 0x000fc60000000a00 */
[----:B------:R-:W-:Y:S01]  /*280d0*/  IMAD.IADD R3, R3, 0x1, R0 ;  /* 0x0000000103037824 */ /* 0x000fe200078e0200 */
[----:B------:R-:W-:Y:S01]  /*280e0*/  SHF.R.S32.HI R0, RZ, 0x1f, R4 ;  /* 0x0000001fff007819 */ /* 0x000fe20000011404 */
[----:B------:R-:W-:-:S04]  /*280f0*/  IMAD.WIDE.U32 R2, R4, UR4, R2 ;  /* 0x0000000404027c25 */ /* 0x000fc8000f8e0002 */
[----:B------:R-:W-:Y:S01]  /*28100*/  IMAD R0, R0, UR4, RZ ;  /* 0x0000000400007c24 */ /* 0x000fe2000f8e02ff */
[----:B------:R-:W-:Y:S02]  /*28110*/  ULDC UR4, c[0x0][0x2b8] ;  /* 0x0000ae0000047ab9 */ /* 0x000fe40000000800 */
[----:B------:R-:W-:Y:S02]  /*28120*/  ISETP.GE.AND P2, PT, R9, UR4, PT ;  /* 0x0000000409007c0c */ /* 0x000fe4000bf46270 */
[----:B------:R0:W5:Y:S01]  /*28130*/  LDL R9, [R1+0x3c] ;  /* 0x00003c0001097983 */ /* 0x0001620000100800 */
[----:B------:R-:W1:Y:S01]  /*28140*/  S2R R7, SR_TID.X ;  /* 0x0000000000077919 */ /* 0x000e620000002100 */
[----:B------:R-:W-:Y:S01]  /*28150*/  IMAD R0, R4, UR5, R0 ;  /* 0x0000000504007c24 */ /* 0x000fe2000f8e0200 */
[----:B------:R-:W-:Y:S02]  /*28160*/  IADD3 R4, P3, R2, UR6, RZ ;  /* 0x0000000602047c10 */ /* 0x000fe4000ff7e0ff */
[----:B------:R-:W-:-:S02]  /*28170*/  ISETP.GE.AND P1, PT, R11, UR4, PT ;  /* 0x000000040b007c0c */ /* 0x000fc4000bf26270 */
[----:B------:R-:W-:Y:S01]  /*28180*/  IADD3.X R3, R3, UR7, R0, P3, !PT ;  /* 0x0000000703037c10 */ /* 0x000fe20009ffe400 */
        /* <DEDUP_REMOVED lines=8> */
[----:B------:R-:W-:Y:S02]  /*28210*/  SHF.R.U32.HI R11, RZ, 0x2, R7 ;  /* 0x00000002ff0b7819 */ /* 0x000fe40000011607 */
[----:B------:R-:W0:Y:S02]  /*28220*/  SHFL.IDX PT, R7, R4, RZ, 0x1c1f ;  /* 0x001c1fff04077589 */ /* 0x000e2400000e0000 */
[----:B------:R-:W-:-:S05]  /*28230*/  IADD3 R0, R11, R5, RZ ;  /* 0x000000050b007210 */ /* 0x000fca0007ffe0ff */
[----:B------:R-:W-:Y:S02]  /*28240*/  VIADD R5, R0, 0x20 ;  /* 0x0000002000057836 */ /* 0x000fe40000000000 */
[----:B--2---:R-:W-:Y:S02]  /*28250*/  IMAD R2, R6, R8, RZ ;  /* 0x0000000806027224 */ /* 0x004fe400078e02ff */
[----:B------:R-:W1:Y:S03]  /*28260*/  SHFL.IDX PT, R6, R3, RZ, 0x1c1f ;  /* 0x001c1fff03067589 */ /* 0x000e6600000e0000 */
[----:B------:R-:W-:-:S13]  /*28270*/  ISETP.GE.AND P4, PT, R0, R2, PT ;  /* 0x000000020000720c */ /* 0x000fda0003f86270 */
[----:B0-----:R-:W-:-:S05]  /*28280*/  @!P4 IADD3 R7, P3, R10, R7, RZ ;  /* 0x000000070a07c210 */ /* 0x001fca0007f7e0ff */
[----:B-1----:R-:W-:Y:S01]  /*28290*/  @!P4 IMAD.X R6, RZ, RZ, R6, P3 ;  /* 0x000000ffff06c224 */ /* 0x002fe200018e0606 */
[----:B------:R-:W-:Y:S02]  /*282a0*/  ISETP.GE.AND P3, PT, R5, R2, PT ;  /* 0x000000020500720c */ /* 0x000fe40003f66270 */
[----:B------:R-:W0:Y:S02]  /*282b0*/  SHFL.IDX PT, R5, R4, 0x1, 0x1c1f ;  /* 0x003c1f0004057f89 */ /* 0x000e2400000e0000 */
[----:B------:R-:W-:-:S04]  /*282c0*/  @!P4 LOP3.LUT R7, R7, R6, RZ, 0x3c, !PT ;  /* 0x000000060707c212 */ /* 0x000fc800078e3cff */
[----:B------:R-:W-:-:S04]  /*282d0*/  @!P4 LOP3.LUT R6, R7, R6, RZ, 0x3c, !PT ;  /* 0x000000060706c212 */ /* 0x000fc800078e3cff */
[----:B------:R-:W-:-:S05]  /*282e0*/  @!P4 LOP3.LUT R7, R7, R6, RZ, 0x3c, !PT ;  /* 0x000000060707c212 */ /* 0x000fca00078e3cff */
[----:B-----5:R-:W-:Y:S04]  /*282f0*/  @!P4 LDGSTS.E.BYPASS.LTC128B.128 [R9+0x14400], desc[UR54][R6.64], !P0 ;  /* 0x144000000609cfae */ /* 0x020fe8000c101d76 */
[----:B------:R-:W-:Y:S04]  /*28300*/  @!P4 LDGSTS.E.BYPASS.LTC128B.128 [R9+0x16400], desc[UR54][R6.64+0x40], !P1 ;  /* 0x164000400609cfae */ /* 0x000fe8000c901d76 */
[----:B------:R1:W-:Y:S01]  /*28310*/  @!P4 LDGSTS.E.BYPASS.LTC128B.128 [R9+0x18400], desc[UR54][R6.64+0x80], !P2 ;  /* 0x184000800609cfae */ /* 0x0003e2000d101d76 */
[----:B0-----:R-:W-:-:S03]  /*28320*/  @!P3 IADD3 R5, P4, R10, R5, RZ ;  /* 0x000000050a05b210 */ /* 0x001fc60007f9e0ff */
[----:B-1----:R-:W0:Y:S02]  /*28330*/  SHFL.IDX PT, R6, R3, 0x1, 0x1c1f ;  /* 0x003c1f0003067f89 */ /* 0x002e2400000e0000 */
[----:B0-----:R-:W-:-:S05]  /*28340*/  @!P3 IMAD.X R6, RZ, RZ, R6, P4 ;  /* 0x000000ffff06b224 */ /* 0x001fca00020e0606 */
[----:B------:R-:W-:Y:S01]  /*28350*/  @!P3 MOV R7, R6 ;  /* 0x000000060007b202 */ /* 0x000fe20000000f00 */
[----:B------:R-:W-:Y:S02]  /*28360*/  @!P3 IMAD.MOV.U32 R6, RZ, RZ, R5 ;  /* 0x000000ffff06b224 */ /* 0x000fe400078e0005 */
[----:B------:R-:W-:-:S03]  /*28370*/  VIADD R5, R0, 0x40 ;  /* 0x0000004000057836 */ /* 0x000fc60000000000 */
[----:B------:R-:W-:Y:S04]  /*28380*/  @!P3 LDGSTS.E.BYPASS.LTC128B.128 [R9+0x14c00], desc[UR54][R6.64], !P0 ;  /* 0x14c000000609bfae */ /* 0x000fe8000c101d76 */
[----:B------:R-:W-:Y:S04]  /*28390*/  @!P3 LDGSTS.E.BYPASS.LTC128B.128 [R9+0x16c00], desc[UR54][R6.64+0x40], !P1 ;  /* 0x16c000400609bfae */ /* 0x000fe8000c901d76 */
[----:B------:R0:W-:Y:S01]  /*283a0*/  @!P3 LDGSTS.E.BYPASS.LTC128B.128 [R9+0x18c00], desc[UR54][R6.64+0x80], !P2 ;  /* 0x18c000800609bfae */ /* 0x0001e2000d101d76 */
[----:B------:R-:W-:-:S03]  /*283b0*/  ISETP.GE.AND P3, PT, R5, R2, PT ;  /* 0x000000020500720c */ /* 0x000fc60003f66270 */
[----:B------:R-:W1:Y:S04]  /*283c0*/  SHFL.IDX PT, R5, R4, 0x2, 0x1c1f ;  /* 0x005c1f0004057f89 */ /* 0x000e6800000e0000 */
[----:B0-----:R-:W0:Y:S06]  /*283d0*/  SHFL.IDX PT, R6, R3, 0x2, 0x1c1f ;  /* 0x005c1f0003067f89 */ /* 0x001e2c00000e0000 */
[----:B-1----:R-:W-:-:S05]  /*283e0*/  @!P3 IADD3 R5, P4, R10, R5, RZ ;  /* 0x000000050a05b210 */ /* 0x002fca0007f9e0ff */
[----:B0-----:R-:W-:-:S05]  /*283f0*/  @!P3 IMAD.X R6, RZ, RZ, R6, P4 ;  /* 0x000000ffff06b224 */ /* 0x001fca00020e0606 */
[----:B------:R-:W-:Y:S01]  /*28400*/  @!P3 MOV R7, R6 ;  /* 0x000000060007b202 */ /* 0x000fe20000000f00 */
[----:B------:R-:W-:Y:S02]  /*28410*/  @!P3 IMAD.MOV.U32 R6, RZ, RZ, R5 ;  /* 0x000000ffff06b224 */ /* 0x000fe400078e0005 */
[----:B------:R1:W2:Y:S04]  /*28420*/  SHFL.IDX PT, R5, R3, 0x3, 0x1c1f ;  /* 0x007c1f0003057f89 */ /* 0x0002a800000e0000 */
[----:B------:R1:W-:Y:S04]  /*28430*/  @!P3 LDGSTS.E.BYPASS.LTC128B.128 [R9+0x15400], desc[UR54][R6.64], !P0 ;  /* 0x154000000609bfae */ /* 0x0003e8000c101d76 */
[----:B------:R1:W-:Y:S04]  /*28440*/  @!P3 LDGSTS.E.BYPASS.LTC128B.128 [R9+0x17400], desc[UR54][R6.64+0x40], !P1 ;  /* 0x174000400609bfae */ /* 0x0003e8000c901d76 */
[----:B------:R1:W-:Y:S04]  /*28450*/  @!P3 LDGSTS.E.BYPASS.LTC128B.128 [R9+0x19400], desc[UR54][R6.64+0x80], !P2 ;  /* 0x194000800609bfae */ /* 0x0003e8000d101d76 */
[----:B------:R1:W3:Y:S02]  /*28460*/  SHFL.IDX PT, R3, R4, 0x3, 0x1c1f ;  /* 0x007c1f0004037f89 */ /* 0x0002e400000e0000 */
.L_x_812:
[----:B------:R-:W-:Y:S01]  /*28470*/  VIADD R0, R0, 0x60 ;  /* 0x0000006000007836 */ /* 0x000fe20000000000 */
[----:B------:R-:W-:Y:S04]  /*28480*/  BSSY B0, `(.L_x_601) ;  /* 0x000000b000007945 */ /* 0x000fe80003800000 */
[----:B------:R-:W-:-:S13]  /*28490*/  ISETP.GE.AND P3, PT, R0, R2, PT ;  /* 0x000000020000720c */ /* 0x000fda0003f66270 */
[----:B------:R-:W-:Y:S05]  /*284a0*/  @P3 BRA `(.L_x_602) ;  /* 0x0000000000203947 */ /* 0x000fea0003800000 */
[----:B---3--:R-:W-:-:S05]  /*284b0*/  IADD3 R2, P3, R10, R3, RZ ;  /* 0x000000030a027210 */ /* 0x008fca0007f7e0ff */
[----:B-12---:R-:W-:-:S05]  /*284c0*/  IMAD.X R3, RZ, RZ, R5, P3 ;  /* 0x000000ffff037224 */ /* 0x006fca00018e0605 */
[----:B------:R-:W-:Y:S01]  /*284d0*/  @!PT LDS RZ, [RZ] ;  /* 0x00000000fffff984 */ /* 0x000fe20000000800 */
[----:B------:R-:W-:Y:S01]  /*284e0*/  @!PT LDS RZ, [RZ] ;  /* 0x00000000fffff984 */ /* 0x000fe20000000800 */
[----:B------:R-:W-:Y:S01]  /*284f0*/  @!PT LDS RZ, [RZ] ;  /* 0x00000000fffff984 */ /* 0x000fe20000000800 */
[----:B------:R4:W-:Y:S04]  /*28500*/  LDGSTS.E.BYPASS.LTC128B.128 [R9+0x15c00], desc[UR54][R2.64], !P0 ;  /* 0x15c0000002097fae */ /* 0x0009e8000c101d76 */
[----:B------:R4:W-:Y:S04]  /*28510*/  LDGSTS.E.BYPASS.LTC128B.128 [R9+0x17c00], desc[UR54][R2.64+0x40], !P1 ;  /* 0x17c0004002097fae */ /* 0x0009e8000c901d76 */
[----:B------:R4:W-:Y:S02]  /*28520*/  LDGSTS.E.BYPASS.LTC128B.128 [R9+0x19c00], desc[UR54][R2.64+0x80], !P2 ;  /* 0x19c0008002097fae */ /* 0x0009e4000d101d76 */
.L_x_602:
[----:B------:R-:W-:Y:S05]  /*28530*/  BSYNC B0 ;  /* 0x0000000000007941 */ /* 0x000fea0003800000 */
.L_x_601:
[----:B------:R-:W-:Y:S01]  /*28540*/  NOP ;  /* 0x0000000000007918 */ /* 0x000fe20000000000 */
[----:B------:R-:W-:-:S13]  /*28550*/  PLOP3.LUT P0, PT, PT, PT, PT, 0x80, 0x0 ;  /* 0x000000000000781c */ /* 0x000fda0003f0f070 */
.L_x_603:
[----:B------:R-:W-:Y:S02]  /*28560*/  PLOP3.LUT P1, PT, P1, P0, PT, 0xa2, 0x0 ;  /* 0x000000000000781c */ /* 0x000fe40000f21472 */
[----:B------:R-:W-:-:S08]  /*28570*/  @P0 R2UR P1, UR4, R18 ;  /* 0x00000000120402ca */ /* 0x000fd00000020000 */
[----:B------:R-:W-:-:S05]  /*28580*/  @P0 PLOP3.LUT P0, PT, P1, PT, PT, 0x80, 0x0 ;  /* 0x000000000000081c */ /* 0x000fca0000f0f070 */
[----:B------:R-:W-:Y:S01]  /*28590*/  @!P1 SYNCS.ARRIVE.TRANS64.RED.A0T1 RZ, [UR4+0x29800], RZ ;  /* 0x029800ffffff99a7 */ /* 0x000fe20008200404 */
[----:B------:R-:W-:Y:S07]  /*285a0*/  @!P1 ARRIVES.LDGSTSBAR.64.TRANSCNT [UR4+0x29800] ;  /* 0x02980000ff0099b0 */ /* 0x000fee0008000a84 */
[----:B------:R-:W-:Y:S05]  /*285b0*/  @P0 BRA.U.ANY `(.L_x_603) ;  /* 0xfffffffd00e80947 */ /* 0x000fea000393ffff */
[----:B----4-:R-:W4:Y:S02]  /*285c0*/  LDL.LU R2, [R1+0x5c] ;  /* 0x00005c0001027983 */ /* 0x010f240000300800 */
[----:B----4-:R-:W-:-:S04]  /*285d0*/  IADD3 R2, R2, 0x1, RZ ;  /* 0x0000000102027810 */ /* 0x010fc80007ffe0ff */
[----:B------:R-:W-:Y:S01]  /*285e0*/  LEA.HI R0, R2, R2, RZ, 0x1 ;  /* 0x0000000202007211 */ /* 0x000fe200078f08ff */
[----:B------:R4:W-:Y:S03]  /*285f0*/  STL [R1+0x5c], R2 ;  /* 0x00005c0201007387 */ /* 0x0009e60000100800 */
[----:B------:R-:W-:-:S05]  /*28600*/  LOP3.LUT R0, R0, 0xfffffffe, RZ, 0xc0, !PT ;  /* 0xfffffffe00007812 */ /* 0x000fca00078ec0ff */
[----:B------:R-:W-:-:S05]  /*28610*/  IMAD.IADD R0, R2, 0x1, -R0 ;  /* 0x0000000102007824 */ /* 0x000fca00078e0a00 */
[----:B------:R-:W-:Y:S01]  /*28620*/  SHF.L.U32 R0, R0, 0x1f, RZ ;  /* 0x0000001f00007819 */ /* 0x000fe200000006ff */
[----:B------:R-:W-:Y:S01]  /*28630*/  NOP ;  /* 0x0000000000007918 */ /* 0x000fe20000000000 */
[----:B------:R4:W-:Y:S01]  /*28640*/  SYNCS.ARRIVE.TRANS64.A1T0 RZ, [R18+URZ+0x29800], RZ ;  /* 0x029800ff12ff79a7 */ /* 0x0009e2000810003f */
[----:B------:R-:W-:Y:S01]  /*28650*/  BSSY B0, `(.L_x_604) ;  /* 0x0000003000007945 */ /* 0x000fe20003800000 */
[----:B------:R-:W5:Y:S03]  /*28660*/  SYNCS.PHASECHK.TRANS64.TRYWAIT P0, [R18+URZ+0x29820], R0 ;  /* 0x02982000120075a7 */ /* 0x000f66000800017f */
[----:B----45:R-:W-:Y:S05]  /*28670*/  @!P0 BRA `(.L_x_605) ;  /* 0x00000064002c8947 */ /* 0x030fea0003800000 */
.L_x_813:
[----:B------:R-:W-:Y:S05]  /*28680*/  BSYNC B0 ;  /* 0x0000000000007941 */ /* 0x000fea0003800000 */
.L_x_604:
[----:B------:R-:W5:Y:S04]  /*28690*/  LDL.LU R2, [R1+0x44] ;  /* 0x0000440001027983 */ /* 0x000f680000300800 */
[----:B-1-3--:R-:W3:Y:S01]  /*286a0*/  LDL R3, [R1+0x20] ;  /* 0x0000200001037983 */ /* 0x00aee20000100800 */
[----:B-----5:R-:W-:-:S05]  /*286b0*/  VIADD R2, R2, 0xfffffffe ;  /* 0xfffffffe02027836 */ /* 0x020fca0000000000 */
[----:B---3--:R-:W-:-:S13]  /*286c0*/  ISETP.GE.AND P0, PT, R2, R3, PT ;  /* 0x000000030200720c */ /* 0x008fda0003f06270 */
[----:B------:R-:W-:Y:S05]  /*286d0*/  @!P0 BRA `(.L_x_606) ;  /* 0x0000001000048947 */ /* 0x000fea0003800000 */
[----:B------:R1:W5:Y:S01]  /*286e0*/  LDL.LU R3, [R1+0x18] ;  /* 0x0000180001037983 */ /* 0x0003620000300800 */
[----:B----4-:R-:W-:-:S07]  /*286f0*/  IMAD.MOV.U32 R0, RZ, RZ, R19 ;  /* 0x000000ffff007224 */ /* 0x010fce00078e0013 */
.L_x_628:
[----:B------:R-:W3:Y:S01]  /*28700*/  LDL R4, [R1+0x10] ;  /* 0x0000100001047983 */ /* 0x000ee20000100800 */
[----:B------:R-:W-:Y:S01]  /*28710*/  IADD3 R19, R0, 0x1, RZ ;  /* 0x0000000100137810 */ /* 0x000fe20007ffe0ff */
[----:B------:R-:W-:Y:S05]  /*28720*/  YIELD ;  /* 0x0000000000007946 */ /* 0x000fea0003800000 */
[C---:B------:R-:W-:Y:S01]  /*28730*/  ISETP.NE.AND P0, PT, R19.reuse, 0x2, PT ;  /* 0x000000021300780c */ /* 0x040fe20003f05270 */
[----:B------:R-:W-:Y:S03]  /*28740*/  BSSY B0, `(.L_x_607) ;  /* 0x0000089000007945 */ /* 0x000fe60003800000 */
[----:B------:R-:W-:-:S02]  /*28750*/  SEL R19, R19, RZ, P0 ;  /* 0x000000ff13137207 */ /* 0x000fc40000000000 */
[----:B---3--:R-:W-:Y:S02]  /*28760*/  LOP3.LUT P1, RZ, R4, 0x1, RZ, 0xc0, !PT ;  /* 0x0000000104ff7812 */ /* 0x008fe4000782c0ff */
[----:B------:R-:W-:-:S04]  /*28770*/  SEL R4, RZ, 0x1, P0 ;  /* 0x00000001ff047807 */ /* 0x000fc80000000000 */
[----:B0-2--5:R-:W-:-:S05]  /*28780*/  LOP3.LUT R9, R3, R4, RZ, 0x3c, !PT ;  /* 0x0000000403097212 */ /* 0x025fca00078e3cff */
[----:B------:R0:W-:Y:S02]  /*28790*/  STL [R1+0x18], R9 ;  /* 0x0000180901007387 */ /* 0x0001e40000100800 */
[----:B------:R-:W-:Y:S05]  /*287a0*/  @!P1 BRA `(.L_x_608) ;  /* 0x0000000800089947 */ /* 0x000fea0003800000 */
[----:B------:R-:W-:Y:S01]  /*287b0*/  ULDC.64 UR4, c[0x0][0x418] ;  /* 0x0001060000047ab9 */ /* 0x000fe20000000a00 */
[----:B------:R-:W-:Y:S01]  /*287c0*/  IMAD.MOV.U32 R8, RZ, RZ, R2 ;  /* 0x000000ffff087224 */ /* 0x000fe200078e0002 */
[----:B------:R-:W-:-:S04]  /*287d0*/  ISETP.NE.U32.AND P0, PT, RZ, UR4, PT ;  /* 0x00000004ff007c0c */ /* 0x000fc8000bf05070 */
[----:B------:R-:W-:-:S13]  /*287e0*/  ISETP.NE.AND.EX P0, PT, RZ, UR5, PT, P0 ;  /* 0x00000005ff007c0c */ /* 0x000fda000bf05300 */
[----:B------:R-:W-:Y:S05]  /*287f0*/  @!P0 BRA `(.L_x_609) ;  /* 0x00000000004c8947 */ /* 0x000fea0003800000 */
[----:B------:R-:W3:Y:S01]  /*28800*/  LDL R11, [R1+0x24] ;  /* 0x00002400010b7983 */ /* 0x000ee20000100800 */
[----:B------:R-:W4:Y:S01]  /*28810*/  LDC R7, c[0x0][0x43c] ;  /* 0x00010f00ff077b82 */ /* 0x000f220000000800 */
[----:B------:R-:W-:Y:S02]  /*28820*/  ULDC.64 UR6, c[0x0][0x428] ;  /* 0x00010a0000067ab9 */ /* 0x000fe40000000a00 */
[----:B------:R-:W3:Y:S01]  /*28830*/  LDL R10, [R1+0x8] ;  /* 0x00000800010a7983 */ /* 0x000ee20000100800 */
[----:B----4-:R-:W-:-:S13]  /*28840*/  ISETP.NE.AND P0, PT, R7, 0x1, PT ;  /* 0x000000010700780c */ /* 0x010fda0003f05270 */
[----:B--2---:R-:W2:Y:S02]  /*28850*/  @P0 LDC.64 R4, c[0x0][0x440] ;  /* 0x00011000ff040b82 */ /* 0x004ea40000000a00 */
[----:B--2---:R-:W-:-:S04]  /*28860*/  @P0 IMAD.HI.U32 R6, R2, R4, RZ ;  /* 0x0000000402060227 */ /* 0x004fc800078e00ff */
[----:B------:R-:W-:Y:S01]  /*28870*/  IMAD.MOV.U32 R4, RZ, RZ, R2 ;  /* 0x000000ffff047224 */ /* 0x000fe200078e0002 */
[----:B------:R-:W-:-:S04]  /*28880*/  @P0 SHF.R.U32.HI R4, RZ, R5, R6 ;  /* 0x00000005ff040219 */ /* 0x000fc80000011606 */
[--C-:B------:R-:W-:Y:S01]  /*28890*/  SHF.R.S32.HI R5, RZ, 0x1f, R4.reuse ;  /* 0x0000001fff057819 */ /* 0x100fe20000011404 */
[----:B------:R-:W-:-:S04]  /*288a0*/  IMAD.MOV R8, RZ, RZ, -R4 ;  /* 0x000000ffff087224 */ /* 0x000fc800078e0a04 */
[----:B------:R-:W-:Y:S02]  /*288b0*/  IMAD R8, R7, R8, R2 ;  /* 0x0000000807087224 */ /* 0x000fe400078e0202 */
[----:B---3--:R-:W-:-:S04]  /*288c0*/  IMAD R6, R11, UR6, RZ ;  /* 0x000000060b067c24 */ /* 0x008fc8000f8e02ff */
[C---:B------:R-:W-:Y:S02]  /*288d0*/  IMAD R6, R10.reuse, UR7, R6 ;  /* 0x000000070a067c24 */ /* 0x040fe4000f8e0206 */
[----:B------:R-:W-:-:S05]  /*288e0*/  IMAD.WIDE.U32 R4, R10, UR6, R4 ;  /* 0x000000060a047c25 */ /* 0x000fca000f8e0004 */
[----:B------:R-:W-:Y:S02]  /*288f0*/  IADD3 R5, R6, R5, RZ ;  /* 0x0000000506057210 */ /* 0x000fe40007ffe0ff */
[----:B------:R-:W-:-:S04]  /*28900*/  LEA R6, P0, R4, UR4, 0x2 ;  /* 0x0000000404067c11 */ /* 0x000fc8000f8010ff */
[----:B------:R-:W-:-:S05]  /*28910*/  LEA.HI.X R7, R4, UR5, R5, 0x2, P0 ;  /* 0x0000000504077c11 */ /* 0x000fca00080f1405 */
[----:B------:R3:W5:Y:S04]  /*28920*/  LDG.E R17, desc[UR54][R6.64] ;  /* 0x0000003606117981 */ /* 0x000768000c1e1900 */
.L_x_609:
[----:B------:R-:W3:Y:S01]  /*28930*/  S2R R4, SR_TID.X ;  /* 0x0000000000047919 */ /* 0x000ee20000002100 */
[----:B--2---:R-:W-:Y:S01]  /*28940*/  IMAD R5, R19, 0x8, R18 ;  /* 0x0000000813057824 */ /* 0x004fe200078e0212 */
[----:B------:R-:W-:Y:S01]  /*28950*/  BSSY B1, `(.L_x_610) ;  /* 0x0000006000017945 */ /* 0x000fe20003800000 */
[----:B---3--:R-:W-:Y:S02]  /*28960*/  LOP3.LUT R6, R4, 0x7f, RZ, 0xc0, !PT ;  /* 0x0000007f04067812 */ /* 0x008fe400078ec0ff */
[----:B------:R-:W-:Y:S02]  /*28970*/  SHF.L.U32 R4, R9, 0x1f, RZ ;  /* 0x0000001f09047819 */ /* 0x000fe400000006ff */
[----:B------:R-:W-:Y:S02]  /*28980*/  ISETP.NE.AND P1, PT, R6, RZ, PT ;  /* 0x000000ff0600720c */ /* 0x000fe40003f25270 */
[----:B------:R-:W2:Y:S02]  /*28990*/  SYNCS.PHASECHK.TRANS64.TRYWAIT P0, [R5+URZ+0x29880], R4 ;  /* 0x02988004050075a7 */ /* 0x000ea4000800017f */
[----:B--2---:R-:W-:Y:S09]  /*289a0*/  @!P0 BRA `(.L_x_611) ;  /* 0x0000006000748947 */ /* 0x004ff20003800000 */
.L_x_814:
[----:B------:R-:W-:Y:S05]  /*289b0*/  BSYNC B1 ;  /* 0x0000000000017941 */ /* 0x000fea0003800000 */
.L_x_610:
        /* <DEDUP_REMOVED lines=9> */
.L_x_613:
[----:B------:R-:W-:Y:S05]  /*28a50*/  BSYNC B1 ;  /* 0x0000000000017941 */ /* 0x000fea0003800000 */
.L_x_612:
[----:B------:R-:W3:Y:S01]  /*28a60*/  LDL R6, [R1+0x28] ;  /* 0x0000280001067983 */ /* 0x000ee20000100800 */
[----:B------:R-:W-:Y:S01]  /*28a70*/  IMAD.MOV.U32 R10, RZ, RZ, RZ ;  /* 0x000000ffff0a7224 */ /* 0x000fe200078e00ff */
[----:B------:R-:W-:Y:S01]  /*28a80*/  UIADD3 UR4, UP0, UR40, 0x470, URZ ;  /* 0x0000047028047890 */ /* 0x000fe2000ff1e03f */
[----:B------:R-:W-:Y:S01]  /*28a90*/  IMAD R7, R19, 0x5000, R18 ;  /* 0x0000500013077824 */ /* 0x000fe200078e0212 */
[----:B------:R-:W-:Y:S01]  /*28aa0*/  PLOP3.LUT P0, PT, PT, PT, PT, 0x80, 0x0 ;  /* 0x000000000000781c */ /* 0x000fe20003f0f070 */
[----:B------:R-:W-:Y:S01]  /*28ab0*/  UMOV UR6, 0x0 ;  /* 0x0000000000067882 */ /* 0x000fe20000000000 */
[----:B------:R-:W-:Y:S01]  /*28ac0*/  R2UR UR10, R10 ;  /* 0x000000000a0a72ca */ /* 0x000fe200000e0000 */
[----:B------:R-:W-:Y:S01]  /*28ad0*/  UIADD3.X UR5, URZ, UR41, URZ, UP0, !UPT ;  /* 0x000000293f057290 */ /* 0x000fe200087fe43f */
[----:B------:R-:W-:Y:S01]  /*28ae0*/  IADD3 R7, R7, 0xa400, RZ ;  /* 0x0000a40007077810 */ /* 0x000fe20007ffe0ff */
[----:B------:R-:W-:Y:S01]  /*28af0*/  UMOV UR7, 0x14f00000 ;  /* 0x14f0000000077882 */ /* 0x000fe20000000000 */
[----:B---3--:R-:W-:-:S02]  /*28b00*/  IMAD R6, R8, 0xa0, R6 ;  /* 0x000000a008067824 */ /* 0x008fc400078e0206 */
[----:B------:R-:W-:-:S09]  /*28b10*/  VIADD R8, R5, 0x29870 ;  /* 0x0002987005087836 */ /* 0x000fd20000000000 */
.L_x_614:
[----:B------:R-:W-:-:S13]  /*28b20*/  @P0 ELECT P2, URZ, PT ;  /* 0x00000000003f082f */ /* 0x000fda0003840000 */
[----:B-----5:R-:W-:Y:S02]  /*28b30*/  @P2 R2UR UR13, R17 ;  /* 0x00000000110d22ca */ /* 0x020fe400000e0000 */
[----:B------:R-:W-:Y:S02]  /*28b40*/  @P2 R2UR UR12, R16 ;  /* 0x00000000100c22ca */ /* 0x000fe400000e0000 */
[----:B------:R-:W-:Y:S02]  /*28b50*/  @P2 R2UR UR11, R6 ;  /* 0x00000000060b22ca */ /* 0x000fe400000e0000 */
[----:B------:R-:W-:Y:S02]  /*28b60*/  @P2 R2UR UR9, R8 ;  /* 0x00000000080922ca */ /* 0x000fe400000e0000 */
[----:B------:R-:W-:Y:S02]  /*28b70*/  @P2 R2UR UR8, R7 ;  /* 0x00000000070822ca */ /* 0x000fe400000e0000 */
[----:B------:R-:W-:-:S02]  /*28b80*/  @P2 PLOP3.LUT P0, PT, P2, PT, PT, 0x8, 0x0 ;  /* 0x000000000000281c */ /* 0x000fc4000170e170 */
[----:B------:R-:W-:-:S09]  /*28b90*/  PLOP3.LUT P2, PT, PT, PT, PT, 0x8, 0x0 ;  /* 0x000000000000781c */ /* 0x000fd20003f4e170 */
[----:B------:R3:W-:Y:S02]  /*28ba0*/  UTMALDG.4D [UR8], [UR4], desc[UR6] ;  /* 0x00000608040075b4 */ /* 0x0007e40008019000 */
[----:B---3--:R-:W-:Y:S05]  /*28bb0*/  @P0 BRA.U.ANY `(.L_x_614) ;  /* 0xfffffffd00d80947 */ /* 0x008fea000393ffff */
[----:B------:R-:W3:Y:S01]  /*28bc0*/  SYNCS.PHASECHK.TRANS64.TRYWAIT P0, [R5+URZ+0x29840], R4 ;  /* 0x02984004050075a7 */ /* 0x000ee2000800017f */
[----:B------:R-:W-:Y:S04]  /*28bd0*/  BSSY B1, `(.L_x_615) ;  /* 0x0000002000017945 */ /* 0x000fe80003800000 */
[----:B---3--:R-:W-:Y:S05]  /*28be0*/  @!P0 BRA `(.L_x_616) ;  /* 0x0000005c00f88947 */ /* 0x008fea0003800000 */
.L_x_815:
[----:B------:R-:W-:Y:S05]  /*28bf0*/  BSYNC B1 ;  /* 0x0000000000017941 */ /* 0x000fea0003800000 */
.L_x_615:
[----:B------:R-:W-:Y:S01]  /*28c00*/  BSSY B1, `(.L_x_617) ;  /* 0x000000b000017945 */ /* 0x000fe20003800000 */
[----:B------:R-:W-:Y:S02]  /*28c10*/  IMAD.MOV.U32 R8, RZ, RZ, 0x0 ;  /* 0x00000000ff087424 */ /* 0x000fe400078e00ff */
[----:B0-----:R-:W-:Y:S01]  /*28c20*/  IMAD.MOV.U32 R9, RZ, RZ, 0x14f00000 ;  /* 0x14f00000ff097424 */ /* 0x001fe200078e00ff */
[----:B------:R-:W-:Y:S06]  /*28c30*/  @P1 BRA `(.L_x_618) ;  /* 0x00000000001c1947 */ /* 0x000fec0003800000 */
[----:B------:R-:W0:Y:S01]  /*28c40*/  S2R R7, SR_TID.X ;  /* 0x0000000000077919 */ /* 0x000e220000002100 */
[----:B--23--:R-:W-:-:S04]  /*28c50*/  MOV R4, 0x7800 ;  /* 0x0000780000047802 */ /* 0x00cfc80000000f00 */
[----:B------:R4:W-:Y:S01]  /*28c60*/  SYNCS.ARRIVE.TRANS64 RZ, [R5+URZ+0x29830], R4 ;  /* 0x0298300405ff79a7 */ /* 0x0009e2000800003f */
[----:B0-----:R-:W-:-:S04]  /*28c70*/  LOP3.LUT R7, R7, 0x1f, RZ, 0xc0, !PT ;  /* 0x0000001f07077812 */ /* 0x001fc800078ec0ff */
[----:B------:R-:W-:-:S13]  /*28c80*/  ISETP.NE.AND P0, PT, R7, RZ, PT ;  /* 0x000000ff0700720c */ /* 0x000fda0003f05270 */
[----:B----4-:R-:W-:Y:S05]  /*28c90*/  @!P0 BRA `(.L_x_618) ;  /* 0x0000000000048947 */ /* 0x010fea0003800000 */
[----:B------:R-:W-:Y:S01]  /*28ca0*/  BPT.TRAP 0x1 ;  /* 0x000000040000795c */ /* 0x000fe20000300000 */
.L_x_618:
[----:B------:R-:W-:Y:S05]  /*28cb0*/  BSYNC B1 ;  /* 0x0000000000017941 */ /* 0x000fea0003800000 */
.L_x_617:
        /* <DEDUP_REMOVED lines=9> */
.L_x_619:
        /* <DEDUP_REMOVED lines=15> */
.L_x_620:
        /* <DEDUP_REMOVED lines=11> */
[----:B------:R-:W-:Y:S01]  /*28ef0*/  UMOV UR10, 0x80 ;  /* 0x00000080000a7882 */ /* 0x000fe20000000000 */
[----:B------:R-:W-:Y:S02]  /*28f00*/  R2UR UR7, R9 ;  /* 0x00000000090772ca */ /* 0x000fe400000e0000 */
[----:B------:R-:W-:Y:S02]  /*28f10*/  PLOP3.LUT P0, PT, PT, PT, PT, 0x80, 0x0 ;  /* 0x000000000000781c */ /* 0x000fe40003f0f070 */
[----:B------:R-:W-:-:S11]  /*28f20*/  IADD3 R4, R4, 0x1f400, RZ ;  /* 0x0001f40004047810 */ /* 0x000fd60007ffe0ff */
.L_x_621:
        /* <DEDUP_REMOVED lines=10> */
.L_x_608:
[----:B------:R-:W-:Y:S05]  /*28fd0*/  BSYNC B0 ;  /* 0x0000000000007941 */ /* 0x000fea0003800000 */
.L_x_607:
[----:B------:R-:W-:-:S06]  /*28fe0*/  UISETP.NE.AND UP0, UPT, UR37, 0x3, UPT ;  /* 0x000000032500788c */ /* 0x000fcc000bf05270 */
[----:B------:R-:W-:-:S13]  /*28ff0*/  PLOP3.LUT P0, PT, PT, PT, UP0, 0x80, 0x0 ;  /* 0x000000000000781c */ /* 0x000fda0003f0f008 */
[----:B------:R-:W-:Y:S05]  /*29000*/  @!P0 BRA `(.L_x_622) ;  /* 0x0000000000048947 */ /* 0x000fea0003800000 */
[----:B------:R-:W-:Y:S01]  /*29010*/  BPT.TRAP 0x1 ;  /* 0x000000040000795c */ /* 0x000fe20000300000 */
.L_x_622:
[----:B------:R-:W-:Y:S01]  /*29020*/  IMAD.U32 R4, RZ, RZ, UR39 ;  /* 0x00000027ff047e24 */ /* 0x000fe2000f8e00ff */
[----:B------:R-:W-:Y:S01]  /*29030*/  BSSY B0, `(.L_x_623) ;  /* 0x0000007000007945 */ /* 0x000fe20003800000 */
[----:B------:R-:W-:-:S03]  /*29040*/  IMAD R20, R0, 0x8, R18 ;  /* 0x0000000800147824 */ /* 0x000fc600078e0212 */
[----:B------:R-:W-:Y:S02]  /*29050*/  ISETP.NE.AND P1, PT, R4, 0x3, PT ;  /* 0x000000030400780c */ /* 0x000fe40003f25270 */
[----:B------:R-:W-:-:S04]  /*29060*/  LOP3.LUT R4, R3, 0x1, RZ, 0x3c, !PT ;  /* 0x0000000103047812 */ /* 0x000fc800078e3cff */
[----:B------:R-:W-:-:S04]  /*29070*/  SHF.L.U32 R4, R4, 0x1f, RZ ;  /* 0x0000001f04047819 */ /* 0x000fc800000006ff */
[----:B------:R-:W3:Y:S02]  /*29080*/  SYNCS.PHASECHK.TRANS64.TRYWAIT P0, [R20+URZ+0x29870], R4 ;  /* 0x02987004140075a7 */ /* 0x000ee4000800017f */
[----:B---3--:R-:W-:Y:S05]  /*29090*/  @!P0 BRA `(.L_x_624) ;  /* 0x0000005800e08947 */ /* 0x008fea0003800000 */
.L_x_816:
[----:B------:R-:W-:Y:S05]  /*290a0*/  BSYNC B0 ;  /* 0x0000000000007941 */ /* 0x000fea0003800000 */
.L_x_623:
[----:B------:R-:W-:Y:S05]  /*290b0*/  @!P1 BRA `(.L_x_625) ;  /* 0x0000000000049947 */ /* 0x000fea0003800000 */
[----:B------:R-:W-:Y:S01]  /*290c0*/  BPT.TRAP 0x1 ;  /* 0x000000040000795c */ /* 0x000fe20000300000 */
.L_x_625:
[----:B------:R-:W-:Y:S01]  /*290d0*/  SHF.L.U32 R3, R3, 0x1f, RZ ;  /* 0x0000001f03037819 */ /* 0x000fe200000006ff */
[----:B------:R-:W-:-:S03]  /*290e0*/  IMAD R12, R0, 0x5000, RZ ;  /* 0x00005000000c7824 */ /* 0x000fc600078e02ff */
[----:B------:R-:W4:Y:S02]  /*290f0*/  SYNCS.PHASECHK.TRANS64.TRYWAIT P0, [R20+URZ+0x29860], R3 ;  /* 0x02986003140075a7 */ /* 0x000f24000800017f */
[----:B----4-:R-:W-:Y:S05]  /*29100*/  @!P0 BRA `(.L_x_626) ;  /* 0x0000005800d88947 */ /* 0x010fea0003800000 */
.L_x_817:
[----:B------:R-:W5:Y:S04]  /*29110*/  LDL R0, [R1+0x30] ;  /* 0x0000300001007983 */ /* 0x000f680000100800 */
[----:B------:R-:W2:Y:S01]  /*29120*/  LDL R13, [R1+0x2c] ;  /* 0x00002c00010d7983 */ /* 0x000ea20000100800 */
[----:B------:R-:W-:Y:S05]  /*29130*/  WARPSYNC.ALL ;  /* 0x0000000000007948 */ /* 0x000fea0003800000 */
[----:B0-----:R-:W0:Y:S01]  /*29140*/  S2R R9, SR_TID.X ;  /* 0x0000000000097919 */ /* 0x001e220000002100 */
[----:B------:R-:W-:-:S02]  /*29150*/  MOV R14, 0x40 ;  /* 0x00000040000e7802 */ /* 0x000fc40000000f00 */
[----:B0-----:R-:W-:-:S04]  /*29160*/  LOP3.LUT P0, RZ, R9, 0x4, RZ, 0xc0, !PT ;  /* 0x0000000409ff7812 */ /* 0x001fc8000780c0ff */
[----:B------:R-:W-:Y:S02]  /*29170*/  SEL R14, R14, 0xffffffc0, !P0 ;  /* 0xffffffc00e0e7807 */ /* 0x000fe40004000000 */
[C---:B-----5:R-:W-:Y:S02]  /*29180*/  LOP3.LUT R0, R12.reuse, R0, RZ, 0xfc, !PT ;  /* 0x000000000c007212 */ /* 0x060fe400078efcff */
[----:B--2---:R-:W-:-:S03]  /*29190*/  LOP3.LUT R21, R12, R13, RZ, 0xfc, !PT ;  /* 0x0000000d0c157212 */ /* 0x004fc600078efcff */
[----:B------:R-:W-:-:S04]  /*291a0*/  IMAD.IADD R0, R18, 0x1, R0 ;  /* 0x0000000112007824 */ /* 0x000fc800078e0200 */
[----:B----4-:R-:W-:Y:S01]  /*291b0*/  IMAD.IADD R3, R14, 0x1, R0 ;  /* 0x000000010e037824 */ /* 0x010fe200078e0200 */
[----:B---3--:R-:W0:Y:S01]  /*291c0*/  LDSM.16.MT88.4 R4, [R0+0xa400] ;  /* 0x00a400000004783b */ /* 0x008e220000004200 */
        /* <DEDUP_REMOVED lines=68> */
.L_x_627:
[----:B------:R-:W3:Y:S01]  /*29610*/  S2R R0, SR_TID.X ;  /* 0x0000000000007919 */ /* 0x000ee20000002100 */
[----:B0-----:R0:W-:Y:S01]  /*29620*/  SYNCS.ARRIVE.TRANS64.A1T0 RZ, [R20+URZ+0x29850], RZ ;  /* 0x029850ff14ff79a7 */ /* 0x0011e2000810003f */
[----:B---3--:R-:W-:Y:S02]  /*29630*/  LOP3.LUT R3, R0, 0x7f, RZ, 0xc0, !PT ;  /* 0x0000007f00037812 */ /* 0x008fe400078ec0ff */
[----:B------:R-:W3:Y:S01]  /*29640*/  LDL R0, [R1+0x20] ;  /* 0x0000200001007983 */ /* 0x000ee20000100800 */
[----:B------:R-:W-:Y:S01]  /*29650*/  BAR.SYNC.DEFER_BLOCKING 0x2, 0x80 ;  /* 0x0082000000007b1d */ /* 0x000fe20000010000 */
[----:B------:R-:W-:-:S05]  /*29660*/  ISETP.NE.AND P0, PT, R3, RZ, PT ;  /* 0x000000ff0300720c */ /* 0x000fca0003f05270 */
[----:B------:R4:W5:Y:S08]  /*29670*/  LDL R3, [R1+0x18] ;  /* 0x0000180001037983 */ /* 0x0009700000100800 */
[----:B0-----:R-:W-:-:S05]  /*29680*/  @!P0 VIADD R20, R20, 0x29880 ;  /* 0x0002988014148836 */ /* 0x001fca0000000000 */
[----:B------:R-:W-:-:S04]  /*29690*/  @!P0 PRMT R20, RZ, 0x654, R20 ;  /* 0x00000654ff148816 */ /* 0x000fc80000000014 */
[----:B------:R4:W-:Y:S01]  /*296a0*/  @!P0 SYNCS.ARRIVE.TRANS64.RED.A1T0 RZ, [R20+URZ], RZ ;  /* 0x000000ff14ff89a7 */ /* 0x0009e2000810043f */
[C---:B---3--:R-:W-:Y:S01]  /*296b0*/  ISETP.GT.AND P0, PT, R2.reuse, R0, PT ;  /* 0x000000000200720c */ /* 0x048fe20003f04270 */
[----:B------:R-:W-:Y:S01]  /*296c0*/  IMAD.MOV.U32 R0, RZ, RZ, R19 ;  /* 0x000000ffff007224 */ /* 0x000fe200078e0013 */
[----:B------:R-:W-:-:S11]  /*296d0*/  IADD3 R2, R2, -0x1, RZ ;  /* 0xffffffff02027810 */ /* 0x000fd60007ffe0ff */
[----:B----4-:R-:W-:Y:S05]  /*296e0*/  @P0 BRA `(.L_x_628) ;  /* 0xfffffff000040947 */ /* 0x010fea000383ffff */
.L_x_606:
[----:B------:R-:W3:Y:S01]  /*296f0*/  S2R R4, SR_TID.X ;  /* 0x0000000000047919 */ /* 0x000ee20000002100 */
[----:B------:R-:W-:Y:S01]  /*29700*/  BSSY B0, `(.L_x_629) ;  /* 0x0000011000007945 */ /* 0x000fe20003800000 */
[----:B---3--:R-:W-:-:S04]  /*29710*/  LOP3.LUT R4, R4, 0x7f, RZ, 0xc0, !PT ;  /* 0x0000007f04047812 */ /* 0x008fc800078ec0ff */
[----:B------:R-:W-:-:S13]  /*29720*/  ISETP.NE.AND P0, PT, R4, RZ, PT ;  /* 0x000000ff0400720c */ /* 0x000fda0003f05270 */
[----:B------:R-:W-:Y:S05]  /*29730*/  @P0 BRA `(.L_x_630) ;  /* 0x0000000000340947 */ /* 0x000fea0003800000 */
[----:B------:R-:W3:Y:S01]  /*29740*/  S2R R2, SR_LANEID ;  /* 0x0000000000027919 */ /* 0x000ee20000000000 */
[----:B------:R-:W-:Y:S01]  /*29750*/  VOTEU.ANY UR4, UPT, PT ;  /* 0x0000000000047886 */ /* 0x000fe200038e0100 */
[----:B--2---:R-:W2:Y:S01]  /*29760*/  LDC.64 R4, c[0x0][0xc60] ;  /* 0x00031800ff047b82 */ /* 0x004ea20000000a00 */
[----:B----4-:R-:W3:Y:S02]  /*29770*/  FLO.U32 R0, UR4 ;  /* 0x0000000400007d00 */ /* 0x010ee400080e0000 */
[----:B---3--:R-:W-:-:S06]  /*29780*/  ISETP.EQ.U32.AND P1, PT, R0, R2, PT ;  /* 0x000000020000720c */ /* 0x008fcc0003f22070 */
[----:B------:R-:W2:Y:S07]  /*29790*/  POPC R2, UR4 ;  /* 0x0000000400027d09 */ /* 0x000eae0008000000 */
[----:B--2---:R-:W2:Y:S04]  /*297a0*/  @P1 ATOMG.E.ADD.STRONG.GPU PT, R2, desc[UR54][R4.64], R2 ;  /* 0x00000002040219a8 */ /* 0x004ea800081ee1f6 */
[----:B--2---:R2:W3:Y:S02]  /*297b0*/  SHFL.IDX PT, R2, R2, R0, 0x1f ;  /* 0x00001f0002027589 */ /* 0x0044e400000e0000 */
[----:B--2---:R-:W2:Y:S02]  /*297c0*/  S2R R0, SR_LTMASK ;  /* 0x0000000000007919 */ /* 0x004ea40000003900 */
[----:B--2---:R-:W-:-:S06]  /*297d0*/  LOP3.LUT R0, R0, UR4, RZ, 0xc0, !PT ;  /* 0x0000000400007c12 */ /* 0x004fcc000f8ec0ff */
[----:B------:R-:W3:Y:S02]  /*297e0*/  POPC R0, R0 ;  /* 0x0000000000007309 */ /* 0x000ee40000000000 */
[----:B---3--:R-:W-:-:S05]  /*297f0*/  IADD3 R0, R2, UR38, R0 ;  /* 0x0000002602007c10 */ /* 0x008fca000fffe000 */
[----:B------:R3:W-:Y:S02]  /*29800*/  STL [R1], R0 ;  /* 0x0000000001007387 */ /* 0x0007e40000100800 */
.L_x_630:
[----:B------:R-:W-:Y:S05]  /*29810*/  BSYNC B0 ;  /* 0x0000000000007941 */ /* 0x000fea0003800000 */
.L_x_629:
[----:B------:R-:W-:-:S06]  /*29820*/  UISETP.NE.AND UP0, UPT, UR37, 0x3, UPT ;  /* 0x000000032500788c */ /* 0x000fcc000bf05270 */
[----:B------:R-:W-:-:S13]  /*29830*/  PLOP3.LUT P1, PT, PT, PT, UP0, 0x80, 0x0 ;  /* 0x000000000000781c */ /* 0x000fda0003f2f008 */
[----:B------:R-:W-:Y:S05]  /*29840*/  @!P1 BRA `(.L_x_631) ;  /* 0x0000000000049947 */ /* 0x000fea0003800000 */
[----:B------:R-:W-:Y:S01]  /*29850*/  BPT.TRAP 0x1 ;  /* 0x000000040000795c */ /* 0x000fe20000300000 */
.L_x_631:
[----:B------:R-:W2:Y:S01]  /*29860*/  LDL R2, [R1+0x18] ;  /* 0x0000180001027983 */ /* 0x000ea20000100800 */
[----:B---34-:R-:W-:Y:S01]  /*29870*/  IMAD.U32 R0, RZ, RZ, UR39 ;  /* 0x00000027ff007e24 */ /* 0x018fe2000f8e00ff */
[----:B------:R-:W-:Y:S01]  /*29880*/  BSSY B0, `(.L_x_632) ;  /* 0x0000007000007945 */ /* 0x000fe20003800000 */
[----:B------:R-:W-:-:S03]  /*29890*/  IMAD R16, R19, 0x8, R18 ;  /* 0x0000000813107824 */ /* 0x000fc600078e0212 */
[----:B------:R-:W-:Y:S02]  /*298a0*/  ISETP.NE.AND P2, PT, R0, 0x3, PT ;  /* 0x000000030000780c */ /* 0x000fe40003f45270 */
[----:B--2---:R-:W-:-:S04]  /*298b0*/  LOP3.LUT R0, R2, 0x1, RZ, 0x3c, !PT ;  /* 0x0000000102007812 */ /* 0x004fc800078e3cff */
[----:B------:R-:W-:-:S04]  /*298c0*/  SHF.L.U32 R0, R0, 0x1f, RZ ;  /* 0x0000001f00007819 */ /* 0x000fc800000006ff */
[----:B------:R-:W2:Y:S02]  /*298d0*/  SYNCS.PHASECHK.TRANS64.TRYWAIT P1, [R16+URZ+0x29870], R0 ;  /* 0x02987000100075a7 */ /* 0x000ea4000802017f */
[----:B--2---:R-:W-:Y:S05]  /*298e0*/  @!P1 BRA `(.L_x_633) ;  /* 0x0000005000f49947 */ /* 0x004fea0003800000 */
.L_x_818:
[----:B------:R-:W-:Y:S05]  /*298f0*/  BSYNC B0 ;  /* 0x0000000000007941 */ /* 0x000fea0003800000 */
.L_x_632:
[----:B------:R-:W-:Y:S05]  /*29900*/  @!P2 BRA `(.L_x_634) ;  /* 0x000000000004a947 */ /* 0x000fea0003800000 */
[----:B------:R-:W-:Y:S01]  /*29910*/  BPT.TRAP 0x1 ;  /* 0x000000040000795c */ /* 0x000fe20000300000 */
.L_x_634:
[----:B--2---:R-:W2:Y:S02]  /*29920*/  LDL R0, [R1+0x18] ;  /* 0x0000180001007983 */ /* 0x004ea40000100800 */
[----:B--2---:R-:W-:-:S04]  /*29930*/  SHF.L.U32 R0, R0, 0x1f, RZ ;  /* 0x0000001f00007819 */ /* 0x004fc800000006ff */
[----:B------:R-:W2:Y:S02]  /*29940*/  SYNCS.PHASECHK.TRANS64.TRYWAIT P1, [R16+URZ+0x29860], R0 ;  /* 0x02986000100075a7 */ /* 0x000ea4000802017f */
[----:B--2---:R-:W-:Y:S05]  /*29950*/  @!P1 BRA `(.L_x_635) ;  /* 0x0000005000ec9947 */ /* 0x004fea0003800000 */
.L_x_819:
[----:B------:R-:W3:Y:S04]  /*29960*/  LDL R2, [R1+0x30] ;  /* 0x0000300001027983 */ /* 0x000ee80000100800 */
[----:B------:R-:W4:Y:S01]  /*29970*/  LDL R12, [R1+0x2c] ;  /* 0x00002c00010c7983 */ /* 0x000f220000100800 */
[----:B--2---:R-:W-:Y:S01]  /*29980*/  IMAD R0, R19, 0x5000, RZ ;  /* 0x0000500013007824 */ /* 0x004fe200078e02ff */
[----:B------:R-:W-:Y:S05]  /*29990*/  WARPSYNC.ALL ;  /* 0x0000000000007948 */ /* 0x000fea0003800000 */
[----:B-----5:R-:W2:Y:S02]  /*299a0*/  S2R R3, SR_TID.X ;  /* 0x0000000000037919 */ /* 0x020ea40000002100 */
[----:B--2---:R-:W-:Y:S01]  /*299b0*/  LOP3.LUT P1, RZ, R3, 0x4, RZ, 0xc0, !PT ;  /* 0x0000000403ff7812 */ /* 0x004fe2000782c0ff */
[----:B------:R-:W-:-:S05]  /*299c0*/  IMAD.MOV.U32 R3, RZ, RZ, 0x40 ;  /* 0x00000040ff037424 */ /* 0x000fca00078e00ff */
[----:B------:R-:W-:Y:S02]  /*299d0*/  SEL R3, R3, 0xffffffc0, !P1 ;  /* 0xffffffc003037807 */ /* 0x000fe40004800000 */
[----:B---3--:R-:W-:-:S04]  /*299e0*/  LOP3.LUT R2, R0, R2, RZ, 0xfc, !PT ;  /* 0x0000000200027212 */ /* 0x008fc800078efcff */
[----:B------:R-:W-:Y:S02]  /*299f0*/  IADD3 R2, R18, R2, RZ ;  /* 0x0000000212027210 */ /* 0x000fe40007ffe0ff */
[----:B----4-:R-:W-:-:S03]  /*29a00*/  LOP3.LUT R0, R0, R12, RZ, 0xfc, !PT ;  /* 0x0000000c00007212 */ /* 0x010fc600078efcff */
[----:B0-----:R-:W0:Y:S01]  /*29a10*/  LDSM.16.MT88.4 R4, [R2+0xa400] ;  /* 0x00a400000204783b */ /* 0x001e220000004200 */
[----:B------:R-:W-:Y:S02]  /*29a20*/  IMAD.IADD R3, R3, 0x1, R2 ;  /* 0x0000000103037824 */ /* 0x000fe400078e0202 */
[----:B------:R-:W-:Y:S01]  /*29a30*/  IMAD.IADD R0, R18, 0x1, R0 ;  /* 0x0000000112007824 */ /* 0x000fe200078e0200 */
[C-C-:B0-----:R-:W-:Y:S02]  /*29a40*/  PRMT R8, R4.reuse, 0x6420, R5.reuse ;  /* 0x0000642004087816 */ /* 0x141fe40000000005 */
[----:B------:R-:W-:Y:S02]  /*29a50*/  PRMT R9, R4, 0x7531, R5 ;  /* 0x0000753104097816 */ /* 0x000fe40000000005 */
[C-C-:B------:R-:W-:Y:S02]  /*29a60*/  PRMT R10, R6.reuse, 0x6420, R7.reuse ;  /* 0x00006420060a7816 */ /* 0x140fe40000000007 */
[----:B------:R-:W-:-:S02]  /*29a70*/  PRMT R11, R6, 0x7531, R7 ;  /* 0x00007531060b7816 */ /* 0x000fc40000000007 */
[----:B------:R-:W0:Y:S04]  /*29a80*/  LDSM.16.MT88.4 R4, [R3+0xa400] ;  /* 0x00a400000304783b */ /* 0x000e280000004200 */
[----:B------:R0:W-:Y:S02]  /*29a90*/  STSM.16.M88.4 [R0+0x400], R8 ;  /* 0x0004000800007844 */ /* 0x0001e40000000200 */
        /* <DEDUP_REMOVED lines=61> */
.L_x_636:
[----:B------:R-:W3:Y:S01]  /*29e70*/  LDL.LU R2, [R1+0x18] ;  /* 0x0000180001027983 */ /* 0x000ee20000300800 */
[----:B0-----:R0:W-:Y:S01]  /*29e80*/  SYNCS.ARRIVE.TRANS64.A1T0 RZ, [R16+URZ+0x29850], RZ ;  /* 0x029850ff10ff79a7 */ /* 0x0011e2000810003f */
[----:B------:R-:W-:Y:S01]  /*29e90*/  VIADD R19, R19, 0x1 ;  /* 0x0000000113137836 */ /* 0x000fe20000000000 */
[----:B0-----:R-:W-:-:S04]  /*29ea0*/  @!P0 IADD3 R16, R16, 0x29880, RZ ;  /* 0x0002988010108810 */ /* 0x001fc80007ffe0ff */
[----:B------:R-:W-:Y:S01]  /*29eb0*/  @!P0 PRMT R16, RZ, 0x654, R16 ;  /* 0x00000654ff108816 */ /* 0x000fe20000000010 */
[----:B------:R-:W-:Y:S06]  /*29ec0*/  BAR.SYNC.DEFER_BLOCKING 0x2, 0x80 ;  /* 0x0082000000007b1d */ /* 0x000fec0000010000 */
[----:B------:R0:W-:Y:S01]  /*29ed0*/  @!P0 SYNCS.ARRIVE.TRANS64.RED.A1T0 RZ, [R16+URZ], RZ ;  /* 0x000000ff10ff89a7 */ /* 0x0001e2000810043f */
[----:B------:R-:W-:-:S04]  /*29ee0*/  ISETP.NE.AND P0, PT, R19, 0x2, PT ;  /* 0x000000021300780c */ /* 0x000fc80003f05270 */
[----:B--2---:R-:W-:Y:S02]  /*29ef0*/  SEL R0, RZ, 0x1, P0 ;  /* 0x00000001ff007807 */ /* 0x004fe40000000000 */
[----:B------:R-:W-:Y:S02]  /*29f00*/  SEL R19, R19, RZ, P0 ;  /* 0x000000ff13137207 */ /* 0x000fe40000000000 */
[----:B---3--:R-:W-:-:S05]  /*29f10*/  LOP3.LUT R2, R2, R0, RZ, 0x3c, !PT ;  /* 0x0000000002027212 */ /* 0x008fca00078e3cff */
[----:B------:R0:W-:Y:S02]  /*29f20*/  STL [R1+0x18], R2 ;  /* 0x0000180201007387 */ /* 0x0001e40000100800 */
.L_x_581:
[----:B--2---:R-:W2:Y:S02]  /*29f30*/  LDL R0, [R1+0x10] ;  /* 0x0000100001007983 */ /* 0x004ea40000100800 */
[----:B--2---:R-:W-:-:S13]  /*29f40*/  LOP3.LUT P0, RZ, R0, 0x2, RZ, 0xc0, !PT ;  /* 0x0000000200ff7812 */ /* 0x004fda000780c0ff */
[----:B------:R-:W-:Y:S05]  /*29f50*/  @!P0 BRA `(.L_x_637) ;  /* 0x00000000002c8947 */ /* 0x000fea0003800000 */
[----:B------:R-:W-:Y:S05]  /*29f60*/  WARPSYNC.ALL ;  /* 0x0000000000007948 */ /* 0x000fea0003800000 */
[----:B------:R-:W2:Y:S08]  /*29f70*/  S2UR UR5, SR_CgaCtaId ;  /* 0x00000000000579c3 */ /* 0x000eb00000008800 */
[----:B------:R-:W-:Y:S06]  /*29f80*/  BAR.SYNC.DEFER_BLOCKING 0x5, 0x180 ;  /* 0x0146000000007b1d */ /* 0x000fec0000010000 */
[----:B------:R-:W-:-:S02]  /*29f90*/  UMOV UR4, 0x400 ;  /* 0x0000040000047882 */ /* 0x000fc40000000000 */
[----:B--2---:R-:W-:-:S06]  /*29fa0*/  ULEA UR4, UR5, UR4, 0x18 ;  /* 0x0000000405047291 */ /* 0x004fcc000f8ec03f */
[----:B------:R-:W-:-:S05]  /*29fb0*/  IMAD.U32 R18, RZ, RZ, UR4 ;  /* 0x00000004ff127e24 */ /* 0x000fca000f8e00ff */
[----:B01----:R-:W0:Y:S04]  /*29fc0*/  LDS.128 R4, [R18+0x298d0] ;  /* 0x0298d00012047984 */ /* 0x003e280000000c00 */
[----:B0-----:R1:W-:Y:S04]  /*29fd0*/  STL.64 [R1], R4 ;  /* 0x0000000401007387 */ /* 0x0013e80000100a00 */
[----:B------:R1:W-:Y:S01]  /*29fe0*/  STL.64 [R1+0x8], R6 ;  /* 0x0000080601007387 */ /* 0x0003e20000100a00 */
[----:B------:R-:W-:Y:S06]  /*29ff0*/  BAR.ARV 0x4, 0x180 ;  /* 0x0106000000007b1d */ /* 0x000fec0000002000 */
[----:B------:R-:W-:Y:S05]  /*2a000*/  BRA `(.L_x_638) ;  /* 0x0000000c00247947 */ /* 0x000fea0003800000 */
.L_x_637:
[----:B------:R-:W0:Y:S01]  /*2a010*/  S2R R0, SR_TID.X ;  /* 0x0000000000007919 */ /* 0x000e220000002100 */
[----:B------:R-:W-:Y:S01]  /*2a020*/  UMOV UR4, 0xffffffff ;  /* 0xffffffff00047882 */ /* 0x000fe20000000000 */
[----:B0-----:R-:W-:-:S04]  /*2a030*/  LOP3.LUT R16, R0, 0x1f, RZ, 0xc0, !PT ;  /* 0x0000001f00107812 */ /* 0x001fc800078ec0ff */
[----:B------:R-:W-:Y:S01]  /*2a040*/  ISETP.NE.AND P0, PT, R16, 0x1f, PT ;  /* 0x0000001f1000780c */ /* 0x000fe20003f05270 */
[----:B------:R-:W-:-:S12]  /*2a050*/  BRA.DIV UR4, `(.L_x_639) ;  /* 0x0000004e04407947 */ /* 0x000fd8000b800000 */
[----:B------:R-:W2:Y:S01]  /*2a060*/  LDL.LU R2, [R1] ;  /* 0x0000000001027983 */ /* 0x000ea20000300800 */
[----:B------:R-:W-:-:S03]  /*2a070*/  ULDC UR4, c[0x0][0xc3c] ;  /* 0x00030f0000047ab9 */ /* 0x000fc60000000800 */
[----:B------:R-:W3:Y:S01]  /*2a080*/  LDL R7, [R1+0xc] ;  /* 0x00000c0001077983 */ /* 0x000ee20000100800 */
[----:B--2---:R-:W-:Y:S01]  /*2a090*/  MOV R10, R2 ;  /* 0x00000002000a7202 */ /* 0x004fe20000000f00 */
[----:B---3--:R-:W-:-:S05]  /*2a0a0*/  IMAD.IADD R0, R7, 0x1, R16 ;  /* 0x0000000107007824 */ /* 0x008fca00078e0210 */
[----:B------:R-:W-:-:S13]  /*2a0b0*/  ISETP.GE.OR P1, PT, R0, UR4, !P0 ;  /* 0x0000000400007c0c */ /* 0x000fda000c726670 */
[----:B------:R-:W0:Y:S08]  /*2a0c0*/  @!P1 LDC.64 R2, c[0x0][0xc80] ;  /* 0x00032000ff029b82 */ /* 0x000e300000000a00 */
[----:B-1----:R-:W1:Y:S01]  /*2a0d0*/  @!P1 LDC.64 R6, c[0x0][0xc78] ;  /* 0x00031e00ff069b82 */ /* 0x002e620000000a00 */
[----:B0-----:R-:W-:-:S05]  /*2a0e0*/  @!P1 IMAD.WIDE R2, R0, 0x4, R2 ;  /* 0x0000000400029825 */ /* 0x001fca00078e0202 */
[----:B------:R1:W2:Y:S02]  /*2a0f0*/  @!P1 LDG.E R8, desc[UR54][R2.64] ;  /* 0x0000003602089981 */ /* 0x0002a4000c1e1900 */
[----:B-1----:R-:W-:-:S06]  /*2a100*/  @!P1 IMAD.WIDE R2, R0, 0x4, R6 ;  /* 0x0000000400029825 */ /* 0x002fcc00078e0206 */
[----:B------:R-:W3:Y:S01]  /*2a110*/  @!P1 LDG.E R2, desc[UR54][R2.64] ;  /* 0x0000003602029981 */ /* 0x000ee2000c1e1900 */
[----:B------:R-:W-:Y:S01]  /*2a120*/  IMAD.MOV.U32 R6, RZ, RZ, RZ ;  /* 0x000000ffff067224 */ /* 0x000fe200078e00ff */
[C---:B------:R-:W-:Y:S01]  /*2a130*/  ISETP.GE.U32.AND P2, PT, R16.reuse, 0x2, PT ;  /* 0x000000021000780c */ /* 0x040fe20003f46070 */
[----:B------:R-:W-:Y:S01]  /*2a140*/  IMAD.MOV.U32 R4, RZ, RZ, RZ ;  /* 0x000000ffff047224 */ /* 0x000fe200078e00ff */
[C---:B------:R-:W-:Y:S01]  /*2a150*/  ISETP.GE.U32.AND P3, PT, R16.reuse, 0x4, PT ;  /* 0x000000041000780c */ /* 0x040fe20003f66070 */
[----:B------:R-:W-:Y:S01]  /*2a160*/  SHFL.IDX PT, R5, R10, RZ, 0x1f ;  /* 0x00001fff0a057589 */ /* 0x000fe200000e0000 */
[C---:B------:R-:W-:Y:S02]  /*2a170*/  ISETP.GE.U32.AND P4, PT, R16.reuse, 0x8, PT ;  /* 0x000000081000780c */ /* 0x040fe40003f86070 */
[----:B------:R-:W-:Y:S01]  /*2a180*/  ISETP.GE.U32.AND P5, PT, R16, 0x10, PT ;  /* 0x000000101000780c */ /* 0x000fe20003fa6070 */
[----:B------:R-:W-:Y:S01]  /*2a190*/  SHFL.IDX PT, R0, R10, 0x1, 0x1f ;  /* 0x00201f000a007f89 */ /* 0x000fe200000e0000 */
[----:B--2---:R-:W-:-:S02]  /*2a1a0*/  @!P1 IMAD.MOV.U32 R4, RZ, RZ, R8 ;  /* 0x000000ffff049224 */ /* 0x004fc400078e0008 */
[----:B------:R-:W-:Y:S01]  /*2a1b0*/  IMAD.MOV.U32 R8, RZ, RZ, RZ ;  /* 0x000000ffff087224 */ /* 0x000fe200078e00ff */
[----:B---3--:R-:W-:Y:S02]  /*2a1c0*/  @!P1 MOV R6, R2 ;  /* 0x0000000200069202 */ /* 0x008fe40000000f00 */
[----:B------:R-:W-:-:S03]  /*2a1d0*/  ISETP.NE.AND P1, PT, R16, RZ, PT ;  /* 0x000000ff1000720c */ /* 0x000fc60003f25270 */
[----:B------:R-:W-:-:S05]  /*2a1e0*/  IMAD R2, R6, R4, RZ ;  /* 0x0000000406027224 */ /* 0x000fca00078e02ff */
        /* <DEDUP_REMOVED lines=15> */
[----:B------:R0:W1:Y:S02]  /*2a2e0*/  SHFL.IDX PT, R9, R3, 0x1f, 0x1f ;  /* 0x03e01f0003097f89 */ /* 0x00006400000e0000 */
.L_x_829:
[----:B------:R-:W-:Y:S01]  /*2a2f0*/  ULDC UR4, c[0x0][0xc38] ;  /* 0x00030e0000047ab9 */ /* 0x000fe20000000800 */
[----:B------:R-:W-:Y:S02]  /*2a300*/  IMAD.MOV.U32 R7, RZ, RZ, R3 ;  /* 0x000000ffff077224 */ /* 0x000fe400078e0003 */
[----:B------:R-:W-:-:S04]  /*2a310*/  IMAD.U32 R2, RZ, RZ, UR4 ;  /* 0x00000004ff027e24 */ /* 0x000fc8000f8e00ff */
[----:B-1----:R-:W-:-:S05]  /*2a320*/  IMAD R9, R9, R2, RZ ;  /* 0x0000000209097224 */ /* 0x002fca00078e02ff */
[----:B------:R-:W-:-:S04]  /*2a330*/  IADD3 R0, R0, R9, RZ ;  /* 0x0000000900007210 */ /* 0x000fc80007ffe0ff */
[----:B------:R-:W-:-:S13]  /*2a340*/  ISETP.GT.AND P6, PT, R0, R5, PT ;  /* 0x000000050000720c */ /* 0x000fda0003fc4270 */
[----:B------:R-:W-:Y:S05]  /*2a350*/  @P6 BRA `(.L_x_640) ;  /* 0x0000000000ac6947 */ /* 0x000fea0003800000 */
.L_x_643:
[----:B0-----:R-:W2:Y:S01]  /*2a360*/  LDL.LU R3, [R1+0xc] ;  /* 0x00000c0001037983 */ /* 0x001ea20000300800 */
[----:B------:R-:W0:Y:S01]  /*2a370*/  LDC R2, c[0x0][0xc3c] ;  /* 0x00030f00ff027b82 */ /* 0x000e220000000800 */
[----:B--2---:R-:W-:-:S05]  /*2a380*/  VIADD R3, R3, 0x1f ;  /* 0x0000001f03037836 */ /* 0x004fca0000000000 */
[----:B0-----:R-:W-:-:S13]  /*2a390*/  ISETP.GE.AND P6, PT, R3, R2, PT ;  /* 0x000000020300720c */ /* 0x001fda0003fc6270 */
[----:B------:R-:W-:Y:S05]  /*2a3a0*/  @P6 BRA `(.L_x_641) ;  /* 0x0000000400d46947 */ /* 0x000fea0003800000 */
[----:B------:R-:W0:Y:S01]  /*2a3b0*/  S2R R4, SR_TID.X ;  /* 0x0000000000047919 */ /* 0x000e220000002100 */
[----:B------:R1:W-:Y:S01]  /*2a3c0*/  STL [R1+0xc], R3 ;  /* 0x00000c0301007387 */ /* 0x0003e20000100800 */
[----:B0-----:R-:W-:-:S05]  /*2a3d0*/  LOP3.LUT R4, R4, 0x1f, RZ, 0xc0, !PT ;  /* 0x0000001f04047812 */ /* 0x001fca00078ec0ff */
[----:B------:R-:W-:Y:S01]  /*2a3e0*/  IMAD.IADD R6, R3, 0x1, R4 ;  /* 0x0000000103067824 */ /* 0x000fe200078e0204 */
[----:B------:R-:W-:-:S04]  /*2a3f0*/  MOV R4, RZ ;  /* 0x000000ff00047202 */ /* 0x000fc80000000f00 */
[----:B------:R-:W-:-:S13]  /*2a400*/  ISETP.GE.OR P6, PT, R6, R2, !P0 ;  /* 0x000000020600720c */ /* 0x000fda00047c6670 */
[----:B-1----:R-:W0:Y:S02]  /*2a410*/  @!P6 LDC.64 R2, c[0x0][0xc80] ;  /* 0x00032000ff02eb82 */ /* 0x002e240000000a00 */
[----:B0-----:R-:W-:-:S05]  /*2a420*/  @!P6 IMAD.WIDE R2, R6, 0x4, R2 ;  /* 0x000000040602e825 */ /* 0x001fca00078e0202 */
[----:B------:R0:W2:Y:S02]  /*2a430*/  @!P6 LDG.E R4, desc[UR54][R2.64] ;  /* 0x000000360204e981 */ /* 0x0000a4000c1e1900 */
[----:B0-----:R-:W0:Y:S02]  /*2a440*/  @!P6 LDC.64 R2, c[0x0][0xc78] ;  /* 0x00031e00ff02eb82 */ /* 0x001e240000000a00 */
[----:B0-----:R-:W-:-:S04]  /*2a450*/  @!P6 IMAD.WIDE R2, R6, 0x4, R2 ;  /* 0x000000040602e825 */ /* 0x001fc800078e0202 */
[----:B------:R-:W-:-:S06]  /*2a460*/  IMAD.MOV.U32 R6, RZ, RZ, RZ ;  /* 0x000000ffff067224 */ /* 0x000fcc00078e00ff */
[----:B------:R-:W2:Y:S01]  /*2a470*/  @!P6 LDG.E R6, desc[UR54][R2.64] ;  /* 0x000000360206e981 */ /* 0x000ea2000c1e1900 */
[----:B------:R-:W-:Y:S01]  /*2a480*/  UMOV UR4, 0xffffffff ;  /* 0xffffffff00047882 */ /* 0x000fe20000000000 */
[----:B--2---:R-:W-:Y:S02]  /*2a490*/  IMAD R2, R6, R4, RZ ;  /* 0x0000000406027224 */ /* 0x004fe400078e02ff */
[----:B------:R-:W-:Y:S05]  /*2a4a0*/  BRA.DIV UR4, `(.L_x_642) ;  /* 0x0000004e048c7947 */ /* 0x000fea000b800000 */
        /* <DEDUP_REMOVED lines=15> */
[----:B------:R0:W1:Y:S02]  /*2a5a0*/  SHFL.IDX PT, R9, R7, 0x1f, 0x1f ;  /* 0x03e01f0007097f89 */ /* 0x00006400000e0000 */
.L_x_837:
[----:B------:R-:W-:Y:S02]  /*2a5b0*/  ULDC UR4, c[0x0][0xc38] ;  /* 0x00030e0000047ab9 */ /* 0x000fe40000000800 */
[----:B------:R-:W-:-:S04]  /*2a5c0*/  IMAD.U32 R2, RZ, RZ, UR4 ;  /* 0x00000004ff027e24 */ /* 0x000fc8000f8e00ff */
[----:B-1----:R-:W-:-:S05]  /*2a5d0*/  IMAD R9, R9, R2, RZ ;  /* 0x0000000209097224 */ /* 0x002fca00078e02ff */
[----:B------:R-:W-:-:S04]  /*2a5e0*/  IADD3 R0, R9, R0, RZ ;  /* 0x0000000009007210 */ /* 0x000fc80007ffe0ff */
[----:B------:R-:W-:-:S13]  /*2a5f0*/  ISETP.GT.AND P6, PT, R0, R5, PT ;  /* 0x000000050000720c */ /* 0x000fda0003fc4270 */
[----:B------:R-:W-:Y:S05]  /*2a600*/  @!P6 BRA `(.L_x_643) ;  /* 0xfffffffc0054e947 */ /* 0x000fea000383ffff */
.L_x_640:
[----:B------:R-:W-:Y:S01]  /*2a610*/  IMAD.IADD R9, R0, 0x1, -R9 ;  /* 0x0000000100097824 */ /* 0x000fe200078e0a09 */
[----:B------:R-:W-:-:S03]  /*2a620*/  UMOV UR4, 0xffffffff ;  /* 0xffffffff00047882 */ /* 0x000fc60000000000 */
[----:B------:R-:W-:-:S05]  /*2a630*/  IMAD R0, R7, R2, R9 ;  /* 0x0000000207007224 */ /* 0x000fca00078e0209 */
[----:B------:R-:W-:Y:S01]  /*2a640*/  ISETP.GT.AND P6, PT, R0, R5, PT ;  /* 0x000000050000720c */ /* 0x000fe20003fc4270 */
[----:B------:R-:W-:-:S12]  /*2a650*/  BRA.DIV UR4, `(.L_x_644) ;  /* 0x0000004e04f87947 */ /* 0x000fd8000b800000 */
[----:B0-----:R-:W-:-:S04]  /*2a660*/  VOTE.ANY R3, PT, !P6 ;  /* 0x0000000000037806 */ /* 0x001fc800070e0100 */
[----:B------:R-:W0:Y:S02]  /*2a670*/  POPC R0, R3 ;  /* 0x0000000300007309 */ /* 0x000e240000000000 */
[----:B0-----:R0:W1:Y:S04]  /*2a680*/  SHFL.IDX PT, R4, R4, R0, 0x1f ;  /* 0x00001f0004047589 */ /* 0x00106800000e0000 */
[----:B------:R0:W2:Y:S02]  /*2a690*/  SHFL.IDX PT, R6, R6, R0, 0x1f ;  /* 0x00001f0006067589 */ /* 0x0000a400000e0000 */
.L_x_842:
[----:B------:R-:W-:-:S13]  /*2a6a0*/  ISETP.NE.AND P0, PT, R3, RZ, PT ;  /* 0x000000ff0300720c */ /* 0x000fda0003f05270 */
[----:B------:R-:W-:Y:S05]  /*2a6b0*/  @!P0 BRA `(.L_x_645) ;  /* 0x0000000000148947 */ /* 0x000fea0003800000 */
[----:B------:R-:W-:Y:S01]  /*2a6c0*/  UMOV UR4, 0xffffffff ;  /* 0xffffffff00047882 */ /* 0x000fe20000000000 */
[----:B------:R-:W-:Y:S02]  /*2a6d0*/  VIADD R12, R0, 0xffffffff ;  /* 0xffffffff000c7836 */ /* 0x000fe40000000000 */
[----:B------:R-:W-:Y:S05]  /*2a6e0*/  BRA.DIV UR4, `(.L_x_646) ;  /* 0x0000005204307947 */ /* 0x000fea000b800000 */
[----:B------:R3:W4:Y:S02]  /*2a6f0*/  SHFL.IDX PT, R7, R7, R12, 0x1f ;  /* 0x00001f0c07077589 */ /* 0x00072400000e0000 */
.L_x_845:
[----:B----4-:R-:W-:-:S07]  /*2a700*/  IMAD.MOV.U32 R8, RZ, RZ, R7 ;  /* 0x000000ffff087224 */ /* 0x010fce00078e0007 */
.L_x_645:
[----:B------:R-:W4:Y:S01]  /*2a710*/  LDL.LU R10, [R1+0xc] ;  /* 0x00000c00010a7983 */ /* 0x000f220000300800 */
[----:B-1----:R-:W-:Y:S01]  /*2a720*/  IABS R7, R4 ;  /* 0x0000000400077213 */ /* 0x002fe20000000000 */
[----:B------:R-:W-:-:S03]  /*2a730*/  IMAD R8, R8, R2, R9 ;  /* 0x0000000208087224 */ /* 0x000fc600078e0209 */
[----:B------:R-:W1:Y:S02]  /*2a740*/  I2F.RP R2, R7 ;  /* 0x0000000700027306 */ /* 0x000e640000209400 */
[----:B------:R5:W-:Y:S02]  /*2a750*/  STL [R1], R8 ;  /* 0x0000000801007387 */ /* 0x000be40000100800 */
[----:B-----5:R-:W-:-:S04]  /*2a760*/  IMAD.IADD R8, R5, 0x1, -R8 ;  /* 0x0000000105087824 */ /* 0x020fc800078e0a08 */
[----:B-1----:R-:W1:Y:S02]  /*2a770*/  MUFU.RCP R2, R2 ;  /* 0x0000000200027308 */ /* 0x002e640000001000 */
[----:B-1----:R-:W-:-:S06]  /*2a780*/  IADD3 R2, R2, 0xffffffe, RZ ;  /* 0x0ffffffe02027810 */ /* 0x002fcc0007ffe0ff */
[----:B------:R-:W1:Y:S02]  /*2a790*/  F2I.FTZ.U32.TRUNC.NTZ R3, R2 ;  /* 0x0000000200037305 */ /* 0x000e64000021f000 */
[----:B-1----:R-:W-:-:S04]  /*2a7a0*/  IMAD.MOV R2, RZ, RZ, -R3 ;  /* 0x000000ffff027224 */ /* 0x002fc800078e0a03 */
[----:B------:R-:W-:Y:S02]  /*2a7b0*/  IMAD R9, R2, R7, RZ ;  /* 0x0000000702097224 */ /* 0x000fe400078e02ff */
[----:B------:R-:W-:-:S04]  /*2a7c0*/  IMAD.MOV.U32 R2, RZ, RZ, RZ ;  /* 0x000000ffff027224 */ /* 0x000fc800078e00ff */
[----:B------:R-:W-:Y:S01]  /*2a7d0*/  IMAD.HI.U32 R9, R3, R9, R2 ;  /* 0x0000000903097227 */ /* 0x000fe200078e0002 */
[----:B------:R-:W-:Y:S02]  /*2a7e0*/  IABS R3, R4 ;  /* 0x0000000400037213 */ /* 0x000fe40000000000 */
[----:B------:R-:W-:Y:S02]  /*2a7f0*/  IABS R2, R8 ;  /* 0x0000000800027213 */ /* 0x000fe40000000000 */
[----:B------:R-:W-:-:S03]  /*2a800*/  IADD3 R3, RZ, -R3, RZ ;  /* 0x80000003ff037210 */ /* 0x000fc60007ffe0ff */
        /* <DEDUP_REMOVED lines=8> */
[----:B------:R-:W1:Y:S07]  /*2a890*/  I2F.RP R2, R7 ;  /* 0x0000000700027306 */ /* 0x000e6e0000209400 */
[----:B------:R-:W-:Y:S01]  /*2a8a0*/  @P0 VIADD R5, R5, 0x1 ;  /* 0x0000000105050836 */ /* 0x000fe20000000000 */
[----:B-1----:R-:W1:Y:S02]  /*2a8b0*/  MUFU.RCP R2, R2 ;  /* 0x0000000200027308 */ /* 0x002e640000001000 */
[----:B-1----:R-:W-:-:S06]  /*2a8c0*/  VIADD R2, R2, 0xffffffe ;  /* 0x0ffffffe02027836 */ /* 0x002fcc0000000000 */
[----:B------:R-:W1:Y:S02]  /*2a8d0*/  F2I.FTZ.U32.TRUNC.NTZ R3, R2 ;  /* 0x0000000200037305 */ /* 0x000e64000021f000 */
[----:B-1----:R-:W-:-:S04]  /*2a8e0*/  IMAD.MOV R2, RZ, RZ, -R3 ;  /* 0x000000ffff027224 */ /* 0x002fc800078e0a03 */
[----:B------:R-:W-:Y:S01]  /*2a8f0*/  IMAD R9, R2, R7, RZ ;  /* 0x0000000702097224 */ /* 0x000fe200078e02ff */
[----:B------:R-:W-:-:S05]  /*2a900*/  MOV R2, RZ ;  /* 0x000000ff00027202 */ /* 0x000fca0000000f00 */
[----:B------:R-:W-:Y:S01]  /*2a910*/  IMAD.HI.U32 R2, R3, R9, R2 ;  /* 0x0000000903027227 */ /* 0x000fe200078e0002 */
[----:B------:R-:W-:Y:S02]  /*2a920*/  LOP3.LUT R3, R8, R4, RZ, 0x3c, !PT ;  /* 0x0000000408037212 */ /* 0x000fe400078e3cff */
[----:B------:R-:W-:Y:S02]  /*2a930*/  IABS R9, R6 ;  /* 0x0000000600097213 */ /* 0x000fe40000000000 */
[----:B------:R-:W-:Y:S02]  /*2a940*/  ISETP.GE.AND P2, PT, R3, RZ, PT ;  /* 0x000000ff0300720c */ /* 0x000fe40003f46270 */
[----:B------:R-:W-:-:S11]  /*2a950*/  IADD3 R9, RZ, -R9, RZ ;  /* 0x80000009ff097210 */ /* 0x000fd60007ffe0ff */
[----:B------:R-:W-:Y:S01]  /*2a960*/  @!P2 IMAD.MOV R5, RZ, RZ, -R5 ;  /* 0x000000ffff05a224 */ /* 0x000fe200078e0a05 */
[----:B------:R-:W-:-:S04]  /*2a970*/  @!P1 LOP3.LUT R5, RZ, R4, RZ, 0x33, !PT ;  /* 0x00000004ff059212 */ /* 0x000fc800078e33ff */
[-C--:B------:R-:W-:Y:S01]  /*2a980*/  IABS R3, R5.reuse ;  /* 0x0000000500037213 */ /* 0x080fe20000000000 */
[----:B------:R-:W-:-:S04]  /*2a990*/  IMAD R4, R4, R5, RZ ;  /* 0x0000000504047224 */ /* 0x000fc800078e02ff */
[----:B------:R-:W-:Y:S01]  /*2a9a0*/  IMAD.HI.U32 R2, R2, R3, RZ ;  /* 0x0000000302027227 */ /* 0x000fe200078e00ff */
[----:B------:R-:W-:-:S03]  /*2a9b0*/  IADD3 R4, R8, -R4, RZ ;  /* 0x8000000408047210 */ /* 0x000fc60007ffe0ff */
[----:B------:R-:W-:-:S05]  /*2a9c0*/  IMAD R3, R2, R9, R3 ;  /* 0x0000000902037224 */ /* 0x000fca00078e0203 */
        /* <DEDUP_REMOVED lines=8> */
[----:B------:R-:W-:Y:S02]  /*2aa50*/  @!P2 IADD3 R2, -R2, RZ, RZ ;  /* 0x000000ff0202a210 */ /* 0x000fe40007ffe1ff */
[----:B------:R-:W-:-:S05]  /*2aa60*/  @!P1 LOP3.LUT R2, RZ, R6, RZ, 0x33, !PT ;  /* 0x00000006ff029212 */ /* 0x000fca00078e33ff */
[--C-:B------:R-:W-:Y:S02]  /*2aa70*/  IMAD.MOV R3, RZ, RZ, -R2.reuse ;  /* 0x000000ffff037224 */ /* 0x100fe400078e0a02 */
[C---:B------:R-:W-:Y:S02]  /*2aa80*/  IMAD R2, R6.reuse, 0x1000000, R2 ;  /* 0x0100000006027824 */ /* 0x040fe400078e0202 */
[----:B------:R-:W-:Y:S02]  /*2aa90*/  IMAD R3, R6, R3, R5 ;  /* 0x0000000306037224 */ /* 0x000fe400078e0205 */
[----:B----4-:R-:W-:Y:S02]  /*2aaa0*/  IMAD.IADD R10, R0, 0x1, R10 ;  /* 0x00000001000a7824 */ /* 0x010fe400078e020a */
[----:B0-----:R-:W-:-:S05]  /*2aab0*/  IMAD R0, R3, 0x10000, R2 ;  /* 0x0001000003007824 */ /* 0x001fca00078e0202 */
[----:B------:R1:W-:Y:S04]  /*2aac0*/  STL [R1+0x8], R0 ;  /* 0x0000080001007387 */ /* 0x0003e80000100800 */
[----:B------:R1:W-:Y:S04]  /*2aad0*/  STL [R1+0xc], R10 ;  /* 0x00000c0a01007387 */ /* 0x0003e80000100800 */
[----:B------:R1:W-:Y:S01]  /*2aae0*/  STL [R1+0x4], R4 ;  /* 0x0000040401007387 */ /* 0x0003e20000100800 */
[----:B------:R-:W-:Y:S05]  /*2aaf0*/  BRA `(.L_x_647) ;  /* 0x0000000000287947 */ /* 0x000fea0003800000 */
.L_x_641:
[----:B------:R-:W-:Y:S01]  /*2ab00*/  UMOV UR4, URZ ;  /* 0x0000003f00047c82 */ /* 0x000fe20008000000 */
[----:B------:R-:W-:Y:S01]  /*2ab10*/  ULDC UR6, c[0x0][0xc3c] ;  /* 0x00030f0000067ab9 */ /* 0x000fe20000000800 */
[----:B------:R-:W-:Y:S01]  /*2ab20*/  UMOV UR5, URZ ;  /* 0x0000003f00057c82 */ /* 0x000fe20008000000 */
[----:B------:R-:W-:Y:S01]  /*2ab30*/  IMAD.U32 R3, RZ, RZ, UR4 ;  /* 0x00000004ff037e24 */ /* 0x000fe2000f8e00ff */
[----:B------:R-:W-:Y:S01]  /*2ab40*/  MOV R0, UR6 ;  /* 0x0000000600007c02 */ /* 0x000fe20008000f00 */
[----:B------:R-:W-:Y:S01]  /*2ab50*/  IMAD.U32 R2, RZ, RZ, UR5 ;  /* 0x00000005ff027e24 */ /* 0x000fe2000f8e00ff */
[----:B------:R0:W-:Y:S04]  /*2ab60*/  STL [R1], R5 ;  /* 0x0000000501007387 */ /* 0x0001e80000100800 */
[----:B------:R0:W-:Y:S04]  /*2ab70*/  STL [R1+0x4], R3 ;  /* 0x0000040301007387 */ /* 0x0001e80000100800 */
[----:B------:R0:W-:Y:S04]  /*2ab80*/  STL [R1+0xc], R0 ;  /* 0x00000c0001007387 */ /* 0x0001e80000100800 */
[----:B------:R0:W-:Y:S02]  /*2ab90*/  STL [R1+0x8], R2 ;  /* 0x0000080201007387 */ /* 0x0001e40000100800 */
.L_x_647:
[----:B0-----:R-:W2:Y:S04]  /*2aba0*/  LDL R2, [R1+0xc] ;  /* 0x00000c0001027983 */ /* 0x001ea80000100800 */
[----:B------:R-:W4:Y:S04]  /*2abb0*/  LDL R3, [R1+0x8] ;  /* 0x0000080001037983 */ /* 0x000f280000100800 */
[----:B-1----:R-:W5:Y:S04]  /*2abc0*/  LDL R4, [R1] ;  /* 0x0000000001047983 */ /* 0x002f680000100800 */
[----:B------:R-:W5:Y:S01]  /*2abd0*/  LDL R5, [R1+0x4] ;  /* 0x0000040001057983 */ /* 0x000f620000100800 */
[----:B------:R-:W0:Y:S01]  /*2abe0*/  S2R R0, SR_TID.X ;  /* 0x0000000000007919 */ /* 0x000e220000002100 */
[----:B------:R-:W-:Y:S05]  /*2abf0*/  WARPSYNC.ALL ;  /* 0x0000000000007948 */ /* 0x000fea0003800000 */
[----:B0-----:R-:W-:Y:S01]  /*2ac00*/  LOP3.LUT R0, R0, 0x1f, RZ, 0xc0, !PT ;  /* 0x0000001f00007812 */ /* 0x001fe200078ec0ff */
[----:B------:R-:W-:Y:S03]  /*2ac10*/  BAR.SYNC.DEFER_BLOCKING 0x4, 0x180 ;  /* 0x0106000000007b1d */ /* 0x000fe60000010000 */
[----:B------:R-:W-:-:S13]  /*2ac20*/  ISETP.NE.AND P0, PT, R0, RZ, PT ;  /* 0x000000ff0000720c */ /* 0x000fda0003f05270 */
[----:B------:R-:W0:Y:S01]  /*2ac30*/  @!P0 S2R R0, SR_CgaCtaId ;  /* 0x0000000000008919 */ /* 0x000e220000008800 */
[----:B--2---:R-:W-:Y:S01]  /*2ac40*/  IMAD.MOV.U32 R7, RZ, RZ, R2 ;  /* 0x000000ffff077224 */ /* 0x004fe200078e0002 */
[----:B------:R-:W-:Y:S01]  /*2ac50*/  @!P0 MOV R2, 0x400 ;  /* 0x0000040000028802 */ /* 0x000fe20000000f00 */
[----:B----4-:R-:W-:-:S03]  /*2ac60*/  IMAD.MOV.U32 R6, RZ, RZ, R3 ;  /* 0x000000ffff067224 */ /* 0x010fc600078e0003 */
[----:B0-----:R-:W-:-:S05]  /*2ac70*/  @!P0 LEA R18, R0, R2, 0x18 ;  /* 0x0000000200128211 */ /* 0x001fca00078ec0ff */
[----:B-----5:R0:W-:Y:S01]  /*2ac80*/  @!P0 STS.128 [R18+0x298d0], R4 ;  /* 0x0298d00412008388 */ /* 0x0201e20000000c00 */
[----:B------:R-:W-:Y:S06]  /*2ac90*/  BAR.ARV 0x5, 0x180 ;  /* 0x0146000000007b1d */ /* 0x000fec0000002000 */
.L_x_638:
[----:B------:R-:W2:Y:S01]  /*2aca0*/  LDL R0, [R1+0xc] ;  /* 0x00000c0001007983 */ /* 0x000ea20000100800 */
[----:B------:R-:W-:Y:S02]  /*2acb0*/  ULDC UR4, c[0x0][0xc3c] ;  /* 0x00030f0000047ab9 */ /* 0x000fe40000000800 */
[----:B--2---:R-:W-:-:S13]  /*2acc0*/  ISETP.GE.AND P0, PT, R0, UR4, PT ;  /* 0x0000000400007c0c */ /* 0x004fda000bf06270 */
[----:B------:R-:W-:Y:S05]  /*2acd0*/  @!P0 BRA `(.L_x_648) ;  /* 0xffffffa000c48947 */ /* 0x000fea000383ffff */
[----:B------:R-:W-:Y:S05]  /*2ace0*/  BSYNC B7 ;  /* 0x0000000000077941 */ /* 0x000fea0003800000 */
.L_x_536:
[----:B-1----:R-:W4:Y:S01]  /*2acf0*/  LDL.LU R0, [R1+0x5c] ;  /* 0x00005c0001007983 */ /* 0x002f220000300800 */
[----:B------:R-:W-:Y:S01]  /*2ad00*/  BSSY B0, `(.L_x_649) ;  /* 0x000000b000007945 */ /* 0x000fe20003800000 */
[----:B0-2---:R-:W0:Y:S01]  /*2ad10*/  S2R R5, SR_CgaCtaId ;  /* 0x0000000000057919 */ /* 0x005e220000008800 */
[----:B----4-:R-:W-:-:S05]  /*2ad20*/  VIADD R0, R0, 0x1 ;  /* 0x0000000100007836 */ /* 0x010fca0000000000 */
[----:B------:R-:W-:-:S04]  /*2ad30*/  LEA.HI R2, R0, R0, RZ, 0x1 ;  /* 0x0000000000027211 */ /* 0x000fc800078f08ff */
[----:B------:R-:W-:-:S04]  /*2ad40*/  LOP3.LUT R3, R2, 0xfffffffe, RZ, 0xc0, !PT ;  /* 0xfffffffe02037812 */ /* 0x000fc800078ec0ff */
[----:B------:R-:W-:Y:S02]  /*2ad50*/  IADD3 R3, R0, -R3, RZ ;  /* 0x8000000300037210 */ /* 0x000fe40007ffe0ff */
[----:B------:R-:W-:Y:S02]  /*2ad60*/  MOV R0, 0x400 ;  /* 0x0000040000007802 */ /* 0x000fe40000000f00 */
[----:B------:R-:W-:Y:S02]  /*2ad70*/  SHF.L.U32 R3, R3, 0x1f, RZ ;  /* 0x0000001f03037819 */ /* 0x000fe400000006ff */
[----:B0-----:R-:W-:-:S04]  /*2ad80*/  LEA R0, R5, R0, 0x18 ;  /* 0x0000000005007211 */ /* 0x001fc800078ec0ff */
[----:B------:R-:W0:Y:S02]  /*2ad90*/  SYNCS.PHASECHK.TRANS64.TRYWAIT P0, [R0+URZ+0x29820], R3 ;  /* 0x02982003000075a7 */ /* 0x000e24000800017f */
[----:B0-----:R-:W-:Y:S05]  /*2ada0*/  @!P0 BRA `(.L_x_650) ;  /* 0x0000004800a88947 */ /* 0x001fea0003800000 */
.L_x_846:
[----:B------:R-:W-:Y:S05]  /*2adb0*/  BSYNC B0 ;  /* 0x0000000000007941 */ /* 0x000fea0003800000 */
.L_x_649:
[----:B------:R-:W-:-:S03]  /*2adc0*/  UMOV UR4, 0xffffffff ;  /* 0xffffffff00047882 */ /* 0x000fc60000000000 */
[----:B------:R-:W-:Y:S05]  /*2add0*/  BRA.DIV UR4, `(.L_x_651) ;  /* 0x0000004a04b07947 */ /* 0x000fea000b800000 */
[----:B------:R-:W1:Y:S02]  /*2ade0*/  S2R R2, SR_TID.X ;  /* 0x0000000000027919 */ /* 0x000e640000002100 */
[----:B-1----:R-:W-:-:S04]  /*2adf0*/  SHF.R.U32.HI R2, RZ, 0x5, R2 ;  /* 0x00000005ff027819 */ /* 0x002fc80000011602 */
[----:B------:R-:W-:-:S05]  /*2ae00*/  LOP3.LUT R2, R2, 0x3, RZ, 0xc0, !PT ;  /* 0x0000000302027812 */ /* 0x000fca00078ec0ff */
[----:B------:R1:W2:Y:S02]  /*2ae10*/  SHFL.IDX PT, R14, R2, RZ, 0x1f ;  /* 0x00001fff020e7589 */ /* 0x0002a400000e0000 */
.L_x_849:
[----:B--2---:R-:W-:-:S13]  /*2ae20*/  ISETP.NE.AND P0, PT, R14, RZ, PT ;  /* 0x000000ff0e00720c */ /* 0x004fda0003f05270 */
[----:B------:R-:W-:Y:S05]  /*2ae30*/  @P0 BRA `(.L_x_324) ;  /* 0x0000000000a80947 */ /* 0x000fea0003800000 */
[----:B------:R-:W-:-:S03]  /*2ae40*/  UMOV UR4, 0xffffffff ;  /* 0xffffffff00047882 */ /* 0x000fc60000000000 */
[----:B------:R-:W-:Y:S05]  /*2ae50*/  BRA.DIV UR4, `(.L_x_652) ;  /* 0x0000004a04c47947 */ /* 0x000fea000b800000 */
[----:B------:R-:W-:-:S13]  /*2ae60*/  ELECT P6, URZ, PT ;  /* 0x00000000003f782f */ /* 0x000fda00038c0000 */
.L_x_852:
[----:B------:R-:W-:Y:S05]  /*2ae70*/  @!P6 BRA `(.L_x_324) ;  /* 0x000000000098e947 */ /* 0x000fea0003800000 */
[----:B------:R-:W-:-:S06]  /*2ae80*/  ULOP3.LUT UR4, UR36, 0x2, URZ, 0xfc, !UPT ;  /* 0x0000000224047892 */ /* 0x000fcc000f8efc3f */
[----:B-1----:R-:W-:-:S05]  /*2ae90*/  IMAD.U32 R2, RZ, RZ, UR4 ;  /* 0x00000004ff027e24 */ /* 0x002fca000f8e00ff */
[----:B------:R-:W-:-:S13]  /*2aea0*/  ISETP.NE.AND P0, PT, R2, 0x3, PT ;  /* 0x000000030200780c */ /* 0x000fda0003f05270 */
[----:B------:R-:W-:Y:S05]  /*2aeb0*/  @!P0 BRA `(.L_x_653) ;  /* 0x0000000000048947 */ /* 0x000fea0003800000 */
[----:B------:R-:W-:Y:S01]  /*2aec0*/  BPT.TRAP 0x1 ;  /* 0x000000040000795c */ /* 0x000fe20000300000 */
.L_x_653:
[----:B------:R-:W2:Y:S01]  /*2aed0*/  LDL.LU R7, [R1+0x18] ;  /* 0x0000180001077983 */ /* 0x000ea20000300800 */
[----:B------:R-:W-:Y:S01]  /*2aee0*/  VIADD R2, R0, 0x29840 ;  /* 0x0002984000027836 */ /* 0x000fe20000000000 */
[----:B0-----:R-:W-:-:S03]  /*2aef0*/  IADD3 R3, R19, 0x1, RZ ;  /* 0x0000000113037810 */ /* 0x001fc60007ffe0ff */
[----:B------:R-:W-:Y:S01]  /*2af00*/  IMAD R6, R19, 0x8, R2 ;  /* 0x0000000813067824 */ /* 0x000fe200078e0202 */
[----:B------:R-:W-:-:S04]  /*2af10*/  ISETP.NE.AND P2, PT, R3, 0x2, PT ;  /* 0x000000020300780c */ /* 0x000fc80003f45270 */
[----:B------:R-:W-:Y:S02]  /*2af20*/  SEL R4, RZ, 0x1, P2 ;  /* 0x00000001ff047807 */ /* 0x000fe40001000000 */
[----:B------:R-:W-:Y:S02]  /*2af30*/  SEL R3, R3, RZ, P2 ;  /* 0x000000ff03037207 */ /* 0x000fe40001000000 */
[C---:B--2---:R-:W-:Y:S02]  /*2af40*/  SHF.L.U32 R5, R7.reuse, 0x1f, RZ ;  /* 0x0000001f07057819 */ /* 0x044fe400000006ff */
[----:B------:R-:W-:Y:S01]  /*2af50*/  LOP3.LUT R4, R7, R4, RZ, 0x3c, !PT ;  /* 0x0000000407047212 */ /* 0x000fe200078e3cff */
[----:B------:R-:W-:Y:S01]  /*2af60*/  IMAD R7, R3, 0x8, R2 ;  /* 0x0000000803077824 */ /* 0x000fe200078e0202 */
[----:B------:R-:W0:Y:S02]  /*2af70*/  SYNCS.PHASECHK.TRANS64.TRYWAIT P1, [R6+URZ], R5 ;  /* 0x00000005060075a7 */ /* 0x000e24000802017f */
[----:B------:R-:W-:Y:S01]  /*2af80*/  SHF.L.U32 R2, R4, 0x1f, RZ ;  /* 0x0000001f04027819 */ /* 0x000fe200000006ff */
[----:B0-----:R-:W-:Y:S06]  /*2af90*/  @!P1 BRA `(.L_x_654) ;  /* 0x0000004800949947 */ /* 0x001fec0003800000 */
.L_x_853:
[----:B------:R-:W1:Y:S02]  /*2afa0*/  SYNCS.PHASECHK.TRANS64.TRYWAIT P1, [R7+URZ], R2 ;  /* 0x00000002070075a7 */ /* 0x000e64000802017f */
[----:B-1----:R-:W-:Y:S05]  /*2afb0*/  @!P1 BRA `(.L_x_655) ;  /* 0x0000004800a09947 */ /* 0x002fea0003800000 */
.L_x_854:
[----:B------:R-:W-:Y:S05]  /*2afc0*/  @!P0 BRA `(.L_x_656) ;  /* 0x0000000000048947 */ /* 0x000fea0003800000 */
[----:B------:R-:W-:Y:S01]  /*2afd0*/  BPT.TRAP 0x1 ;  /* 0x000000040000795c */ /* 0x000fe20000300000 */
.L_x_656:
[----:B------:R-:W-:-:S04]  /*2afe0*/  IMAD R4, R19, 0x8, R0 ;  /* 0x0000000813047824 */ /* 0x000fc800078e0200 */
[----:B------:R-:W2:Y:S02]  /*2aff0*/  SYNCS.PHASECHK.TRANS64.TRYWAIT P1, [R4+URZ+0x29860], R5 ;  /* 0x02986005040075a7 */ /* 0x000ea4000802017f */
[----:B--2---:R-:W-:Y:S05]  /*2b000*/  @!P1 BRA `(.L_x_657) ;  /* 0x0000004800a09947 */ /* 0x004fea0003800000 */
.L_x_855:
[----:B------:R-:W-:Y:S05]  /*2b010*/  @!P0 BRA `(.L_x_658) ;  /* 0x0000000000048947 */ /* 0x000fea0003800000 */
[----:B------:R-:W-:Y:S01]  /*2b020*/  BPT.TRAP 0x1 ;  /* 0x000000040000795c */ /* 0x000fe20000300000 */
.L_x_658:
[----:B------:R-:W-:-:S04]  /*2b030*/  IMAD R3, R3, 0x8, R0 ;  /* 0x0000000803037824 */ /* 0x000fc800078e0200 */
[----:B------:R-:W4:Y:S02]  /*2b040*/  SYNCS.PHASECHK.TRANS64.TRYWAIT P1, [R3+URZ+0x29860], R2 ;  /* 0x02986002030075a7 */ /* 0x000f24000802017f */
[----:B----4-:R-:W-:Y:S05]  /*2b050*/  @!P1 BRA `(.L_x_659) ;  /* 0x0000004800a09947 */ /* 0x010fea0003800000 */
.L_x_856:
[----:B------:R-:W-:Y:S05]  /*2b060*/  @!P0 BRA `(.L_x_660) ;  /* 0x0000000000048947 */ /* 0x000fea0003800000 */
[----:B------:R-:W-:Y:S01]  /*2b070*/  BPT.TRAP 0x1 ;  /* 0x000000040000795c */ /* 0x000fe20000300000 */
.L_x_660:
[----:B------:R-:W5:Y:S02]  /*2b080*/  SYNCS.PHASECHK.TRANS64.TRYWAIT P0, [R4+URZ+0x29880], R5 ;  /* 0x02988005040075a7 */ /* 0x000f64000800017f */
[----:B-----5:R-:W-:Y:S05]  /*2b090*/  @!P0 BRA `(.L_x_661) ;  /* 0x0000004800a48947 */ /* 0x020fea0003800000 */
.L_x_662:
[----:B------:R0:W0:Y:S02]  /*2b0a0*/  SYNCS.PHASECHK.TRANS64.TRYWAIT P0, [R3+URZ+0x29880], R2 ;  /* 0x02988002030075a7 */ /* 0x000024000800017f */
[----:B0-----:R-:W-:Y:S05]  /*2b0b0*/  @!P0 NANOSLEEP.SYNCS 0x989680 ;  /* 0x009896800000895d */ /* 0x001fea0003900000 */
[----:B------:R-:W0:Y:S02]  /*2b0c0*/  @!P0 SYNCS.PHASECHK.TRANS64 P0, [R3+URZ+0x29880], R2 ;  /* 0x02988002030085a7 */ /* 0x000e24000800007f */
[----:B0-----:R-:W-:Y:S05]  /*2b0d0*/  @!P0 BRA `(.L_x_662) ;  /* 0xfffffffc00f08947 */ /* 0x001fea000383ffff */
.L_x_324:
[----:B------:R-:W-:Y:S05]  /*2b0e0*/  BSYNC B8 ;  /* 0x0000000000087941 */ /* 0x000fea0003800000 */
.L_x_321:
[----:B------:R-:W-:Y:S05]  /*2b0f0*/  EXIT ;  /* 0x000000000000794d */ /* 0x000fea0003800000 */
.L_x_344:
[----:B---3--:R3:W4:Y:S02]  /*2b100*/  SYNCS.PHASECHK.TRANS64.TRYWAIT P5, [R97+URZ+0x29890], R98 ;  /* 0x02989062610075a7 */ /* 0x00872400080a017f */
[----:B----4-:R-:W-:Y:S05]  /*2b110*/  @!P5 NANOSLEEP.SYNCS 0x989680 ;  /* 0x009896800000d95d */ /* 0x010fea0003900000 */
[----:B------:R-:W4:Y:S02]  /*2b120*/  @!P5 SYNCS.PHASECHK.TRANS64 P5, [R97+URZ+0x29890], R98 ;  /* 0x029890626100d5a7 */ /* 0x000f2400080a007f */
[----:B----4-:R-:W-:Y:S05]  /*2b130*/  @!P5 BRA `(.L_x_344) ;  /* 0xfffffffc00f0d947 */ /* 0x010fea000383ffff */
[----:B------:R-:W-:Y:S05]  /*2b140*/  BRA `(.L_x_663) ;  /* 0xfffffd8800047947 */ /* 0x000fea000383ffff */
.L_x_398:
[----:B--2---:R2:W3:Y:S02]  /*2b150*/  SYNCS.PHASECHK.TRANS64.TRYWAIT P5, [R97+URZ+0x29890], R98 ;  /* 0x02989062610075a7 */ /* 0x0044e400080a017f */
[----:B---3--:R-:W-:Y:S05]  /*2b160*/  @!P5 NANOSLEEP.SYNCS 0x989680 ;  /* 0x009896800000d95d */ /* 0x008fea0003900000 */
[----:B------:R-:W3:Y:S02]  /*2b170*/  @!P5 SYNCS.PHASECHK.TRANS64 P5, [R97+URZ+0x29890], R98 ;  /* 0x029890626100d5a7 */ /* 0x000ee400080a007f */
[----:B---3--:R-:W-:Y:S05]  /*2b180*/  @!P5 BRA `(.L_x_398) ;  /* 0xfffffffc00f0d947 */ /* 0x008fea000383ffff */
[----:B------:R-:W-:Y:S05]  /*2b190*/  BRA `(.L_x_664) ;  /* 0xfffffde4005c7947 */ /* 0x000fea000383ffff */
.L_x_423:
[----:B-1----:R1:W2:Y:S02]  /*2b1a0*/  SYNCS.PHASECHK.TRANS64.TRYWAIT P3, [R97+URZ+0x29890], R98 ;  /* 0x02989062610075a7 */ /* 0x0022a4000806017f */
[----:B--2---:R-:W-:Y:S05]  /*2b1b0*/  @!P3 NANOSLEEP.SYNCS 0x989680 ;  /* 0x009896800000b95d */ /* 0x004fea0003900000 */
[----:B------:R-:W2:Y:S02]  /*2b1c0*/  @!P3 SYNCS.PHASECHK.TRANS64 P3, [R97+URZ+0x29890], R98 ;  /* 0x029890626100b5a7 */ /* 0x000ea4000806007f */
[----:B--2---:R-:W-:Y:S05]  /*2b1d0*/  @!P3 BRA `(.L_x_423) ;  /* 0xfffffffc00f0b947 */ /* 0x004fea000383ffff */
[----:B------:R-:W-:Y:S05]  /*2b1e0*/  BRA `(.L_x_665) ;  /* 0xfffffe44001c7947 */ /* 0x000fea000383ffff */
.L_x_429:
[----:B-1----:R1:W2:Y:S02]  /*2b1f0*/  SYNCS.PHASECHK.TRANS64.TRYWAIT P2, [R97+URZ+0x298b0], R98 ;  /* 0x0298b062610075a7 */ /* 0x0022a4000804017f */
[----:B--2---:R-:W-:Y:S05]  /*2b200*/  @!P2 NANOSLEEP.SYNCS 0x989680 ;  /* 0x009896800000a95d */ /* 0x004fea0003900000 */
[----:B------:R-:W2:Y:S02]  /*2b210*/  @!P2 SYNCS.PHASECHK.TRANS64 P2, [R97+URZ+0x298b0], R98 ;  /* 0x0298b0626100a5a7 */ /* 0x000ea4000804007f */
[----:B--2---:R-:W-:Y:S05]  /*2b220*/  @!P2 BRA `(.L_x_429) ;  /* 0xfffffffc00f0a947 */ /* 0x004fea000383ffff */
[----:B------:R-:W-:Y:S05]  /*2b230*/  BRA `(.L_x_666) ;  /* 0xfffffe4800207947 */ /* 0x000fea000383ffff */
.L_x_439:
[----:B------:R-:W0:Y:S01]  /*2b240*/  S2R R2, SR_TID.X ;  /* 0x0000000000027919 */ /* 0x000e220000002100 */
[----:B------:R-:W-:Y:S01]  /*2b250*/  BSSY B0, `(.L_x_667) ;  /* 0x000000c000007945 */ /* 0x000fe20003800000 */
[----:B------:R-:W-:Y:S01]  /*2b260*/  IMAD.MOV.U32 R12, RZ, RZ, RZ ;  /* 0x000000ffff0c7224 */ /* 0x000fe200078e00ff */
[----:B------:R-:W-:Y:S01]  /*2b270*/  MOV R15, 0xffffffff ;  /* 0xffffffff000f7802 */ /* 0x000fe20000000f00 */
[----:B------:R-:W-:Y:S01]  /*2b280*/  IMAD.MOV.U32 R11, RZ, RZ, 0x1f ;  /* 0x0000001fff0b7424 */ /* 0x000fe200078e00ff */
[----:B0-----:R-:W-:-:S04]  /*2b290*/  IADD3 R3, R2, -0x80, RZ ;  /* 0xffffff8002037810 */ /* 0x001fc80007ffe0ff */
[----:B------:R-:W-:-:S04]  /*2b2a0*/  SHF.R.S32.HI R2, RZ, 0x1f, R3 ;  /* 0x0000001fff027819 */ /* 0x000fc80000011403 */
[----:B------:R-:W-:-:S04]  /*2b2b0*/  LEA.HI R2, R2, R3, RZ, 0x7 ;  /* 0x0000000302027211 */ /* 0x000fc800078f38ff */
[----:B------:R-:W-:-:S05]  /*2b2c0*/  SHF.R.S32.HI R2, RZ, 0x7, R2 ;  /* 0x00000007ff027819 */ /* 0x000fca0000011402 */
[----:B------:R-:W-:-:S07]  /*2b2d0*/  IMAD.MOV.U32 R13, RZ, RZ, R2 ;  /* 0x000000ffff0d7224 */ /* 0x000fce00078e0002 */
[----:B-----5:R-:W-:Y:S05]  /*2b2e0*/  WARPSYNC.COLLECTIVE R15, `(.L_x_668) ;  /* 0x000000000f087348 */ /* 0x020fea0003c00000 */
[----:B------:R0:W1:Y:S02]  /*2b2f0*/  SHFL.IDX P6, R14, R13, R12, R11 ;  /* 0x0000000c0d0e7389 */ /* 0x00006400000c000b */
[----:B01---5:R-:W-:Y:S01]  /*2b300*/  ENDCOLLECTIVE ;  /* 0x000000000000791b */ /* 0x023fe20003800000 */
.L_x_668:
[----:B------:R-:W-:Y:S05]  /*2b310*/  BSYNC B0 ;  /* 0x0000000000007941 */ /* 0x000fea0003800000 */
.L_x_667:
[----:B------:R-:W-:Y:S01]  /*2b320*/  IMAD.MOV.U32 R202, RZ, RZ, R14 ;  /* 0x000000ffffca7224 */ /* 0x000fe200078e000e */
[----:B------:R-:W-:Y:S06]  /*2b330*/  BRA `(.L_x_669) ;  /* 0xfffffe50009c7947 */ /* 0x000fec000383ffff */
.L_x_449:
[----:B------:R-:W-:Y:S01]  /*2b340*/  BSSY B1, `(.L_x_670) ;  /* 0x0000008000017945 */ /* 0x000fe20003800000 */
[----:B------:R-:W-:Y:S01]  /*2b350*/  IMAD.MOV.U32 R13, RZ, RZ, R28 ;  /* 0x000000ffff0d7224 */ /* 0x000fe200078e001c */
[----:B------:R-:W-:Y:S01]  /*2b360*/  MOV R11, 0x1e1f ;  /* 0x00001e1f000b7802 */ /* 0x000fe20000000f00 */
[----:B------:R-:W-:Y:S02]  /*2b370*/  IMAD.MOV.U32 R12, RZ, RZ, RZ ;  /* 0x000000ffff0c7224 */ /* 0x000fe400078e00ff */
[----:B------:R-:W-:-:S07]  /*2b380*/  IMAD.MOV.U32 R15, RZ, RZ, -0x1 ;  /* 0xffffffffff0f7424 */ /* 0x000fce00078e00ff */
[----:B------:R-:W-:Y:S05]  /*2b390*/  WARPSYNC.COLLECTIVE R15, `(.L_x_671) ;  /* 0x000000000f087348 */ /* 0x000fea0003c00000 */
[----:B------:R0:W1:Y:S02]  /*2b3a0*/  SHFL.IDX P6, R14, R13, R12, R11 ;  /* 0x0000000c0d0e7389 */ /* 0x00006400000c000b */
[----:B01----:R-:W-:Y:S01]  /*2b3b0*/  ENDCOLLECTIVE ;  /* 0x000000000000791b */ /* 0x003fe20003800000 */
.L_x_671:
[----:B------:R-:W-:Y:S05]  /*2b3c0*/  BSYNC B1 ;  /* 0x0000000000017941 */ /* 0x000fea0003800000 */
.L_x_670:
[----:B------:R-:W-:Y:S01]  /*2b3d0*/  IMAD.MOV.U32 R13, RZ, RZ, R26 ;  /* 0x000000ffff0d7224 */ /* 0x000fe200078e001a */
[----:B------:R-:W-:Y:S01]  /*2b3e0*/  MOV R12, RZ ;  /* 0x000000ff000c7202 */ /* 0x000fe20000000f00 */
[----:B------:R-:W-:Y:S02]  /*2b3f0*/  IMAD.MOV.U32 R11, RZ, RZ, 0x1e1f ;  /* 0x00001e1fff0b7424 */ /* 0x000fe400078e00ff */
[----:B------:R-:W-:Y:S02]  /*2b400*/  IMAD.MOV.U32 R15, RZ, RZ, -0x1 ;  /* 0xffffffffff0f7424 */ /* 0x000fe400078e00ff */
[----:B------:R-:W-:-:S07]  /*2b410*/  IMAD.MOV.U32 R0, RZ, RZ, R14 ;  /* 0x000000ffff007224 */ /* 0x000fce00078e000e */
[----:B------:R-:W-:Y:S05]  /*2b420*/  WARPSYNC.COLLECTIVE R15, `(.L_x_672) ;  /* 0x000000000f087348 */ /* 0x000fea0003c00000 */
[----:B------:R0:W1:Y:S02]  /*2b430*/  SHFL.IDX P6, R14, R13, R12, R11 ;  /* 0x0000000c0d0e7389 */ /* 0x00006400000c000b */
[----:B01----:R-:W-:Y:S01]  /*2b440*/  ENDCOLLECTIVE ;  /* 0x000000000000791b */ /* 0x003fe20003800000 */
.L_x_672:
[----:B------:R-:W-:Y:S01]  /*2b450*/  MOV R13, R29 ;  /* 0x0000001d000d7202 */ /* 0x000fe20000000f00 */
[----:B------:R-:W-:-:S07]  /*2b460*/  IMAD.MOV.U32 R27, RZ, RZ, R14 ;  /* 0x000000ffff1b7224 */ /* 0x000fce00078e000e */
[----:B------:R-:W-:Y:S05]  /*2b470*/  WARPSYNC.COLLECTIVE R15, `(.L_x_673) ;  /* 0x000000000f087348 */ /* 0x000fea0003c00000 */
[----:B------:R0:W1:Y:S02]  /*2b480*/  SHFL.IDX P6, R14, R13, R12, R11 ;  /* 0x0000000c0d0e7389 */ /* 0x00006400000c000b */
[----:B01----:R-:W-:Y:S01]  /*2b490*/  ENDCOLLECTIVE ;  /* 0x000000000000791b */ /* 0x003fe20003800000 */
.L_x_673:
[----:B------:R-:W-:Y:S02]  /*2b4a0*/  IMAD.MOV.U32 R13, RZ, RZ, R24 ;  /* 0x000000ffff0d7224 */ /* 0x000fe400078e0018 */
[----:B------:R-:W-:-:S07]  /*2b4b0*/  IMAD.MOV.U32 R3, RZ, RZ, R14 ;  /* 0x000000ffff037224 */ /* 0x000fce00078e000e */
[----:B------:R-:W-:Y:S05]  /*2b4c0*/  WARPSYNC.COLLECTIVE R15, `(.L_x_674) ;  /* 0x000000000f087348 */ /* 0x000fea0003c00000 */
[----:B------:R0:W1:Y:S02]  /*2b4d0*/  SHFL.IDX P6, R14, R13, R12, R11 ;  /* 0x0000000c0d0e7389 */ /* 0x00006400000c000b */
[----:B01----:R-:W-:Y:S01]  /*2b4e0*/  ENDCOLLECTIVE ;  /* 0x000000000000791b */ /* 0x003fe20003800000 */
.L_x_674:
[----:B------:R-:W-:Y:S05]  /*2b4f0*/  BRA `(.L_x_675) ;  /* 0xfffffe58000c7947 */ /* 0x000fea000383ffff */
.L_x_453:
[----:B0-----:R0:W2:Y:S02]  /*2b500*/  SYNCS.PHASECHK.TRANS64.TRYWAIT P0, [R16+URZ+0x29800], R5 ;  /* 0x02980005100075a7 */ /* 0x0010a4000800017f */
[----:B--2---:R-:W-:Y:S05]  /*2b510*/  @!P0 NANOSLEEP.SYNCS 0x989680 ;  /* 0x009896800000895d */ /* 0x004fea0003900000 */
[----:B------:R-:W2:Y:S02]  /*2b520*/  @!P0 SYNCS.PHASECHK.TRANS64 P0, [R16+URZ+0x29800], R5 ;  /* 0x02980005100085a7 */ /* 0x000ea4000800007f */
[----:B--2---:R-:W-:Y:S05]  /*2b530*/  @!P0 BRA `(.L_x_453) ;  /* 0xfffffffc00f08947 */ /* 0x004fea000383ffff */
[----:B------:R-:W-:Y:S05]  /*2b540*/  BRA `(.L_x_676) ;  /* 0xfffffe5c00607947 */ /* 0x000fea000383ffff */
.L_x_465:
[----:B------:R-:W-:Y:S01]  /*2b550*/  BSSY B1, `(.L_x_677) ;  /* 0x0000008000017945 */ /* 0x000fe20003800000 */
[----:B------:R-:W-:Y:S01]  /*2b560*/  IMAD.MOV.U32 R13, RZ, RZ, R28 ;  /* 0x000000ffff0d7224 */ /* 0x000fe200078e001c */
[----:B------:R-:W-:Y:S01]  /*2b570*/  MOV R12, RZ ;  /* 0x000000ff000c7202 */ /* 0x000fe20000000f00 */
[----:B------:R-:W-:Y:S02]  /*2b580*/  IMAD.MOV.U32 R11, RZ, RZ, 0x1e1f ;  /* 0x00001e1fff0b7424 */ /* 0x000fe400078e00ff */
[----:B------:R-:W-:-:S07]  /*2b590*/  IMAD.MOV.U32 R15, RZ, RZ, -0x1 ;  /* 0xffffffffff0f7424 */ /* 0x000fce00078e00ff */
[----:B------:R-:W-:Y:S05]  /*2b5a0*/  WARPSYNC.COLLECTIVE R15, `(.L_x_678) ;  /* 0x000000000f087348 */ /* 0x000fea0003c00000 */
[----:B------:R0:W1:Y:S02]  /*2b5b0*/  SHFL.IDX P6, R14, R13, R12, R11 ;  /* 0x0000000c0d0e7389 */ /* 0x00006400000c000b */
[----:B01----:R-:W-:Y:S01]  /*2b5c0*/  ENDCOLLECTIVE ;  /* 0x000000000000791b */ /* 0x003fe20003800000 */
.L_x_678:
[----:B------:R-:W-:Y:S05]  /*2b5d0*/  BSYNC B1 ;  /* 0x0000000000017941 */ /* 0x000fea0003800000 */
.L_x_677:
[----:B------:R-:W-:Y:S01]  /*2b5e0*/  MOV R13, R26 ;  /* 0x0000001a000d7202 */ /* 0x000fe20000000f00 */
[----:B------:R-:W-:Y:S02]  /*2b5f0*/  IMAD.MOV.U32 R12, RZ, RZ, RZ ;  /* 0x000000ffff0c7224 */ /* 0x000fe400078e00ff */
[----:B------:R-:W-:Y:S02]  /*2b600*/  IMAD.MOV.U32 R11, RZ, RZ, 0x1e1f ;  /* 0x00001e1fff0b7424 */ /* 0x000fe400078e00ff */
[----:B------:R-:W-:Y:S02]  /*2b610*/  IMAD.MOV.U32 R15, RZ, RZ, -0x1 ;  /* 0xffffffffff0f7424 */ /* 0x000fe400078e00ff */
[----:B------:R-:W-:-:S07]  /*2b620*/  IMAD.MOV.U32 R0, RZ, RZ, R14 ;  /* 0x000000ffff007224 */ /* 0x000fce00078e000e */
[----:B------:R-:W-:Y:S05]  /*2b630*/  WARPSYNC.COLLECTIVE R15, `(.L_x_679) ;  /* 0x000000000f087348 */ /* 0x000fea0003c00000 */
[----:B------:R0:W1:Y:S02]  /*2b640*/  SHFL.IDX P6, R14, R13, R12, R11 ;  /* 0x0000000c0d0e7389 */ /* 0x00006400000c000b */
[----:B01----:R-:W-:Y:S01]  /*2b650*/  ENDCOLLECTIVE ;  /* 0x000000000000791b */ /* 0x003fe20003800000 */
.L_x_679:
[----:B------:R-:W-:Y:S01]  /*2b660*/  IMAD.MOV.U32 R13, RZ, RZ, R29 ;  /* 0x000000ffff0d7224 */ /* 0x000fe200078e001d */
[----:B------:R-:W-:-:S07]  /*2b670*/  MOV R3, R14 ;  /* 0x0000000e00037202 */ /* 0x000fce0000000f00 */
[----:B------:R-:W-:Y:S05]  /*2b680*/  WARPSYNC.COLLECTIVE R15, `(.L_x_680) ;  /* 0x000000000f087348 */ /* 0x000fea0003c00000 */
[----:B------:R0:W1:Y:S02]  /*2b690*/  SHFL.IDX P6, R14, R13, R12, R11 ;  /* 0x0000000c0d0e7389 */ /* 0x00006400000c000b */
[----:B01----:R-:W-:Y:S01]  /*2b6a0*/  ENDCOLLECTIVE ;  /* 0x000000000000791b */ /* 0x003fe20003800000 */
.L_x_680:
[----:B------:R-:W-:Y:S02]  /*2b6b0*/  IMAD.MOV.U32 R13, RZ, RZ, R24 ;  /* 0x000000ffff0d7224 */ /* 0x000fe400078e0018 */
[----:B------:R-:W-:-:S07]  /*2b6c0*/  IMAD.MOV.U32 R20, RZ, RZ, R14 ;  /* 0x000000ffff147224 */ /* 0x000fce00078e000e */
[----:B------:R-:W-:Y:S05]  /*2b6d0*/  WARPSYNC.COLLECTIVE R15, `(.L_x_681) ;  /* 0x000000000f087348 */ /* 0x000fea0003c00000 */
[----:B------:R0:W1:Y:S02]  /*2b6e0*/  SHFL.IDX P6, R14, R13, R12, R11 ;  /* 0x0000000c0d0e7389 */ /* 0x00006400000c000b */
[----:B01----:R-:W-:Y:S01]  /*2b6f0*/  ENDCOLLECTIVE ;  /* 0x000000000000791b */ /* 0x003fe20003800000 */
.L_x_681:
[----:B------:R-:W-:Y:S01]  /*2b700*/  MOV R21, R14 ;  /* 0x0000000e00157202 */ /* 0x000fe20000000f00 */
[----:B------:R-:W-:Y:S06]  /*2b710*/  BRA `(.L_x_682) ;  /* 0xfffffe8800b07947 */ /* 0x000fec000383ffff */
.L_x_469:
[----:B-1----:R1:W2:Y:S02]  /*2b720*/  SYNCS.PHASECHK.TRANS64.TRYWAIT P0, [R16+URZ+0x29800], R21 ;  /* 0x02980015100075a7 */ /* 0x0022a4000800017f */
[----:B--2---:R-:W-:Y:S05]  /*2b730*/  @!P0 NANOSLEEP.SYNCS 0x989680 ;  /* 0x009896800000895d */ /* 0x004fea0003900000 */
[----:B------:R-:W2:Y:S02]  /*2b740*/  @!P0 SYNCS.PHASECHK.TRANS64 P0, [R16+URZ+0x29800], R21 ;  /* 0x02980015100085a7 */ /* 0x000ea4000800007f */
[----:B--2---:R-:W-:Y:S05]  /*2b750*/  @!P0 BRA `(.L_x_469) ;  /* 0xfffffffc00f08947 */ /* 0x004fea000383ffff */
[----:B------:R-:W-:Y:S05]  /*2b760*/  BRA `(.L_x_683) ;  /* 0xfffffe8c00b87947 */ /* 0x000fea000383ffff */
.L_x_477:
[----:B-1----:R1:W2:Y:S02]  /*2b770*/  SYNCS.PHASECHK.TRANS64.TRYWAIT P2, [R3+URZ+0x29830], R0 ;  /* 0x02983000030075a7 */ /* 0x0022a4000804017f */
[----:B--2---:R-:W-:Y:S05]  /*2b780*/  @!P2 NANOSLEEP.SYNCS 0x989680 ;  /* 0x009896800000a95d */ /* 0x004fea0003900000 */
[----:B------:R-:W2:Y:S02]  /*2b790*/  @!P2 SYNCS.PHASECHK.TRANS64 P2, [R3+URZ+0x29830], R0 ;  /* 0x029830000300a5a7 */ /* 0x000ea4000804007f */
[----:B--2---:R-:W-:Y:S05]  /*2b7a0*/  @!P2 BRA `(.L_x_477) ;  /* 0xfffffffc00f0a947 */ /* 0x004fea000383ffff */
[----:B------:R-:W-:Y:S05]  /*2b7b0*/  BRA `(.L_x_476) ;  /* 0xfffffec000107947 */ /* 0x000fea000383ffff */
.L_x_483:
[----:B-1----:R1:W2:Y:S02]  /*2b7c0*/  SYNCS.PHASECHK.TRANS64.TRYWAIT P2, [R11+URZ+0x29830], R10 ;  /* 0x0298300a0b0075a7 */ /* 0x0022a4000804017f */
[----:B--2---:R-:W-:Y:S05]  /*2b7d0*/  @!P2 NANOSLEEP.SYNCS 0x989680 ;  /* 0x009896800000a95d */ /* 0x004fea0003900000 */
[----:B------:R-:W2:Y:S02]  /*2b7e0*/  @!P2 SYNCS.PHASECHK.TRANS64 P2, [R11+URZ+0x29830], R10 ;  /* 0x0298300a0b00a5a7 */ /* 0x000ea4000804007f */
[----:B--2---:R-:W-:Y:S05]  /*2b7f0*/  @!P2 BRA `(.L_x_483) ;  /* 0xfffffffc00f0a947 */ /* 0x004fea000383ffff */
[----:B------:R-:W-:Y:S05]  /*2b800*/  BRA `(.L_x_482) ;  /* 0xffffff0000387947 */ /* 0x000fea000383ffff */
.L_x_487:
[----:B-1----:R1:W2:Y:S02]  /*2b810*/  SYNCS.PHASECHK.TRANS64.TRYWAIT P1, [R11+URZ+0x29850], R8 ;  /* 0x029850080b0075a7 */ /* 0x0022a4000802017f */
[----:B--2---:R-:W-:Y:S05]  /*2b820*/  @!P1 NANOSLEEP.SYNCS 0x989680 ;  /* 0x009896800000995d */ /* 0x004fea0003900000 */
[----:B------:R-:W2:Y:S02]  /*2b830*/  @!P1 SYNCS.PHASECHK.TRANS64 P1, [R11+URZ+0x29850], R8 ;  /* 0x029850080b0095a7 */ /* 0x000ea4000802007f */
[----:B--2---:R-:W-:Y:S05]  /*2b840*/  @!P1 BRA `(.L_x_487) ;  /* 0xfffffffc00f09947 */ /* 0x004fea000383ffff */
[----:B------:R-:W-:Y:S05]  /*2b850*/  BRA `(.L_x_484) ;  /* 0xffffff1000747947 */ /* 0x000fea000383ffff */
.L_x_493:
[----:B-1----:R1:W2:Y:S02]  /*2b860*/  SYNCS.PHASECHK.TRANS64.TRYWAIT P1, [R13+URZ+0x29850], R0 ;  /* 0x029850000d0075a7 */ /* 0x0022a4000802017f */
[----:B--2---:R-:W-:Y:S05]  /*2b870*/  @!P1 NANOSLEEP.SYNCS 0x989680 ;  /* 0x009896800000995d */ /* 0x004fea0003900000 */
[----:B------:R-:W2:Y:S02]  /*2b880*/  @!P1 SYNCS.PHASECHK.TRANS64 P1, [R13+URZ+0x29850], R0 ;  /* 0x029850000d0095a7 */ /* 0x000ea4000802007f */
[----:B--2---:R-:W-:Y:S05]  /*2b890*/  @!P1 BRA `(.L_x_493) ;  /* 0xfffffffc00f09947 */ /* 0x004fea000383ffff */
[----:B------:R-:W-:Y:S05]  /*2b8a0*/  BRA `(.L_x_492) ;  /* 0xffffff3c000c7947 */ /* 0x000fea000383ffff */
.L_x_497:
[----:B------:R-:W-:Y:S01]  /*2b8b0*/  SEL R130, R65, R12, P0 ;  /* 0x0000000c41827207 */ /* 0x000fe20000000000 */
[----:B------:R-:W-:Y:S01]  /*2b8c0*/  IMAD.MOV.U32 R11, RZ, RZ, 0x1c1f ;  /* 0x00001c1fff0b7424 */ /* 0x000fe200078e00ff */
[----:B------:R-:W-:Y:S01]  /*2b8d0*/  SEL R82, R12, R65, P0 ;  /* 0x000000410c527207 */ /* 0x000fe20000000000 */
[----:B-----5:R-:W-:Y:S01]  /*2b8e0*/  IMAD.MOV.U32 R12, RZ, RZ, R7 ;  /* 0x000000ffff0c7224 */ /* 0x020fe200078e0007 */
[----:B--2---:R-:W-:Y:S01]  /*2b8f0*/  SEL R144, R95, R40, P0 ;  /* 0x000000285f907207 */ /* 0x004fe20000000000 */
[----:B------:R-:W-:Y:S01]  /*2b900*/  IMAD.MOV.U32 R15, RZ, RZ, -0x1 ;  /* 0xffffffffff0f7424 */ /* 0x000fe200078e00ff */
[----:B------:R-:W-:Y:S02]  /*2b910*/  SEL R38, R40, R95, P0 ;  /* 0x0000005f28267207 */ /* 0x000fe40000000000 */
[----:B------:R-:W-:-:S07]  /*2b920*/  LOP3.LUT R5, R7, 0x2, RZ, 0x3c, !PT ;  /* 0x0000000207057812 */ /* 0x000fce00078e3cff */
[----:B-1----:R-:W-:Y:S05]  /*2b930*/  WARPSYNC.COLLECTIVE R15, `(.L_x_684) ;  /* 0x000000000f087348 */ /* 0x002fea0003c00000 */
[----:B------:R0:W2:Y:S02]  /*2b940*/  SHFL.IDX P6, R14, R13, R12, R11 ;  /* 0x0000000c0d0e7389 */ /* 0x0000a400000c000b */
[----:B012---:R-:W-:Y:S01]  /*2b950*/  ENDCOLLECTIVE ;  /* 0x000000000000791b */ /* 0x007fe20003800000 */
.L_x_684:
[----:B------:R-:W-:Y:S02]  /*2b960*/  SEL R134, R112, R97, P0 ;  /* 0x0000006170867207 */ /* 0x000fe40000000000 */
[----:B------:R-:W-:Y:S02]  /*2b970*/  SEL R112, R97, R112, P0 ;  /* 0x0000007061707207 */ /* 0x000fe40000000000 */
[----:B------:R-:W-:Y:S02]  /*2b980*/  SEL R154, R109, R92, P0 ;  /* 0x0000005c6d9a7207 */ /* 0x000fe40000000000 */
[----:B------:R-:W-:Y:S02]  /*2b990*/  SEL R138, R93, R36, P0 ;  /* 0x000000245d8a7207 */ /* 0x000fe40000000000 */
[----:B------:R-:W-:Y:S02]  /*2b9a0*/  SEL R70, R74, R63, P0 ;  /* 0x0000003f4a467207 */ /* 0x000fe40000000000 */
[----:B------:R-:W-:-:S02]  /*2b9b0*/  SEL R30, R63, R74, P0 ;  /* 0x0000004a3f1e7207 */ /* 0x000fc40000000000 */
[----:B------:R-:W-:Y:S01]  /*2b9c0*/  SEL R76, R92, R109, P0 ;  /* 0x0000006d5c4c7207 */ /* 0x000fe20000000000 */
[----:B------:R-:W-:Y:S01]  /*2b9d0*/  IMAD.MOV.U32 R13, RZ, RZ, R96 ;  /* 0x000000ffff0d7224 */ /* 0x000fe200078e0060 */
[----:B------:R-:W-:Y:S02]  /*2b9e0*/  SEL R36, R36, R93, P0 ;  /* 0x0000005d24247207 */ /* 0x000fe40000000000 */
[----:B------:R-:W-:Y:S02]  /*2b9f0*/  SEL R124, R104, R49, P0 ;  /* 0x00000031687c7207 */ /* 0x000fe40000000000 */
[----:B------:R-:W-:Y:S02]  /*2ba00*/  SEL R46, R49, R104, P0 ;  /* 0x00000068312e7207 */ /* 0x000fe40000000000 */
[----:B------:R-:W-:Y:S02]  /*2ba10*/  SEL R152, R99, R94, P0 ;  /* 0x0000005e63987207 */ /* 0x000fe40000000000 */
[----:B------:R-:W-:-:S02]  /*2ba20*/  SEL R140, R91, R80, P0 ;  /* 0x000000505b8c7207 */ /* 0x000fc40000000000 */
[----:B------:R-:W-:-:S07]  /*2ba30*/  MOV R95, R14 ;  /* 0x0000000e005f7202 */ /* 0x000fce0000000f00 */
[----:B------:R-:W-:Y:S05]  /*2ba40*/  WARPSYNC.COLLECTIVE R15, `(.L_x_685) ;  /* 0x000000000f087348 */ /* 0x000fea0003c00000 */
[----:B------:R0:W1:Y:S02]  /*2ba50*/  SHFL.IDX P6, R14, R13, R12, R11 ;  /* 0x0000000c0d0e7389 */ /* 0x00006400000c000b */
[----:B01----:R-:W-:Y:S01]  /*2ba60*/  ENDCOLLECTIVE ;  /* 0x000000000000791b */ /* 0x003fe20003800000 */
.L_x_685:
        /* <DEDUP_REMOVED lines=8> */
[----:B------:R-:W-:Y:S02]  /*2baf0*/  MOV R12, R5 ;  /* 0x00000005000c7202 */ /* 0x000fe40000000f00 */
[----:B------:R-:W-:Y:S02]  /*2bb00*/  SEL R24, R64, R39, P0 ;  /* 0x0000002740187207 */ /* 0x000fe40000000000 */
[----:B------:R-:W-:Y:S02]  /*2bb10*/  SEL R64, R72, R55, P0 ;  /* 0x0000003748407207 */ /* 0x000fe40000000000 */
[----:B------:R-:W-:Y:S02]  /*2bb20*/  SEL R26, R55, R72, P0 ;  /* 0x00000048371a7207 */ /* 0x000fe40000000000 */
[----:B------:R-:W-:Y:S01]  /*2bb30*/  SEL R72, R33, R84, P0 ;  /* 0x0000005421487207 */ /* 0x000fe20000000000 */
[----:B------:R-:W-:Y:S01]  /*2bb40*/  IMAD.MOV.U32 R97, RZ, RZ, R14 ;  /* 0x000000ffff617224 */ /* 0x000fe200078e000e */
[----:B------:R-:W-:-:S07]  /*2bb50*/  SEL R28, R84, R33, P0 ;  /* 0x00000021541c7207 */ /* 0x000fce0000000000 */
[----:B------:R-:W-:Y:S05]  /*2bb60*/  WARPSYNC.COLLECTIVE R15, `(.L_x_686) ;  /* 0x000000000f087348 */ /* 0x000fea0003c00000 */
[----:B------:R0:W1:Y:S02]  /*2bb70*/  SHFL.IDX P6, R14, R13, R12, R11 ;  /* 0x0000000c0d0e7389 */ /* 0x00006400000c000b */
[----:B01----:R-:W-:Y:S01]  /*2bb80*/  ENDCOLLECTIVE ;  /* 0x000000000000791b */ /* 0x003fe20003800000 */
.L_x_686:
        /* <DEDUP_REMOVED lines=18> */
.L_x_687:
        /* <DEDUP_REMOVED lines=18> */
.L_x_688:
        /* <DEDUP_REMOVED lines=11> */
[----:B------:R-:W-:Y:S01]  /*2be80*/  SEL R97, R44, R97, P0 ;  /* 0x000000612c617207 */ /* 0x000fe20000000000 */
[----:B------:R-:W-:-:S07]  /*2be90*/  IMAD.MOV.U32 R74, RZ, RZ, R14 ;  /* 0x000000ffff4a7224 */ /* 0x000fce00078e000e */
[----:B------:R-:W-:Y:S05]  /*2bea0*/  WARPSYNC.COLLECTIVE R15, `(.L_x_689) ;  /* 0x000000000f087348 */ /* 0x000fea0003c00000 */
[----:B------:R0:W1:Y:S02]  /*2beb0*/  SHFL.IDX P6, R14, R13, R12, R11 ;  /* 0x0000000c0d0e7389 */ /* 0x00006400000c000b */
[----:B01----:R-:W-:Y:S01]  /*2bec0*/  ENDCOLLECTIVE ;  /* 0x000000000000791b */ /* 0x003fe20003800000 */
.L_x_689:
[----:B------:R-:W-:Y:S02]  /*2bed0*/  IMAD.MOV.U32 R13, RZ, RZ, R76 ;  /* 0x000000ffff0d7224 */ /* 0x000fe400078e004c */
[----:B------:R-:W-:Y:S01]  /*2bee0*/  IMAD.MOV.U32 R12, RZ, RZ, R5 ;  /* 0x000000ffff0c7224 */ /* 0x000fe200078e0005 */
[----:B------:R-:W-:-:S07]  /*2bef0*/  MOV R75, R14 ;  /* 0x0000000e004b7202 */ /* 0x000fce0000000f00 */
[----:B------:R-:W-:Y:S05]  /*2bf00*/  WARPSYNC.COLLECTIVE R15, `(.L_x_690) ;  /* 0x000000000f087348 */ /* 0x000fea0003c00000 */
[----:B------:R0:W1:Y:S02]  /*2bf10*/  SHFL.IDX P6, R14, R13, R12, R11 ;  /* 0x0000000c0d0e7389 */ /* 0x00006400000c000b */
[----:B01----:R-:W-:Y:S01]  /*2bf20*/  ENDCOLLECTIVE ;  /* 0x000000000000791b */ /* 0x003fe20003800000 */
.L_x_690:
[----:B------:R-:W-:Y:S01]  /*2bf30*/  MOV R13, R36 ;  /* 0x00000024000d7202 */ /* 0x000fe20000000f00 */
[----:B------:R-:W-:-:S07]  /*2bf40*/  IMAD.MOV.U32 R49, RZ, RZ, R14 ;  /* 0x000000ffff317224 */ /* 0x000fce00078e000e */
[----:B------:R-:W-:Y:S05]  /*2bf50*/  WARPSYNC.COLLECTIVE R15, `(.L_x_691) ;  /* 0x000000000f087348 */ /* 0x000fea0003c00000 */
[----:B------:R0:W1:Y:S02]  /*2bf60*/  SHFL.IDX P6, R14, R13, R12, R11 ;  /* 0x0000000c0d0e7389 */ /* 0x00006400000c000b */
[----:B01----:R-:W-:Y:S01]  /*2bf70*/  ENDCOLLECTIVE ;  /* 0x000000000000791b */ /* 0x003fe20003800000 */
.L_x_691:
[----:B------:R-:W-:Y:S02]  /*2bf80*/  SEL R93, R74, R49, P0 ;  /* 0x000000314a5d7207 */ /* 0x000fe40000000000 */
[----:B------:R-:W-:Y:S01]  /*2bf90*/  SEL R74, R49, R74, P0 ;  /* 0x0000004a314a7207 */ /* 0x000fe20000000000 */
[----:B------:R-:W-:Y:S02]  /*2bfa0*/  IMAD.MOV.U32 R13, RZ, RZ, R152 ;  /* 0x000000ffff0d7224 */ /* 0x000fe400078e0098 */
[----:B------:R-:W-:Y:S02]  /*2bfb0*/  IMAD.MOV.U32 R12, RZ, RZ, R7 ;  /* 0x000000ffff0c7224 */ /* 0x000fe400078e0007 */
[----:B------:R-:W-:-:S07]  /*2bfc0*/  IMAD.MOV.U32 R36, RZ, RZ, R14 ;  /* 0x000000ffff247224 */ /* 0x000fce00078e000e */
[----:B------:R-:W-:Y:S05]  /*2bfd0*/  WARPSYNC.COLLECTIVE R15, `(.L_x_692) ;  /* 0x000000000f087348 */ /* 0x000fea0003c00000 */
[----:B------:R0:W1:Y:S02]  /*2bfe0*/  SHFL.IDX P6, R14, R13, R12, R11 ;  /* 0x0000000c0d0e7389 */ /* 0x00006400000c000b */
[----:B01----:R-:W-:Y:S01]  /*2bff0*/  ENDCOLLECTIVE ;  /* 0x000000000000791b */ /* 0x003fe20003800000 */
.L_x_692:
[----:B------:R-:W-:Y:S01]  /*2c000*/  IMAD.MOV.U32 R13, RZ, RZ, R140 ;  /* 0x000000ffff0d7224 */ /* 0x000fe200078e008c */
[----:B------:R-:W-:-:S07]  /*2c010*/  MOV R0, R14 ;  /* 0x0000000e00007202 */ /* 0x000fce0000000f00 */
[----:B------:R-:W-:Y:S05]  /*2c020*/  WARPSYNC.COLLECTIVE R15, `(.L_x_693) ;  /* 0x000000000f087348 */ /* 0x000fea0003c00000 */
[----:B------:R0:W1:Y:S02]  /*2c030*/  SHFL.IDX P6, R14, R13, R12, R11 ;  /* 0x0000000c0d0e7389 */ /* 0x00006400000c000b */
[----:B01----:R-:W-:Y:S01]  /*2c040*/  ENDCOLLECTIVE ;  /* 0x000000000000791b */ /* 0x003fe20003800000 */
.L_x_693:
[----:B------:R-:W-:Y:S01]  /*2c050*/  IMAD.MOV.U32 R13, RZ, RZ, R94 ;  /* 0x000000ffff0d7224 */ /* 0x000fe200078e005e */
[----:B------:R-:W-:Y:S02]  /*2c060*/  MOV R12, R5 ;  /* 0x00000005000c7202 */ /* 0x000fe40000000f00 */
[----:B------:R-:W-:Y:S02]  /*2c070*/  SEL R94, R75, R36, P0 ;  /* 0x000000244b5e7207 */ /* 0x000fe40000000000 */
[----:B------:R-:W-:Y:S01]  /*2c080*/  SEL R75, R36, R75, P0 ;  /* 0x0000004b244b7207 */ /* 0x000fe20000000000 */
[----:B------:R-:W-:-:S07]  /*2c090*/  IMAD.MOV.U32 R3, RZ, RZ, R14 ;  /* 0x000000ffff037224 */ /* 0x000fce00078e000e */
[----:B------:R-:W-:Y:S05]  /*2c0a0*/  WARPSYNC.COLLECTIVE R15, `(.L_x_694) ;  /* 0x000000000f087348 */ /* 0x000fea0003c00000 */
[----:B------:R0:W1:Y:S02]  /*2c0b0*/  SHFL.IDX P6, R14, R13, R12, R11 ;  /* 0x0000000c0d0e7389 */ /* 0x00006400000c000b */
[----:B01----:R-:W-:Y:S01]  /*2c0c0*/  ENDCOLLECTIVE ;  /* 0x000000000000791b */ /* 0x003fe20003800000 */
.L_x_694:
[----:B------:R-:W-:Y:S02]  /*2c0d0*/  IMAD.MOV.U32 R13, RZ, RZ, R20 ;  /* 0x000000ffff0d7224 */ /* 0x000fe400078e0014 */
[----:B------:R-:W-:-:S07]  /*2c0e0*/  IMAD.MOV.U32 R33, RZ, RZ, R14 ;  /* 0x000000ffff217224 */ /* 0x000fce00078e000e */
[----:B------:R-:W-:Y:S05]  /*2c0f0*/  WARPSYNC.COLLECTIVE R15, `(.L_x_695) ;  /* 0x000000000f087348 */ /* 0x000fea0003c00000 */
[----:B------:R0:W1:Y:S02]  /*2c100*/  SHFL.IDX P6, R14, R13, R12, R11 ;  /* 0x0000000c0d0e7389 */ /* 0x00006400000c000b */
[----:B01----:R-:W-:Y:S01]  /*2c110*/  ENDCOLLECTIVE ;  /* 0x000000000000791b */ /* 0x003fe20003800000 */
.L_x_695:
[----:B------:R-:W-:Y:S02]  /*2c120*/  SEL R76, R0, R33, P0 ;  /* 0x00000021004c7207 */ /* 0x000fe40000000000 */
[----:B------:R-:W-:Y:S02]  /*2c130*/  SEL R0, R33, R0, P0 ;  /* 0x0000000021007207 */ /* 0x000fe40000000000 */
[----:B------:R-:W-:Y:S01]  /*2c140*/  MOV R13, R144 ;  /* 0x00000090000d7202 */ /* 0x000fe20000000f00 */
[----:B------:R-:W-:Y:S02]  /*2c150*/  IMAD.MOV.U32 R12, RZ, RZ, R7 ;  /* 0x000000ffff0c7224 */ /* 0x000fe400078e0007 */
[----:B------:R-:W-:-:S07]  /*2c160*/  IMAD.MOV.U32 R20, RZ, RZ, R14 ;  /* 0x000000ffff147224 */ /* 0x000fce00078e000e */
[----:B------:R-:W-:Y:S05]  /*2c170*/  WARPSYNC.COLLECTIVE R15, `(.L_x_696) ;  /* 0x000000000f087348 */ /* 0x000fea0003c00000 */
[----:B------:R0:W1:Y:S02]  /*2c180*/  SHFL.IDX P6, R14, R13, R12, R11 ;  /* 0x0000000c0d0e7389 */ /* 0x00006400000c000b */
[----:B01----:R-:W-:Y:S01]  /*2c190*/  ENDCOLLECTIVE ;  /* 0x000000000000791b */ /* 0x003fe20003800000 */
.L_x_696:
[----:B------:R-:W-:Y:S02]  /*2c1a0*/  SEL R2, R3, R20, P0 ;  /* 0x0000001403027207 */ /* 0x000fe40000000000 */
[----:B------:R-:W-:Y:S01]  /*2c1b0*/  SEL R3, R20, R3, P0 ;  /* 0x0000000314037207 */ /* 0x000fe20000000000 */
[----:B------:R-:W-:Y:S02]  /*2c1c0*/  IMAD.MOV.U32 R13, RZ, RZ, R142 ;  /* 0x000000ffff0d7224 */ /* 0x000fe400078e008e */
[----:B------:R-:W-:-:S07]  /*2c1d0*/  IMAD.MOV.U32 R21, RZ, RZ, R14 ;  /* 0x000000ffff157224 */ /* 0x000fce00078e000e */
[----:B------:R-:W-:Y:S05]  /*2c1e0*/  WARPSYNC.COLLECTIVE R15, `(.L_x_697) ;  /* 0x000000000f087348 */ /* 0x000fea0003c00000 */
[----:B------:R0:W1:Y:S02]  /*2c1f0*/  SHFL.IDX P6, R14, R13, R12, R11 ;  /* 0x0000000c0d0e7389 */ /* 0x00006400000c000b */
[----:B01----:R-:W-:Y:S01]  /*2c200*/  ENDCOLLECTIVE ;  /* 0x000000000000791b */ /* 0x003fe20003800000 */
.L_x_697:
[----:B------:R-:W-:Y:S02]  /*2c210*/  IMAD.MOV.U32 R13, RZ, RZ, R38 ;  /* 0x000000ffff0d7224 */ /* 0x000fe400078e0026 */
[----:B------:R-:W-:Y:S01]  /*2c220*/  IMAD.MOV.U32 R12, RZ, RZ, R5 ;  /* 0x000000ffff0c7224 */ /* 0x000fe200078e0005 */
[----:B------:R-:W-:-:S07]  /*2c230*/  MOV R37, R14 ;  /* 0x0000000e00257202 */ /* 0x000fce0000000f00 */
[----:B------:R-:W-:Y:S05]  /*2c240*/  WARPSYNC.COLLECTIVE R15, `(.L_x_698) ;  /* 0x000000000f087348 */ /* 0x000fea0003c00000 */
[----:B------:R0:W1:Y:S02]  /*2c250*/  SHFL.IDX P6, R14, R13, R12, R11 ;  /* 0x0000000c0d0e7389 */ /* 0x00006400000c000b */
[----:B01----:R-:W-:Y:S01]  /*2c260*/  ENDCOLLECTIVE ;  /* 0x000000000000791b */ /* 0x003fe20003800000 */
.L_x_698:
[----:B------:R-:W-:Y:S01]  /*2c270*/  MOV R13, R120 ;  /* 0x00000078000d7202 */ /* 0x000fe20000000f00 */
[----:B------:R-:W-:-:S07]  /*2c280*/  IMAD.MOV.U32 R38, RZ, RZ, R14 ;  /* 0x000000ffff267224 */ /* 0x000fce00078e000e */
[----:B------:R-:W-:Y:S05]  /*2c290*/  WARPSYNC.COLLECTIVE R15, `(.L_x_699) ;  /* 0x000000000f087348 */ /* 0x000fea0003c00000 */
[----:B------:R0:W1:Y:S02]  /*2c2a0*/  SHFL.IDX P6, R14, R13, R12, R11 ;  /* 0x0000000c0d0e7389 */ /* 0x00006400000c000b */
[----:B01----:R-:W-:Y:S01]  /*2c2b0*/  ENDCOLLECTIVE ;  /* 0x000000000000791b */ /* 0x003fe20003800000 */
.L_x_699:
        /* <DEDUP_REMOVED lines=8> */
.L_x_700:
[----:B------:R-:W-:Y:S02]  /*2c340*/  SEL R36, R37, R120, P0 ;  /* 0x0000007825247207 */ /* 0x000fe40000000000 */
[----:B------:R-:W-:Y:S01]  /*2c350*/  SEL R37, R120, R37, P0 ;  /* 0x0000002578257207 */ /* 0x000fe20000000000 */
[----:B------:R-:W-:Y:S01]  /*2c360*/  IMAD.MOV.U32 R13, RZ, RZ, R134 ;  /* 0x000000ffff0d7224 */ /* 0x000fe200078e0086 */
[----:B------:R-:W-:-:S07]  /*2c370*/  MOV R39, R14 ;  /* 0x0000000e00277202 */ /* 0x000fce0000000f00 */
[----:B------:R-:W-:Y:S05]  /*2c380*/  WARPSYNC.COLLECTIVE R15, `(.L_x_701) ;  /* 0x000000000f087348 */ /* 0x000fea0003c00000 */
[----:B------:R0:W1:Y:S02]  /*2c390*/  SHFL.IDX P6, R14, R13, R12, R11 ;  /* 0x0000000c0d0e7389 */ /* 0x00006400000c000b */
[----:B01----:R-:W-:Y:S01]  /*2c3a0*/  ENDCOLLECTIVE ;  /* 0x000000000000791b */ /* 0x003fe20003800000 */
.L_x_701:
[----:B------:R-:W-:Y:S01]  /*2c3b0*/  IMAD.MOV.U32 R13, RZ, RZ, R118 ;  /* 0x000000ffff0d7224 */ /* 0x000fe200078e0076 */
[----:B------:R-:W-:Y:S01]  /*2c3c0*/  MOV R12, R5 ;  /* 0x00000005000c7202 */ /* 0x000fe20000000f00 */
[----:B------:R-:W-:-:S07]  /*2c3d0*/  IMAD.MOV.U32 R41, RZ, RZ, R14 ;  /* 0x000000ffff297224 */ /* 0x000fce00078e000e */
[----:B------:R-:W-:Y:S05]  /*2c3e0*/  WARPSYNC.COLLECTIVE R15, `(.L_x_702) ;  /* 0x000000000f087348 */ /* 0x000fea0003c00000 */
[----:B------:R0:W1:Y:S02]  /*2c3f0*/  SHFL.IDX P6, R14, R13, R12, R11 ;  /* 0x0000000c0d0e7389 */ /* 0x00006400000c000b */
[----:B01----:R-:W-:Y:S01]  /*2c400*/  ENDCOLLECTIVE ;  /* 0x000000000000791b */ /* 0x003fe20003800000 */
.L_x_702:
[----:B------:R-:W-:Y:S02]  /*2c410*/  IMAD.MOV.U32 R13, RZ, RZ, R112 ;  /* 0x000000ffff0d7224 */ /* 0x000fe400078e0070 */
[----:B------:R-:W-:-:S07]  /*2c420*/  IMAD.MOV.U32 R118, RZ, RZ, R14 ;  /* 0x000000ffff767224 */ /* 0x000fce00078e000e */
[----:B------:R-:W-:Y:S05]  /*2c430*/  WARPSYNC.COLLECTIVE R15, `(.L_x_703) ;  /* 0x000000000f087348 */ /* 0x000fea0003c00000 */
[----:B------:R0:W1:Y:S02]  /*2c440*/  SHFL.IDX P6, R14, R13, R12, R11 ;  /* 0x0000000c0d0e7389 */ /* 0x00006400000c000b */
[----:B01----:R-:W-:Y:S01]  /*2c450*/  ENDCOLLECTIVE ;  /* 0x000000000000791b */ /* 0x003fe20003800000 */
.L_x_703:
        /* <DEDUP_REMOVED lines=8> */
.L_x_704:
[----:B------:R-:W-:Y:S02]  /*2c4e0*/  IMAD.MOV.U32 R13, RZ, RZ, R68 ;  /* 0x000000ffff0d7224 */ /* 0x000fe400078e0044 */
[----:B------:R-:W-:-:S07]  /*2c4f0*/  IMAD.MOV.U32 R43, RZ, RZ, R14 ;  /* 0x000000ffff2b7224 */ /* 0x000fce00078e000e */
[----:B------:R-:W-:Y:S05]  /*2c500*/  WARPSYNC.COLLECTIVE R15, `(.L_x_705) ;  /* 0x000000000f087348 */ /* 0x000fea0003c00000 */
[----:B------:R0:W1:Y:S02]  /*2c510*/  SHFL.IDX P6, R14, R13, R12, R11 ;  /* 0x0000000c0d0e7389 */ /* 0x00006400000c000b */
[----:B01----:R-:W-:Y:S01]  /*2c520*/  ENDCOLLECTIVE ;  /* 0x000000000000791b */ /* 0x003fe20003800000 */
.L_x_705:
[----:B------:R-:W-:Y:S02]  /*2c530*/  IMAD.MOV.U32 R13, RZ, RZ, R110 ;  /* 0x000000ffff0d7224 */ /* 0x000fe400078e006e */
[----:B------:R-:W-:Y:S01]  /*2c540*/  IMAD.MOV.U32 R12, RZ, RZ, R5 ;  /* 0x000000ffff0c7224 */ /* 0x000fe200078e0005 */
[----:B------:R-:W-:-:S07]  /*2c550*/  MOV R45, R14 ;  /* 0x0000000e002d7202 */ /* 0x000fce0000000f00 */
[----:B------:R-:W-:Y:S05]  /*2c560*/  WARPSYNC.COLLECTIVE R15, `(.L_x_706) ;  /* 0x000000000f087348 */ /* 0x000fea0003c00000 */
[----:B------:R0:W1:Y:S02]  /*2c570*/  SHFL.IDX P6, R14, R13, R12, R11 ;  /* 0x0000000c0d0e7389 */ /* 0x00006400000c000b */
[----:B01----:R-:W-:Y:S01]  /*2c580*/  ENDCOLLECTIVE ;  /* 0x000000000000791b */ /* 0x003fe20003800000 */
.L_x_706:
[----:B------:R-:W-:Y:S01]  /*2c590*/  MOV R13, R108 ;  /* 0x0000006c000d7202 */ /* 0x000fe20000000f00 */
[----:B------:R-:W-:-:S07]  /*2c5a0*/  IMAD.MOV.U32 R110, RZ, RZ, R14 ;  /* 0x000000ffff6e7224 */ /* 0x000fce00078e000e */
[----:B------:R-:W-:Y:S05]  /*2c5b0*/  WARPSYNC.COLLECTIVE R15, `(.L_x_707) ;  /* 0x000000000f087348 */ /* 0x000fea0003c00000 */
[----:B------:R0:W1:Y:S02]  /*2c5c0*/  SHFL.IDX P6, R14, R13, R12, R11 ;  /* 0x0000000c0d0e7389 */ /* 0x00006400000c000b */
[----:B01----:R-:W-:Y:S01]  /*2c5d0*/  ENDCOLLECTIVE ;  /* 0x000000000000791b */ /* 0x003fe20003800000 */
.L_x_707:
[----:B------:R-:W-:Y:S02]  /*2c5e0*/  IMAD.MOV.U32 R13, RZ, RZ, R130 ;  /* 0x000000ffff0d7224 */ /* 0x000fe400078e0082 */
[----:B------:R-:W-:Y:S02]  /*2c5f0*/  IMAD.MOV.U32 R12, RZ, RZ, R7 ;  /* 0x000000ffff0c7224 */ /* 0x000fe400078e0007 */
[----:B------:R-:W-:-:S07]  /*2c600*/  IMAD.MOV.U32 R108, RZ, RZ, R14 ;  /* 0x000000ffff6c7224 */ /* 0x000fce00078e000e */
[----:B------:R-:W-:Y:S05]  /*2c610*/  WARPSYNC.COLLECTIVE R15, `(.L_x_708) ;  /* 0x000000000f087348 */ /* 0x000fea0003c00000 */
[----:B------:R0:W1:Y:S02]  /*2c620*/  SHFL.IDX P6, R14, R13, R12, R11 ;  /* 0x0000000c0d0e7389 */ /* 0x00006400000c000b */
[----:B01----:R-:W-:Y:S01]  /*2c630*/  ENDCOLLECTIVE ;  /* 0x000000000000791b */ /* 0x003fe20003800000 */
.L_x_708:
[----:B------:R-:W-:Y:S02]  /*2c640*/  SEL R44, R45, R108, P0 ;  /* 0x0000006c2d2c7207 */ /* 0x000fe40000000000 */
[----:B------:R-:W-:Y:S01]  /*2c650*/  SEL R45, R108, R45, P0 ;  /* 0x0000002d6c2d7207 */ /* 0x000fe20000000000 */
[----:B------:R-:W-:Y:S01]  /*2c660*/  IMAD.MOV.U32 R13, RZ, RZ, R66 ;  /* 0x000000ffff0d7224 */ /* 0x000fe200078e0042 */
[----:B------:R-:W-:-:S07]  /*2c670*/  MOV R47, R14 ;  /* 0x0000000e002f7202 */ /* 0x000fce0000000f00 */
[----:B------:R-:W-:Y:S05]  /*2c680*/  WARPSYNC.COLLECTIVE R15, `(.L_x_709) ;  /* 0x000000000f087348 */ /* 0x000fea0003c00000 */
[----:B------:R0:W1:Y:S02]  /*2c690*/  SHFL.IDX P6, R14, R13, R12, R11 ;  /* 0x0000000c0d0e7389 */ /* 0x00006400000c000b */
[----:B01----:R-:W-:Y:S01]  /*2c6a0*/  ENDCOLLECTIVE ;  /* 0x000000000000791b */ /* 0x003fe20003800000 */
.L_x_709:
[----:B------:R-:W-:Y:S01]  /*2c6b0*/  IMAD.MOV.U32 R13, RZ, RZ, R82 ;  /* 0x000000ffff0d7224 */ /* 0x000fe200078e0052 */
[----:B------:R-:W-:Y:S01]  /*2c6c0*/  MOV R12, R5 ;  /* 0x00000005000c7202 */ /* 0x000fe20000000f00 */
[----:B------:R-:W-:-:S07]  /*2c6d0*/  IMAD.MOV.U32 R77, RZ, RZ, R14 ;  /* 0x000000ffff4d7224 */ /* 0x000fce00078e000e */
[----:B------:R-:W-:Y:S05]  /*2c6e0*/  WARPSYNC.COLLECTIVE R15, `(.L_x_710) ;  /* 0x000000000f087348 */ /* 0x000fea0003c00000 */
[----:B------:R0:W1:Y:S02]  /*2c6f0*/  SHFL.IDX P6, R14, R13, R12, R11 ;  /* 0x0000000c0d0e7389 */ /* 0x00006400000c000b */
[----:B01----:R-:W-:Y:S01]  /*2c700*/  ENDCOLLECTIVE ;  /* 0x000000000000791b */ /* 0x003fe20003800000 */
.L_x_710:
[----:B------:R-:W-:Y:S02]  /*2c710*/  IMAD.MOV.U32 R13, RZ, RZ, R80 ;  /* 0x000000ffff0d7224 */ /* 0x000fe400078e0050 */
[----:B------:R-:W-:-:S07]  /*2c720*/  IMAD.MOV.U32 R82, RZ, RZ, R14 ;  /* 0x000000ffff527224 */ /* 0x000fce00078e000e */
[----:B------:R-:W-:Y:S05]  /*2c730*/  WARPSYNC.COLLECTIVE R15, `(.L_x_711) ;  /* 0x000000000f087348 */ /* 0x000fea0003c00000 */
[----:B------:R0:W1:Y:S02]  /*2c740*/  SHFL.IDX P6, R14, R13, R12, R11 ;  /* 0x0000000c0d0e7389 */ /* 0x00006400000c000b */
[----:B01----:R-:W-:Y:S01]  /*2c750*/  ENDCOLLECTIVE ;  /* 0x000000000000791b */ /* 0x003fe20003800000 */
.L_x_711:
[----:B------:R-:W-:Y:S01]  /*2c760*/  MOV R13, R128 ;  /* 0x00000080000d7202 */ /* 0x000fe20000000f00 */
[----:B------:R-:W-:Y:S02]  /*2c770*/  IMAD.MOV.U32 R12, RZ, RZ, R7 ;  /* 0x000000ffff0c7224 */ /* 0x000fe400078e0007 */
[----:B------:R-:W-:-:S07]  /*2c780*/  IMAD.MOV.U32 R80, RZ, RZ, R14 ;  /* 0x000000ffff507224 */ /* 0x000fce00078e000e */
[----:B------:R-:W-:Y:S05]  /*2c790*/  WARPSYNC.COLLECTIVE R15, `(.L_x_712) ;  /* 0x000000000f087348 */ /* 0x000fea0003c00000 */
[----:B------:R0:W1:Y:S02]  /*2c7a0*/  SHFL.IDX P6, R14, R13, R12, R11 ;  /* 0x0000000c0d0e7389 */ /* 0x00006400000c000b */
[----:B01----:R-:W-:Y:S01]  /*2c7b0*/  ENDCOLLECTIVE ;  /* 0x000000000000791b */ /* 0x003fe20003800000 */
.L_x_712:
[----:B------:R-:W-:Y:S02]  /*2c7c0*/  IMAD.MOV.U32 R13, RZ, RZ, R126 ;  /* 0x000000ffff0d7224 */ /* 0x000fe400078e007e */
[----:B------:R-:W-:-:S07]  /*2c7d0*/  IMAD.MOV.U32 R79, RZ, RZ, R14 ;  /* 0x000000ffff4f7224 */ /* 0x000fce00078e000e */
[----:B------:R-:W-:Y:S05]  /*2c7e0*/  WARPSYNC.COLLECTIVE R15, `(.L_x_713) ;  /* 0x000000000f087348 */ /* 0x000fea0003c00000 */
[----:B------:R0:W1:Y:S02]  /*2c7f0*/  SHFL.IDX P6, R14, R13, R12, R11 ;  /* 0x0000000c0d0e7389 */ /* 0x00006400000c000b */
[----:B01----:R-:W-:Y:S01]  /*2c800*/  ENDCOLLECTIVE ;  /* 0x000000000000791b */ /* 0x003fe20003800000 */
.L_x_713:
[----:B------:R-:W-:Y:S02]  /*2c810*/  IMAD.MOV.U32 R13, RZ, RZ, R78 ;  /* 0x000000ffff0d7224 */ /* 0x000fe400078e004e */
[----:B------:R-:W-:Y:S01]  /*2c820*/  IMAD.MOV.U32 R12, RZ, RZ, R5 ;  /* 0x000000ffff0c7224 */ /* 0x000fe200078e0005 */
[----:B------:R-:W-:-:S07]  /*2c830*/  MOV R81, R14 ;  /* 0x0000000e00517202 */ /* 0x000fce0000000f00 */
[----:B------:R-:W-:Y:S05]  /*2c840*/  WARPSYNC.COLLECTIVE R15, `(.L_x_714) ;  /* 0x000000000f087348 */ /* 0x000fea0003c00000 */
[----:B------:R0:W1:Y:S02]  /*2c850*/  SHFL.IDX P6, R14, R13, R12, R11 ;  /* 0x0000000c0d0e7389 */ /* 0x00006400000c000b */
[----:B01----:R-:W-:Y:S01]  /*2c860*/  ENDCOLLECTIVE ;  /* 0x000000000000791b */ /* 0x003fe20003800000 */
.L_x_714:
[----:B------:R-:W-:Y:S02]  /*2c870*/  MOV R13, R48 ;  /* 0x00000030000d7202 */ /* 0x000fe40000000f00 */
[----:B------:R-:W-:Y:S02]  /*2c880*/  SEL R48, R77, R80, P0 ;  /* 0x000000504d307207 */ /* 0x000fe40000000000 */
[----:B------:R-:W-:Y:S01]  /*2c890*/  SEL R77, R80, R77, P0 ;  /* 0x0000004d504d7207 */ /* 0x000fe20000000000 */
[----:B------:R-:W-:-:S07]  /*2c8a0*/  IMAD.MOV.U32 R126, RZ, RZ, R14 ;  /* 0x000000ffff7e7224 */ /* 0x000fce00078e000e */
[----:B------:R-:W-:Y:S05]  /*2c8b0*/  WARPSYNC.COLLECTIVE R15, `(.L_x_715) ;  /* 0x000000000f087348 */ /* 0x000fea0003c00000 */
[----:B------:R0:W1:Y:S02]  /*2c8c0*/  SHFL.IDX P6, R14, R13, R12, R11 ;  /* 0x0000000c0d0e7389 */ /* 0x00006400000c000b */
[----:B01----:R-:W-:Y:S01]  /*2c8d0*/  ENDCOLLECTIVE ;  /* 0x000000000000791b */ /* 0x003fe20003800000 */
.L_x_715:
        /* <DEDUP_REMOVED lines=8> */
.L_x_716:
[----:B------:R-:W-:Y:S02]  /*2c960*/  SEL R80, R81, R128, P0 ;  /* 0x0000008051507207 */ /* 0x000fe40000000000 */
[----:B------:R-:W-:Y:S01]  /*2c970*/  SEL R81, R128, R81, P0 ;  /* 0x0000005180517207 */ /* 0x000fe20000000000 */
[----:B------:R-:W-:Y:S01]  /*2c980*/  IMAD.MOV.U32 R13, RZ, RZ, R122 ;  /* 0x000000ffff0d7224 */ /* 0x000fe200078e007a */
[----:B------:R-:W-:-:S07]  /*2c990*/  MOV R83, R14 ;  /* 0x0000000e00537202 */ /* 0x000fce0000000f00 */
[----:B------:R-:W-:Y:S05]  /*2c9a0*/  WARPSYNC.COLLECTIVE R15, `(.L_x_717) ;  /* 0x000000000f087348 */ /* 0x000fea0003c00000 */
[----:B------:R0:W1:Y:S02]  /*2c9b0*/  SHFL.IDX P6, R14, R13, R12, R11 ;  /* 0x0000000c0d0e7389 */ /* 0x00006400000c000b */
[----:B01----:R-:W-:Y:S01]  /*2c9c0*/  ENDCOLLECTIVE ;  /* 0x000000000000791b */ /* 0x003fe20003800000 */
.L_x_717:
        /* <DEDUP_REMOVED lines=8> */
.L_x_718:
[----:B------:R-:W-:Y:S01]  /*2ca50*/  IMAD.MOV.U32 R13, RZ, RZ, R42 ;  /* 0x000000ffff0d7224 */ /* 0x000fe200078e002a */
[----:B------:R-:W-:Y:S02]  /*2ca60*/  SEL R42, R43, R110, P0 ;  /* 0x0000006e2b2a7207 */ /* 0x000fe40000000000 */
[----:B------:R-:W-:Y:S01]  /*2ca70*/  SEL R43, R110, R43, P0 ;  /* 0x0000002b6e2b7207 */ /* 0x000fe20000000000 */
[----:B------:R-:W-:-:S07]  /*2ca80*/  IMAD.MOV.U32 R122, RZ, RZ, R14 ;  /* 0x000000ffff7a7224 */ /* 0x000fce00078e000e */
[----:B------:R-:W-:Y:S05]  /*2ca90*/  WARPSYNC.COLLECTIVE R15, `(.L_x_719) ;  /* 0x000000000f087348 */ /* 0x000fea0003c00000 */
[----:B------:R0:W1:Y:S02]  /*2caa0*/  SHFL.IDX P6, R14, R13, R12, R11 ;  /* 0x0000000c0d0e7389 */ /* 0x00006400000c000b */
[----:B01----:R-:W-:Y:S01]  /*2cab0*/  ENDCOLLECTIVE ;  /* 0x000000000000791b */ /* 0x003fe20003800000 */
.L_x_719:
        /* <DEDUP_REMOVED lines=8> */
.L_x_720:
[----:B------:R-:W-:Y:S01]  /*2cb40*/  SEL R49, R31, R124, P0 ;  /* 0x0000007c1f317207 */ /* 0x000fe20000000000 */
[----:B------:R-:W-:Y:S02]  /*2cb50*/  IMAD.MOV.U32 R13, RZ, RZ, R114 ;  /* 0x000000ffff0d7224 */ /* 0x000fe400078e0072 */
[----:B------:R-:W-:-:S07]  /*2cb60*/  IMAD.MOV.U32 R27, RZ, RZ, R14 ;  /* 0x000000ffff1b7224 */ /* 0x000fce00078e000e */
[----:B------:R-:W-:Y:S05]  /*2cb70*/  WARPSYNC.COLLECTIVE R15, `(.L_x_721) ;  /* 0x000000000f087348 */ /* 0x000fea0003c00000 */
[----:B------:R0:W1:Y:S02]  /*2cb80*/  SHFL.IDX P6, R14, R13, R12, R11 ;  /* 0x0000000c0d0e7389 */ /* 0x00006400000c000b */
[----:B01----:R-:W-:Y:S01]  /*2cb90*/  ENDCOLLECTIVE ;  /* 0x000000000000791b */ /* 0x003fe20003800000 */
.L_x_721:
[----:B------:R-:W-:Y:S01]  /*2cba0*/  IMAD.MOV.U32 R13, RZ, RZ, R40 ;  /* 0x000000ffff0d7224 */ /* 0x000fe200078e0028 */
[----:B------:R-:W-:Y:S01]  /*2cbb0*/  SEL R40, R41, R112, P0 ;  /* 0x0000007029287207 */ /* 0x000fe20000000000 */
[----:B------:R-:W-:Y:S01]  /*2cbc0*/  IMAD.MOV.U32 R12, RZ, RZ, R5 ;  /* 0x000000ffff0c7224 */ /* 0x000fe200078e0005 */
[----:B------:R-:W-:Y:S02]  /*2cbd0*/  SEL R41, R112, R41, P0 ;  /* 0x0000002970297207 */ /* 0x000fe40000000000 */
[----:B------:R-:W-:-:S07]  /*2cbe0*/  MOV R29, R14 ;  /* 0x0000000e001d7202 */ /* 0x000fce0000000f00 */
[----:B------:R-:W-:Y:S05]  /*2cbf0*/  WARPSYNC.COLLECTIVE R15, `(.L_x_722) ;  /* 0x000000000f087348 */ /* 0x000fea0003c00000 */
[----:B------:R0:W1:Y:S02]  /*2cc00*/  SHFL.IDX P6, R14, R13, R12, R11 ;  /* 0x0000000c0d0e7389 */ /* 0x00006400000c000b */
[----:B01----:R-:W-:Y:S01]  /*2cc10*/  ENDCOLLECTIVE ;  /* 0x000000000000791b */ /* 0x003fe20003800000 */
.L_x_722:
[----:B------:R-:W-:Y:S01]  /*2cc20*/  MOV R13, R52 ;  /* 0x00000034000d7202 */ /* 0x000fe20000000f00 */
[----:B------:R-:W-:-:S07]  /*2cc30*/  IMAD.MOV.U32 R114, RZ, RZ, R14 ;  /* 0x000000ffff727224 */ /* 0x000fce00078e000e */
[----:B------:R-:W-:Y:S05]  /*2cc40*/  WARPSYNC.COLLECTIVE R15, `(.L_x_723) ;  /* 0x000000000f087348 */ /* 0x000fea0003c00000 */
[----:B------:R0:W1:Y:S02]  /*2cc50*/  SHFL.IDX P6, R14, R13, R12, R11 ;  /* 0x0000000c0d0e7389 */ /* 0x00006400000c000b */
[----:B01----:R-:W-:Y:S01]  /*2cc60*/  ENDCOLLECTIVE ;  /* 0x000000000000791b */ /* 0x003fe20003800000 */
.L_x_723:
        /* <DEDUP_REMOVED lines=8> */
.L_x_724:
[----:B------:R-:W-:Y:S01]  /*2ccf0*/  SEL R53, R29, R116, P0 ;  /* 0x000000741d357207 */ /* 0x000fe20000000000 */
[----:B------:R-:W-:Y:S01]  /*2cd00*/  IMAD.MOV.U32 R13, RZ, RZ, R104 ;  /* 0x000000ffff0d7224 */ /* 0x000fe200078e0068 */
[----:B------:R-:W-:-:S07]  /*2cd10*/  MOV R9, R14 ;  /* 0x0000000e00097202 */ /* 0x000fce0000000f00 */
[----:B------:R-:W-:Y:S05]  /*2cd20*/  WARPSYNC.COLLECTIVE R15, `(.L_x_725) ;  /* 0x000000000f087348 */ /* 0x000fea0003c00000 */
[----:B------:R0:W1:Y:S02]  /*2cd30*/  SHFL.IDX P6, R14, R13, R12, R11 ;  /* 0x0000000c0d0e7389 */ /* 0x00006400000c000b */
[----:B01----:R-:W-:Y:S01]  /*2cd40*/  ENDCOLLECTIVE ;  /* 0x000000000000791b */ /* 0x003fe20003800000 */
.L_x_725:
[----:B------:R-:W-:Y:S01]  /*2cd50*/  IMAD.MOV.U32 R13, RZ, RZ, R58 ;  /* 0x000000ffff0d7224 */ /* 0x000fe200078e003a */
[----:B------:R-:W-:Y:S01]  /*2cd60*/  MOV R12, R5 ;  /* 0x00000005000c7202 */ /* 0x000fe20000000f00 */
[----:B------:R-:W-:-:S07]  /*2cd70*/  IMAD.MOV.U32 R25, RZ, RZ, R14 ;  /* 0x000000ffff197224 */ /* 0x000fce00078e000e */
[----:B------:R-:W-:Y:S05]  /*2cd80*/  WARPSYNC.COLLECTIVE R15, `(.L_x_726) ;  /* 0x000000000f087348 */ /* 0x000fea0003c00000 */
[----:B------:R0:W1:Y:S02]  /*2cd90*/  SHFL.IDX P6, R14, R13, R12, R11 ;  /* 0x0000000c0d0e7389 */ /* 0x00006400000c000b */
[----:B01----:R-:W-:Y:S01]  /*2cda0*/  ENDCOLLECTIVE ;  /* 0x000000000000791b */ /* 0x003fe20003800000 */
.L_x_726:
[----:B------:R-:W-:Y:S01]  /*2cdb0*/  IMAD.MOV.U32 R13, RZ, RZ, R50 ;  /* 0x000000ffff0d7224 */ /* 0x000fe200078e0032 */
[----:B------:R-:W-:Y:S01]  /*2cdc0*/  SEL R50, R124, R31, P0 ;  /* 0x0000001f7c327207 */ /* 0x000fe20000000000 */
[----:B------:R-:W-:-:S07]  /*2cdd0*/  IMAD.MOV.U32 R58, RZ, RZ, R14 ;  /* 0x000000ffff3a7224 */ /* 0x000fce00078e000e */
[----:B------:R-:W-:Y:S05]  /*2cde0*/  WARPSYNC.COLLECTIVE R15, `(.L_x_727) ;  /* 0x000000000f087348 */ /* 0x000fea0003c00000 */
[----:B------:R0:W1:Y:S02]  /*2cdf0*/  SHFL.IDX P6, R14, R13, R12, R11 ;  /* 0x0000000c0d0e7389 */ /* 0x00006400000c000b */
[----:B01----:R-:W-:Y:S01]  /*2ce00*/  ENDCOLLECTIVE ;  /* 0x000000000000791b */ /* 0x003fe20003800000 */
.L_x_727:
[----:B------:R-:W-:Y:S02]  /*2ce10*/  SEL R55, R9, R58, P0 ;  /* 0x0000003a09377207 */ /* 0x000fe40000000000 */
[----:B------:R-:W-:Y:S01]  /*2ce20*/  MOV R13, R64 ;  /* 0x00000040000d7202 */ /* 0x000fe20000000f00 */
[----:B------:R-:W-:Y:S02]  /*2ce30*/  IMAD.MOV.U32 R12, RZ, RZ, R7 ;  /* 0x000000ffff0c7224 */ /* 0x000fe400078e0007 */
[----:B------:R-:W-:-:S07]  /*2ce40*/  IMAD.MOV.U32 R98, RZ, RZ, R14 ;  /* 0x000000ffff627224 */ /* 0x000fce00078e000e */
[----:B------:R-:W-:Y:S05]  /*2ce50*/  WARPSYNC.COLLECTIVE R15, `(.L_x_728) ;  /* 0x000000000f087348 */ /* 0x000fea0003c00000 */
[----:B------:R0:W1:Y:S02]  /*2ce60*/  SHFL.IDX P6, R14, R13, R12, R11 ;  /* 0x0000000c0d0e7389 */ /* 0x00006400000c000b */
[----:B01----:R-:W-:Y:S01]  /*2ce70*/  ENDCOLLECTIVE ;  /* 0x000000000000791b */ /* 0x003fe20003800000 */
.L_x_728:
[----:B------:R-:W-:Y:S02]  /*2ce80*/  SEL R63, R25, R98, P0 ;  /* 0x00000062193f7207 */ /* 0x000fe40000000000 */
[----:B------:R-:W-:Y:S01]  /*2ce90*/  SEL R64, R98, R25, P0 ;  /* 0x0000001962407207 */ /* 0x000fe20000000000 */
[----:B------:R-:W-:Y:S02]  /*2cea0*/  IMAD.MOV.U32 R98, RZ, RZ, RZ ;  /* 0x000000ffff627224 */ /* 0x000fe400078e00ff */
[----:B------:R-:W-:Y:S01]  /*2ceb0*/  IMAD.MOV.U32 R13, RZ, RZ, R62 ;  /* 0x000000ffff0d7224 */ /* 0x000fe200078e003e */
[----:B------:R-:W-:Y:S01]  /*2cec0*/  SEL R62, R58, R9, P0 ;  /* 0x000000093a3e7207 */ /* 0x000fe20000000000 */
[----:B------:R-:W-:-:S07]  /*2ced0*/  IMAD.MOV.U32 R66, RZ, RZ, R14 ;  /* 0x000000ffff427224 */ /* 0x000fce00078e000e */
[----:B------:R-:W-:Y:S05]  /*2cee0*/  WARPSYNC.COLLECTIVE R15, `(.L_x_729) ;  /* 0x000000000f087348 */ /* 0x000fea0003c00000 */
[----:B------:R0:W1:Y:S02]  /*2cef0*/  SHFL.IDX P6, R14, R13, R12, R11 ;  /* 0x0000000c0d0e7389 */ /* 0x00006400000c000b */
[----:B01----:R-:W-:Y:S01]  /*2cf00*/  ENDCOLLECTIVE ;  /* 0x000000000000791b */ /* 0x003fe20003800000 */
.L_x_729:
[----:B------:R-:W-:Y:S02]  /*2cf10*/  IMAD.MOV.U32 R13, RZ, RZ, R26 ;  /* 0x000000ffff0d7224 */ /* 0x000fe400078e001a */
[----:B------:R-:W-:Y:S01]  /*2cf20*/  IMAD.MOV.U32 R12, RZ, RZ, R5 ;  /* 0x000000ffff0c7224 */ /* 0x000fe200078e0005 */
[----:B------:R-:W-:-:S07]  /*2cf30*/  MOV R68, R14 ;  /* 0x0000000e00447202 */ /* 0x000fce0000000f00 */
[----:B------:R-:W-:Y:S05]  /*2cf40*/  WARPSYNC.COLLECTIVE R15, `(.L_x_730) ;  /* 0x000000000f087348 */ /* 0x000fea0003c00000 */
[----:B------:R0:W1:Y:S02]  /*2cf50*/  SHFL.IDX P6, R14, R13, R12, R11 ;  /* 0x0000000c0d0e7389 */ /* 0x00006400000c000b */
[----:B01----:R-:W-:Y:S01]  /*2cf60*/  ENDCOLLECTIVE ;  /* 0x000000000000791b */ /* 0x003fe20003800000 */
.L_x_730:
[----:B------:R-:W-:Y:S01]  /*2cf70*/  MOV R13, R24 ;  /* 0x00000018000d7202 */ /* 0x000fe20000000f00 */
[----:B------:R-:W-:-:S07]  /*2cf80*/  IMAD.MOV.U32 R59, RZ, RZ, R14 ;  /* 0x000000ffff3b7224 */ /* 0x000fce00078e000e */
[----:B------:R-:W-:Y:S05]  /*2cf90*/  WARPSYNC.COLLECTIVE R15, `(.L_x_731) ;  /* 0x000000000f087348 */ /* 0x000fea0003c00000 */
[----:B------:R0:W1:Y:S02]  /*2cfa0*/  SHFL.IDX P6, R14, R13, R12, R11 ;  /* 0x0000000c0d0e7389 */ /* 0x00006400000c000b */
[----:B01----:R-:W-:Y:S01]  /*2cfb0*/  ENDCOLLECTIVE ;  /* 0x000000000000791b */ /* 0x003fe20003800000 */
.L_x_731:
        /* <DEDUP_REMOVED lines=8> */
.L_x_732:
[----:B------:R-:W-:Y:S02]  /*2d040*/  SEL R67, R68, R61, P0 ;  /* 0x0000003d44437207 */ /* 0x000fe40000000000 */
[----:B------:R-:W-:Y:S01]  /*2d050*/  SEL R68, R61, R68, P0 ;  /* 0x000000443d447207 */ /* 0x000fe20000000000 */
[----:B------:R-:W-:Y:S01]  /*2d060*/  IMAD.MOV.U32 R13, RZ, RZ, R72 ;  /* 0x000000ffff0d7224 */ /* 0x000fe200078e0048 */
[----:B------:R-:W-:-:S07]  /*2d070*/  MOV R70, R14 ;  /* 0x0000000e00467202 */ /* 0x000fce0000000f00 */
[----:B------:R-:W-:Y:S05]  /*2d080*/  WARPSYNC.COLLECTIVE R15, `(.L_x_733) ;  /* 0x000000000f087348 */ /* 0x000fea0003c00000 */
[----:B------:R0:W1:Y:S02]  /*2d090*/  SHFL.IDX P6, R14, R13, R12, R11 ;  /* 0x0000000c0d0e7389 */ /* 0x00006400000c000b */
[----:B01----:R-:W-:Y:S01]  /*2d0a0*/  ENDCOLLECTIVE ;  /* 0x000000000000791b */ /* 0x003fe20003800000 */
.L_x_733:
[----:B------:R-:W-:Y:S01]  /*2d0b0*/  IMAD.MOV.U32 R13, RZ, RZ, R30 ;  /* 0x000000ffff0d7224 */ /* 0x000fe200078e001e */
[----:B------:R-:W-:Y:S01]  /*2d0c0*/  MOV R12, R5 ;  /* 0x00000005000c7202 */ /* 0x000fe20000000f00 */
[----:B------:R-:W-:-:S07]  /*2d0d0*/  IMAD.MOV.U32 R72, RZ, RZ, R14 ;  /* 0x000000ffff487224 */ /* 0x000fce00078e000e */
[----:B------:R-:W-:Y:S05]  /*2d0e0*/  WARPSYNC.COLLECTIVE R15, `(.L_x_734) ;  /* 0x000000000f087348 */ /* 0x000fea0003c00000 */
[----:B------:R0:W1:Y:S02]  /*2d0f0*/  SHFL.IDX P6, R14, R13, R12, R11 ;  /* 0x0000000c0d0e7389 */ /* 0x00006400000c000b */
[----:B01----:R-:W-:Y:S01]  /*2d100*/  ENDCOLLECTIVE ;  /* 0x000000000000791b */ /* 0x003fe20003800000 */
.L_x_734:
[----:B------:R-:W-:Y:S02]  /*2d110*/  IMAD.MOV.U32 R13, RZ, RZ, R28 ;  /* 0x000000ffff0d7224 */ /* 0x000fe400078e001c */
[----:B------:R-:W-:-:S07]  /*2d120*/  IMAD.MOV.U32 R73, RZ, RZ, R14 ;  /* 0x000000ffff497224 */ /* 0x000fce00078e000e */
[----:B------:R-:W-:Y:S05]  /*2d130*/  WARPSYNC.COLLECTIVE R15, `(.L_x_735) ;  /* 0x000000000f087348 */ /* 0x000fea0003c00000 */
[----:B------:R0:W1:Y:S02]  /*2d140*/  SHFL.IDX P6, R14, R13, R12, R11 ;  /* 0x0000000c0d0e7389 */ /* 0x00006400000c000b */
[----:B01----:R-:W-:Y:S01]  /*2d150*/  ENDCOLLECTIVE ;  /* 0x000000000000791b */ /* 0x003fe20003800000 */
.L_x_735:
        /* <DEDUP_REMOVED lines=8> */
.L_x_736:
[----:B------:R-:W-:Y:S02]  /*2d1e0*/  SEL R71, R72, R85, P0 ;  /* 0x0000005548477207 */ /* 0x000fe40000000000 */
[----:B------:R-:W-:Y:S01]  /*2d1f0*/  SEL R72, R85, R72, P0 ;  /* 0x0000004855487207 */ /* 0x000fe20000000000 */
[----:B------:R-:W-:Y:S02]  /*2d200*/  IMAD.MOV.U32 R13, RZ, RZ, R86 ;  /* 0x000000ffff0d7224 */ /* 0x000fe400078e0056 */
[----:B------:R-:W-:-:S07]  /*2d210*/  IMAD.MOV.U32 R84, RZ, RZ, R14 ;  /* 0x000000ffff547224 */ /* 0x000fce00078e000e */
[----:B------:R-:W-:Y:S05]  /*2d220*/  WARPSYNC.COLLECTIVE R15, `(.L_x_737) ;  /* 0x000000000f087348 */ /* 0x000fea0003c00000 */
[----:B------:R0:W1:Y:S02]  /*2d230*/  SHFL.IDX P6, R14, R13, R12, R11 ;  /* 0x0000000c0d0e7389 */ /* 0x00006400000c000b */
[----:B01----:R-:W-:Y:S01]  /*2d240*/  ENDCOLLECTIVE ;  /* 0x000000000000791b */ /* 0x003fe20003800000 */
.L_x_737:
[----:B------:R-:W-:Y:S02]  /*2d250*/  IMAD.MOV.U32 R13, RZ, RZ, R34 ;  /* 0x000000ffff0d7224 */ /* 0x000fe400078e0022 */
[----:B------:R-:W-:Y:S01]  /*2d260*/  IMAD.MOV.U32 R12, RZ, RZ, R5 ;  /* 0x000000ffff0c7224 */ /* 0x000fe200078e0005 */
[----:B------:R-:W-:-:S07]  /*2d270*/  MOV R86, R14 ;  /* 0x0000000e00567202 */ /* 0x000fce0000000f00 */
[----:B------:R-:W-:Y:S05]  /*2d280*/  WARPSYNC.COLLECTIVE R15, `(.L_x_738) ;  /* 0x000000000f087348 */ /* 0x000fea0003c00000 */
[----:B------:R0:W1:Y:S02]  /*2d290*/  SHFL.IDX P6, R14, R13, R12, R11 ;  /* 0x0000000c0d0e7389 */ /* 0x00006400000c000b */
[----:B01----:R-:W-:Y:S01]  /*2d2a0*/  ENDCOLLECTIVE ;  /* 0x000000000000791b */ /* 0x003fe20003800000 */
.L_x_738:
[----:B------:R-:W-:Y:S01]  /*2d2b0*/  MOV R13, R32 ;  /* 0x00000020000d7202 */ /* 0x000fe20000000f00 */
[----:B------:R-:W-:-:S07]  /*2d2c0*/  IMAD.MOV.U32 R87, RZ, RZ, R14 ;  /* 0x000000ffff577224 */ /* 0x000fce00078e000e */
[----:B------:R-:W-:Y:S05]  /*2d2d0*/  WARPSYNC.COLLECTIVE R15, `(.L_x_739) ;  /* 0x000000000f087348 */ /* 0x000fea0003c00000 */
[----:B------:R0:W1:Y:S02]  /*2d2e0*/  SHFL.IDX P6, R14, R13, R12, R11 ;  /* 0x0000000c0d0e7389 */ /* 0x00006400000c000b */
[----:B01----:R-:W-:Y:S01]  /*2d2f0*/  ENDCOLLECTIVE ;  /* 0x000000000000791b */ /* 0x003fe20003800000 */
.L_x_739:
        /* <DEDUP_REMOVED lines=8> */
.L_x_740:
[----:B------:R-:W-:Y:S02]  /*2d380*/  SEL R85, R86, R91, P0 ;  /* 0x0000005b56557207 */ /* 0x000fe40000000000 */
[----:B------:R-:W-:Y:S01]  /*2d390*/  SEL R86, R91, R86, P0 ;  /* 0x000000565b567207 */ /* 0x000fe20000000000 */
[----:B------:R-:W-:Y:S01]  /*2d3a0*/  IMAD.MOV.U32 R13, RZ, RZ, R92 ;  /* 0x000000ffff0d7224 */ /* 0x000fe200078e005c */
[----:B------:R-:W-:-:S07]  /*2d3b0*/  MOV R90, R14 ;  /* 0x0000000e005a7202 */ /* 0x000fce0000000f00 */
[----:B------:R-:W-:Y:S05]  /*2d3c0*/  WARPSYNC.COLLECTIVE R15, `(.L_x_741) ;  /* 0x000000000f087348 */ /* 0x000fea0003c00000 */
[----:B------:R0:W1:Y:S02]  /*2d3d0*/  SHFL.IDX P6, R14, R13, R12, R11 ;  /* 0x0000000c0d0e7389 */ /* 0x00006400000c000b */
[----:B01----:R-:W-:Y:S01]  /*2d3e0*/  ENDCOLLECTIVE ;  /* 0x000000000000791b */ /* 0x003fe20003800000 */
.L_x_741:
[----:B------:R-:W-:Y:S01]  /*2d3f0*/  IMAD.MOV.U32 R13, RZ, RZ, R54 ;  /* 0x000000ffff0d7224 */ /* 0x000fe200078e0036 */
[----:B------:R-:W-:Y:S02]  /*2d400*/  MOV R12, R5 ;  /* 0x00000005000c7202 */ /* 0x000fe40000000f00 */
[----:B------:R-:W-:Y:S01]  /*2d410*/  SEL R54, R116, R29, P0 ;  /* 0x0000001d74367207 */ /* 0x000fe20000000000 */
[----:B------:R-:W-:-:S07]  /*2d420*/  IMAD.MOV.U32 R92, RZ, RZ, R14 ;  /* 0x000000ffff5c7224 */ /* 0x000fce00078e000e */
[----:B------:R-:W-:Y:S05]  /*2d430*/  WARPSYNC.COLLECTIVE R15, `(.L_x_742) ;  /* 0x000000000f087348 */ /* 0x000fea0003c00000 */
[----:B------:R0:W1:Y:S02]  /*2d440*/  SHFL.IDX P6, R14, R13, R12, R11 ;  /* 0x0000000c0d0e7389 */ /* 0x00006400000c000b */
[----:B01----:R-:W-:Y:S01]  /*2d450*/  ENDCOLLECTIVE ;  /* 0x000000000000791b */ /* 0x003fe20003800000 */
.L_x_742:
[----:B------:R-:W-:Y:S02]  /*2d460*/  IMAD.MOV.U32 R13, RZ, RZ, R10 ;  /* 0x000000ffff0d7224 */ /* 0x000fe400078e000a */
[----:B------:R-:W-:-:S07]  /*2d470*/  IMAD.MOV.U32 R109, RZ, RZ, R14 ;  /* 0x000000ffff6d7224 */ /* 0x000fce00078e000e */
[----:B------:R-:W-:Y:S05]  /*2d480*/  WARPSYNC.COLLECTIVE R15, `(.L_x_743) ;  /* 0x000000000f087348 */ /* 0x000fea0003c00000 */
[----:B------:R0:W1:Y:S02]  /*2d490*/  SHFL.IDX P6, R14, R13, R12, R11 ;  /* 0x0000000c0d0e7389 */ /* 0x00006400000c000b */
[----:B01----:R-:W-:Y:S01]  /*2d4a0*/  ENDCOLLECTIVE ;  /* 0x000000000000791b */ /* 0x003fe20003800000 */
.L_x_743:
        /* <DEDUP_REMOVED lines=8> */
.L_x_744:
[----:B------:R-:W-:Y:S02]  /*2d530*/  SEL R91, R92, R111, P0 ;  /* 0x0000006f5c5b7207 */ /* 0x000fe40000000000 */
[----:B------:R-:W-:Y:S01]  /*2d540*/  SEL R92, R111, R92, P0 ;  /* 0x0000005c6f5c7207 */ /* 0x000fe20000000000 */
[----:B------:R-:W-:Y:S02]  /*2d550*/  IMAD.MOV.U32 R13, RZ, RZ, R60 ;  /* 0x000000ffff0d7224 */ /* 0x000fe400078e003c */
[----:B------:R-:W-:-:S07]  /*2d560*/  IMAD.MOV.U32 R4, RZ, RZ, R14 ;  /* 0x000000ffff047224 */ /* 0x000fce00078e000e */
[----:B------:R-:W-:Y:S05]  /*2d570*/  WARPSYNC.COLLECTIVE R15, `(.L_x_745) ;  /* 0x000000000f087348 */ /* 0x000fea0003c00000 */
[----:B------:R0:W1:Y:S02]  /*2d580*/  SHFL.IDX P6, R14, R13, R12, R11 ;  /* 0x0000000c0d0e7389 */ /* 0x00006400000c000b */
[----:B01----:R-:W-:Y:S01]  /*2d590*/  ENDCOLLECTIVE ;  /* 0x000000000000791b */ /* 0x003fe20003800000 */
.L_x_745:
[----:B------:R-:W-:Y:S02]  /*2d5a0*/  IMAD.MOV.U32 R13, RZ, RZ, R8 ;  /* 0x000000ffff0d7224 */ /* 0x000fe400078e0008 */
[----:B------:R-:W-:Y:S01]  /*2d5b0*/  IMAD.MOV.U32 R12, RZ, RZ, R5 ;  /* 0x000000ffff0c7224 */ /* 0x000fe200078e0005 */
[----:B------:R-:W-:-:S07]  /*2d5c0*/  MOV R60, R14 ;  /* 0x0000000e003c7202 */ /* 0x000fce0000000f00 */
[----:B------:R-:W-:Y:S05]  /*2d5d0*/  WARPSYNC.COLLECTIVE R15, `(.L_x_746) ;  /* 0x000000000f087348 */ /* 0x000fea0003c00000 */
[----:B------:R0:W1:Y:S02]  /*2d5e0*/  SHFL.IDX P6, R14, R13, R12, R11 ;  /* 0x0000000c0d0e7389 */ /* 0x00006400000c000b */
[----:B01----:R-:W-:Y:S01]  /*2d5f0*/  ENDCOLLECTIVE ;  /* 0x000000000000791b */ /* 0x003fe20003800000 */
.L_x_746:
[----:B------:R-:W-:Y:S01]  /*2d600*/  MOV R13, R6 ;  /* 0x00000006000d7202 */ /* 0x000fe20000000f00 */
[----:B------:R-:W-:-:S07]  /*2d610*/  IMAD.MOV.U32 R7, RZ, RZ, R14 ;  /* 0x000000ffff077224 */ /* 0x000fce00078e000e */
[----:B------:R-:W-:Y:S05]  /*2d620*/  WARPSYNC.COLLECTIVE R15, `(.L_x_747) ;  /* 0x000000000f087348 */ /* 0x000fea0003c00000 */
[----:B------:R0:W1:Y:S02]  /*2d630*/  SHFL.IDX P6, R14, R13, R12, R11 ;  /* 0x0000000c0d0e7389 */ /* 0x00006400000c000b */
[----:B01----:R-:W-:Y:S01]  /*2d640*/  ENDCOLLECTIVE ;  /* 0x000000000000791b */ /* 0x003fe20003800000 */
.L_x_747:
[----:B------:R-:W-:Y:S05]  /*2d650*/  BRA `(.L_x_748) ;  /* 0xffffff3800387947 */ /* 0x000fea000383ffff */
.L_x_500:
[----:B------:R-:W-:Y:S01]  /*2d660*/  IMAD.MOV.U32 R13, RZ, RZ, R3 ;  /* 0x000000ffff0d7224 */ /* 0x000fe200078e0003 */
[----:B------:R-:W-:Y:S01]  /*2d670*/  MOV R11, 0x181f ;  /* 0x0000181f000b7802 */ /* 0x000fe20000000f00 */
[----:B------:R-:W-:Y:S02]  /*2d680*/  IMAD.MOV.U32 R12, RZ, RZ, RZ ;  /* 0x000000ffff0c7224 */ /* 0x000fe400078e00ff */
[----:B------:R-:W-:-:S07]  /*2d690*/  IMAD.MOV.U32 R15, RZ, RZ, -0x1 ;  /* 0xffffffffff0f7424 */ /* 0x000fce00078e00ff */
[----:B-----5:R-:W-:Y:S05]  /*2d6a0*/  WARPSYNC.COLLECTIVE R15, `(.L_x_749) ;  /* 0x000000000f087348 */ /* 0x020fea0003c00000 */
[----:B------:R0:W1:Y:S02]  /*2d6b0*/  SHFL.IDX P6, R14, R13, R12, R11 ;  /* 0x0000000c0d0e7389 */ /* 0x00006400000c000b */
[----:B01---5:R-:W-:Y:S01]  /*2d6c0*/  ENDCOLLECTIVE ;  /* 0x000000000000791b */ /* 0x023fe20003800000 */
.L_x_749:
[----:B------:R-:W-:Y:S02]  /*2d6d0*/  IMAD.MOV.U32 R13, RZ, RZ, R2 ;  /* 0x000000ffff0d7224 */ /* 0x000fe400078e0002 */
[----:B------:R-:W-:-:S07]  /*2d6e0*/  IMAD.MOV.U32 R0, RZ, RZ, R14 ;  /* 0x000000ffff007224 */ /* 0x000fce00078e000e */
[----:B------:R-:W-:Y:S05]  /*2d6f0*/  WARPSYNC.COLLECTIVE R15, `(.L_x_750) ;  /* 0x000000000f087348 */ /* 0x000fea0003c00000 */
[----:B------:R0:W1:Y:S02]  /*2d700*/  SHFL.IDX P6, R14, R13, R12, R11 ;  /* 0x0000000c0d0e7389 */ /* 0x00006400000c000b */
[----:B01----:R-:W-:Y:S01]  /*2d710*/  ENDCOLLECTIVE ;  /* 0x000000000000791b */ /* 0x003fe20003800000 */
.L_x_750:
[----:B------:R-:W-:Y:S05]  /*2d720*/  BRA `(.L_x_751) ;  /* 0xffffff4400ac7947 */ /* 0x000fea000383ffff */
.L_x_503:
[----:B------:R-:W-:Y:S01]  /*2d730*/  BSSY B1, `(.L_x_752) ;  /* 0x0000008000017945 */ /* 0x000fe20003800000 */
[----:B------:R-:W-:Y:S01]  /*2d740*/  MOV R13, R3 ;  /* 0x00000003000d7202 */ /* 0x000fe20000000f00 */
[----:B------:R-:W-:Y:S02]  /*2d750*/  IMAD.MOV.U32 R12, RZ, RZ, 0x1 ;  /* 0x00000001ff0c7424 */ /* 0x000fe400078e00ff */
[----:B------:R-:W-:Y:S02]  /*2d760*/  IMAD.MOV.U32 R11, RZ, RZ, 0x181f ;  /* 0x0000181fff0b7424 */ /* 0x000fe400078e00ff */
[----:B---3--:R-:W-:-:S07]  /*2d770*/  IMAD.MOV.U32 R15, RZ, RZ, -0x1 ;  /* 0xffffffffff0f7424 */ /* 0x008fce00078e00ff */
[----:B012--5:R-:W-:Y:S05]  /*2d780*/  WARPSYNC.COLLECTIVE R15, `(.L_x_753) ;  /* 0x000000000f087348 */ /* 0x027fea0003c00000 */
[----:B--2---:R2:W3:Y:S02]  /*2d790*/  SHFL.IDX P6, R14, R13, R12, R11 ;  /* 0x0000000c0d0e7389 */ /* 0x0044e400000c000b */
[----:B0123-5:R-:W-:Y:S01]  /*2d7a0*/  ENDCOLLECTIVE ;  /* 0x000000000000791b */ /* 0x02ffe20003800000 */
.L_x_753:
[----:B------:R-:W-:Y:S05]  /*2d7b0*/  BSYNC B1 ;  /* 0x0000000000017941 */ /* 0x000fea0003800000 */
.L_x_752:
[----:B------:R-:W-:Y:S01]  /*2d7c0*/  IMAD.MOV.U32 R13, RZ, RZ, R2 ;  /* 0x000000ffff0d7224 */ /* 0x000fe200078e0002 */
[----:B------:R-:W-:Y:S01]  /*2d7d0*/  MOV R15, 0xffffffff ;  /* 0xffffffff000f7802 */ /* 0x000fe20000000f00 */
[----:B------:R-:W-:Y:S01]  /*2d7e0*/  IMAD.MOV.U32 R12, RZ, RZ, 0x1 ;  /* 0x00000001ff0c7424 */ /* 0x000fe200078e00ff */
[----:B------:R-:W-:Y:S01]  /*2d7f0*/  MOV R0, R14 ;  /* 0x0000000e00007202 */ /* 0x000fe20000000f00 */
[----:B------:R-:W-:-:S07]  /*2d800*/  IMAD.MOV.U32 R11, RZ, RZ, 0x181f ;  /* 0x0000181fff0b7424 */ /* 0x000fce00078e00ff */
[----:B------:R-:W-:Y:S05]  /*2d810*/  WARPSYNC.COLLECTIVE R15, `(.L_x_754) ;  /* 0x000000000f087348 */ /* 0x000fea0003c00000 */
[----:B------:R0:W1:Y:S02]  /*2d820*/  SHFL.IDX P6, R14, R13, R12, R11 ;  /* 0x0000000c0d0e7389 */ /* 0x00006400000c000b */
[----:B01----:R-:W-:Y:S01]  /*2d830*/  ENDCOLLECTIVE ;  /* 0x000000000000791b */ /* 0x003fe20003800000 */
.L_x_754:
[----:B------:R-:W-:Y:S05]  /*2d840*/  BRA `(.L_x_755) ;  /* 0xffffff4400b47947 */ /* 0x000fea000383ffff */
.L_x_506:
[----:B------:R-:W-:Y:S01]  /*2d850*/  BSSY B1, `(.L_x_756) ;  /* 0x0000008000017945 */ /* 0x000fe20003800000 */
[----:B------:R-:W-:Y:S01]  /*2d860*/  IMAD.MOV.U32 R13, RZ, RZ, R3 ;  /* 0x000000ffff0d7224 */ /* 0x000fe200078e0003 */
[----:B---3--:R-:W-:Y:S01]  /*2d870*/  MOV R15, 0xffffffff ;  /* 0xffffffff000f7802 */ /* 0x008fe20000000f00 */
[----:B------:R-:W-:Y:S02]  /*2d880*/  IMAD.MOV.U32 R12, RZ, RZ, 0x2 ;  /* 0x00000002ff0c7424 */ /* 0x000fe400078e00ff */
[----:B------:R-:W-:-:S07]  /*2d890*/  IMAD.MOV.U32 R11, RZ, RZ, 0x181f ;  /* 0x0000181fff0b7424 */ /* 0x000fce00078e00ff */
[----:B012-4-:R-:W-:Y:S05]  /*2d8a0*/  WARPSYNC.COLLECTIVE R15, `(.L_x_757) ;  /* 0x000000000f087348 */ /* 0x017fea0003c00000 */
[----:B--2---:R2:W3:Y:S02]  /*2d8b0*/  SHFL.IDX P6, R14, R13, R12, R11 ;  /* 0x0000000c0d0e7389 */ /* 0x0044e400000c000b */
[----:B01234-:R-:W-:Y:S01]  /*2d8c0*/  ENDCOLLECTIVE ;  /* 0x000000000000791b */ /* 0x01ffe20003800000 */
.L_x_757:
[----:B------:R-:W-:Y:S05]  /*2d8d0*/  BSYNC B1 ;  /* 0x0000000000017941 */ /* 0x000fea0003800000 */
.L_x_756:
[----:B------:R-:W-:Y:S01]  /*2d8e0*/  IMAD.MOV.U32 R13, RZ, RZ, R2 ;  /* 0x000000ffff0d7224 */ /* 0x000fe200078e0002 */
[----:B------:R-:W-:Y:S01]  /*2d8f0*/  MOV R11, 0x181f ;  /* 0x0000181f000b7802 */ /* 0x000fe20000000f00 */
[----:B------:R-:W-:Y:S02]  /*2d900*/  IMAD.MOV.U32 R12, RZ, RZ, 0x2 ;  /* 0x00000002ff0c7424 */ /* 0x000fe400078e00ff */
[----:B------:R-:W-:Y:S02]  /*2d910*/  IMAD.MOV.U32 R15, RZ, RZ, -0x1 ;  /* 0xffffffffff0f7424 */ /* 0x000fe400078e00ff */
[----:B------:R-:W-:-:S07]  /*2d920*/  IMAD.MOV.U32 R0, RZ, RZ, R14 ;  /* 0x000000ffff007224 */ /* 0x000fce00078e000e */
[----:B------:R-:W-:Y:S05]  /*2d930*/  WARPSYNC.COLLECTIVE R15, `(.L_x_758) ;  /* 0x000000000f087348 */ /* 0x000fea0003c00000 */
[----:B------:R0:W1:Y:S02]  /*2d940*/  SHFL.IDX P6, R14, R13, R12, R11 ;  /* 0x0000000c0d0e7389 */ /* 0x00006400000c000b */
[----:B01----:R-:W-:Y:S01]  /*2d950*/  ENDCOLLECTIVE ;  /* 0x000000000000791b */ /* 0x003fe20003800000 */
.L_x_758:
[----:B------:R-:W-:Y:S05]  /*2d960*/  BRA `(.L_x_759) ;  /* 0xffffff4400bc7947 */ /* 0x000fea000383ffff */
.L_x_509:
[----:B------:R-:W-:Y:S01]  /*2d970*/  BSSY B1, `(.L_x_760) ;  /* 0x0000008000017945 */ /* 0x000fe20003800000 */
[----:B------:R-:W-:Y:S01]  /*2d980*/  IMAD.MOV.U32 R13, RZ, RZ, R3 ;  /* 0x000000ffff0d7224 */ /* 0x000fe200078e0003 */
[----:B------:R-:W-:Y:S01]  /*2d990*/  MOV R11, 0x181f ;  /* 0x0000181f000b7802 */ /* 0x000fe20000000f00 */
[----:B------:R-:W-:Y:S02]  /*2d9a0*/  IMAD.MOV.U32 R12, RZ, RZ, 0x3 ;  /* 0x00000003ff0c7424 */ /* 0x000fe400078e00ff */
[----:B---3--:R-:W-:-:S07]  /*2d9b0*/  IMAD.MOV.U32 R15, RZ, RZ, -0x1 ;  /* 0xffffffffff0f7424 */ /* 0x008fce00078e00ff */
[----:B012-4-:R-:W-:Y:S05]  /*2d9c0*/  WARPSYNC.COLLECTIVE R15, `(.L_x_761) ;  /* 0x000000000f087348 */ /* 0x017fea0003c00000 */
[----:B--2---:R2:W3:Y:S02]  /*2d9d0*/  SHFL.IDX P6, R14, R13, R12, R11 ;  /* 0x0000000c0d0e7389 */ /* 0x0044e400000c000b */
[----:B01234-:R-:W-:Y:S01]  /*2d9e0*/  ENDCOLLECTIVE ;  /* 0x000000000000791b */ /* 0x01ffe20003800000 */
.L_x_761:
[----:B------:R-:W-:Y:S05]  /*2d9f0*/  BSYNC B1 ;  /* 0x0000000000017941 */ /* 0x000fea0003800000 */
.L_x_760:
        /* <DEDUP_REMOVED lines=8> */
.L_x_762:
[----:B------:R-:W-:Y:S05]  /*2da80*/  BRA `(.L_x_763) ;  /* 0xffffff4400c47947 */ /* 0x000fea000383ffff */
.L_x_511:
[----:B------:R-:W-:Y:S01]  /*2da90*/  IMAD.MOV.U32 R13, RZ, RZ, R27 ;  /* 0x000000ffff0d7224 */ /* 0x000fe200078e001b */
[----:B------:R-:W-:Y:S01]  /*2daa0*/  MOV R12, RZ ;  /* 0x000000ff000c7202 */ /* 0x000fe20000000f00 */
[----:B------:R-:W-:Y:S02]  /*2dab0*/  IMAD.MOV.U32 R11, RZ, RZ, 0x1c1f ;  /* 0x00001c1fff0b7424 */ /* 0x000fe400078e00ff */
[----:B------:R-:W-:-:S07]  /*2dac0*/  IMAD.MOV.U32 R15, RZ, RZ, -0x1 ;  /* 0xffffffffff0f7424 */ /* 0x000fce00078e00ff */
[----:B------:R-:W-:Y:S05]  /*2dad0*/  WARPSYNC.COLLECTIVE R15, `(.L_x_764) ;  /* 0x000000000f087348 */ /* 0x000fea0003c00000 */
[----:B------:R0:W1:Y:S02]  /*2dae0*/  SHFL.IDX P6, R14, R13, R12, R11 ;  /* 0x0000000c0d0e7389 */ /* 0x00006400000c000b */
[----:B01----:R-:W-:Y:S01]  /*2daf0*/  ENDCOLLECTIVE ;  /* 0x000000000000791b */ /* 0x003fe20003800000 */
.L_x_764:
[----:B------:R-:W-:Y:S01]  /*2db00*/  MOV R13, R26 ;  /* 0x0000001a000d7202 */ /* 0x000fe20000000f00 */
[----:B------:R-:W-:-:S07]  /*2db10*/  IMAD.MOV.U32 R25, RZ, RZ, R14 ;  /* 0x000000ffff197224 */ /* 0x000fce00078e000e */
[----:B------:R-:W-:Y:S05]  /*2db20*/  WARPSYNC.COLLECTIVE R15, `(.L_x_765) ;  /* 0x000000000f087348 */ /* 0x000fea0003c00000 */
[----:B------:R0:W1:Y:S02]  /*2db30*/  SHFL.IDX P6, R14, R13, R12, R11 ;  /* 0x0000000c0d0e7389 */ /* 0x00006400000c000b */
[----:B01----:R-:W-:Y:S01]  /*2db40*/  ENDCOLLECTIVE ;  /* 0x000000000000791b */ /* 0x003fe20003800000 */
.L_x_765:
[----:B------:R-:W-:Y:S05]  /*2db50*/  BRA `(.L_x_766) ;  /* 0xffffff4800907947 */ /* 0x000fea000383ffff */
.L_x_514:
[----:B------:R-:W-:Y:S01]  /*2db60*/  BSSY B1, `(.L_x_767) ;  /* 0x0000008000017945 */ /* 0x000fe20003800000 */
[----:B------:R-:W-:Y:S01]  /*2db70*/  IMAD.MOV.U32 R13, RZ, RZ, R27 ;  /* 0x000000ffff0d7224 */ /* 0x000fe200078e001b */
[----:B------:R-:W-:Y:S01]  /*2db80*/  MOV R15, 0xffffffff ;  /* 0xffffffff000f7802 */ /* 0x000fe20000000f00 */
[----:B------:R-:W-:Y:S02]  /*2db90*/  IMAD.MOV.U32 R12, RZ, RZ, 0x1 ;  /* 0x00000001ff0c7424 */ /* 0x000fe400078e00ff */
[----:B------:R-:W-:-:S07]  /*2dba0*/  IMAD.MOV.U32 R11, RZ, RZ, 0x1c1f ;  /* 0x00001c1fff0b7424 */ /* 0x000fce00078e00ff */
[----:B0123--:R-:W-:Y:S05]  /*2dbb0*/  WARPSYNC.COLLECTIVE R15, `(.L_x_768) ;  /* 0x000000000f087348 */ /* 0x00ffea0003c00000 */
[----:B--2---:R2:W4:Y:S02]  /*2dbc0*/  SHFL.IDX P6, R14, R13, R12, R11 ;  /* 0x0000000c0d0e7389 */ /* 0x00452400000c000b */
[----:B01234-:R-:W-:Y:S01]  /*2dbd0*/  ENDCOLLECTIVE ;  /* 0x000000000000791b */ /* 0x01ffe20003800000 */
.L_x_768:
[----:B------:R-:W-:Y:S05]  /*2dbe0*/  BSYNC B1 ;  /* 0x0000000000017941 */ /* 0x000fea0003800000 */
.L_x_767:
        /* <DEDUP_REMOVED lines=8> */
.L_x_769:
[----:B------:R-:W-:Y:S05]  /*2dc70*/  BRA `(.L_x_770) ;  /* 0xffffff5000287947 */ /* 0x000fea000383ffff */
.L_x_518:
[----:B------:R-:W-:Y:S01]  /*2dc80*/  IMAD.MOV.U32 R13, RZ, RZ, R3 ;  /* 0x000000ffff0d7224 */ /* 0x000fe200078e0003 */
[----:B------:R-:W-:Y:S01]  /*2dc90*/  MOV R11, 0x181f ;  /* 0x0000181f000b7802 */ /* 0x000fe20000000f00 */
[----:B------:R-:W-:Y:S02]  /*2dca0*/  IMAD.MOV.U32 R12, RZ, RZ, RZ ;  /* 0x000000ffff0c7224 */ /* 0x000fe400078e00ff */
[----:B------:R-:W-:-:S07]  /*2dcb0*/  IMAD.MOV.U32 R15, RZ, RZ, -0x1 ;  /* 0xffffffffff0f7424 */ /* 0x000fce00078e00ff */
[----:B0-2---:R-:W-:Y:S05]  /*2dcc0*/  WARPSYNC.COLLECTIVE R15, `(.L_x_771) ;  /* 0x000000000f087348 */ /* 0x005fea0003c00000 */
[----:B------:R1:W3:Y:S02]  /*2dcd0*/  SHFL.IDX P6, R14, R13, R12, R11 ;  /* 0x0000000c0d0e7389 */ /* 0x0002e400000c000b */
[----:B0123--:R-:W-:Y:S01]  /*2dce0*/  ENDCOLLECTIVE ;  /* 0x000000000000791b */ /* 0x00ffe20003800000 */
.L_x_771:
[----:B------:R-:W-:Y:S02]  /*2dcf0*/  IMAD.MOV.U32 R13, RZ, RZ, R2 ;  /* 0x000000ffff0d7224 */ /* 0x000fe400078e0002 */
[----:B------:R-:W-:-:S07]  /*2dd00*/  IMAD.MOV.U32 R0, RZ, RZ, R14 ;  /* 0x000000ffff007224 */ /* 0x000fce00078e000e */
[----:B------:R-:W-:Y:S05]  /*2dd10*/  WARPSYNC.COLLECTIVE R15, `(.L_x_772) ;  /* 0x000000000f087348 */ /* 0x000fea0003c00000 */
[----:B------:R0:W1:Y:S02]  /*2dd20*/  SHFL.IDX P6, R14, R13, R12, R11 ;  /* 0x0000000c0d0e7389 */ /* 0x00006400000c000b */
[----:B01----:R-:W-:Y:S01]  /*2dd30*/  ENDCOLLECTIVE ;  /* 0x000000000000791b */ /* 0x003fe20003800000 */
.L_x_772:
[----:B------:R-:W-:Y:S05]  /*2dd40*/  BRA `(.L_x_773) ;  /* 0xffffff5c00807947 */ /* 0x000fea000383ffff */
.L_x_521:
[----:B------:R-:W-:Y:S01]  /*2dd50*/  BSSY B1, `(.L_x_774) ;  /* 0x0000008000017945 */ /* 0x000fe20003800000 */
[----:B------:R-:W-:Y:S01]  /*2dd60*/  MOV R13, R3 ;  /* 0x00000003000d7202 */ /* 0x000fe20000000f00 */
[----:B------:R-:W-:Y:S02]  /*2dd70*/  IMAD.MOV.U32 R12, RZ, RZ, 0x1 ;  /* 0x00000001ff0c7424 */ /* 0x000fe400078e00ff */
[----:B------:R-:W-:Y:S02]  /*2dd80*/  IMAD.MOV.U32 R11, RZ, RZ, 0x181f ;  /* 0x0000181fff0b7424 */ /* 0x000fe400078e00ff */
[----:B---3--:R-:W-:-:S07]  /*2dd90*/  IMAD.MOV.U32 R15, RZ, RZ, -0x1 ;  /* 0xffffffffff0f7424 */ /* 0x008fce00078e00ff */
[----:B012-4-:R-:W-:Y:S05]  /*2dda0*/  WARPSYNC.COLLECTIVE R15, `(.L_x_775) ;  /* 0x000000000f087348 */ /* 0x017fea0003c00000 */
[----:B----4-:R3:W4:Y:S02]  /*2ddb0*/  SHFL.IDX P6, R14, R13, R12, R11 ;  /* 0x0000000c0d0e7389 */ /* 0x01072400000c000b */
[----:B01234-:R-:W-:Y:S01]  /*2ddc0*/  ENDCOLLECTIVE ;  /* 0x000000000000791b */ /* 0x01ffe20003800000 */
.L_x_775:
[----:B------:R-:W-:Y:S05]  /*2ddd0*/  BSYNC B1 ;  /* 0x0000000000017941 */ /* 0x000fea0003800000 */
.L_x_774:
        /* <DEDUP_REMOVED lines=8> */
.L_x_776:
[----:B------:R-:W-:Y:S05]  /*2de60*/  BRA `(.L_x_777) ;  /* 0xffffff5c008c7947 */ /* 0x000fea000383ffff */
.L_x_524:
[----:B------:R-:W-:Y:S01]  /*2de70*/  BSSY B1, `(.L_x_778) ;  /* 0x0000008000017945 */ /* 0x000fe20003800000 */
[----:B------:R-:W-:Y:S01]  /*2de80*/  IMAD.MOV.U32 R13, RZ, RZ, R3 ;  /* 0x000000ffff0d7224 */ /* 0x000fe200078e0003 */
[----:B0-----:R-:W-:Y:S01]  /*2de90*/  MOV R15, 0xffffffff ;  /* 0xffffffff000f7802 */ /* 0x001fe20000000f00 */
[----:B------:R-:W-:Y:S02]  /*2dea0*/  IMAD.MOV.U32 R12, RZ, RZ, 0x2 ;  /* 0x00000002ff0c7424 */ /* 0x000fe400078e00ff */
[----:B------:R-:W-:-:S07]  /*2deb0*/  IMAD.MOV.U32 R11, RZ, RZ, 0x181f ;  /* 0x0000181fff0b7424 */ /* 0x000fce00078e00ff */
[----:B-1234-:R-:W-:Y:S05]  /*2dec0*/  WARPSYNC.COLLECTIVE R15, `(.L_x_779) ;  /* 0x000000000f087348 */ /* 0x01efea0003c00000 */
[----:B----4-:R0:W4:Y:S02]  /*2ded0*/  SHFL.IDX P6, R14, R13, R12, R11 ;  /* 0x0000000c0d0e7389 */ /* 0x01012400000c000b */
[----:B01234-:R-:W-:Y:S01]  /*2dee0*/  ENDCOLLECTIVE ;  /* 0x000000000000791b */ /* 0x01ffe20003800000 */
.L_x_779:
[----:B------:R-:W-:Y:S05]  /*2def0*/  BSYNC B1 ;  /* 0x0000000000017941 */ /* 0x000fea0003800000 */
.L_x_778:
        /* <DEDUP_REMOVED lines=8> */
.L_x_780:
[----:B------:R-:W-:Y:S05]  /*2df80*/  BRA `(.L_x_781) ;  /* 0xffffff5c00947947 */ /* 0x000fea000383ffff */
.L_x_527:
[----:B------:R-:W-:Y:S01]  /*2df90*/  BSSY B1, `(.L_x_782) ;  /* 0x0000008000017945 */ /* 0x000fe20003800000 */
[----:B------:R-:W-:Y:S01]  /*2dfa0*/  IMAD.MOV.U32 R13, RZ, RZ, R3 ;  /* 0x000000ffff0d7224 */ /* 0x000fe200078e0003 */
[----:B------:R-:W-:Y:S01]  /*2dfb0*/  MOV R11, 0x181f ;  /* 0x0000181f000b7802 */ /* 0x000fe20000000f00 */
[----:B------:R-:W-:Y:S02]  /*2dfc0*/  IMAD.MOV.U32 R12, RZ, RZ, 0x3 ;  /* 0x00000003ff0c7424 */ /* 0x000fe400078e00ff */
[----:B0-----:R-:W-:-:S07]  /*2dfd0*/  IMAD.MOV.U32 R15, RZ, RZ, -0x1 ;  /* 0xffffffffff0f7424 */ /* 0x001fce00078e00ff */
[----:B-1234-:R-:W-:Y:S05]  /*2dfe0*/  WARPSYNC.COLLECTIVE R15, `(.L_x_783) ;  /* 0x000000000f087348 */ /* 0x01efea0003c00000 */
[----:B------:R0:W0:Y:S02]  /*2dff0*/  SHFL.IDX P6, R14, R13, R12, R11 ;  /* 0x0000000c0d0e7389 */ /* 0x00002400000c000b */
[----:B01234-:R-:W-:Y:S01]  /*2e000*/  ENDCOLLECTIVE ;  /* 0x000000000000791b */ /* 0x01ffe20003800000 */
.L_x_783:
[----:B------:R-:W-:Y:S05]  /*2e010*/  BSYNC B1 ;  /* 0x0000000000017941 */ /* 0x000fea0003800000 */
.L_x_782:
        /* <DEDUP_REMOVED lines=8> */
.L_x_784:
[----:B------:R-:W-:Y:S05]  /*2e0a0*/  BRA `(.L_x_785) ;  /* 0xffffff5c009c7947 */ /* 0x000fea000383ffff */
.L_x_544:
[----:B------:R-:W0:Y:S01]  /*2e0b0*/  S2R R5, SR_TID.X ;  /* 0x0000000000057919 */ /* 0x000e220000002100 */
[----:B------:R-:W-:Y:S01]  /*2e0c0*/  BSSY B1, `(.L_x_786) ;  /* 0x000000a000017945 */ /* 0x000fe20003800000 */
[----:B------:R-:W-:Y:S01]  /*2e0d0*/  MOV R12, RZ ;  /* 0x000000ff000c7202 */ /* 0x000fe20000000f00 */
[----:B------:R-:W-:Y:S02]  /*2e0e0*/  IMAD.MOV.U32 R11, RZ, RZ, 0x1f ;  /* 0x0000001fff0b7424 */ /* 0x000fe400078e00ff */
[----:B------:R-:W-:Y:S01]  /*2e0f0*/  IMAD.MOV.U32 R15, RZ, RZ, -0x1 ;  /* 0xffffffffff0f7424 */ /* 0x000fe200078e00ff */
[----:B0-----:R-:W-:-:S04]  /*2e100*/  SHF.R.U32.HI R5, RZ, 0x5, R5 ;  /* 0x00000005ff057819 */ /* 0x001fc80000011605 */
[----:B------:R-:W-:-:S05]  /*2e110*/  LOP3.LUT R5, R5, 0x3, RZ, 0xc0, !PT ;  /* 0x0000000305057812 */ /* 0x000fca00078ec0ff */
[----:B------:R-:W-:-:S07]  /*2e120*/  IMAD.MOV.U32 R13, RZ, RZ, R5 ;  /* 0x000000ffff0d7224 */ /* 0x000fce00078e0005 */
[----:B------:R-:W-:Y:S05]  /*2e130*/  WARPSYNC.COLLECTIVE R15, `(.L_x_787) ;  /* 0x000000000f087348 */ /* 0x000fea0003c00000 */
[----:B------:R0:W1:Y:S02]  /*2e140*/  SHFL.IDX P6, R14, R13, R12, R11 ;  /* 0x0000000c0d0e7389 */ /* 0x00006400000c000b */
[----:B01----:R-:W-:Y:S01]  /*2e150*/  ENDCOLLECTIVE ;  /* 0x000000000000791b */ /* 0x003fe20003800000 */
.L_x_787:
[----:B------:R-:W-:Y:S05]  /*2e160*/  BSYNC B1 ;  /* 0x0000000000017941 */ /* 0x000fea0003800000 */
.L_x_786:
[----:B------:R-:W-:Y:S05]  /*2e170*/  BRA `(.L_x_788) ;  /* 0xffffff7800107947 */ /* 0x000fea000383ffff */
.L_x_546:
[----:B------:R-:W-:Y:S01]  /*2e180*/  BSSY B1, `(.L_x_789) ;  /* 0x0000006000017945 */ /* 0x000fe20003800000 */
[----:B------:R-:W-:-:S07]  /*2e190*/  IMAD.MOV.U32 R15, RZ, RZ, -0x1 ;  /* 0xffffffffff0f7424 */ /* 0x000fce00078e00ff */
[----:B0-----:R-:W-:Y:S05]  /*2e1a0*/  WARPSYNC.COLLECTIVE R15, `(.L_x_790) ;  /* 0x000000000f0c7348 */ /* 0x001fea0003c00000 */
[----:B------:R-:W-:Y:S02]  /*2e1b0*/  ELECT P6, UR62, PT ;  /* 0x00000000003e782f */ /* 0x000fe400038c0000 */
[----:B------:R-:W-:Y:S01]  /*2e1c0*/  MOV R14, UR62 ;  /* 0x0000003e000e7c02 */ /* 0x000fe20008000f00 */
[----:B0-----:R-:W-:Y:S10]  /*2e1d0*/  ENDCOLLECTIVE ;  /* 0x000000000000791b */ /* 0x001ff40003800000 */
.L_x_790:
[----:B------:R-:W-:Y:S05]  /*2e1e0*/  BSYNC B1 ;  /* 0x0000000000017941 */ /* 0x000fea0003800000 */
.L_x_789:
[----:B------:R-:W-:Y:S05]  /*2e1f0*/  BRA `(.L_x_545) ;  /* 0xffffff7800087947 */ /* 0x000fea000383ffff */
.L_x_548:
[----:B0-----:R0:W1:Y:S02]  /*2e200*/  SYNCS.PHASECHK.TRANS64.TRYWAIT P0, [R18+URZ+0x29820], R4 ;  /* 0x02982004120075a7 */ /* 0x001064000800017f */
[----:B-1----:R-:W-:Y:S05]  /*2e210*/  @!P0 NANOSLEEP.SYNCS 0x989680 ;  /* 0x009896800000895d */ /* 0x002fea0003900000 */
[----:B------:R-:W1:Y:S02]  /*2e220*/  @!P0 SYNCS.PHASECHK.TRANS64 P0, [R18+URZ+0x29820], R4 ;  /* 0x02982004120085a7 */ /* 0x000e64000800007f */
[----:B-1----:R-:W-:Y:S05]  /*2e230*/  @!P0 BRA `(.L_x_548) ;  /* 0xfffffffc00f08947 */ /* 0x002fea000383ffff */
[----:B------:R-:W-:Y:S05]  /*2e240*/  BRA `(.L_x_791) ;  /* 0xffffff7800187947 */ /* 0x000fea000383ffff */
.L_x_552:
[----:B-1----:R1:W2:Y:S02]  /*2e250*/  SYNCS.PHASECHK.TRANS64.TRYWAIT P0, [R7+URZ+0x298a0], R10 ;  /* 0x0298a00a070075a7 */ /* 0x0022a4000800017f */
[----:B--2---:R-:W-:Y:S05]  /*2e260*/  @!P0 NANOSLEEP.SYNCS 0x989680 ;  /* 0x009896800000895d */ /* 0x004fea0003900000 */
[----:B------:R-:W2:Y:S02]  /*2e270*/  @!P0 SYNCS.PHASECHK.TRANS64 P0, [R7+URZ+0x298a0], R10 ;  /* 0x0298a00a070085a7 */ /* 0x000ea4000800007f */
[----:B--2---:R-:W-:Y:S05]  /*2e280*/  @!P0 BRA `(.L_x_552) ;  /* 0xfffffffc00f08947 */ /* 0x004fea000383ffff */
[----:B------:R-:W-:Y:S05]  /*2e290*/  BRA `(.L_x_792) ;  /* 0xffffff7800387947 */ /* 0x000fea000383ffff */
.L_x_559:
[----:B0-----:R0:W2:Y:S02]  /*2e2a0*/  SYNCS.PHASECHK.TRANS64.TRYWAIT P0, [R7+URZ+0x298c0], R10 ;  /* 0x0298c00a070075a7 */ /* 0x0010a4000800017f */
[----:B--2---:R-:W-:Y:S05]  /*2e2b0*/  @!P0 NANOSLEEP.SYNCS 0x989680 ;  /* 0x009896800000895d */ /* 0x004fea0003900000 */
[----:B------:R-:W2:Y:S02]  /*2e2c0*/  @!P0 SYNCS.PHASECHK.TRANS64 P0, [R7+URZ+0x298c0], R10 ;  /* 0x0298c00a070085a7 */ /* 0x000ea4000800007f */
[----:B--2---:R-:W-:Y:S05]  /*2e2d0*/  @!P0 BRA `(.L_x_559) ;  /* 0xfffffffc00f08947 */ /* 0x004fea000383ffff */
[----:B------:R-:W-:Y:S05]  /*2e2e0*/  BRA `(.L_x_793) ;  /* 0xffffff7c00307947 */ /* 0x000fea000383ffff */
.L_x_566:
[----:B0-----:R0:W1:Y:S02]  /*2e2f0*/  SYNCS.PHASECHK.TRANS64.TRYWAIT P2, [R8+URZ+0x298a0], R7 ;  /* 0x0298a007080075a7 */ /* 0x001064000804017f */
[----:B-1----:R-:W-:Y:S05]  /*2e300*/  @!P2 NANOSLEEP.SYNCS 0x989680 ;  /* 0x009896800000a95d */ /* 0x002fea0003900000 */
[----:B------:R-:W1:Y:S02]  /*2e310*/  @!P2 SYNCS.PHASECHK.TRANS64 P2, [R8+URZ+0x298a0], R7 ;  /* 0x0298a0070800a5a7 */ /* 0x000e64000804007f */
[----:B-1----:R-:W-:Y:S05]  /*2e320*/  @!P2 BRA `(.L_x_566) ;  /* 0xfffffffc00f0a947 */ /* 0x002fea000383ffff */
[----:B------:R-:W-:Y:S05]  /*2e330*/  BRA `(.L_x_794) ;  /* 0xffffff80000c7947 */ /* 0x000fea000383ffff */
.L_x_573:
[----:B-1----:R1:W2:Y:S02]  /*2e340*/  SYNCS.PHASECHK.TRANS64.TRYWAIT P2, [R8+URZ+0x298c0], R7 ;  /* 0x0298c007080075a7 */ /* 0x0022a4000804017f */
[----:B--2---:R-:W-:Y:S05]  /*2e350*/  @!P2 NANOSLEEP.SYNCS 0x989680 ;  /* 0x009896800000a95d */ /* 0x004fea0003900000 */
[----:B------:R-:W2:Y:S02]  /*2e360*/  @!P2 SYNCS.PHASECHK.TRANS64 P2, [R8+URZ+0x298c0], R7 ;  /* 0x0298c0070800a5a7 */ /* 0x000ea4000804007f */
[----:B--2---:R-:W-:Y:S05]  /*2e370*/  @!P2 BRA `(.L_x_573) ;  /* 0xfffffffc00f0a947 */ /* 0x004fea000383ffff */
[----:B------:R-:W-:Y:S05]  /*2e380*/  BRA `(.L_x_795) ;  /* 0xffffff8400007947 */ /* 0x000fea000383ffff */
.L_x_590:
[----:B------:R-:W2:Y:S01]  /*2e390*/  S2R R0, SR_TID.X ;  /* 0x0000000000007919 */ /* 0x000ea20000002100 */
[----:B------:R-:W-:Y:S01]  /*2e3a0*/  BSSY B0, `(.L_x_796) ;  /* 0x000000a000007945 */ /* 0x000fe20003800000 */
[----:B------:R-:W-:Y:S02]  /*2e3b0*/  IMAD.MOV.U32 R12, RZ, RZ, RZ ;  /* 0x000000ffff0c7224 */ /* 0x000fe400078e00ff */
[----:B------:R-:W-:Y:S02]  /*2e3c0*/  IMAD.MOV.U32 R11, RZ, RZ, 0x1f ;  /* 0x0000001fff0b7424 */ /* 0x000fe400078e00ff */
[----:B------:R-:W-:Y:S01]  /*2e3d0*/  IMAD.MOV.U32 R15, RZ, RZ, -0x1 ;  /* 0xffffffffff0f7424 */ /* 0x000fe200078e00ff */
[----:B--2---:R-:W-:-:S04]  /*2e3e0*/  SHF.R.U32.HI R0, RZ, 0x5, R0 ;  /* 0x00000005ff007819 */ /* 0x004fc80000011600 */
[----:B------:R-:W-:-:S04]  /*2e3f0*/  LOP3.LUT R0, R0, 0x3, RZ, 0xc0, !PT ;  /* 0x0000000300007812 */ /* 0x000fc800078ec0ff */
[----:B------:R-:W-:-:S07]  /*2e400*/  MOV R13, R0 ;  /* 0x00000000000d7202 */ /* 0x000fce0000000f00 */
[----:B01-3--:R-:W-:Y:S05]  /*2e410*/  WARPSYNC.COLLECTIVE R15, `(.L_x_797) ;  /* 0x000000000f087348 */ /* 0x00bfea0003c00000 */
[----:B------:R2:W4:Y:S02]  /*2e420*/  SHFL.IDX P6, R14, R13, R12, R11 ;  /* 0x0000000c0d0e7389 */ /* 0x00052400000c000b */
[----:B01234-:R-:W-:Y:S01]  /*2e430*/  ENDCOLLECTIVE ;  /* 0x000000000000791b */ /* 0x01ffe20003800000 */
.L_x_797:
[----:B------:R-:W-:Y:S05]  /*2e440*/  BSYNC B0 ;  /* 0x0000000000007941 */ /* 0x000fea0003800000 */
.L_x_796:
[----:B------:R-:W-:Y:S05]  /*2e450*/  BRA `(.L_x_798) ;  /* 0xffffff9000287947 */ /* 0x000fea000383ffff */
.L_x_592:
[----:B------:R-:W-:Y:S01]  /*2e460*/  BSSY B0, `(.L_x_799) ;  /* 0x0000006000007945 */ /* 0x000fe20003800000 */
[----:B------:R-:W-:-:S07]  /*2e470*/  MOV R15, 0xffffffff ;  /* 0xffffffff000f7802 */ /* 0x000fce0000000f00 */
[----:B0123--:R-:W-:Y:S05]  /*2e480*/  WARPSYNC.COLLECTIVE R15, `(.L_x_800) ;  /* 0x000000000f0c7348 */ /* 0x00ffea0003c00000 */
[----:B------:R-:W-:Y:S02]  /*2e490*/  ELECT P6, UR62, PT ;  /* 0x00000000003e782f */ /* 0x000fe400038c0000 */
[----:B------:R-:W-:Y:S01]  /*2e4a0*/  MOV R14, UR62 ;  /* 0x0000003e000e7c02 */ /* 0x000fe20008000f00 */
[----:B0123--:R-:W-:Y:S10]  /*2e4b0*/  ENDCOLLECTIVE ;  /* 0x000000000000791b */ /* 0x00fff40003800000 */
.L_x_800:
[----:B------:R-:W-:Y:S05]  /*2e4c0*/  BSYNC B0 ;  /* 0x0000000000007941 */ /* 0x000fea0003800000 */
.L_x_799:
[----:B------:R-:W-:Y:S05]  /*2e4d0*/  BRA `(.L_x_801) ;  /* 0xffffff9000307947 */ /* 0x000fea000383ffff */
.L_x_594:
[----:B--2---:R2:W3:Y:S02]  /*2e4e0*/  SYNCS.PHASECHK.TRANS64.TRYWAIT P0, [R2+URZ+0x29880], R3 ;  /* 0x02988003020075a7 */ /* 0x0044e4000800017f */
[----:B---3--:R-:W-:Y:S05]  /*2e4f0*/  @!P0 NANOSLEEP.SYNCS 0x989680 ;  /* 0x009896800000895d */ /* 0x008fea0003900000 */
[----:B------:R-:W3:Y:S02]  /*2e500*/  @!P0 SYNCS.PHASECHK.TRANS64 P0, [R2+URZ+0x29880], R3 ;  /* 0x02988003020085a7 */ /* 0x000ee4000800007f */
[----:B---3--:R-:W-:Y:S05]  /*2e510*/  @!P0 BRA `(.L_x_594) ;  /* 0xfffffffc00f08947 */ /* 0x008fea000383ffff */
[----:B------:R-:W-:Y:S05]  /*2e520*/  BRA `(.L_x_802) ;  /* 0xffffff9000987947 */ /* 0x000fea000383ffff */
.L_x_596:
[----:B0-----:R0:W1:Y:S02]  /*2e530*/  SYNCS.PHASECHK.TRANS64.TRYWAIT P0, [R2+URZ+0x29840], R3 ;  /* 0x02984003020075a7 */ /* 0x001064000800017f */
[----:B-1----:R-:W-:Y:S05]  /*2e540*/  @!P0 NANOSLEEP.SYNCS 0x989680 ;  /* 0x009896800000895d */ /* 0x002fea0003900000 */
[----:B------:R-:W1:Y:S02]  /*2e550*/  @!P0 SYNCS.PHASECHK.TRANS64 P0, [R2+URZ+0x29840], R3 ;  /* 0x02984003020085a7 */ /* 0x000e64000800007f */
[----:B-1----:R-:W-:Y:S05]  /*2e560*/  @!P0 BRA `(.L_x_596) ;  /* 0xfffffffc00f08947 */ /* 0x002fea000383ffff */
[----:B------:R-:W-:Y:S05]  /*2e570*/  BRA `(.L_x_803) ;  /* 0xffffff9000ec7947 */ /* 0x000fea000383ffff */
.L_x_600:
[----:B------:R-:W2:Y:S01]  /*2e580*/  LDL.LU R11, [R1+0x58] ;  /* 0x00005800010b7983 */ /* 0x000ea20000300800 */
[----:B------:R-:W-:Y:S01]  /*2e590*/  IMAD.MOV.U32 R13, RZ, RZ, R3 ;  /* 0x000000ffff0d7224 */ /* 0x000fe200078e0003 */
[----:B------:R-:W-:Y:S01]  /*2e5a0*/  MOV R15, 0xffffffff ;  /* 0xffffffff000f7802 */ /* 0x000fe20000000f00 */
[----:B------:R-:W-:Y:S01]  /*2e5b0*/  IMAD.MOV.U32 R12, RZ, RZ, RZ ;  /* 0x000000ffff0c7224 */ /* 0x000fe200078e00ff */
[----:B------:R-:W-:-:S04]  /*2e5c0*/  LOP3.LUT R7, R7, 0x7f, RZ, 0xc0, !PT ;  /* 0x0000007f07077812 */ /* 0x000fc800078ec0ff */
[----:B------:R-:W-:-:S04]  /*2e5d0*/  SHF.R.U32.HI R0, RZ, 0x2, R7 ;  /* 0x00000002ff007819 */ /* 0x000fc80000011607 */
[----:B------:R-:W-:-:S05]  /*2e5e0*/  IADD3 R0, R0, R5, RZ ;  /* 0x0000000500007210 */ /* 0x000fca0007ffe0ff */
[----:B------:R-:W-:Y:S02]  /*2e5f0*/  VIADD R5, R0, 0x20 ;  /* 0x0000002000057836 */ /* 0x000fe40000000000 */
[----:B--2---:R-:W-:Y:S02]  /*2e600*/  IMAD R2, R11, R8, RZ ;  /* 0x000000080b027224 */ /* 0x004fe400078e02ff */
[----:B------:R-:W-:-:S03]  /*2e610*/  IMAD.MOV.U32 R11, RZ, RZ, 0x1c1f ;  /* 0x00001c1fff0b7424 */ /* 0x000fc600078e00ff */
[----:B------:R-:W-:-:S13]  /*2e620*/  ISETP.GE.AND P4, PT, R0, R2, PT ;  /* 0x000000020000720c */ /* 0x000fda0003f86270 */
[----:B-----5:R-:W-:Y:S05]  /*2e630*/  WARPSYNC.COLLECTIVE R15, `(.L_x_804) ;  /* 0x000000000f087348 */ /* 0x020fea0003c00000 */
[----:B------:R0:W1:Y:S02]  /*2e640*/  SHFL.IDX P6, R14, R13, R12, R11 ;  /* 0x0000000c0d0e7389 */ /* 0x00006400000c000b */
[----:B01---5:R-:W-:Y:S01]  /*2e650*/  ENDCOLLECTIVE ;  /* 0x000000000000791b */ /* 0x023fe20003800000 */
.L_x_804:
[----:B------:R-:W-:Y:S02]  /*2e660*/  IMAD.MOV.U32 R13, RZ, RZ, R4 ;  /* 0x000000ffff0d7224 */ /* 0x000fe400078e0004 */
[----:B------:R-:W-:-:S07]  /*2e670*/  IMAD.MOV.U32 R6, RZ, RZ, R14 ;  /* 0x000000ffff067224 */ /* 0x000fce00078e000e */
[----:B------:R-:W-:Y:S05]  /*2e680*/  WARPSYNC.COLLECTIVE R15, `(.L_x_805) ;  /* 0x000000000f087348 */ /* 0x000fea0003c00000 */
[----:B------:R0:W1:Y:S02]  /*2e690*/  SHFL.IDX P6, R14, R13, R12, R11 ;  /* 0x0000000c0d0e7389 */ /* 0x00006400000c000b */
[----:B01----:R-:W-:Y:S01]  /*2e6a0*/  ENDCOLLECTIVE ;  /* 0x000000000000791b */ /* 0x003fe20003800000 */
.L_x_805:
[----:B------:R-:W-:Y:S01]  /*2e6b0*/  IMAD.MOV.U32 R13, RZ, RZ, R3 ;  /* 0x000000ffff0d7224 */ /* 0x000fe200078e0003 */
[----:B------:R-:W-:Y:S01]  /*2e6c0*/  MOV R12, 0x1 ;  /* 0x00000001000c7802 */ /* 0x000fe20000000f00 */
[----:B------:R-:W-:-:S07]  /*2e6d0*/  IMAD.MOV.U32 R7, RZ, RZ, R14 ;  /* 0x000000ffff077224 */ /* 0x000fce00078e000e */
[----:B------:R-:W-:Y:S05]  /*2e6e0*/  WARPSYNC.COLLECTIVE R15, `(.L_x_806) ;  /* 0x000000000f087348 */ /* 0x000fea0003c00000 */
[----:B------:R0:W1:Y:S02]  /*2e6f0*/  SHFL.IDX P6, R14, R13, R12, R11 ;  /* 0x0000000c0d0e7389 */ /* 0x00006400000c000b */
[----:B01----:R-:W-:Y:S01]  /*2e700*/  ENDCOLLECTIVE ;  /* 0x000000000000791b */ /* 0x003fe20003800000 */
.L_x_806:
[----:B------:R-:W-:-:S05]  /*2e710*/  @!P4 IADD3 R7, P3, R10, R7, RZ ;  /* 0x000000070a07c210 */ /* 0x000fca0007f7e0ff */
[----:B------:R-:W-:Y:S01]  /*2e720*/  @!P4 IMAD.X R6, RZ, RZ, R6, P3 ;  /* 0x000000ffff06c224 */ /* 0x000fe200018e0606 */
[----:B------:R-:W-:-:S04]  /*2e730*/  ISETP.GE.AND P3, PT, R5, R2, PT ;  /* 0x000000020500720c */ /* 0x000fc80003f66270 */
[----:B------:R-:W-:Y:S01]  /*2e740*/  @!P4 LOP3.LUT R7, R7, R6, RZ, 0x3c, !PT ;  /* 0x000000060707c212 */ /* 0x000fe200078e3cff */
[----:B------:R-:W-:-:S03]  /*2e750*/  IMAD.MOV.U32 R13, RZ, RZ, R4 ;  /* 0x000000ffff0d7224 */ /* 0x000fc600078e0004 */
[----:B------:R-:W-:-:S04]  /*2e760*/  @!P4 LOP3.LUT R6, R7, R6, RZ, 0x3c, !PT ;  /* 0x000000060706c212 */ /* 0x000fc800078e3cff */
[----:B------:R-:W-:-:S05]  /*2e770*/  @!P4 LOP3.LUT R7, R7, R6, RZ, 0x3c, !PT ;  /* 0x000000060707c212 */ /* 0x000fca00078e3cff */
[----:B------:R-:W-:Y:S01]  /*2e780*/  @!PT LDS RZ, [RZ] ;  /* 0x00000000fffff984 */ /* 0x000fe20000000800 */
[----:B------:R-:W-:Y:S01]  /*2e790*/  @!PT LDS RZ, [RZ] ;  /* 0x00000000fffff984 */ /* 0x000fe20000000800 */
[----:B------:R-:W-:Y:S01]  /*2e7a0*/  @!PT LDS RZ, [RZ] ;  /* 0x00000000fffff984 */ /* 0x000fe20000000800 */
[----:B------:R-:W-:Y:S04]  /*2e7b0*/  @!P4 LDGSTS.E.BYPASS.LTC128B.128 [R9+0x14400], desc[UR54][R6.64], !P0 ;  /* 0x144000000609cfae */ /* 0x000fe8000c101d76 */
[----:B------:R-:W-:Y:S04]  /*2e7c0*/  @!P4 LDGSTS.E.BYPASS.LTC128B.128 [R9+0x16400], desc[UR54][R6.64+0x40], !P1 ;  /* 0x164000400609cfae */ /* 0x000fe8000c901d76 */
[----:B------:R0:W-:Y:S02]  /*2e7d0*/  @!P4 LDGSTS.E.BYPASS.LTC128B.128 [R9+0x18400], desc[UR54][R6.64+0x80], !P2 ;  /* 0x184000800609cfae */ /* 0x0001e4000d101d76 */
[----:B0-----:R-:W-:-:S07]  /*2e7e0*/  IMAD.MOV.U32 R6, RZ, RZ, R14 ;  /* 0x000000ffff067224 */ /* 0x001fce00078e000e */
[----:B------:R-:W-:Y:S05]  /*2e7f0*/  WARPSYNC.COLLECTIVE R15, `(.L_x_807) ;  /* 0x000000000f087348 */ /* 0x000fea0003c00000 */
[----:B------:R0:W1:Y:S02]  /*2e800*/  SHFL.IDX P6, R14, R13, R12, R11 ;  /* 0x0000000c0d0e7389 */ /* 0x00006400000c000b */
[----:B01----:R-:W-:Y:S01]  /*2e810*/  ENDCOLLECTIVE ;  /* 0x000000000000791b */ /* 0x003fe20003800000 */
.L_x_807:
[----:B------:R-:W-:Y:S01]  /*2e820*/  MOV R13, R3 ;  /* 0x00000003000d7202 */ /* 0x000fe20000000f00 */
[----:B------:R-:W-:Y:S02]  /*2e830*/  IMAD.MOV.U32 R12, RZ, RZ, 0x2 ;  /* 0x00000002ff0c7424 */ /* 0x000fe400078e00ff */
[----:B------:R-:W-:-:S07]  /*2e840*/  IMAD.MOV.U32 R5, RZ, RZ, R14 ;  /* 0x000000ffff057224 */ /* 0x000fce00078e000e */
[----:B------:R-:W-:Y:S05]  /*2e850*/  WARPSYNC.COLLECTIVE R15, `(.L_x_808) ;  /* 0x000000000f087348 */ /* 0x000fea0003c00000 */
[----:B------:R0:W1:Y:S02]  /*2e860*/  SHFL.IDX P6, R14, R13, R12, R11 ;  /* 0x0000000c0d0e7389 */ /* 0x00006400000c000b */
[----:B01----:R-:W-:Y:S01]  /*2e870*/  ENDCOLLECTIVE ;  /* 0x000000000000791b */ /* 0x003fe20003800000 */
.L_x_808:
[----:B------:R-:W-:-:S04]  /*2e880*/  @!P3 IADD3 R5, P4, R10, R5, RZ ;  /* 0x000000050a05b210 */ /* 0x000fc80007f9e0ff */
[----:B------:R-:W-:-:S05]  /*2e890*/  @!P3 IADD3.X R6, RZ, R6, RZ, P4, !PT ;  /* 0x00000006ff06b210 */ /* 0x000fca00027fe4ff */
[----:B------:R-:W-:Y:S02]  /*2e8a0*/  @!P3 IMAD.MOV.U32 R7, RZ, RZ, R6 ;  /* 0x000000ffff07b224 */ /* 0x000fe400078e0006 */
[----:B------:R-:W-:Y:S02]  /*2e8b0*/  @!P3 IMAD.MOV.U32 R6, RZ, RZ, R5 ;  /* 0x000000ffff06b224 */ /* 0x000fe400078e0005 */
[----:B------:R-:W-:Y:S02]  /*2e8c0*/  IMAD.MOV.U32 R13, RZ, RZ, R4 ;  /* 0x000000ffff0d7224 */ /* 0x000fe400078e0004 */
[----:B------:R-:W-:Y:S01]  /*2e8d0*/  VIADD R5, R0, 0x40 ;  /* 0x0000004000057836 */ /* 0x000fe20000000000 */
        /* <DEDUP_REMOVED lines=11> */
.L_x_809:
[----:B------:R-:W-:Y:S01]  /*2e990*/  MOV R13, R3 ;  /* 0x00000003000d7202 */ /* 0x000fe20000000f00 */
[----:B------:R-:W-:Y:S01]  /*2e9a0*/  IMAD.MOV.U32 R12, RZ, RZ, 0x3 ;  /* 0x00000003ff0c7424 */ /* 0x000fe200078e00ff */
[----:B------:R-:W-:-:S07]  /*2e9b0*/  MOV R5, R14 ;  /* 0x0000000e00057202 */ /* 0x000fce0000000f00 */
[----:B------:R-:W-:Y:S05]  /*2e9c0*/  WARPSYNC.COLLECTIVE R15, `(.L_x_810) ;  /* 0x000000000f087348 */ /* 0x000fea0003c00000 */
[----:B------:R0:W1:Y:S02]  /*2e9d0*/  SHFL.IDX P6, R14, R13, R12, R11 ;  /* 0x0000000c0d0e7389 */ /* 0x00006400000c000b */
[----:B01----:R-:W-:Y:S01]  /*2e9e0*/  ENDCOLLECTIVE ;  /* 0x000000000000791b */ /* 0x003fe20003800000 */
.L_x_810:
[----:B------:R-:W-:-:S05]  /*2e9f0*/  @!P3 IADD3 R5, P4, R10, R5, RZ ;  /* 0x000000050a05b210 */ /* 0x000fca0007f9e0ff */
[----:B------:R-:W-:-:S04]  /*2ea00*/  @!P3 IMAD.X R6, RZ, RZ, R6, P4 ;  /* 0x000000ffff06b224 */ /* 0x000fc800020e0606 */
[----:B------:R-:W-:Y:S02]  /*2ea10*/  @!P3 IMAD.MOV.U32 R7, RZ, RZ, R6 ;  /* 0x000000ffff07b224 */ /* 0x000fe400078e0006 */
[----:B------:R-:W-:Y:S02]  /*2ea20*/  @!P3 IMAD.MOV.U32 R6, RZ, RZ, R5 ;  /* 0x000000ffff06b224 */ /* 0x000fe400078e0005 */
[----:B------:R-:W-:-:S03]  /*2ea30*/  IMAD.MOV.U32 R13, RZ, RZ, R4 ;  /* 0x000000ffff0d7224 */ /* 0x000fc600078e0004 */
[----:B------:R-:W-:Y:S01]  /*2ea40*/  @!PT LDS RZ, [RZ] ;  /* 0x00000000fffff984 */ /* 0x000fe20000000800 */
[----:B------:R-:W-:Y:S01]  /*2ea50*/  @!PT LDS RZ, [RZ] ;  /* 0x00000000fffff984 */ /* 0x000fe20000000800 */
[----:B------:R-:W-:Y:S01]  /*2ea60*/  @!PT LDS RZ, [RZ] ;  /* 0x00000000fffff984 */ /* 0x000fe20000000800 */
[----:B------:R0:W-:Y:S04]  /*2ea70*/  @!P3 LDGSTS.E.BYPASS.LTC128B.128 [R9+0x15400], desc[UR54][R6.64], !P0 ;  /* 0x154000000609bfae */ /* 0x0001e8000c101d76 */
[----:B------:R0:W-:Y:S01]  /*2ea80*/  @!P3 LDGSTS.E.BYPASS.LTC128B.128 [R9+0x17400], desc[UR54][R6.64+0x40], !P1 ;  /* 0x174000400609bfae */ /* 0x0001e2000c901d76 */
[----:B------:R-:W-:-:S07]  /*2ea90*/  IMAD.MOV.U32 R5, RZ, RZ, R14 ;  /* 0x000000ffff057224 */ /* 0x000fce00078e000e */
[----:B0-----:R-:W-:Y:S05]  /*2eaa0*/  WARPSYNC.COLLECTIVE R15, `(.L_x_811) ;  /* 0x000000000f087348 */ /* 0x001fea0003c00000 */
[----:B------:R1:W2:Y:S02]  /*2eab0*/  SHFL.IDX P6, R14, R13, R12, R11 ;  /* 0x0000000c0d0e7389 */ /* 0x0002a400000c000b */
[----:B012---:R-:W-:Y:S01]  /*2eac0*/  ENDCOLLECTIVE ;  /* 0x000000000000791b */ /* 0x007fe20003800000 */
.L_x_811:
[----:B------:R-:W-:Y:S01]  /*2ead0*/  @!PT LDS RZ, [RZ] ;  /* 0x00000000fffff984 */ /* 0x000fe20000000800 */
[----:B------:R-:W-:Y:S01]  /*2eae0*/  @!PT LDS RZ, [RZ] ;  /* 0x00000000fffff984 */ /* 0x000fe20000000800 */
[----:B------:R-:W-:Y:S01]  /*2eaf0*/  @!PT LDS RZ, [RZ] ;  /* 0x00000000fffff984 */ /* 0x000fe20000000800 */
[----:B------:R0:W-:Y:S01]  /*2eb00*/  @!P3 LDGSTS.E.BYPASS.LTC128B.128 [R9+0x19400], desc[UR54][R6.64+0x80], !P2 ;  /* 0x194000800609bfae */ /* 0x0001e2000d101d76 */
[----:B------:R-:W-:Y:S01]  /*2eb10*/  MOV R3, R14 ;  /* 0x0000000e00037202 */ /* 0x000fe20000000f00 */
[----:B------:R-:W-:Y:S06]  /*2eb20*/  BRA `(.L_x_812) ;  /* 0xffffff9800507947 */ /* 0x000fec000383ffff */
.L_x_605:
[----:B----4-:R4:W0:Y:S02]  /*2eb30*/  SYNCS.PHASECHK.TRANS64.TRYWAIT P0, [R18+URZ+0x29820], R0 ;  /* 0x02982000120075a7 */ /* 0x010824000800017f */
[----:B0-----:R-:W-:Y:S05]  /*2eb40*/  @!P0 NANOSLEEP.SYNCS 0x989680 ;  /* 0x009896800000895d */ /* 0x001fea0003900000 */
[----:B------:R-:W0:Y:S02]  /*2eb50*/  @!P0 SYNCS.PHASECHK.TRANS64 P0, [R18+URZ+0x29820], R0 ;  /* 0x02982000120085a7 */ /* 0x000e24000800007f */
[----:B0-----:R-:W-:Y:S05]  /*2eb60*/  @!P0 BRA `(.L_x_605) ;  /* 0xfffffffc00f08947 */ /* 0x001fea000383ffff */
[----:B------:R-:W-:Y:S05]  /*2eb70*/  BRA `(.L_x_813) ;  /* 0xffffff9800c07947 */ /* 0x000fea000383ffff */
.L_x_611:
[----:B--2---:R2:W3:Y:S02]  /*2eb80*/  SYNCS.PHASECHK.TRANS64.TRYWAIT P0, [R5+URZ+0x29880], R4 ;  /* 0x02988004050075a7 */ /* 0x0044e4000800017f */
[----:B---3--:R-:W-:Y:S05]  /*2eb90*/  @!P0 NANOSLEEP.SYNCS 0x989680 ;  /* 0x009896800000895d */ /* 0x008fea0003900000 */
[----:B------:R-:W3:Y:S02]  /*2eba0*/  @!P0 SYNCS.PHASECHK.TRANS64 P0, [R5+URZ+0x29880], R4 ;  /* 0x02988004050085a7 */ /* 0x000ee4000800007f */
[----:B---3--:R-:W-:Y:S05]  /*2ebb0*/  @!P0 BRA `(.L_x_611) ;  /* 0xfffffffc00f08947 */ /* 0x008fea000383ffff */
[----:B------:R-:W-:Y:S05]  /*2ebc0*/  BRA `(.L_x_814) ;  /* 0xffffff9c00787947 */ /* 0x000fea000383ffff */
.L_x_616:
[----:B---3--:R3:W4:Y:S02]  /*2ebd0*/  SYNCS.PHASECHK.TRANS64.TRYWAIT P0, [R5+URZ+0x29840], R4 ;  /* 0x02984004050075a7 */ /* 0x008724000800017f */
[----:B----4-:R-:W-:Y:S05]  /*2ebe0*/  @!P0 NANOSLEEP.SYNCS 0x989680 ;  /* 0x009896800000895d */ /* 0x010fea0003900000 */
[----:B------:R-:W4:Y:S02]  /*2ebf0*/  @!P0 SYNCS.PHASECHK.TRANS64 P0, [R5+URZ+0x29840], R4 ;  /* 0x02984004050085a7 */ /* 0x000f24000800007f */
[----:B----4-:R-:W-:Y:S05]  /*2ec00*/  @!P0 BRA `(.L_x_616) ;  /* 0xfffffffc00f08947 */ /* 0x010fea000383ffff */
[----:B------:R-:W-:Y:S05]  /*2ec10*/  BRA `(.L_x_815) ;  /* 0xffffff9c00f47947 */ /* 0x000fea000383ffff */
.L_x_624:
[----:B---3--:R3:W4:Y:S02]  /*2ec20*/  SYNCS.PHASECHK.TRANS64.TRYWAIT P0, [R20+URZ+0x29870], R4 ;  /* 0x02987004140075a7 */ /* 0x008724000800017f */
[----:B----4-:R-:W-:Y:S05]  /*2ec30*/  @!P0 NANOSLEEP.SYNCS 0x989680 ;  /* 0x009896800000895d */ /* 0x010fea0003900000 */
[----:B------:R-:W4:Y:S02]  /*2ec40*/  @!P0 SYNCS.PHASECHK.TRANS64 P0, [R20+URZ+0x29870], R4 ;  /* 0x02987004140085a7 */ /* 0x000f24000800007f */
[----:B----4-:R-:W-:Y:S05]  /*2ec50*/  @!P0 BRA `(.L_x_624) ;  /* 0xfffffffc00f08947 */ /* 0x010fea000383ffff */
[----:B------:R-:W-:Y:S05]  /*2ec60*/  BRA `(.L_x_816) ;  /* 0xffffffa4000c7947 */ /* 0x000fea000383ffff */
.L_x_626:
[----:B----4-:R4:W0:Y:S02]  /*2ec70*/  SYNCS.PHASECHK.TRANS64.TRYWAIT P0, [R20+URZ+0x29860], R3 ;  /* 0x02986003140075a7 */ /* 0x010824000800017f */
[----:B0-----:R-:W-:Y:S05]  /*2ec80*/  @!P0 NANOSLEEP.SYNCS 0x989680 ;  /* 0x009896800000895d */ /* 0x001fea0003900000 */
[----:B------:R-:W0:Y:S02]  /*2ec90*/  @!P0 SYNCS.PHASECHK.TRANS64 P0, [R20+URZ+0x29860], R3 ;  /* 0x02986003140085a7 */ /* 0x000e24000800007f */
[----:B0-----:R-:W-:Y:S05]  /*2eca0*/  @!P0 BRA `(.L_x_626) ;  /* 0xfffffffc00f08947 */ /* 0x001fea000383ffff */
[----:B------:R-:W-:Y:S05]  /*2ecb0*/  BRA `(.L_x_817) ;  /* 0xffffffa400147947 */ /* 0x000fea000383ffff */
.L_x_633:
[----:B--2---:R2:W3:Y:S02]  /*2ecc0*/  SYNCS.PHASECHK.TRANS64.TRYWAIT P1, [R16+URZ+0x29870], R0 ;  /* 0x02987000100075a7 */ /* 0x0044e4000802017f */
[----:B---3--:R-:W-:Y:S05]  /*2ecd0*/  @!P1 NANOSLEEP.SYNCS 0x989680 ;  /* 0x009896800000995d */ /* 0x008fea0003900000 */
[----:B------:R-:W3:Y:S02]  /*2ece0*/  @!P1 SYNCS.PHASECHK.TRANS64 P1, [R16+URZ+0x29870], R0 ;  /* 0x02987000100095a7 */ /* 0x000ee4000802007f */
[----:B---3--:R-:W-:Y:S05]  /*2ecf0*/  @!P1 BRA `(.L_x_633) ;  /* 0xfffffffc00f09947 */ /* 0x008fea000383ffff */
[----:B------:R-:W-:Y:S05]  /*2ed00*/  BRA `(.L_x_818) ;  /* 0xffffffa800f87947 */ /* 0x000fea000383ffff */
.L_x_635:
[----:B--2---:R2:W3:Y:S02]  /*2ed10*/  SYNCS.PHASECHK.TRANS64.TRYWAIT P1, [R16+URZ+0x29860], R0 ;  /* 0x02986000100075a7 */ /* 0x0044e4000802017f */
[----:B---3--:R-:W-:Y:S05]  /*2ed20*/  @!P1 NANOSLEEP.SYNCS 0x989680 ;  /* 0x009896800000995d */ /* 0x008fea0003900000 */
[----:B------:R-:W3:Y:S02]  /*2ed30*/  @!P1 SYNCS.PHASECHK.TRANS64 P1, [R16+URZ+0x29860], R0 ;  /* 0x02986000100095a7 */ /* 0x000ee4000802007f */
[----:B---3--:R-:W-:Y:S05]  /*2ed40*/  @!P1 BRA `(.L_x_635) ;  /* 0xfffffffc00f09947 */ /* 0x008fea000383ffff */
[----:B------:R-:W-:Y:S05]  /*2ed50*/  BRA `(.L_x_819) ;  /* 0xffffffac00007947 */ /* 0x000fea000383ffff */
.L_x_639:
[----:B------:R-:W2:Y:S01]  /*2ed60*/  LDL R0, [R1] ;  /* 0x0000000001007983 */ /* 0x000ea20000100800 */
[----:B------:R-:W-:Y:S01]  /*2ed70*/  BSSY B0, `(.L_x_820) ;  /* 0x0000008000007945 */ /* 0x000fe20003800000 */
[----:B------:R-:W-:Y:S01]  /*2ed80*/  IMAD.MOV.U32 R12, RZ, RZ, RZ ;  /* 0x000000ffff0c7224 */ /* 0x000fe200078e00ff */
[----:B------:R-:W-:Y:S01]  /*2ed90*/  MOV R15, 0xffffffff ;  /* 0xffffffff000f7802 */ /* 0x000fe20000000f00 */
[----:B------:R-:W-:Y:S02]  /*2eda0*/  IMAD.MOV.U32 R11, RZ, RZ, 0x1f ;  /* 0x0000001fff0b7424 */ /* 0x000fe400078e00ff */
[----:B--2---:R-:W-:-:S07]  /*2edb0*/  IMAD.MOV.U32 R13, RZ, RZ, R0 ;  /* 0x000000ffff0d7224 */ /* 0x004fce00078e0000 */
[----:B-1----:R-:W-:Y:S05]  /*2edc0*/  WARPSYNC.COLLECTIVE R15, `(.L_x_821) ;  /* 0x000000000f087348 */ /* 0x002fea0003c00000 */
[----:B------:R0:W2:Y:S02]  /*2edd0*/  SHFL.IDX P6, R14, R13, R12, R11 ;  /* 0x0000000c0d0e7389 */ /* 0x0000a400000c000b */
[----:B012---:R-:W-:Y:S01]  /*2ede0*/  ENDCOLLECTIVE ;  /* 0x000000000000791b */ /* 0x007fe20003800000 */
.L_x_821:
[----:B------:R-:W-:Y:S05]  /*2edf0*/  BSYNC B0 ;  /* 0x0000000000007941 */ /* 0x000fea0003800000 */
.L_x_820:
[----:B------:R0:W5:Y:S01]  /*2ee00*/  LDL R2, [R1+0xc] ;  /* 0x00000c0001027983 */ /* 0x0001620000100800 */
[----:B------:R-:W-:Y:S01]  /*2ee10*/  IMAD.MOV.U32 R13, RZ, RZ, R0 ;  /* 0x000000ffff0d7224 */ /* 0x000fe200078e0000 */
[----:B------:R-:W-:Y:S01]  /*2ee20*/  MOV R11, 0x1f ;  /* 0x0000001f000b7802 */ /* 0x000fe20000000f00 */
[----:B------:R-:W-:Y:S02]  /*2ee30*/  IMAD.MOV.U32 R12, RZ, RZ, 0x1 ;  /* 0x00000001ff0c7424 */ /* 0x000fe400078e00ff */
[----:B------:R-:W-:Y:S02]  /*2ee40*/  IMAD.MOV.U32 R15, RZ, RZ, -0x1 ;  /* 0xffffffffff0f7424 */ /* 0x000fe400078e00ff */
[----:B------:R-:W-:-:S07]  /*2ee50*/  IMAD.MOV.U32 R5, RZ, RZ, R14 ;  /* 0x000000ffff057224 */ /* 0x000fce00078e000e */
[----:B0----5:R-:W-:Y:S05]  /*2ee60*/  WARPSYNC.COLLECTIVE R15, `(.L_x_822) ;  /* 0x000000000f087348 */ /* 0x021fea0003c00000 */
[----:B------:R1:W2:Y:S02]  /*2ee70*/  SHFL.IDX P6, R14, R13, R12, R11 ;  /* 0x0000000c0d0e7389 */ /* 0x0002a400000c000b */
[----:B012--5:R-:W-:Y:S01]  /*2ee80*/  ENDCOLLECTIVE ;  /* 0x000000000000791b */ /* 0x027fe20003800000 */
.L_x_822:
[----:B------:R-:W-:Y:S01]  /*2ee90*/  ULDC UR4, c[0x0][0xc3c] ;  /* 0x00030f0000047ab9 */ /* 0x000fe20000000800 */
[----:B------:R-:W-:Y:S02]  /*2eea0*/  IMAD.IADD R4, R2, 0x1, R16 ;  /* 0x0000000102047824 */ /* 0x000fe400078e0210 */
[----:B------:R-:W-:Y:S02]  /*2eeb0*/  IMAD.MOV.U32 R11, RZ, RZ, RZ ;  /* 0x000000ffff0b7224 */ /* 0x000fe400078e00ff */
[----:B------:R-:W-:Y:S01]  /*2eec0*/  IMAD.MOV.U32 R0, RZ, RZ, R14 ;  /* 0x000000ffff007224 */ /* 0x000fe200078e000e */
[----:B------:R-:W-:-:S13]  /*2eed0*/  ISETP.GE.OR P1, PT, R4, UR4, !P0 ;  /* 0x0000000404007c0c */ /* 0x000fda000c726670 */
[----:B------:R-:W0:Y:S08]  /*2eee0*/  @!P1 LDC.64 R2, c[0x0][0xc80] ;  /* 0x00032000ff029b82 */ /* 0x000e300000000a00 */
[----:B------:R-:W1:Y:S01]  /*2eef0*/  @!P1 LDC.64 R6, c[0x0][0xc78] ;  /* 0x00031e00ff069b82 */ /* 0x000e620000000a00 */
[----:B0-----:R-:W-:-:S05]  /*2ef00*/  @!P1 IMAD.WIDE R2, R4, 0x4, R2 ;  /* 0x0000000404029825 */ /* 0x001fca00078e0202 */
[----:B------:R1:W2:Y:S02]  /*2ef10*/  @!P1 LDG.E R8, desc[UR54][R2.64] ;  /* 0x0000003602089981 */ /* 0x0002a4000c1e1900 */
[----:B-1----:R-:W-:-:S06]  /*2ef20*/  @!P1 IMAD.WIDE R2, R4, 0x4, R6 ;  /* 0x0000000404029825 */ /* 0x002fcc00078e0206 */
[----:B------:R-:W3:Y:S01]  /*2ef30*/  @!P1 LDG.E R2, desc[UR54][R2.64] ;  /* 0x0000003602029981 */ /* 0x000ee2000c1e1900 */
[----:B------:R-:W-:Y:S01]  /*2ef40*/  MOV R4, RZ ;  /* 0x000000ff00047202 */ /* 0x000fe20000000f00 */
[----:B------:R-:W-:Y:S01]  /*2ef50*/  IMAD.MOV.U32 R6, RZ, RZ, RZ ;  /* 0x000000ffff067224 */ /* 0x000fe200078e00ff */
[C---:B------:R-:W-:Y:S02]  /*2ef60*/  ISETP.GE.U32.AND P2, PT, R16.reuse, 0x2, PT ;  /* 0x000000021000780c */ /* 0x040fe40003f46070 */
[C---:B------:R-:W-:Y:S02]  /*2ef70*/  ISETP.GE.U32.AND P3, PT, R16.reuse, 0x4, PT ;  /* 0x000000041000780c */ /* 0x040fe40003f66070 */
[C---:B------:R-:W-:Y:S02]  /*2ef80*/  ISETP.GE.U32.AND P4, PT, R16.reuse, 0x8, PT ;  /* 0x000000081000780c */ /* 0x040fe40003f86070 */
[C---:B------:R-:W-:Y:S01]  /*2ef90*/  ISETP.GE.U32.AND P5, PT, R16.reuse, 0x10, PT ;  /* 0x000000101000780c */ /* 0x040fe20003fa6070 */
[----:B--2---:R-:W-:Y:S01]  /*2efa0*/  @!P1 IMAD.MOV.U32 R4, RZ, RZ, R8 ;  /* 0x000000ffff049224 */ /* 0x004fe200078e0008 */
[----:B------:R-:W-:Y:S01]  /*2efb0*/  MOV R8, RZ ;  /* 0x000000ff00087202 */ /* 0x000fe20000000f00 */
[----:B---3--:R-:W-:Y:S01]  /*2efc0*/  @!P1 IMAD.MOV.U32 R6, RZ, RZ, R2 ;  /* 0x000000ffff069224 */ /* 0x008fe200078e0002 */
[----:B------:R-:W-:-:S03]  /*2efd0*/  ISETP.NE.AND P1, PT, R16, RZ, PT ;  /* 0x000000ff1000720c */ /* 0x000fc60003f25270 */
[----:B------:R-:W-:-:S05]  /*2efe0*/  IMAD R2, R6, R4, RZ ;  /* 0x0000000406027224 */ /* 0x000fca00078e02ff */
[----:B------:R-:W-:-:S07]  /*2eff0*/  MOV R13, R2 ;  /* 0x00000002000d7202 */ /* 0x000fce0000000f00 */
[----:B------:R-:W-:Y:S05]  /*2f000*/  WARPSYNC.COLLECTIVE R15, `(.L_x_823) ;  /* 0x000000000f087348 */ /* 0x000fea0003c00000 */
[----:B------:R0:W1:Y:S02]  /*2f010*/  SHFL.UP P6, R14, R13, R12, R11 ;  /* 0x0400000c0d0e7389 */ /* 0x00006400000c000b */
[----:B01----:R-:W-:Y:S01]  /*2f020*/  ENDCOLLECTIVE ;  /* 0x000000000000791b */ /* 0x003fe20003800000 */
.L_x_823:
[----:B------:R-:W-:Y:S02]  /*2f030*/  IMAD.MOV.U32 R12, RZ, RZ, 0x2 ;  /* 0x00000002ff0c7424 */ /* 0x000fe400078e00ff */
[----:B------:R-:W-:-:S05]  /*2f040*/  IMAD.MOV.U32 R3, RZ, RZ, R14 ;  /* 0x000000ffff037224 */ /* 0x000fca00078e000e */
[----:B------:R-:W-:-:S05]  /*2f050*/  SEL R3, R3, RZ, P1 ;  /* 0x000000ff03037207 */ /* 0x000fca0000800000 */
[----:B------:R-:W-:-:S05]  /*2f060*/  IMAD.IADD R2, R2, 0x1, R3 ;  /* 0x0000000102027824 */ /* 0x000fca00078e0203 */
[----:B------:R-:W-:-:S07]  /*2f070*/  MOV R13, R2 ;  /* 0x00000002000d7202 */ /* 0x000fce0000000f00 */
[----:B------:R-:W-:Y:S05]  /*2f080*/  WARPSYNC.COLLECTIVE R15, `(.L_x_824) ;  /* 0x000000000f087348 */ /* 0x000fea0003c00000 */
[----:B------:R0:W1:Y:S02]  /*2f090*/  SHFL.UP P6, R14, R13, R12, R11 ;  /* 0x0400000c0d0e7389 */ /* 0x00006400000c000b */
[----:B01----:R-:W-:Y:S01]  /*2f0a0*/  ENDCOLLECTIVE ;  /* 0x000000000000791b */ /* 0x003fe20003800000 */
.L_x_824:
        /* <DEDUP_REMOVED lines=8> */
.L_x_825:
        /* <DEDUP_REMOVED lines=8> */
.L_x_826:
        /* <DEDUP_REMOVED lines=8> */
.L_x_827:
[----:B------:R-:W-:Y:S02]  /*2f230*/  IMAD.MOV.U32 R12, RZ, RZ, 0x1f ;  /* 0x0000001fff0c7424 */ /* 0x000fe400078e00ff */
[----:B------:R-:W-:Y:S02]  /*2f240*/  IMAD.MOV.U32 R11, RZ, RZ, 0x1f ;  /* 0x0000001fff0b7424 */ /* 0x000fe400078e00ff */
[----:B------:R-:W-:-:S05]  /*2f250*/  IMAD.MOV.U32 R3, RZ, RZ, R14 ;  /* 0x000000ffff037224 */ /* 0x000fca00078e000e */
[----:B------:R-:W-:-:S05]  /*2f260*/  SEL R3, R3, RZ, P5 ;  /* 0x000000ff03037207 */ /* 0x000fca0002800000 */
[----:B------:R-:W-:-:S05]  /*2f270*/  IMAD.IADD R3, R2, 0x1, R3 ;  /* 0x0000000102037824 */ /* 0x000fca00078e0203 */
[----:B------:R-:W-:-:S07]  /*2f280*/  MOV R13, R3 ;  /* 0x00000003000d7202 */ /* 0x000fce0000000f00 */
[----:B------:R-:W-:Y:S05]  /*2f290*/  WARPSYNC.COLLECTIVE R15, `(.L_x_828) ;  /* 0x000000000f087348 */ /* 0x000fea0003c00000 */
[----:B------:R0:W1:Y:S02]  /*2f2a0*/  SHFL.IDX P6, R14, R13, R12, R11 ;  /* 0x0000000c0d0e7389 */ /* 0x00006400000c000b */
[----:B01----:R-:W-:Y:S01]  /*2f2b0*/  ENDCOLLECTIVE ;  /* 0x000000000000791b */ /* 0x003fe20003800000 */
.L_x_828:
[----:B------:R-:W-:Y:S01]  /*2f2c0*/  IMAD.MOV.U32 R9, RZ, RZ, R14 ;  /* 0x000000ffff097224 */ /* 0x000fe200078e000e */
[----:B------:R-:W-:Y:S06]  /*2f2d0*/  BRA `(.L_x_829) ;  /* 0xffffffb000047947 */ /* 0x000fec000383ffff */
.L_x_642:
[----:B------:R-:W-:Y:S01]  /*2f2e0*/  BSSY B0, `(.L_x_830) ;  /* 0x0000008000007945 */ /* 0x000fe20003800000 */
[----:B------:R-:W-:Y:S01]  /*2f2f0*/  IMAD.MOV.U32 R13, RZ, RZ, R2 ;  /* 0x000000ffff0d7224 */ /* 0x000fe200078e0002 */
[----:B------:R-:W-:Y:S01]  /*2f300*/  MOV R15, 0xffffffff ;  /* 0xffffffff000f7802 */ /* 0x000fe20000000f00 */
[----:B------:R-:W-:Y:S02]  /*2f310*/  IMAD.MOV.U32 R12, RZ, RZ, 0x1 ;  /* 0x00000001ff0c7424 */ /* 0x000fe400078e00ff */
[----:B------:R-:W-:-:S07]  /*2f320*/  IMAD.MOV.U32 R11, RZ, RZ, RZ ;  /* 0x000000ffff0b7224 */ /* 0x000fce00078e00ff */
[----:B------:R-:W-:Y:S05]  /*2f330*/  WARPSYNC.COLLECTIVE R15, `(.L_x_831) ;  /* 0x000000000f087348 */ /* 0x000fea0003c00000 */
[----:B------:R0:W1:Y:S02]  /*2f340*/  SHFL.UP P6, R14, R13, R12, R11 ;  /* 0x0400000c0d0e7389 */ /* 0x00006400000c000b */
[----:B01----:R-:W-:Y:S01]  /*2f350*/  ENDCOLLECTIVE ;  /* 0x000000000000791b */ /* 0x003fe20003800000 */
.L_x_831:
[----:B------:R-:W-:Y:S05]  /*2f360*/  BSYNC B0 ;  /* 0x0000000000007941 */ /* 0x000fea0003800000 */
.L_x_830:
[----:B------:R-:W-:Y:S01]  /*2f370*/  IMAD.MOV.U32 R3, RZ, RZ, R14 ;  /* 0x000000ffff037224 */ /* 0x000fe200078e000e */
[----:B------:R-:W-:Y:S01]  /*2f380*/  MOV R12, 0x2 ;  /* 0x00000002000c7802 */ /* 0x000fe20000000f00 */
[----:B------:R-:W-:Y:S02]  /*2f390*/  IMAD.MOV.U32 R11, RZ, RZ, RZ ;  /* 0x000000ffff0b7224 */ /* 0x000fe400078e00ff */
[----:B------:R-:W-:Y:S01]  /*2f3a0*/  IMAD.MOV.U32 R15, RZ, RZ, -0x1 ;  /* 0xffffffffff0f7424 */ /* 0x000fe200078e00ff */
[----:B------:R-:W-:-:S05]  /*2f3b0*/  SEL R3, R3, RZ, P1 ;  /* 0x000000ff03037207 */ /* 0x000fca0000800000 */
[----:B------:R-:W-:-:S04]  /*2f3c0*/  IMAD.IADD R2, R2, 0x1, R3 ;  /* 0x0000000102027824 */ /* 0x000fc800078e0203 */
[----:B------:R-:W-:-:S07]  /*2f3d0*/  IMAD.MOV.U32 R13, RZ, RZ, R2 ;  /* 0x000000ffff0d7224 */ /* 0x000fce00078e0002 */
[----:B------:R-:W-:Y:S05]  /*2f3e0*/  WARPSYNC.COLLECTIVE R15, `(.L_x_832) ;  /* 0x000000000f087348 */ /* 0x000fea0003c00000 */
[----:B------:R0:W1:Y:S02]  /*2f3f0*/  SHFL.UP P6, R14, R13, R12, R11 ;  /* 0x0400000c0d0e7389 */ /* 0x00006400000c000b */
[----:B01----:R-:W-:Y:S01]  /*2f400*/  ENDCOLLECTIVE ;  /* 0x000000000000791b */ /* 0x003fe20003800000 */
.L_x_832:
[----:B------:R-:W-:Y:S02]  /*2f410*/  IMAD.MOV.U32 R12, RZ, RZ, 0x4 ;  /* 0x00000004ff0c7424 */ /* 0x000fe400078e00ff */
[----:B------:R-:W-:-:S05]  /*2f420*/  IMAD.MOV.U32 R3, RZ, RZ, R14 ;  /* 0x000000ffff037224 */ /* 0x000fca00078e000e */
[----:B------:R-:W-:-:S04]  /*2f430*/  SEL R3, R3, RZ, P2 ;  /* 0x000000ff03037207 */ /* 0x000fc80001000000 */
[----:B------:R-:W-:-:S05]  /*2f440*/  IADD3 R2, R2, R3, RZ ;  /* 0x0000000302027210 */ /* 0x000fca0007ffe0ff */
[----:B------:R-:W-:-:S07]  /*2f450*/  IMAD.MOV.U32 R13, RZ, RZ, R2 ;  /* 0x000000ffff0d7224 */ /* 0x000fce00078e0002 */
[----:B------:R-:W-:Y:S05]  /*2f460*/  WARPSYNC.COLLECTIVE R15, `(.L_x_833) ;  /* 0x000000000f087348 */ /* 0x000fea0003c00000 */
[----:B------:R0:W1:Y:S02]  /*2f470*/  SHFL.UP P6, R14, R13, R12, R11 ;  /* 0x0400000c0d0e7389 */ /* 0x00006400000c000b */
[----:B01----:R-:W-:Y:S01]  /*2f480*/  ENDCOLLECTIVE ;  /* 0x000000000000791b */ /* 0x003fe20003800000 */
.L_x_833:
        /* <DEDUP_REMOVED lines=8> */
.L_x_834:
        /* <DEDUP_REMOVED lines=8> */
.L_x_835:
[----:B------:R-:W-:Y:S02]  /*2f590*/  IMAD.MOV.U32 R12, RZ, RZ, 0x1f ;  /* 0x0000001fff0c7424 */ /* 0x000fe400078e00ff */
[----:B------:R-:W-:Y:S02]  /*2f5a0*/  IMAD.MOV.U32 R11, RZ, RZ, 0x1f ;  /* 0x0000001fff0b7424 */ /* 0x000fe400078e00ff */
[----:B------:R-:W-:-:S05]  /*2f5b0*/  IMAD.MOV.U32 R3, RZ, RZ, R14 ;  /* 0x000000ffff037224 */ /* 0x000fca00078e000e */
[----:B------:R-:W-:-:S04]  /*2f5c0*/  SEL R3, R3, RZ, P5 ;  /* 0x000000ff03037207 */ /* 0x000fc80002800000 */
[----:B------:R-:W-:-:S05]  /*2f5d0*/  IADD3 R7, R2, R3, RZ ;  /* 0x0000000302077210 */ /* 0x000fca0007ffe0ff */
[----:B------:R-:W-:-:S07]  /*2f5e0*/  IMAD.MOV.U32 R13, RZ, RZ, R7 ;  /* 0x000000ffff0d7224 */ /* 0x000fce00078e0007 */
[----:B------:R-:W-:Y:S05]  /*2f5f0*/  WARPSYNC.COLLECTIVE R15, `(.L_x_836) ;  /* 0x000000000f087348 */ /* 0x000fea0003c00000 */
[----:B------:R0:W1:Y:S02]  /*2f600*/  SHFL.IDX P6, R14, R13, R12, R11 ;  /* 0x0000000c0d0e7389 */ /* 0x00006400000c000b */
[----:B01----:R-:W-:Y:S01]  /*2f610*/  ENDCOLLECTIVE ;  /* 0x000000000000791b */ /* 0x003fe20003800000 */
.L_x_836:
[----:B------:R-:W-:Y:S01]  /*2f620*/  MOV R9, R14 ;  /* 0x0000000e00097202 */ /* 0x000fe20000000f00 */
[----:B------:R-:W-:Y:S06]  /*2f630*/  BRA `(.L_x_837) ;  /* 0xffffffac00dc7947 */ /* 0x000fec000383ffff */
.L_x_644:
[----:B------:R-:W-:Y:S01]  /*2f640*/  BSSY B0, `(.L_x_838) ;  /* 0x0000006000007945 */ /* 0x000fe20003800000 */
[----:B------:R-:W-:Y:S01]  /*2f650*/  PLOP3.LUT P6, PT, P6, PT, PT, 0x8, 0x0 ;  /* 0x000000000000781c */ /* 0x000fe200037ce170 */
[----:B------:R-:W-:-:S12]  /*2f660*/  IMAD.MOV.U32 R15, RZ, RZ, -0x1 ;  /* 0xffffffffff0f7424 */ /* 0x000fd800078e00ff */
[----:B0-----:R-:W-:Y:S05]  /*2f670*/  WARPSYNC.COLLECTIVE R15, `(.L_x_839) ;  /* 0x000000000f087348 */ /* 0x001fea0003c00000 */
[----:B------:R-:W-:Y:S01]  /*2f680*/  VOTE.ANY R14, PT, P6 ;  /* 0x00000000000e7806 */ /* 0x000fe200030e0100 */
[----:B0-----:R-:W-:Y:S06]  /*2f690*/  ENDCOLLECTIVE ;  /* 0x000000000000791b */ /* 0x001fec0003800000 */
.L_x_839:
[----:B------:R-:W-:Y:S05]  /*2f6a0*/  BSYNC B0 ;  /* 0x0000000000007941 */ /* 0x000fea0003800000 */
.L_x_838:
[----:B------:R-:W-:Y:S02]  /*2f6b0*/  IMAD.MOV.U32 R3, RZ, RZ, R14 ;  /* 0x000000ffff037224 */ /* 0x000fe400078e000e */
[----:B------:R-:W-:Y:S02]  /*2f6c0*/  IMAD.MOV.U32 R13, RZ, RZ, R4 ;  /* 0x000000ffff0d7224 */ /* 0x000fe400078e0004 */
[----:B------:R-:W0:Y:S01]  /*2f6d0*/  POPC R0, R3 ;  /* 0x0000000300007309 */ /* 0x000e220000000000 */
[----:B------:R-:W-:Y:S02]  /*2f6e0*/  IMAD.MOV.U32 R11, RZ, RZ, 0x1f ;  /* 0x0000001fff0b7424 */ /* 0x000fe400078e00ff */
[----:B------:R-:W-:Y:S01]  /*2f6f0*/  IMAD.MOV.U32 R15, RZ, RZ, -0x1 ;  /* 0xffffffffff0f7424 */ /* 0x000fe200078e00ff */
[----:B0-----:R-:W-:-:S07]  /*2f700*/  MOV R12, R0 ;  /* 0x00000000000c7202 */ /* 0x001fce0000000f00 */
[----:B------:R-:W-:Y:S05]  /*2f710*/  WARPSYNC.COLLECTIVE R15, `(.L_x_840) ;  /* 0x000000000f087348 */ /* 0x000fea0003c00000 */
[----:B------:R0:W1:Y:S02]  /*2f720*/  SHFL.IDX P6, R14, R13, R12, R11 ;  /* 0x0000000c0d0e7389 */ /* 0x00006400000c000b */
[----:B01----:R-:W-:Y:S01]  /*2f730*/  ENDCOLLECTIVE ;  /* 0x000000000000791b */ /* 0x003fe20003800000 */
.L_x_840:
[----:B------:R-:W-:Y:S01]  /*2f740*/  MOV R13, R6 ;  /* 0x00000006000d7202 */ /* 0x000fe20000000f00 */
[----:B------:R-:W-:-:S07]  /*2f750*/  IMAD.MOV.U32 R4, RZ, RZ, R14 ;  /* 0x000000ffff047224 */ /* 0x000fce00078e000e */
[----:B------:R-:W-:Y:S05]  /*2f760*/  WARPSYNC.COLLECTIVE R15, `(.L_x_841) ;  /* 0x000000000f087348 */ /* 0x000fea0003c00000 */
[----:B------:R0:W1:Y:S02]  /*2f770*/  SHFL.IDX P6, R14, R13, R12, R11 ;  /* 0x0000000c0d0e7389 */ /* 0x00006400000c000b */
[----:B01----:R-:W-:Y:S01]  /*2f780*/  ENDCOLLECTIVE ;  /* 0x000000000000791b */ /* 0x003fe20003800000 */
.L_x_841:
[----:B------:R-:W-:Y:S01]  /*2f790*/  IMAD.MOV.U32 R6, RZ, RZ, R14 ;  /* 0x000000ffff067224 */ /* 0x000fe200078e000e */
[----:B------:R-:W-:Y:S06]  /*2f7a0*/  BRA `(.L_x_842) ;  /* 0xffffffac00bc7947 */ /* 0x000fec000383ffff */
.L_x_646:
[----:B------:R-:W-:Y:S01]  /*2f7b0*/  BSSY B0, `(.L_x_843) ;  /* 0x0000007000007945 */ /* 0x000fe20003800000 */
[----:B------:R-:W-:Y:S01]  /*2f7c0*/  IMAD.MOV.U32 R13, RZ, RZ, R7 ;  /* 0x000000ffff0d7224 */ /* 0x000fe200078e0007 */
[----:B------:R-:W-:Y:S01]  /*2f7d0*/  MOV R15, 0xffffffff ;  /* 0xffffffff000f7802 */ /* 0x000fe20000000f00 */
[----:B------:R-:W-:-:S07]  /*2f7e0*/  IMAD.MOV.U32 R11, RZ, RZ, 0x1f ;  /* 0x0000001fff0b7424 */ /* 0x000fce00078e00ff */
[----:B012---:R-:W-:Y:S05]  /*2f7f0*/  WARPSYNC.COLLECTIVE R15, `(.L_x_844) ;  /* 0x000000000f087348 */ /* 0x007fea0003c00000 */
[----:B------:R3:W4:Y:S02]  /*2f800*/  SHFL.IDX P6, R14, R13, R12, R11 ;  /* 0x0000000c0d0e7389 */ /* 0x00072400000c000b */
[----:B01234-:R-:W-:Y:S01]  /*2f810*/  ENDCOLLECTIVE ;  /* 0x000000000000791b */ /* 0x01ffe20003800000 */
.L_x_844:
[----:B------:R-:W-:Y:S05]  /*2f820*/  BSYNC B0 ;  /* 0x0000000000007941 */ /* 0x000fea0003800000 */
.L_x_843:
[----:B------:R-:W-:Y:S01]  /*2f830*/  IMAD.MOV.U32 R7, RZ, RZ, R14 ;  /* 0x000000ffff077224 */ /* 0x000fe200078e000e */
[----:B------:R-:W-:Y:S06]  /*2f840*/  BRA `(.L_x_845) ;  /* 0xffffffac00ac7947 */ /* 0x000fec000383ffff */
.L_x_650:
[----:B0-----:R0:W1:Y:S02]  /*2f850*/  SYNCS.PHASECHK.TRANS64.TRYWAIT P0, [R0+URZ+0x29820], R3 ;  /* 0x02982003000075a7 */ /* 0x001064000800017f */
[----:B-1----:R-:W-:Y:S05]  /*2f860*/  @!P0 NANOSLEEP.SYNCS 0x989680 ;  /* 0x009896800000895d */ /* 0x002fea0003900000 */
[----:B------:R-:W1:Y:S02]  /*2f870*/  @!P0 SYNCS.PHASECHK.TRANS64 P0, [R0+URZ+0x29820], R3 ;  /* 0x02982003000085a7 */ /* 0x000e64000800007f */
[----:B-1----:R-:W-:Y:S05]  /*2f880*/  @!P0 BRA `(.L_x_650) ;  /* 0xfffffffc00f08947 */ /* 0x002fea000383ffff */
[----:B------:R-:W-:Y:S05]  /*2f890*/  BRA `(.L_x_846) ;  /* 0xffffffb400447947 */ /* 0x000fea000383ffff */
.L_x_651:
[----:B------:R-:W1:Y:S01]  /*2f8a0*/  S2R R2, SR_TID.X ;  /* 0x0000000000027919 */ /* 0x000e620000002100 */
[----:B------:R-:W-:Y:S01]  /*2f8b0*/  BSSY B0, `(.L_x_847) ;  /* 0x000000a000007945 */ /* 0x000fe20003800000 */
[----:B---3--:R-:W-:Y:S01]  /*2f8c0*/  IMAD.MOV.U32 R12, RZ, RZ, RZ ;  /* 0x000000ffff0c7224 */ /* 0x008fe200078e00ff */
[----:B------:R-:W-:Y:S01]  /*2f8d0*/  MOV R11, 0x1f ;  /* 0x0000001f000b7802 */ /* 0x000fe20000000f00 */
[----:B------:R-:W-:Y:S01]  /*2f8e0*/  IMAD.MOV.U32 R15, RZ, RZ, -0x1 ;  /* 0xffffffffff0f7424 */ /* 0x000fe200078e00ff */
[----:B-1----:R-:W-:-:S04]  /*2f8f0*/  SHF.R.U32.HI R2, RZ, 0x5, R2 ;  /* 0x00000005ff027819 */ /* 0x002fc80000011602 */
[----:B------:R-:W-:-:S05]  /*2f900*/  LOP3.LUT R2, R2, 0x3, RZ, 0xc0, !PT ;  /* 0x0000000302027812 */ /* 0x000fca00078ec0ff */
[----:B------:R-:W-:-:S07]  /*2f910*/  IMAD.MOV.U32 R13, RZ, RZ, R2 ;  /* 0x000000ffff0d7224 */ /* 0x000fce00078e0002 */
[----:B0-----:R-:W-:Y:S05]  /*2f920*/  WARPSYNC.COLLECTIVE R15, `(.L_x_848) ;  /* 0x000000000f087348 */ /* 0x001fea0003c00000 */
[----:B------:R1:W2:Y:S02]  /*2f930*/  SHFL.IDX P6, R14, R13, R12, R11 ;  /* 0x0000000c0d0e7389 */ /* 0x0002a400000c000b */
[----:B012---:R-:W-:Y:S01]  /*2f940*/  ENDCOLLECTIVE ;  /* 0x000000000000791b */ /* 0x007fe20003800000 */
.L_x_848:
[----:B------:R-:W-:Y:S05]  /*2f950*/  BSYNC B0 ;  /* 0x0000000000007941 */ /* 0x000fea0003800000 */
.L_x_847:
[----:B------:R-:W-:Y:S05]  /*2f960*/  BRA `(.L_x_849) ;  /* 0xffffffb4002c7947 */ /* 0x000fea000383ffff */
.L_x_652:
[----:B------:R-:W-:Y:S01]  /*2f970*/  BSSY B0, `(.L_x_850) ;  /* 0x0000006000007945 */ /* 0x000fe20003800000 */
[----:B------:R-:W-:-:S07]  /*2f980*/  IMAD.MOV.U32 R15, RZ, RZ, -0x1 ;  /* 0xffffffffff0f7424 */ /* 0x000fce00078e00ff */
[----:B01-3--:R-:W-:Y:S05]  /*2f990*/  WARPSYNC.COLLECTIVE R15, `(.L_x_851) ;  /* 0x000000000f0c7348 */ /* 0x00bfea0003c00000 */
[----:B------:R-:W-:Y:S02]  /*2f9a0*/  ELECT P6, UR62, PT ;  /* 0x00000000003e782f */ /* 0x000fe400038c0000 */
[----:B------:R-:W-:Y:S01]  /*2f9b0*/  MOV R14, UR62 ;  /* 0x0000003e000e7c02 */ /* 0x000fe20008000f00 */
[----:B01-3--:R-:W-:Y:S10]  /*2f9c0*/  ENDCOLLECTIVE ;  /* 0x000000000000791b */ /* 0x00bff40003800000 */
.L_x_851:
[----:B------:R-:W-:Y:S05]  /*2f9d0*/  BSYNC B0 ;  /* 0x0000000000007941 */ /* 0x000fea0003800000 */
.L_x_850:
[----:B------:R-:W-:Y:S05]  /*2f9e0*/  BRA `(.L_x_852) ;  /* 0xffffffb400207947 */ /* 0x000fea000383ffff */
.L_x_654:
[----:B0-----:R0:W1:Y:S02]  /*2f9f0*/  SYNCS.PHASECHK.TRANS64.TRYWAIT P1, [R6+URZ], R5 ;  /* 0x00000005060075a7 */ /* 0x001064000802017f */
[----:B-1----:R-:W-:Y:S05]  /*2fa00*/  @!P1 NANOSLEEP.SYNCS 0x989680 ;  /* 0x009896800000995d */ /* 0x002fea0003900000 */
[----:B------:R-:W1:Y:S02]  /*2fa10*/  @!P1 SYNCS.PHASECHK.TRANS64 P1, [R6+URZ], R5 ;  /* 0x00000005060095a7 */ /* 0x000e64000802007f */
[----:B-1----:R-:W-:Y:S05]  /*2fa20*/  @!P1 BRA `(.L_x_654) ;  /* 0xfffffffc00f09947 */ /* 0x002fea000383ffff */
[----:B------:R-:W-:Y:S05]  /*2fa30*/  BRA `(.L_x_853) ;  /* 0xffffffb400587947 */ /* 0x000fea000383ffff */
.L_x_655:
[----:B-1----:R1:W2:Y:S02]  /*2fa40*/  SYNCS.PHASECHK.TRANS64.TRYWAIT P1, [R7+URZ], R2 ;  /* 0x00000002070075a7 */ /* 0x0022a4000802017f */
[----:B--2---:R-:W-:Y:S05]  /*2fa50*/  @!P1 NANOSLEEP.SYNCS 0x989680 ;  /* 0x009896800000995d */ /* 0x004fea0003900000 */
[----:B------:R-:W2:Y:S02]  /*2fa60*/  @!P1 SYNCS.PHASECHK.TRANS64 P1, [R7+URZ], R2 ;  /* 0x00000002070095a7 */ /* 0x000ea4000802007f */
[----:B--2---:R-:W-:Y:S05]  /*2fa70*/  @!P1 BRA `(.L_x_655) ;  /* 0xfffffffc00f09947 */ /* 0x004fea000383ffff */
[----:B------:R-:W-:Y:S05]  /*2fa80*/  BRA `(.L_x_854) ;  /* 0xffffffb4004c7947 */ /* 0x000fea000383ffff */
.L_x_657:
[----:B--2---:R2:W4:Y:S02]  /*2fa90*/  SYNCS.PHASECHK.TRANS64.TRYWAIT P1, [R4+URZ+0x29860], R5 ;  /* 0x02986005040075a7 */ /* 0x004524000802017f */
[----:B----4-:R-:W-:Y:S05]  /*2faa0*/  @!P1 NANOSLEEP.SYNCS 0x989680 ;  /* 0x009896800000995d */ /* 0x010fea0003900000 */
[----:B------:R-:W4:Y:S02]  /*2fab0*/  @!P1 SYNCS.PHASECHK.TRANS64 P1, [R4+URZ+0x29860], R5 ;  /* 0x02986005040095a7 */ /* 0x000f24000802007f */
[----:B----4-:R-:W-:Y:S05]  /*2fac0*/  @!P1 BRA `(.L_x_657) ;  /* 0xfffffffc00f09947 */ /* 0x010fea000383ffff */
[----:B------:R-:W-:Y:S05]  /*2fad0*/  BRA `(.L_x_855) ;  /* 0xffffffb4004c7947 */ /* 0x000fea000383ffff */
.L_x_659:
[----:B----4-:R4:W0:Y:S02]  /*2fae0*/  SYNCS.PHASECHK.TRANS64.TRYWAIT P1, [R3+URZ+0x29860], R2 ;  /* 0x02986002030075a7 */ /* 0x010824000802017f */
[----:B0-----:R-:W-:Y:S05]  /*2faf0*/  @!P1 NANOSLEEP.SYNCS 0x989680 ;  /* 0x009896800000995d */ /* 0x001fea0003900000 */
[----:B------:R-:W0:Y:S02]  /*2fb00*/  @!P1 SYNCS.PHASECHK.TRANS64 P1, [R3+URZ+0x29860], R2 ;  /* 0x02986002030095a7 */ /* 0x000e24000802007f */
[----:B0-----:R-:W-:Y:S05]  /*2fb10*/  @!P1 BRA `(.L_x_659) ;  /* 0xfffffffc00f09947 */ /* 0x001fea000383ffff */
[----:B------:R-:W-:Y:S05]  /*2fb20*/  BRA `(.L_x_856) ;  /* 0xffffffb4004c7947 */ /* 0x000fea000383ffff */
.L_x_661:
[----:B------:R0:W0:Y:S02]  /*2fb30*/  SYNCS.PHASECHK.TRANS64.TRYWAIT P0, [R4+URZ+0x29880], R5 ;  /* 0x02988005040075a7 */ /* 0x000024000800017f */
[----:B0-----:R-:W-:Y:S05]  /*2fb40*/  @!P0 NANOSLEEP.SYNCS 0x989680 ;  /* 0x009896800000895d */ /* 0x001fea0003900000 */
[----:B------:R-:W0:Y:S02]  /*2fb50*/  @!P0 SYNCS.PHASECHK.TRANS64 P0, [R4+URZ+0x29880], R5 ;  /* 0x02988005040085a7 */ /* 0x000e24000800007f */
[----:B0-----:R-:W-:Y:S05]  /*2fb60*/  @!P0 BRA `(.L_x_661) ;  /* 0xfffffffc00f08947 */ /* 0x001fea000383ffff */
[----:B------:R-:W-:Y:S05]  /*2fb70*/  BRA `(.L_x_662) ;  /* 0xffffffb400487947 */ /* 0x000fea000383ffff */
.L_x_857:
        /* <DEDUP_REMOVED lines=16> */
.L_x_2802:


//--------------------- .text._ZN7cutlass13device_kernelIN5flash11enable_sm90INS1_16FlashAttnFwdSm90INS1_25CollectiveMainloopFwdSm90ILi2EN4cute5tupleIJNS5_1CILi1EEES8_S8_EEENS6_IJNS7_ILi128EEESA_NS7_ILi192EEEEEELi128ENS_12float_e4m3_tEfNS_4arch4Sm90ELb0ELb1ELb1ELb0ELb0ELb0ELb0ELb1ELb1ELb1ELb1ELb0EEENS1_21CollectiveEpilogueFwdINS6_IJSA_SA_SA_EEES9_NS_10bfloat16_tESF_Li256ELb0ELb1ELb1ELb1EEENS1_19SingleTileSchedulerILb0ELb1ELb1ELi128EEEEEEEEEvNT_6ParamsE --------------------------
	.section	.text._ZN7cutlass13device_kernelIN5flash11enable_sm90INS1_16FlashAttnFwdSm90INS1_25CollectiveMainloopFwdSm90ILi2EN4cute5tupleIJNS5_1CILi1EEES8_S8_EEENS6_IJNS7_ILi128EEESA_NS7_ILi192EEEEEELi128ENS_12float_e4m3_tEfNS_4arch4Sm90ELb0ELb1ELb1ELb0ELb0ELb0ELb0ELb1ELb1ELb1ELb1ELb0EEENS1_21CollectiveEpilogueFwdINS6_IJSA_SA_SA_EEES9_NS_10bfloat16_tESF_Li256ELb0ELb1ELb1ELb1EEENS1_19SingleTileSchedulerILb0ELb1ELb1ELi128EEEEEEEEEvNT_6ParamsE,"ax",@progbits
	.align	128
.text._ZN7cutlass13device_kernelIN5flash11enable_sm90INS1_16FlashAttnFwdSm90INS1_25CollectiveMainloopFwdSm90ILi2EN4cute5tupleIJNS5_1CILi1EEES8_S8_EEENS6_IJNS7_ILi128EEESA_NS7_ILi192EEEEEELi128ENS_12float_e4m3_tEfNS_4arch4Sm90ELb0ELb1ELb1ELb0ELb0ELb0ELb0ELb1ELb1ELb1ELb1ELb0EEENS1_21CollectiveEpilogueFwdINS6_IJSA_SA_SA_EEES9_NS_10bfloat16_tESF_Li256ELb0ELb1ELb1ELb1EEENS1_19SingleTileSchedulerILb0ELb1ELb1ELi128EEEEEEEEEvNT_6ParamsE:
        .type           _ZN7cutlass13device_kernelIN5flash11enable_sm90INS1_16FlashAttnFwdSm90INS1_25CollectiveMainloopFwdSm90ILi2EN4cute5tupleIJNS5_1CILi1EEES8_S8_EEENS6_IJNS7_ILi128EEESA_NS7_ILi192EEEEEELi128ENS_12float_e4m3_tEfNS_4arch4Sm90ELb0ELb1ELb1ELb0ELb0ELb0ELb0ELb1ELb1ELb1ELb1ELb0EEENS1_21CollectiveEpilogueFwdINS6_IJSA_SA_SA_EEES9_NS_10bfloat16_tESF_Li256ELb0ELb1ELb1ELb1EEENS1_19SingleTileSchedulerILb0ELb1ELb1ELi128EEEEEEEEEvNT_6ParamsE,@function
        .size           _ZN7cutlass13device_kernelIN5flash11enable_sm90INS1_16FlashAttnFwdSm90INS1_25CollectiveMainloopFwdSm90ILi2EN4cute5tupleIJNS5_1CILi1EEES8_S8_EEENS6_IJNS7_ILi128EEESA_NS7_ILi192EEEEEELi128ENS_12float_e4m3_tEfNS_4arch4Sm90ELb0ELb1ELb1ELb0ELb0ELb0ELb0ELb1ELb1ELb1ELb1ELb0EEENS1_21CollectiveEpilogueFwdINS6_IJSA_SA_SA_EEES9_NS_10bfloat16_tESF_Li256ELb0ELb1ELb1ELb1EEENS1_19SingleTileSchedulerILb0ELb1ELb1ELi128EEEEEEEEEvNT_6ParamsE,(.L_x_2803 - _ZN7cutlass13device_kernelIN5flash11enable_sm90INS1_16FlashAttnFwdSm90INS1_25CollectiveMainloopFwdSm90ILi2EN4cute5tupleIJNS5_1CILi1EEES8_S8_EEENS6_IJNS7_ILi128EEESA_NS7_ILi192EEEEEELi128ENS_12float_e4m3_tEfNS_4arch4Sm90ELb0ELb1ELb1ELb0ELb0ELb0ELb0ELb1ELb1ELb1ELb1ELb0EEENS1_21CollectiveEpilogueFwdINS6_IJSA_SA_SA_EEES9_NS_10bfloat16_tESF_Li256ELb0ELb1ELb1ELb1EEENS1_19SingleTileSchedulerILb0ELb1ELb1ELi128EEEEEEEEEvNT_6ParamsE)
        .other          _ZN7cutlass13device_kernelIN5flash11enable_sm90INS1_16FlashAttnFwdSm90INS1_25CollectiveMainloopFwdSm90ILi2EN4cute5tupleIJNS5_1CILi1EEES8_S8_EEENS6_IJNS7_ILi128EEESA_NS7_ILi192EEEEEELi128ENS_12float_e4m3_tEfNS_4arch4Sm90ELb0ELb1ELb1ELb0ELb0ELb0ELb0ELb1ELb1ELb1ELb1ELb0EEENS1_21CollectiveEpilogueFwdINS6_IJSA_SA_SA_EEES9_NS_10bfloat16_tESF_Li256ELb0ELb1ELb1ELb1EEENS1_19SingleTileSchedulerILb0ELb1ELb1ELi128EEEEEEEEEvNT_6ParamsE,@"STO_CUDA_ENTRY STV_DEFAULT"
_ZN7cutlass13device_kernelIN5flash11enable_sm90INS1_16FlashAttnFwdSm90INS1_25CollectiveMainloopFwdSm90ILi2EN4cute5tupleIJNS5_1CILi1EEES8_S8_EEENS6_IJNS7_ILi128EEESA_NS7_ILi192EEEEEELi128ENS_12float_e4m3_tEfNS_4arch4Sm90ELb0ELb1ELb1ELb0ELb0ELb0ELb0ELb1ELb1ELb1ELb1ELb0EEENS1_21CollectiveEpilogueFwdINS6_IJSA_SA_SA_EEES9_NS_10bfloat16_tESF_Li256ELb0ELb1ELb1ELb1EEENS1_19SingleTileSchedulerILb0ELb1ELb1ELi128EEEEEEEEEvNT_6ParamsE:
        /* <DEDUP_REMOVED lines=17> */
.L_x_859:
[----:B------:R-:W-:Y:S05]  /*0110*/  BSYNC B0 ;  /* 0x0000000000007941 */ /* 0x000fea0003800000 */
.L_x_858:
        /* <DEDUP_REMOVED lines=40> */
.L_x_860:
        /* <DEDUP_REMOVED lines=22> */
.L_x_861:
        /* <DEDUP_REMOVED lines=18> */
.L_x_862:
        /* <DEDUP_REMOVED lines=22> */
.L_x_863:
        /* <DEDUP_REMOVED lines=22> */
.L_x_864:
        /* <DEDUP_REMOVED lines=9> */
.L_x_867:
[----:B------:R-:W-:-:S08]  /*0970*/  NOP ;  /* 0x0000000000007918 */ /* 0x000fd00000000000 */
[----:B------:R-:W0:Y:S02]  /*0980*/  USETMAXREG.TRY_ALLOC.CTAPOOL UP0, 0xf0 ;  /* 0x000000f0000079c8 */ /* 0x000e240008000600 */
[----:B0-----:R-:W-:-:S13]  /*0990*/  PLOP3.LUT P0, PT, PT, PT, UP0, 0x80, 0x0 ;  /* 0x000000000000781c */ /* 0x001fda0003f0f008 */
[----:B------:R-:W-:Y:S05]  /*09a0*/  @!P0 BRA `(.L_x_867) ;  /* 0xfffffffc00f08947 */ /* 0x000fea000383ffff */
[----:B--2---:R-:W0:Y:S01]  /*09b0*/  LDC R2, c[0x0][0xc50] ;  /* 0x00031400ff027b82 */ /* 0x004e220000000800 */
[----:B------:R-:W-:-:S07]  /*09c0*/  LOP3.LUT R4, R18, 0xffffff80, RZ, 0xc0, !PT ;  /* 0xffffff8012047812 */ /* 0x000fce00078ec0ff */
        /* <DEDUP_REMOVED lines=15> */
[----:B------:R-:W0:Y:S01]  /*0ac0*/  LDC R0, c[0x0][0x448] ;  /* 0x00011200ff007b82 */ /* 0x000e220000000800 */
[----:B------:R-:W1:Y:S01]  /*0ad0*/  S2R R22, SR_CTAID.X ;  /* 0x0000000000167919 */ /* 0x000e620000002500 */
[----:B------:R-:W-:Y:S01]  /*0ae0*/  USHF.R.S32.HI UR38, URZ, 0x1f, UR39 ;  /* 0x0000001f3f267899 */ /* 0x000fe20008011427 */
[----:B------:R-:W-:-:S05]  /*0af0*/  VIADD R88, R18, 0xffffff80 ;  /* 0xffffff8012587836 */ /* 0x000fca0000000000 */
[----:B------:R-:W2:Y:S08]  /*0b00*/  LDC.64 R2, c[0x0][0x418] ;  /* 0x00010600ff027b82 */ /* 0x000eb00000000a00 */
[----:B------:R-:W3:Y:S01]  /*0b10*/  LDC.64 R10, c[0x0][0x9e0] ;  /* 0x00027800ff0a7b82 */ /* 0x000ee20000000a00 */
[----:B0-----:R-:W-:-:S07]  /*0b20*/  ISETP.NE.AND P1, PT, R0, 0x1, PT ;  /* 0x000000010000780c */ /* 0x001fce0003f25270 */
[----:B------:R-:W0:Y:S01]  /*0b30*/  LDC R89, c[0x0][0x288] ;  /* 0x0000a200ff597b82 */ /* 0x000e220000000800 */
[----:B--2---:R-:W-:-:S07]  /*0b40*/  ISETP.NE.U32.AND P0, PT, R2, RZ, PT ;  /* 0x000000ff0200720c */ /* 0x004fce0003f05070 */
[----:B------:R-:W2:Y:S01]  /*0b50*/  LDC R16, c[0x0][0x424] ;  /* 0x00010900ff107b82 */ /* 0x000ea20000000800 */
[----:B-1----:R-:W-:Y:S01]  /*0b60*/  IMAD.SHL.U32 R22, R22, 0x80, RZ ;  /* 0x0000008016167824 */ /* 0x002fe200078e00ff */
[----:B------:R-:W-:-:S03]  /*0b70*/  ISETP.NE.AND.EX P0, PT, R3, RZ, PT, P0 ;  /* 0x000000ff0300720c */ /* 0x000fc60003f05300 */
[----:B------:R-:W-:Y:S01]  /*0b80*/  @P1 VIADD R0, R22, 0x7f ;  /* 0x0000007f16001836 */ /* 0x000fe20000000000 */
[----:B---3--:R-:W-:Y:S02]  /*0b90*/  ISETP.GE.AND P2, PT, R11, 0x1, PT ;  /* 0x000000010b00780c */ /* 0x008fe40003f46270 */
[----:B------:R-:W1:Y:S08]  /*0ba0*/  @P1 LDC R5, c[0x0][0x44c] ;  /* 0x00011300ff051b82 */ /* 0x000e700000000800 */
[----:B------:R-:W3:Y:S01]  /*0bb0*/  @P1 LDC R7, c[0x0][0x450] ;  /* 0x00011400ff071b82 */ /* 0x000ee20000000800 */
[----:B0-----:R-:W-:-:S07]  /*0bc0*/  IADD3 R3, -R89, 0x1, RZ ;  /* 0x0000000159037810 */ /* 0x001fce0007ffe1ff */
[----:B------:R-:W0:Y:S01]  /*0bd0*/  LDC R9, c[0x0][0x2f0] ;  /* 0x0000bc00ff097b82 */ /* 0x000e220000000800 */
[----:B--2---:R-:W-:Y:S01]  /*0be0*/  SEL R16, R16, 0x1, P0 ;  /* 0x0000000110107807 */ /* 0x004fe20000000000 */
[----:B-1----:R-:W-:-:S04]  /*0bf0*/  @P1 IMAD.HI.U32 R2, R0, R5, RZ ;  /* 0x0000000500021227 */ /* 0x002fc800078e00ff */
[----:B------:R-:W-:Y:S01]  /*0c00*/  VIADD R0, R22, 0x7f ;  /* 0x0000007f16007836 */ /* 0x000fe20000000000 */
[----:B---3--:R-:W-:Y:S01]  /*0c10*/  @P1 SHF.R.U32.HI R0, RZ, R7, R2 ;  /* 0x00000007ff001219 */ /* 0x008fe20000011602 */
[----:B0-----:R-:W-:-:S04]  /*0c20*/  IMAD R3, R16, R9, R3 ;  /* 0x0000000910037224 */ /* 0x001fc800078e0203 */
[----:B------:R-:W-:-:S04]  /*0c30*/  IMAD.IADD R3, R3, 0x1, R0 ;  /* 0x0000000103037824 */ /* 0x000fc800078e0200 */
[----:B------:R-:W-:Y:S01]  /*0c40*/  IMAD.IADD R0, R3, 0x1, R10 ;  /* 0x0000000103007824 */ /* 0x000fe200078e020a */
[----:B------:R-:W-:Y:S06]  /*0c50*/  @!P2 BRA `(.L_x_869) ;  /* 0x000000000040a947 */ /* 0x000fec0003800000 */
[C---:B------:R-:W-:Y:S01]  /*0c60*/  ISETP.GT.AND P0, PT, R3.reuse, RZ, PT ;  /* 0x000000ff0300720c */ /* 0x040fe20003f04270 */
[----:B------:R-:W-:-:S12]  /*0c70*/  VIADD R2, R3, 0xffffffff ;  /* 0xffffffff03027836 */ /* 0x000fd80000000000 */
[----:B------:R-:W-:Y:S05]  /*0c80*/  @P0 BRA `(.L_x_870) ;  /* 0x00000000001c0947 */ /* 0x000fea0003800000 */
[----:B------:R-:W-:Y:S01]  /*0c90*/  ISETP.NE.AND P0, PT, R11, 0x1, PT ;  /* 0x000000010b00780c */ /* 0x000fe20003f05270 */
[----:B------:R-:W-:-:S12]  /*0ca0*/  IMAD.MOV R3, RZ, RZ, -R3 ;  /* 0x000000ffff037224 */ /* 0x000fd800078e0a03 */
[----:B------:R-:W0:Y:S02]  /*0cb0*/  @P0 LDC.64 R4, c[0x0][0x9e8] ;  /* 0x00027a00ff040b82 */ /* 0x000e240000000a00 */
[----:B0-----:R-:W-:-:S05]  /*0cc0*/  @P0 IMAD.HI.U32 R2, R3, R4, RZ ;  /* 0x0000000403020227 */ /* 0x001fca00078e00ff */
[----:B------:R-:W-:-:S04]  /*0cd0*/  @P0 SHF.R.U32.HI R3, RZ, R5, R2 ;  /* 0x00000005ff030219 */ /* 0x000fc80000011602 */
[----:B------:R-:W-:Y:S01]  /*0ce0*/  LOP3.LUT R2, RZ, R3, RZ, 0x33, !PT ;  /* 0x00000003ff027212 */ /* 0x000fe200078e33ff */
[----:B------:R-:W-:Y:S06]  /*0cf0*/  BRA `(.L_x_871) ;  /* 0x0000000000107947 */ /* 0x000fec0003800000 */
.L_x_870:
[----:B------:R-:W-:-:S13]  /*0d00*/  ISETP.NE.AND P0, PT, R11, 0x1, PT ;  /* 0x000000010b00780c */ /* 0x000fda0003f05270 */
[----:B------:R-:W0:Y:S02]  /*0d10*/  @P0 LDC.64 R4, c[0x0][0x9e8] ;  /* 0x00027a00ff040b82 */ /* 0x000e240000000a00 */
[----:B0-----:R-:W-:-:S05]  /*0d20*/  @P0 IMAD.HI.U32 R4, R2, R4, RZ ;  /* 0x0000000402040227 */ /* 0x001fca00078e00ff */
[----:B------:R-:W-:-:S07]  /*0d30*/  @P0 SHF.R.U32.HI R2, RZ, R5, R4 ;  /* 0x00000005ff020219 */ /* 0x000fce0000011604 */
.L_x_871:
[----:B------:R-:W-:-:S05]  /*0d40*/  IMAD R3, R2, R11, R11 ;  /* 0x0000000b02037224 */ /* 0x000fca00078e020b */
[----:B------:R-:W-:-:S07]  /*0d50*/  VIMNMX R0, R0, R3, PT ;  /* 0x0000000300007248 */ /* 0x000fce0003fe0100 */
.L_x_869:
[----:B------:R-:W0:Y:S01]  /*0d60*/  @P1 LDC R7, c[0x0][0x44c] ;  /* 0x00011300ff071b82 */ /* 0x000e220000000800 */
[----:B------:R-:W-:Y:S01]  /*0d70*/  VIADD R2, R0, 0x7f ;  /* 0x0000007f00027836 */ /* 0x000fe20000000000 */
[----:B------:R-:W-:Y:S01]  /*0d80*/  ULDC UR4, c[0x0][0x9dc] ;  /* 0x0002770000047ab9 */ /* 0x000fe20000000800 */
[CC--:B------:R-:W-:Y:S02]  /*0d90*/  IMAD R0, R16.reuse, R9.reuse, 0x7f ;  /* 0x0000007f10007424 */ /* 0x0c0fe400078e0209 */
[----:B------:R-:W-:Y:S01]  /*0da0*/  IMAD.MOV.U32 R4, RZ, RZ, R22 ;  /* 0x000000ffff047224 */ /* 0x000fe200078e0016 */
[----:B------:R-:W-:Y:S01]  /*0db0*/  SHF.R.S32.HI R5, RZ, 0x1f, R2 ;  /* 0x0000001fff057819 */ /* 0x000fe20000011402 */
[----:B------:R-:W-:Y:S01]  /*0dc0*/  IMAD R89, R16, R9, -R89 ;  /* 0x0000000910597224 */ /* 0x000fe200078e0a59 */
[----:B------:R-:W1:Y:S01]  /*0dd0*/  @P1 LDC R13, c[0x0][0x450] ;  /* 0x00011400ff0d1b82 */ /* 0x000e620000000800 */
[----:B------:R-:W-:Y:S02]  /*0de0*/  SHF.R.S32.HI R3, RZ, 0x1f, R0 ;  /* 0x0000001fff037819 */ /* 0x000fe40000011400 */
[----:B------:R-:W-:-:S02]  /*0df0*/  LEA.HI R5, R5, R2, RZ, 0x7 ;  /* 0x0000000205057211 */ /* 0x000fc400078f38ff */
[----:B------:R-:W-:Y:S02]  /*0e00*/  LEA.HI R3, R3, R0, RZ, 0x7 ;  /* 0x0000000003037211 */ /* 0x000fe400078f38ff */
[----:B------:R-:W-:Y:S02]  /*0e10*/  SHF.R.S32.HI R0, RZ, 0x7, R5 ;  /* 0x00000007ff007819 */ /* 0x000fe40000011405 */
[----:B------:R-:W-:-:S04]  /*0e20*/  SHF.R.S32.HI R3, RZ, 0x7, R3 ;  /* 0x00000007ff037819 */ /* 0x000fc80000011403 */
[----:B------:R-:W-:Y:S01]  /*0e30*/  VIMNMX R9, R3, R0, PT ;  /* 0x0000000003097248 */ /* 0x000fe20003fe0100 */
[----:B0-----:R-:W-:-:S05]  /*0e40*/  @P1 IMAD.HI.U32 R6, R22, R7, RZ ;  /* 0x0000000716061227 */ /* 0x001fca00078e00ff */
[----:B-1----:R-:W-:-:S05]  /*0e50*/  @P1 SHF.R.U32.HI R4, RZ, R13, R6 ;  /* 0x0000000dff041219 */ /* 0x002fca0000011606 */
[----:B------:R-:W-:-:S04]  /*0e60*/  IMAD.IADD R2, R89, 0x1, R4 ;  /* 0x0000000159027824 */ /* 0x000fc800078e0204 */
[----:B------:R-:W-:Y:S01]  /*0e70*/  VIADD R0, R2, -UR4 ;  /* 0x8000000402007c36 */ /* 0x000fe20008000000 */
[----:B------:R-:W-:Y:S06]  /*0e80*/  @!P2 BRA `(.L_x_872) ;  /* 0x00000000003ca947 */ /* 0x000fec0003800000 */
[----:B------:R-:W-:-:S13]  /*0e90*/  ISETP.GT.AND P0, PT, R2, -0x1, PT ;  /* 0xffffffff0200780c */ /* 0x000fda0003f04270 */
[----:B------:R-:W-:Y:S05]  /*0ea0*/  @P0 BRA `(.L_x_873) ;  /* 0x00000000001c0947 */ /* 0x000fea0003800000 */
[----:B------:R-:W-:Y:S02]  /*0eb0*/  ISETP.NE.AND P0, PT, R11, 0x1, PT ;  /* 0x000000010b00780c */ /* 0x000fe40003f05270 */
[----:B------:R-:W-:-:S11]  /*0ec0*/  LOP3.LUT R3, RZ, R2, RZ, 0x33, !PT ;  /* 0x00000002ff037212 */ /* 0x000fd600078e33ff */
[----:B------:R-:W0:Y:S02]  /*0ed0*/  @P0 LDC.64 R4, c[0x0][0x9e8] ;  /* 0x00027a00ff040b82 */ /* 0x000e240000000a00 */
[----:B0-----:R-:W-:-:S05]  /*0ee0*/  @P0 IMAD.HI.U32 R2, R3, R4, RZ ;  /* 0x0000000403020227 */ /* 0x001fca00078e00ff */
[----:B------:R-:W-:-:S04]  /*0ef0*/  @P0 SHF.R.U32.HI R3, RZ, R5, R2 ;  /* 0x00000005ff030219 */ /* 0x000fc80000011602 */
[----:B------:R-:W-:Y:S01]  /*0f00*/  LOP3.LUT R2, RZ, R3, RZ, 0x33, !PT ;  /* 0x00000003ff027212 */ /* 0x000fe200078e33ff */
[----:B------:R-:W-:Y:S06]  /*0f10*/  BRA `(.L_x_874) ;  /* 0x0000000000107947 */ /* 0x000fec0003800000 */
.L_x_873:
[----:B------:R-:W-:-:S13]  /*0f20*/  ISETP.NE.AND P0, PT, R11, 0x1, PT ;  /* 0x000000010b00780c */ /* 0x000fda0003f05270 */
[----:B------:R-:W0:Y:S02]  /*0f30*/  @P0 LDC.64 R4, c[0x0][0x9e8] ;  /* 0x00027a00ff040b82 */ /* 0x000e240000000a00 */
[----:B0-----:R-:W-:-:S05]  /*0f40*/  @P0 IMAD.HI.U32 R4, R2, R4, RZ ;  /* 0x0000000402040227 */ /* 0x001fca00078e00ff */
[----:B------:R-:W-:-:S07]  /*0f50*/  @P0 SHF.R.U32.HI R2, RZ, R5, R4 ;  /* 0x00000005ff020219 */ /* 0x000fce0000011604 */
.L_x_874:
[----:B------:R-:W-:-:S05]  /*0f60*/  IMAD R3, R2, R11, RZ ;  /* 0x0000000b02037224 */ /* 0x000fca00078e02ff */
[----:B------:R-:W-:-:S07]  /*0f70*/  VIMNMX R0, R0, R3, !PT ;  /* 0x0000000300007248 */ /* 0x000fce0007fe0100 */
.L_x_872:
[----:B------:R-:W-:Y:S01]  /*0f80*/  SHF.R.S32.HI R3, RZ, 0x1f, R0 ;  /* 0x0000001fff037819 */ /* 0x000fe20000011400 */
[----:B------:R-:W-:Y:S01]  /*0f90*/  IMAD.MOV.U32 R23, RZ, RZ, RZ ;  /* 0x000000ffff177224 */ /* 0x000fe200078e00ff */
[----:B------:R-:W-:Y:S02]  /*0fa0*/  LOP3.LUT R18, R8, 0xffff, RZ, 0xc0, !PT ;  /* 0x0000ffff08127812 */ /* 0x000fe400078ec0ff */
[----:B------:R-:W-:Y:S02]  /*0fb0*/  LEA.HI R3, R3, R0, RZ, 0x7 ;  /* 0x0000000003037211 */ /* 0x000fe400078f38ff */
[----:B------:R-:W-:Y:S02]  /*0fc0*/  SHF.R.U32.HI R0, RZ, 0x10, R8 ;  /* 0x00000010ff007819 */ /* 0x000fe40000011608 */
[----:B------:R-:W-:Y:S02]  /*0fd0*/  SHF.R.S32.HI R3, RZ, 0x7, R3 ;  /* 0x00000007ff037819 */ /* 0x000fe40000011403 */
[----:B------:R-:W-:-:S02]  /*0fe0*/  ISETP.NE.AND P0, PT, R0, RZ, PT ;  /* 0x000000ff0000720c */ /* 0x000fc40003f05270 */
[----:B------:R-:W-:-:S04]  /*0ff0*/  VIMNMX R10, RZ, R3, !PT ;  /* 0x00000003ff0a7248 */ /* 0x000fc80007fe0100 */
[----:B------:R-:W-:-:S07]  /*1000*/  ISETP.GT.AND P1, PT, R9, R10, PT ;  /* 0x0000000a0900720c */ /* 0x000fce0003f24270 */
[----:B------:R-:W0:Y:S06]  /*1010*/  @!P0 LDC R0, c[0x0][0x9f0] ;  /* 0x00027c00ff008b82 */ /* 0x000e2c0000000800 */
[----:B------:R-:W-:Y:S05]  /*1020*/  @!P1 BRA `(.L_x_875) ;  /* 0x0000000000709947 */ /* 0x000fea0003800000 */
[-C--:B0-----:R-:W-:Y:S02]  /*1030*/  IABS R6, R0.reuse ;  /* 0x0000000000067213 */ /* 0x081fe40000000000 */
[----:B------:R-:W-:Y:S02]  /*1040*/  IADD3 R2, R0, -0x1, R9 ;  /* 0xffffffff00027810 */ /* 0x000fe40007ffe009 */
[----:B------:R-:W0:Y:S03]  /*1050*/  I2F.RP R4, R6 ;  /* 0x0000000600047306 */ /* 0x000e260000209400 */
[----:B------:R-:W-:Y:S01]  /*1060*/  IMAD.IADD R5, R2, 0x1, -R10 ;  /* 0x0000000102057824 */ /* 0x000fe200078e0a0a */
[----:B------:R-:W-:-:S04]  /*1070*/  IABS R2, R0 ;  /* 0x0000000000027213 */ /* 0x000fc80000000000 */
[----:B------:R-:W-:Y:S02]  /*1080*/  IABS R8, R5 ;  /* 0x0000000500087213 */ /* 0x000fe40000000000 */
[----:B------:R-:W-:-:S04]  /*1090*/  LOP3.LUT R5, R5, R0, RZ, 0x3c, !PT ;  /* 0x0000000005057212 */ /* 0x000fc800078e3cff */
[----:B------:R-:W-:Y:S01]  /*10a0*/  ISETP.GE.AND P2, PT, R5, RZ, PT ;  /* 0x000000ff0500720c */ /* 0x000fe20003f46270 */
[----:B0-----:R-:W0:Y:S02]  /*10b0*/  MUFU.RCP R4, R4 ;  /* 0x0000000400047308 */ /* 0x001e240000001000 */
[----:B0-----:R-:W-:Y:S02]  /*10c0*/  VIADD R3, R4, 0xffffffe ;  /* 0x0ffffffe04037836 */ /* 0x001fe40000000000 */
[----:B------:R-:W-:Y:S02]  /*10d0*/  IMAD.MOV R4, RZ, RZ, -R2 ;  /* 0x000000ffff047224 */ /* 0x000fe400078e0a02 */
[----:B------:R-:W-:Y:S02]  /*10e0*/  IMAD.MOV.U32 R2, RZ, RZ, RZ ;  /* 0x000000ffff027224 */ /* 0x000fe400078e00ff */
[----:B------:R-:W0:Y:S02]  /*10f0*/  F2I.FTZ.U32.TRUNC.NTZ R3, R3 ;  /* 0x0000000300037305 */ /* 0x000e24000021f000 */
[----:B0-----:R-:W-:-:S04]  /*1100*/  IMAD.MOV R7, RZ, RZ, -R3 ;  /* 0x000000ffff077224 */ /* 0x001fc800078e0a03 */
[----:B------:R-:W-:-:S04]  /*1110*/  IMAD R7, R7, R6, RZ ;  /* 0x0000000607077224 */ /* 0x000fc800078e02ff */
[----:B------:R-:W-:-:S04]  /*1120*/  IMAD.HI.U32 R2, R3, R7, R2 ;  /* 0x0000000703027227 */ /* 0x000fc800078e0002 */
[----:B------:R-:W-:-:S04]  /*1130*/  IMAD.MOV.U32 R3, RZ, RZ, R8 ;  /* 0x000000ffff037224 */ /* 0x000fc800078e0008 */
        /* <DEDUP_REMOVED lines=11> */
.L_x_875:
[-C--:B------:R-:W-:Y:S01]  /*11f0*/  IMAD R18, R18, R23.reuse, R10 ;  /* 0x0000001712127224 */ /* 0x080fe200078e020a */
[----:B------:R-:W-:Y:S02]  /*1200*/  PLOP3.LUT P0, PT, PT, PT, PT, 0x80, 0x0 ;  /* 0x000000000000781c */ /* 0x000fe40003f0f070 */
[----:B------:R-:W-:Y:S02]  /*1210*/  CS2R R92, SRZ ;  /* 0x00000000005c7805 */ /* 0x000fe4000001ff00 */
[----:B------:R-:W-:Y:S01]  /*1220*/  CS2R R2, SRZ ;  /* 0x0000000000027805 */ /* 0x000fe2000001ff00 */
[----:B0-----:R-:W-:Y:S01]  /*1230*/  IMAD.MOV.U32 R0, RZ, RZ, RZ ;  /* 0x000000ffff007224 */ /* 0x001fe200078e00ff */
[----:B------:R-:W-:Y:S02]  /*1240*/  VIADDMNMX R23, R18, R23, R9, PT ;  /* 0x0000001712177246 */ /* 0x000fe40003800109 */
[----:B------:R-:W-:Y:S02]  /*1250*/  CS2R R94, SRZ ;  /* 0x00000000005e7805 */ /* 0x000fe4000001ff00 */
        /* <DEDUP_REMOVED lines=30> */
[----:B------:R-:W-:Y:S01]  /*1440*/  CS2R R146, SRZ ;  /* 0x0000000000927805 */ /* 0x000fe2000001ff00 */
[----:B------:R-:W-:Y:S06]  /*1450*/  @!P1 BRA `(.L_x_876) ;  /* 0x000000e0007c9947 */ /* 0x000fec0003800000 */
[----:B------:R-:W-:Y:S01]  /*1460*/  SHF.R.S32.HI R91, RZ, 0x1f, R88 ;  /* 0x0000001fff5b7819 */ /* 0x000fe20000011458 */
[----:B------:R-:W0:Y:S01]  /*1470*/  S2UR UR5, SR_CgaCtaId ;  /* 0x00000000000579c3 */ /* 0x000e220000008800 */
[----:B------:R-:W-:Y:S02]  /*1480*/  UMOV UR36, 0x400 ;  /* 0x0000040000247882 */ /* 0x000fe40000000000 */
[----:B------:R-:W-:-:S04]  /*1490*/  LEA.HI R92, R91, R88, RZ, 0x7 ;  /* 0x000000585b5c7211 */ /* 0x000fc800078f38ff */
[----:B------:R-:W-:-:S05]  /*14a0*/  SHF.R.S32.HI R90, RZ, 0x7, R92 ;  /* 0x00000007ff5a7819 */ /* 0x000fca000001145c */
        /* <DEDUP_REMOVED lines=29> */
.L_x_877:
        /* <DEDUP_REMOVED lines=23> */
[----:B------:R-:W-:Y:S02]  /*17f0*/  @P1 IMAD R11, R17, R25, R6 ;  /* 0x00000019110b1224 */ /* 0x000fe400078e0206 */
[-C--:B----4-:R-:W-:Y:S02]  /*1800*/  @P0 IMAD R0, R7, R14.reuse, RZ ;  /* 0x0000000e07000224 */ /* 0x090fe400078e02ff */
        /* <DEDUP_REMOVED lines=20> */
.L_x_1019:
[----:B------:R-:W-:Y:S05]  /*1950*/  @!P0 BRA `(.L_x_879) ;  /* 0x0000000000048947 */ /* 0x000fea0003800000 */
[----:B------:R-:W-:Y:S01]  /*1960*/  BPT.TRAP 0x1 ;  /* 0x000000040000795c */ /* 0x000fe20000300000 */
.L_x_879:
[----:B------:R1:W2:Y:S01]  /*1970*/  SYNCS.PHASECHK.TRANS64.TRYWAIT P2, [UR36+0x22830], R7 ;  /* 0x02283007ff0075a7 */ /* 0x0002a20008040164 */
[----:B------:R-:W-:Y:S05]  /*1980*/  @!P0 BRA `(.L_x_880) ;  /* 0x0000000000048947 */ /* 0x000fea0003800000 */
[----:B------:R-:W-:Y:S01]  /*1990*/  BPT.TRAP 0x1 ;  /* 0x000000040000795c */ /* 0x000fe20000300000 */
.L_x_880:
[----:B0-----:R-:W0:Y:S01]  /*19a0*/  S2R R2, SR_TID.X ;  /* 0x0000000000027919 */ /* 0x001e220000002100 */
[----:B------:R-:W-:-:S05]  /*19b0*/  IMAD.U32 R6, RZ, RZ, UR42 ;  /* 0x0000002aff067e24 */ /* 0x000fca000f8e00ff */
[----:B------:R-:W-:Y:S02]  /*19c0*/  LOP3.LUT R6, R6, 0x10000, RZ, 0xfc, !PT ;  /* 0x0001000006067812 */ /* 0x000fe400078efcff */
[----:B0-----:R-:W-:-:S04]  /*19d0*/  LOP3.LUT R2, R2, 0x7f, RZ, 0xc0, !PT ;  /* 0x0000007f02027812 */ /* 0x001fc800078ec0ff */
[----:B------:R-:W-:Y:S01]  /*19e0*/  ISETP.NE.AND P1, PT, R2, RZ, PT ;  /* 0x000000ff0200720c */ /* 0x000fe20003f25270 */
[----:B--2---:R-:W-:-:S12]  /*19f0*/  @P2 BRA `(.L_x_881) ;  /* 0x0000000000082947 */ /* 0x004fd80003800000 */
[----:B------:R-:W0:Y:S02]  /*1a00*/  SYNCS.PHASECHK.TRANS64.TRYWAIT P2, [UR36+0x22830], R7 ;  /* 0x02283007ff0075a7 */ /* 0x000e240008040164 */
[----:B0-----:R-:W-:Y:S05]  /*1a10*/  @!P2 BRA `(.L_x_882) ;  /* 0x0000013800eca947 */ /* 0x001fea0003800000 */
.L_x_881:
[----:B------:R-:W-:Y:S05]  /*1a20*/  WARPSYNC.ALL ;  /* 0x0000000000007948 */ /* 0x000fea0003800000 */
[----:B01----:R-:W-:Y:S01]  /*1a30*/  IMAD.MOV.U32 R7, RZ, RZ, -0x7fffffe0 ;  /* 0x80000020ff077424 */ /* 0x003fe200078e00ff */
[----:B------:R-:W-:Y:S01]  /*1a40*/  UIADD3 UR4, UR36, 0x16400, URZ ;  /* 0x0001640024047890 */ /* 0x000fe2000fffe03f */
[C---:B------:R-:W-:Y:S01]  /*1a50*/  R2UR UR8, R6.reuse ;  /* 0x00000000060872ca */ /* 0x040fe200000e0000 */
[----:B------:R-:W-:Y:S02]  /*1a60*/  WARPGROUP.ARRIVE ;  /* 0x00000000000079c5 */ /* 0x000fe40000000000 */
[----:B------:R-:W-:Y:S01]  /*1a70*/  R2UR UR9, R7 ;  /* 0x00000000070972ca */ /* 0x000fe200000e0000 */
[----:B------:R-:W-:Y:S01]  /*1a80*/  USHF.R.U32.HI UR4, URZ, 0x4, UR4 ;  /* 0x000000043f047899 */ /* 0x000fe20008011604 */
[----:B------:R-:W-:Y:S01]  /*1a90*/  R2UR UR24, R6 ;  /* 0x00000000061872ca */ /* 0x000fe200000e0000 */
[----:B------:R-:W-:Y:S01]  /*1aa0*/  UMOV UR11, 0x80000020 ;  /* 0x80000020000b7882 */ /* 0x000fe20000000000 */
[----:B------:R-:W-:Y:S01]  /*1ab0*/  UMOV UR13, 0x80000020 ;  /* 0x80000020000d7882 */ /* 0x000fe20000000000 */
[----:B------:R-:W-:Y:S01]  /*1ac0*/  ULOP3.LUT UR4, UR4, 0x3fff, URZ, 0xc0, !UPT ;  /* 0x00003fff04047892 */ /* 0x000fe2000f8ec03f */
[----:B------:R-:W0:Y:S01]  /*1ad0*/  LDC R3, c[0x0][0x448] ;  /* 0x00011200ff037b82 */ /* 0x000e220000000800 */
[----:B------:R-:W-:Y:S01]  /*1ae0*/  UMOV UR15, 0x80000020 ;  /* 0x80000020000f7882 */ /* 0x000fe20000000000 */
[----:B------:R-:W-:Y:S01]  /*1af0*/  UMOV UR17, 0x80000020 ;  /* 0x8000002000117882 */ /* 0x000fe20000000000 */
[----:B------:R-:W-:Y:S01]  /*1b00*/  ULOP3.LUT UR6, UR4, 0x10000, URZ, 0xfc, !UPT ;  /* 0x0001000004067892 */ /* 0x000fe2000f8efc3f */
[----:B------:R-:W-:Y:S01]  /*1b10*/  LEA.HI R13, R90, R90, RZ, 0x1 ;  /* 0x0000005a5a0d7211 */ /* 0x000fe200078f08ff */
[----:B------:R-:W-:Y:S01]  /*1b20*/  UMOV UR19, 0x80000020 ;  /* 0x8000002000137882 */ /* 0x000fe20000000000 */
[----:B------:R-:W-:Y:S01]  /*1b30*/  UMOV UR21, 0x80000020 ;  /* 0x8000002000157882 */ /* 0x000fe20000000000 */
[----:B------:R-:W-:Y:S01]  /*1b40*/  UIADD3 UR14, UR6, 0x200, URZ ;  /* 0x00000200060e7890 */ /* 0x000fe2000fffe03f */
[----:B------:R-:W-:Y:S01]  /*1b50*/  LEA.HI R91, R91, R88, RZ, 0x2 ;  /* 0x000000585b5b7211 */ /* 0x000fe200078f10ff */
[----:B------:R-:W-:Y:S01]  /*1b60*/  UIADD3 UR12, UR24, 0x200, URZ ;  /* 0x00000200180c7890 */ /* 0x000fe2000fffe03f */
[----:B------:R-:W-:Y:S01]  /*1b70*/  UMOV UR10, UR6 ;  /* 0x00000006000a7c82 */ /* 0x000fe20008000000 */
[----:B------:R-:W-:Y:S01]  /*1b80*/  UIADD3 UR16, UR24, 0x202, URZ ;  /* 0x0000020218107890 */ /* 0x000fe2000fffe03f */
[----:B------:R-:W-:Y:S01]  /*1b90*/  QGMMA.64x128x32.F32.E4M3.E4M3 R24, gdesc[UR8], RZ, !UPT, gsb0 ;  /* 0x01e00000081879f3 */ /* 0x000fe2000c0008ff */
[----:B------:R-:W-:Y:S01]  /*1ba0*/  UIADD3 UR8, UR24, 0x2, URZ ;  /* 0x0000000218087890 */ /* 0x000fe2000fffe03f */
[----:B------:R-:W-:Y:S01]  /*1bb0*/  LOP3.LUT R91, R91, 0xfffffffc, RZ, 0xc0, !PT ;  /* 0xfffffffc5b5b7812 */ /* 0x000fe200078ec0ff */
[----:B------:R-:W-:Y:S01]  /*1bc0*/  UIADD3 UR10, UR6, 0x2, URZ ;  /* 0x00000002060a7890 */ /* 0x000fe2000fffe03f */
[----:B------:R-:W-:Y:S01]  /*1bd0*/  UMOV UR9, 0x80000020 ;  /* 0x8000002000097882 */ /* 0x000fe20000000000 */
[----:B------:R-:W-:Y:S01]  /*1be0*/  UMOV UR11, 0x80000020 ;  /* 0x80000020000b7882 */ /* 0x000fe20000000000 */
[----:B------:R-:W-:Y:S01]  /*1bf0*/  UIADD3 UR18, UR6, 0x202, URZ ;  /* 0x0000020206127890 */ /* 0x000fe2000fffe03f */
[----:B------:R-:W-:Y:S01]  /*1c00*/  IMAD.IADD R91, R88, 0x1, -R91 ;  /* 0x00000001585b7824 */ /* 0x000fe200078e0a5b */
[----:B------:R-:W-:-:S02]  /*1c10*/  UIADD3 UR20, UR24, 0x400, URZ ;  /* 0x0000040018147890 */ /* 0x000fc4000fffe03f */
[----:B------:R-:W-:Y:S01]  /*1c20*/  UIADD3 UR22, UR6, 0x400, URZ ;  /* 0x0000040006167890 */ /* 0x000fe2000fffe03f */
[----:B0-----:R-:W-:Y:S01]  /*1c30*/  ISETP.NE.AND P2, PT, R3, 0x1, PT ;  /* 0x000000010300780c */ /* 0x001fe20003f45270 */
[----:B------:R-:W-:Y:S01]  /*1c40*/  UMOV UR23, 0x80000020 ;  /* 0x8000002000177882 */ /* 0x000fe20000000000 */
[----:B------:R-:W-:Y:S01]  /*1c50*/  UIADD3 UR24, UR24, 0x402, URZ ;  /* 0x0000040218187890 */ /* 0x000fe2000fffe03f */
[----:B------:R-:W-:Y:S01]  /*1c60*/  LOP3.LUT R3, R92, 0xffffff80, RZ, 0xc0, !PT ;  /* 0xffffff805c037812 */ /* 0x000fe200078ec0ff */
[----:B------:R-:W-:Y:S01]  /*1c70*/  UIADD3 UR26, UR6, 0x402, URZ ;  /* 0x00000402061a7890 */ /* 0x000fe2000fffe03f */
[----:B------:R-:W-:Y:S01]  /*1c80*/  UMOV UR25, 0x80000020 ;  /* 0x8000002000197882 */ /* 0x000fe20000000000 */
[----:B------:R-:W-:Y:S02]  /*1c90*/  UMOV UR27, 0x80000020 ;  /* 0x80000020001b7882 */ /* 0x000fe40000000000 */
[----:B------:R-:W-:Y:S01]  /*1ca0*/  IMAD.IADD R3, R88, 0x1, -R3 ;  /* 0x0000000158037824 */ /* 0x000fe200078e0a03 */
[----:B------:R-:W-:Y:S01]  /*1cb0*/  ULDC UR33, c[0x0][0x2f0] ;  /* 0x0000bc0000217ab9 */ /* 0x000fe20000000800 */
[----:B------:R-:W-:Y:S01]  /*1cc0*/  ULDC UR4, c[0x0][0x288] ;  /* 0x0000a20000047ab9 */ /* 0x000fe20000000800 */
[----:B------:R-:W-:-:S02]  /*1cd0*/  ULDC UR7, c[0x0][0x9dc] ;  /* 0x0002770000077ab9 */ /* 0x000fc40000000800 */
[----:B------:R-:W-:Y:S01]  /*1ce0*/  SHF.R.S32.HI R8, RZ, 0x1f, R3 ;  /* 0x0000001fff087819 */ /* 0x000fe20000011403 */
[----:B------:R-:W-:-:S03]  /*1cf0*/  ULOP3.LUT UR7, URZ, UR7, URZ, 0x33, !UPT ;  /* 0x000000073f077292 */ /* 0x000fc6000f8e333f */
[----:B------:R-:W-:-:S04]  /*1d00*/  LEA.HI R20, R8, R3, RZ, 0x5 ;  /* 0x0000000308147211 */ /* 0x000fc800078f28ff */
[----:B------:R-:W-:Y:S02]  /*1d10*/  SHF.R.S32.HI R21, RZ, 0x5, R20 ;  /* 0x00000005ff157819 */ /* 0x000fe40000011414 */
[----:B------:R-:W-:-:S03]  /*1d20*/  LEA.HI R20, R91, R91, RZ, 0x1 ;  /* 0x0000005b5b147211 */ /* 0x000fc600078f08ff */
[----:B------:R-:W-:Y:S01]  /*1d30*/  IMAD R21, R21, 0x10, R22 ;  /* 0x0000001015157824 */ /* 0x000fe200078e0216 */
[----:B------:R-:W-:Y:S01]  /*1d40*/  LOP3.LUT R20, R20, 0x1ffffffe, RZ, 0xc0, !PT ;  /* 0x1ffffffe14147812 */ /* 0x000fe200078ec0ff */
[----:B------:R-:W-:Y:S02]  /*1d50*/  WARPGROUP.DEPBAR.LE gsb0, 0x0 ;  /* 0x00008000000079c5 */ /* 0x000fe40000010000 */
[----:B------:R-:W-:-:S06]  /*1d60*/  WARPGROUP.ARRIVE ;  /* 0x00000000000079c5 */ /* 0x000fcc0000000000 */
[----:B------:R-:W-:Y:S03]  /*1d70*/  QGMMA.64x128x32.F32.E4M3.E4M3 R24, gdesc[UR8], R24, gsb0 ;  /* 0x01e00000081879f3 */ /* 0x000fe60008000818 */
[----:B------:R-:W-:Y:S02]  /*1d80*/  WARPGROUP.DEPBAR.LE gsb0, 0x0 ;  /* 0x00008000000079c5 */ /* 0x000fe40000010000 */
[----:B------:R-:W-:-:S07]  /*1d90*/  WARPGROUP.ARRIVE ;  /* 0x00000000000079c5 */ /* 0x000fce0000000000 */
        /* <DEDUP_REMOVED lines=11> */
[C---:B------:R-:W-:Y:S01]  /*1e50*/  FMUL.FTZ R5, R0.reuse, R27 ;  /* 0x0000001b00057220 */ /* 0x040fe20000410000 */
[C---:B------:R-:W-:Y:S01]  /*1e60*/  FMUL.FTZ R65, R0.reuse, R65 ;  /* 0x0000004100417220 */ /* 0x040fe20000410000 */
[----:B------:R-:W-:Y:S01]  /*1e70*/  LOP3.LUT R27, R13, 0x3fffffe, RZ, 0xc0, !PT ;  /* 0x03fffffe0d1b7812 */ /* 0x000fe200078ec0ff */
[----:B------:R-:W-:Y:S01]  /*1e80*/  FMUL.FTZ R93, R0, R25 ;  /* 0x00000019005d7220 */ /* 0x000fe20000410000 */
[----:B------:R-:W-:Y:S01]  /*1e90*/  LEA.HI R13, R8, R3, RZ, 0x2 ;  /* 0x00000003080d7211 */ /* 0x000fe200078f10ff */
[C---:B------:R-:W-:Y:S01]  /*1ea0*/  FMUL.FTZ R53, R0.reuse, R53 ;  /* 0x0000003500357220 */ /* 0x040fe20000410000 */
[----:B------:R0:W1:Y:S01]  /*1eb0*/  MUFU.TANH R98, R65 ;  /* 0x0000004100627308 */ /* 0x0000620000002400 */
[----:B------:R-:W-:Y:S01]  /*1ec0*/  FMUL.FTZ R2, R0, R26 ;  /* 0x0000001a00027220 */ /* 0x000fe20000410000 */
[----:B------:R-:W-:Y:S01]  /*1ed0*/  SHF.R.S32.HI R8, RZ, 0x2, R13 ;  /* 0x00000002ff087819 */ /* 0x000fe2000001140d */
[----:B------:R-:W-:Y:S01]  /*1ee0*/  IMAD.IADD R27, R90, 0x1, -R27 ;  /* 0x000000015a1b7824 */ /* 0x000fe200078e0a1b */
[----:B------:R-:W-:Y:S01]  /*1ef0*/  SHF.R.S32.HI R25, RZ, 0x1f, R13 ;  /* 0x0000001fff197819 */ /* 0x000fe2000001140d */
[C---:B------:R-:W-:Y:S01]  /*1f00*/  FMUL.FTZ R116, R0.reuse, R48 ;  /* 0x0000003000747220 */ /* 0x040fe20000410000 */
[C---:B------:R-:W-:Y:S01]  /*1f10*/  FMUL.FTZ R10, R0.reuse, R31 ;  /* 0x0000001f000a7220 */ /* 0x040fe20000410000 */
[C---:B------:R-:W-:Y:S01]  /*1f20*/  FMUL.FTZ R31, R0.reuse, R46 ;  /* 0x0000002e001f7220 */ /* 0x040fe20000410000 */
[----:B------:R2:W3:Y:S01]  /*1f30*/  MUFU.TANH R110, R53 ;  /* 0x00000035006e7308 */ /* 0x0004e20000002400 */
[----:B0-----:R-:W0:Y:S01]  /*1f40*/  @P2 LDC R65, c[0x0][0x44c] ;  /* 0x00011300ff412b82 */ /* 0x001e220000000800 */
[----:B------:R-:W-:Y:S01]  /*1f50*/  LEA.HI R25, R25, R8, RZ, 0x3 ;  /* 0x0000000819197211 */ /* 0x000fe200078f18ff */
[----:B------:R-:W-:Y:S01]  /*1f60*/  FMUL.FTZ R79, R0, R79 ;  /* 0x0000004f004f7220 */ /* 0x000fe20000410000 */
[----:B------:R-:W-:-:S02]  /*1f70*/  IMAD.MOV.U32 R46, RZ, RZ, -0x80 ;  /* 0xffffff80ff2e7424 */ /* 0x000fc400078e00ff */
[C---:B------:R-:W-:Y:S01]  /*1f80*/  FMUL.FTZ R4, R0.reuse, R24 ;  /* 0x0000001800047220 */ /* 0x040fe20000410000 */
[----:B------:R-:W-:Y:S01]  /*1f90*/  LOP3.LUT R25, R25, 0xfffffff8, RZ, 0xc0, !PT ;  /* 0xfffffff819197812 */ /* 0x000fe200078ec0ff */
[C---:B------:R-:W-:Y:S01]  /*1fa0*/  FMUL.FTZ R57, R0.reuse, R57 ;  /* 0x0000003900397220 */ /* 0x040fe20000410000 */
[----:B------:R4:W0:Y:S01]  /*1fb0*/  MUFU.TANH R88, R79 ;  /* 0x0000004f00587308 */ /* 0x0008220000002400 */
[C---:B--2---:R-:W-:Y:S01]  /*1fc0*/  FMUL.FTZ R53, R0.reuse, R67 ;  /* 0x0000004300357220 */ /* 0x044fe20000410000 */
[----:B------:R-:W-:Y:S01]  /*1fd0*/  IADD3 R26, R21, R8, -R25 ;  /* 0x00000008151a7210 */ /* 0x000fe20007ffe819 */
[----:B------:R-:W2:Y:S01]  /*1fe0*/  @P2 LDC R67, c[0x0][0x450] ;  /* 0x00011400ff432b82 */ /* 0x000ea20000000800 */
[----:B------:R-:W-:Y:S02]  /*1ff0*/  IMAD.IADD R8, R91, 0x1, -R20 ;  /* 0x000000015b087824 */ /* 0x000fe400078e0a14 */
[C---:B------:R-:W-:Y:S01]  /*2000*/  FMUL.FTZ R61, R0.reuse, R61 ;  /* 0x0000003d003d7220 */ /* 0x040fe20000410000 */
[C---:B------:R-:W-:Y:S01]  /*2010*/  FMUL.FTZ R9, R0.reuse, R30 ;  /* 0x0000001e00097220 */ /* 0x040fe20000410000 */
[----:B------:R-:W-:Y:S01]  /*2020*/  IMAD R27, R27, 0x40, R26 ;  /* 0x000000401b1b7824 */ /* 0x000fe200078e021a */
[----:B------:R-:W-:Y:S01]  /*2030*/  LOP3.LUT R26, R13, 0x7ffffffc, RZ, 0xc0, !PT ;  /* 0x7ffffffc0d1a7812 */ /* 0x000fe200078ec0ff */
[C---:B------:R-:W-:Y:S01]  /*2040*/  FMUL.FTZ R11, R0.reuse, R34 ;  /* 0x00000022000b7220 */ /* 0x040fe20000410000 */
[----:B------:R-:W-:Y:S01]  /*2050*/  FMUL.FTZ R14, R0, R38 ;  /* 0x00000026000e7220 */ /* 0x000fe20000410000 */
[----:B------:R-:W-:-:S02]  /*2060*/  IMAD R8, R8, 0x8, R27 ;  /* 0x0000000808087824 */ /* 0x000fc400078e021b */
[C---:B------:R-:W-:Y:S01]  /*2070*/  FMUL.FTZ R24, R0.reuse, R42 ;  /* 0x0000002a00187220 */ /* 0x040fe20000410000 */
[----:B------:R-:W-:Y:S02]  /*2080*/  IMAD.U32 R27, RZ, RZ, UR36 ;  /* 0x00000024ff1b7e24 */ /* 0x000fe4000f8e00ff */
[C---:B------:R-:W-:Y:S01]  /*2090*/  FMUL.FTZ R30, R0.reuse, R32 ;  /* 0x00000020001e7220 */ /* 0x040fe20000410000 */
[----:B------:R-:W-:Y:S02]  /*20a0*/  IMAD.MOV.U32 R48, RZ, RZ, R8 ;  /* 0x000000ffff307224 */ /* 0x000fe400078e0008 */
[----:B------:R-:W-:Y:S01]  /*20b0*/  FMUL.FTZ R34, R0, R36 ;  /* 0x0000002400227220 */ /* 0x000fe20000410000 */
[----:B0-----:R-:W-:-:S04]  /*20c0*/  @P2 IMAD.HI.U32 R20, R8, R65, RZ ;  /* 0x0000004108142227 */ /* 0x001fc800078e00ff */
[C---:B------:R-:W-:Y:S01]  /*20d0*/  FMUL.FTZ R38, R0.reuse, R40 ;  /* 0x0000002800267220 */ /* 0x040fe20000410000 */
[C---:B------:R-:W-:Y:S01]  /*20e0*/  FMUL.FTZ R42, R0.reuse, R44 ;  /* 0x0000002c002a7220 */ /* 0x040fe20000410000 */
[C---:B------:R-:W-:Y:S01]  /*20f0*/  FMUL.FTZ R94, R0.reuse, R29 ;  /* 0x0000001d005e7220 */ /* 0x040fe20000410000 */
[----:B------:R-:W-:Y:S02]  /*2100*/  @!P1 VIADD R13, R27, 0x22840 ;  /* 0x000228401b0d9836 */ /* 0x000fe40000000000 */
[C---:B------:R-:W-:Y:S01]  /*2110*/  FMUL.FTZ R32, R0.reuse, R33 ;  /* 0x0000002100207220 */ /* 0x040fe20000410000 */
[----:B------:R-:W-:Y:S02]  /*2120*/  IMAD.IADD R3, R3, 0x1, -R26 ;  /* 0x0000000103037824 */ /* 0x000fe400078e0a1a */
[C---:B------:R-:W-:Y:S01]  /*2130*/  FMUL.FTZ R36, R0.reuse, R37 ;  /* 0x0000002500247220 */ /* 0x040fe20000410000 */
[C---:B------:R-:W-:Y:S01]  /*2140*/  FMUL.FTZ R40, R0.reuse, R41 ;  /* 0x0000002900287220 */ /* 0x040fe20000410000 */
[----:B------:R-:W-:Y:S01]  /*2150*/  @!P1 PRMT R13, RZ, 0x654, R13 ;  /* 0x00000654ff0d9816 */ /* 0x000fe2000000000d */
[C---:B------:R-:W-:Y:S01]  /*2160*/  FMUL.FTZ R44, R0.reuse, R45 ;  /* 0x0000002d002c7220 */ /* 0x040fe20000410000 */
[----:B--2---:R-:W-:Y:S01]  /*2170*/  @P2 SHF.R.U32.HI R48, RZ, R67, R20 ;  /* 0x00000043ff302219 */ /* 0x004fe20000011614 */
[----:B------:R-:W-:Y:S01]  /*2180*/  IMAD R67, R23, R46, 0x80 ;  /* 0x0000008017437424 */ /* 0x000fe200078e022e */
[----:B------:R-:W0:Y:S01]  /*2190*/  LDC.64 R20, c[0x0][0x9e0] ;  /* 0x00027800ff147b82 */ /* 0x000e220000000a00 */
[C---:B------:R-:W-:Y:S01]  /*21a0*/  FMUL.FTZ R114, R0.reuse, R49 ;  /* 0x0000003100727220 */ /* 0x040fe20000410000 */
[----:B------:R-:W-:Y:S01]  /*21b0*/  FMUL.FTZ R12, R0, R35 ;  /* 0x00000023000c7220 */ /* 0x000fe20000410000 */
[----:B----4-:R-:W2:Y:S01]  /*21c0*/  SHFL.IDX PT, R79, R48, RZ, 0x1c1f ;  /* 0x001c1fff304f7589 */ /* 0x010ea200000e0000 */
[----:B------:R-:W-:-:S02]  /*21d0*/  VIADD R46, R67, 0x1 ;  /* 0x00000001432e7836 */ /* 0x000fc40000000000 */
[C---:B------:R-:W-:Y:S01]  /*21e0*/  FMUL.FTZ R15, R0.reuse, R39 ;  /* 0x00000027000f7220 */ /* 0x040fe20000410000 */
[C---:B------:R-:W-:Y:S01]  /*21f0*/  FMUL.FTZ R29, R0.reuse, R43 ;  /* 0x0000002b001d7220 */ /* 0x040fe20000410000 */
[C---:B------:R-:W-:Y:S01]  /*2200*/  FMUL.FTZ R33, R0.reuse, R47 ;  /* 0x0000002f00217220 */ /* 0x040fe20000410000 */
[C---:B------:R-:W-:Y:S01]  /*2210*/  FMUL.FTZ R37, R0.reuse, R51 ;  /* 0x0000003300257220 */ /* 0x040fe20000410000 */
[C---:B------:R-:W-:Y:S01]  /*2220*/  FMUL.FTZ R41, R0.reuse, R55 ;  /* 0x0000003700297220 */ /* 0x040fe20000410000 */
[----:B------:R4:W0:Y:S01]  /*2230*/  MUFU.TANH R106, R57 ;  /* 0x00000039006a7308 */ /* 0x0008220000002400 */
[C---:B------:R-:W-:Y:S01]  /*2240*/  FMUL.FTZ R45, R0.reuse, R59 ;  /* 0x0000003b002d7220 */ /* 0x040fe20000410000 */
[C---:B------:R-:W-:Y:S01]  /*2250*/  FMUL.FTZ R49, R0.reuse, R63 ;  /* 0x0000003f00317220 */ /* 0x040fe20000410000 */
[----:B------:R5:W-:Y:S01]  /*2260*/  @!P1 SYNCS.ARRIVE.TRANS64.RED.A1T0 RZ, [R13+URZ], RZ ;  /* 0x000000ff0dff99a7 */ /* 0x000be2000810043f */
[C---:B------:R-:W-:Y:S01]  /*2270*/  FMUL.FTZ R28, R0.reuse, R28 ;  /* 0x0000001c001c7220 */ /* 0x040fe20000410000 */
[C---:B------:R-:W-:Y:S01]  /*2280*/  FMUL.FTZ R35, R0.reuse, R50 ;  /* 0x0000003200237220 */ /* 0x040fe20000410000 */
[C---:B------:R-:W-:Y:S01]  /*2290*/  FMUL.FTZ R39, R0.reuse, R54 ;  /* 0x0000003600277220 */ /* 0x040fe20000410000 */
[C---:B------:R-:W-:Y:S01]  /*22a0*/  FMUL.FTZ R56, R0.reuse, R56 ;  /* 0x0000003800387220 */ /* 0x040fe20000410000 */
[----:B------:R1:W0:Y:S01]  /*22b0*/  MUFU.TANH R102, R61 ;  /* 0x0000003d00667308 */ /* 0x0002220000002400 */
[C---:B------:R-:W-:Y:S01]  /*22c0*/  FMUL.FTZ R43, R0.reuse, R58 ;  /* 0x0000003a002b7220 */ /* 0x040fe20000410000 */
[C---:B------:R-:W-:Y:S01]  /*22d0*/  FMUL.FTZ R60, R0.reuse, R60 ;  /* 0x0000003c003c7220 */ /* 0x040fe20000410000 */
[C---:B------:R-:W-:Y:S01]  /*22e0*/  FMUL.FTZ R47, R0.reuse, R62 ;  /* 0x0000003e002f7220 */ /* 0x040fe20000410000 */
[C---:B------:R-:W-:Y:S01]  /*22f0*/  FMUL.FTZ R64, R0.reuse, R64 ;  /* 0x0000004000407220 */ /* 0x040fe20000410000 */
[C---:B------:R-:W-:Y:S01]  /*2300*/  FMUL.FTZ R51, R0.reuse, R66 ;  /* 0x0000004200337220 */ /* 0x040fe20000410000 */
[C---:B------:R-:W-:Y:S01]  /*2310*/  FMUL.FTZ R68, R0.reuse, R68 ;  /* 0x0000004400447220 */ /* 0x040fe20000410000 */
[C---:B------:R-:W-:Y:S01]  /*2320*/  FMUL.FTZ R69, R0.reuse, R69 ;  /* 0x0000004500457220 */ /* 0x040fe20000410000 */
[C---:B------:R-:W-:Y:S01]  /*2330*/  FMUL.FTZ R55, R0.reuse, R70 ;  /* 0x0000004600377220 */ /* 0x040fe20000410000 */
[C---:B----4-:R-:W-:Y:S01]  /*2340*/  FMUL.FTZ R57, R0.reuse, R71 ;  /* 0x0000004700397220 */ /* 0x050fe20000410000 */
[C---:B------:R-:W-:Y:S01]  /*2350*/  FMUL.FTZ R72, R0.reuse, R72 ;  /* 0x0000004800487220 */ /* 0x040fe20000410000 */
[C---:B------:R-:W-:Y:S01]  /*2360*/  FMUL.FTZ R73, R0.reuse, R73 ;  /* 0x0000004900497220 */ /* 0x040fe20000410000 */
[C---:B------:R-:W-:Y:S01]  /*2370*/  FMUL.FTZ R59, R0.reuse, R74 ;  /* 0x0000004a003b7220 */ /* 0x040fe20000410000 */
[C---:B-1----:R-:W-:Y:S01]  /*2380*/  FMUL.FTZ R61, R0.reuse, R75 ;  /* 0x0000004b003d7220 */ /* 0x042fe20000410000 */
        /* <DEDUP_REMOVED lines=9> */
[----:B------:R-:W-:Y:S01]  /*2420*/  FMUL.FTZ R26, R0, R87 ;  /* 0x00000057001a7220 */ /* 0x000fe20000410000 */
[----:B-----5:R-:W-:-:S02]  /*2430*/  IMAD R13, R3, -0x2, R46 ;  /* 0xfffffffe030d7824 */ /* 0x020fc400078e022e */
[C---:B------:R-:W-:Y:S01]  /*2440*/  FMUL.FTZ R52, R0.reuse, R52 ;  /* 0x0000003400347220 */ /* 0x040fe20000410000 */
[----:B------:R-:W-:Y:S01]  /*2450*/  FMUL.FTZ R82, R0, R82 ;  /* 0x0000005200527220 */ /* 0x000fe20000410000 */
[----:B0-----:R-:W-:Y:S01]  /*2460*/  ISETP.GE.AND P3, PT, R21, 0x1, PT ;  /* 0x000000011500780c */ /* 0x001fe20003f66270 */
[C---:B------:R-:W-:Y:S01]  /*2470*/  IMAD R50, R16.reuse, UR33, R13 ;  /* 0x0000002110327c24 */ /* 0x040fe2000f8e020d */
[----:B------:R-:W0:Y:S01]  /*2480*/  MUFU.TANH R4, R4 ;  /* 0x0000000400047308 */ /* 0x000e220000002400 */
[----:B------:R-:W-:Y:S01]  /*2490*/  IMAD.U32 R13, RZ, RZ, UR4 ;  /* 0x00000004ff0d7e24 */ /* 0x000fe2000f8e00ff */
[----:B------:R-:W-:Y:S01]  /*24a0*/  LEA R58, R23, 0xffffff80, 0x7 ;  /* 0xffffff80173a7811 */ /* 0x000fe200078e38ff */
[----:B------:R-:W-:Y:S02]  /*24b0*/  IMAD R46, R16, UR33, R67 ;  /* 0x00000021102e7c24 */ /* 0x000fe4000f8e0243 */
[----:B------:R-:W-:Y:S02]  /*24c0*/  IMAD.IADD R65, R50, 0x1, -R13 ;  /* 0x0000000132417824 */ /* 0x000fe400078e0a0d */
[----:B------:R-:W-:Y:S01]  /*24d0*/  IMAD R118, R3, -0x2, R46 ;  /* 0xfffffffe03767824 */ /* 0x000fe200078e022e */
[----:B------:R-:W1:Y:S01]  /*24e0*/  MUFU.TANH R93, R93 ;  /* 0x0000005d005d7308 */ /* 0x000e620000002400 */
[----:B------:R-:W-:-:S02]  /*24f0*/  IMAD.IADD R75, R65, 0x1, R20 ;  /* 0x00000001414b7824 */ /* 0x000fc400078e0214 */
[----:B------:R-:W-:-:S03]  /*2500*/  VIADD R62, R65, UR7 ;  /* 0x00000007413e7c36 */ /* 0x000fc60008000000 */
[----:B--2---:R-:W-:Y:S01]  /*2510*/  VIADDMNMX R46, R79, R75, R118, PT ;  /* 0x0000004b4f2e7246 */ /* 0x004fe20003800176 */
[----:B------:R-:W-:Y:S01]  /*2520*/  IMAD.IADD R50, R62, 0x1, R79 ;  /* 0x000000013e327824 */ /* 0x000fe200078e024f */
[----:B------:R-:W2:Y:S08]  /*2530*/  MUFU.TANH R2, R2 ;  /* 0x0000000200027308 */ /* 0x000eb00000002400 */
[----:B------:R-:W4:Y:S08]  /*2540*/  MUFU.TANH R5, R5 ;  /* 0x0000000500057308 */ /* 0x000f300000002400 */
[----:B------:R-:W0:Y:S08]  /*2550*/  MUFU.TANH R28, R28 ;  /* 0x0000001c001c7308 */ /* 0x000e300000002400 */
        /* <DEDUP_REMOVED lines=23> */
[----:B------:R0:W0:Y:S08]  /*26d0*/  MUFU.TANH R112, R52 ;  /* 0x0000003400707308 */ /* 0x0000300000002400 */
        /* <DEDUP_REMOVED lines=29> */
[----:B------:R-:W0:Y:S01]  /*28b0*/  MUFU.TANH R26, R26 ;  /* 0x0000001a001a7308 */ /* 0x000e220000002400 */
[----:B-1234-:R-:W-:Y:S05]  /*28c0*/  @!P3 BRA `(.L_x_883) ;  /* 0x000000000054b947 */ /* 0x01efea0003800000 */
[----:B0-----:R-:W-:Y:S01]  /*28d0*/  IMAD R52, R16, UR33, R79 ;  /* 0x0000002110347c24 */ /* 0x001fe2000f8e024f */
[----:B------:R-:W-:Y:S03]  /*28e0*/  BSSY B0, `(.L_x_884) ;  /* 0x000000f000007945 */ /* 0x000fe60003800000 */
[----:B------:R-:W-:-:S05]  /*28f0*/  IMAD.IADD R52, R52, 0x1, -R13 ;  /* 0x0000000134347824 */ /* 0x000fca00078e0a0d */
        /* <DEDUP_REMOVED lines=9> */
.L_x_885:
[----:B------:R-:W-:-:S13]  /*2990*/  ISETP.NE.AND P4, PT, R21, 0x1, PT ;  /* 0x000000011500780c */ /* 0x000fda0003f85270 */
[----:B------:R-:W0:Y:S02]  /*29a0*/  @P4 LDC.64 R78, c[0x0][0x9e8] ;  /* 0x00027a00ff4e4b82 */ /* 0x000e240000000a00 */
[----:B0-----:R-:W-:-:S05]  /*29b0*/  @P4 IMAD.HI.U32 R54, R52, R78, RZ ;  /* 0x0000004e34364227 */ /* 0x001fca00078e00ff */
[----:B------:R-:W-:-:S07]  /*29c0*/  @P4 SHF.R.U32.HI R52, RZ, R79, R54 ;  /* 0x0000004fff344219 */ /* 0x000fce0000011636 */
.L_x_886:
[----:B------:R-:W-:Y:S05]  /*29d0*/  BSYNC B0 ;  /* 0x0000000000007941 */ /* 0x000fea0003800000 */
.L_x_884:
[----:B------:R-:W-:-:S04]  /*29e0*/  IMAD R52, R52, R21, -R58 ;  /* 0x0000001534347224 */ /* 0x000fc800078e0a3a */
[----:B------:R-:W-:-:S05]  /*29f0*/  IMAD R65, R3, -0x2, R52 ;  /* 0xfffffffe03417824 */ /* 0x000fca00078e0234 */
[----:B------:R-:W-:Y:S02]  /*2a00*/  VIMNMX R50, R50, R65, !PT ;  /* 0x0000004132327248 */ /* 0x000fe40007fe0100 */
[----:B------:R-:W-:-:S07]  /*2a10*/  VIADDMNMX R46, R65, R21, R46, PT ;  /* 0x00000015412e7246 */ /* 0x000fce000380012e */
.L_x_883:
[C---:B------:R-:W-:Y:S02]  /*2a20*/  ISETP.GE.AND P4, PT, R67.reuse, 0x2, PT ;  /* 0x000000024300780c */ /* 0x040fe40003f86270 */
[----:B------:R-:W-:Y:S02]  /*2a30*/  ISETP.GE.AND P6, PT, R67, 0x9, PT ;  /* 0x000000094300780c */ /* 0x000fe40003fc6270 */
[----:B------:R-:W-:Y:S02]  /*2a40*/  ISETP.GT.AND P5, PT, R50, 0x1, !P4 ;  /* 0x000000013200780c */ /* 0x000fe400067a4270 */
[----:B0-----:R-:W-:Y:S02]  /*2a50*/  P2R R52, PR, RZ, 0x40 ;  /* 0x00000040ff347803 */ /* 0x001fe40000000000 */
[----:B------:R-:W-:-:S04]  /*2a60*/  ISETP.LT.OR P5, PT, R46, 0x2, P5 ;  /* 0x000000022e00780c */ /* 0x000fc80002fa1670 */
[----:B------:R-:W-:Y:S02]  /*2a70*/  FSEL R134, R93, -INF , !P5 ;  /* 0xff8000005d867808 */ /* 0x000fe40006800000 */
[----:B------:R-:W-:Y:S02]  /*2a80*/  ISETP.GT.AND P5, PT, R50, 0x8, !P6 ;  /* 0x000000083200780c */ /* 0x000fe400077a4270 */
[----:B------:R-:W-:Y:S02]  /*2a90*/  ISETP.GE.AND P6, PT, R67, 0xa, PT ;  /* 0x0000000a4300780c */ /* 0x000fe40003fc6270 */
[----:B------:R-:W-:Y:S02]  /*2aa0*/  ISETP.LT.OR P5, PT, R46, 0x9, P5 ;  /* 0x000000092e00780c */ /* 0x000fe40002fa1670 */
[----:B------:R-:W-:Y:S02]  /*2ab0*/  P2R R54, PR, RZ, 0x40 ;  /* 0x00000040ff367803 */ /* 0x000fe40000000000 */
[----:B------:R-:W-:-:S02]  /*2ac0*/  FSEL R136, R28, -INF , !P5 ;  /* 0xff8000001c887808 */ /* 0x000fc40006800000 */
[----:B------:R-:W-:Y:S02]  /*2ad0*/  ISETP.GT.AND P5, PT, R50, 0x9, !P6 ;  /* 0x000000093200780c */ /* 0x000fe400077a4270 */
[----:B------:R-:W-:Y:S02]  /*2ae0*/  ISETP.GE.AND P6, PT, R67, 0x11, PT ;  /* 0x000000114300780c */ /* 0x000fe40003fc6270 */
[----:B------:R-:W-:Y:S02]  /*2af0*/  ISETP.LT.OR P5, PT, R46, 0xa, P5 ;  /* 0x0000000a2e00780c */ /* 0x000fe40002fa1670 */
[----:B------:R-:W-:Y:S02]  /*2b00*/  P2R R70, PR, RZ, 0x40 ;  /* 0x00000040ff467803 */ /* 0x000fe40000000000 */
[----:B------:R-:W-:Y:S02]  /*2b10*/  FSEL R138, R94, -INF , !P5 ;  /* 0xff8000005e8a7808 */ /* 0x000fe40006800000 */
[----:B------:R-:W-:-:S02]  /*2b20*/  ISETP.GT.AND P5, PT, R50, 0x10, !P6 ;  /* 0x000000103200780c */ /* 0x000fc400077a4270 */
[C---:B------:R-:W-:Y:S02]  /*2b30*/  ISETP.GE.AND P6, PT, R67.reuse, 0x12, PT ;  /* 0x000000124300780c */ /* 0x040fe40003fc6270 */
[----:B------:R-:W-:Y:S02]  /*2b40*/  ISETP.LT.OR P5, PT, R46, 0x11, P5 ;  /* 0x000000112e00780c */ /* 0x000fe40002fa1670 */
[----:B------:R-:W-:Y:S02]  /*2b50*/  P2R R74, PR, RZ, 0x40 ;  /* 0x00000040ff4a7803 */ /* 0x000fe40000000000 */
[----:B------:R-:W-:Y:S02]  /*2b60*/  FSEL R140, R30, -INF , !P5 ;  /* 0xff8000001e8c7808 */ /* 0x000fe40006800000 */
[----:B------:R-:W-:Y:S02]  /*2b70*/  ISETP.GT.AND P5, PT, R50, 0x11, !P6 ;  /* 0x000000113200780c */ /* 0x000fe400077a4270 */
[----:B------:R-:W-:-:S02]  /*2b80*/  ISETP.GE.AND P6, PT, R67, 0x19, PT ;  /* 0x000000194300780c */ /* 0x000fc40003fc6270 */
[----:B------:R-:W-:Y:S02]  /*2b90*/  ISETP.LT.OR P5, PT, R46, 0x12, P5 ;  /* 0x000000122e00780c */ /* 0x000fe40002fa1670 */
[----:B------:R-:W-:Y:S02]  /*2ba0*/  P2R R78, PR, RZ, 0x40 ;  /* 0x00000040ff4e7803 */ /* 0x000fe40000000000 */
[----:B------:R-:W-:Y:S02]  /*2bb0*/  FSEL R90, R32, -INF , !P5 ;  /* 0xff800000205a7808 */ /* 0x000fe40006800000 */
[----:B------:R-:W-:Y:S02]  /*2bc0*/  ISETP.GT.AND P5, PT, R50, 0x18, !P6 ;  /* 0x000000183200780c */ /* 0x000fe400077a4270 */
[----:B------:R-:W-:Y:S02]  /*2bd0*/  ISETP.GE.AND P6, PT, R67, 0x1a, PT ;  /* 0x0000001a4300780c */ /* 0x000fe40003fc6270 */
[----:B------:R-:W-:-:S02]  /*2be0*/  ISETP.LT.OR P5, PT, R46, 0x19, P5 ;  /* 0x000000192e00780c */ /* 0x000fc40002fa1670 */
[----:B------:R-:W-:Y:S02]  /*2bf0*/  P2R R79, PR, RZ, 0x40 ;  /* 0x00000040ff4f7803 */ /* 0x000fe40000000000 */
[----:B------:R-:W-:Y:S02]  /*2c00*/  FSEL R130, R34, -INF , !P5 ;  /* 0xff80000022827808 */ /* 0x000fe40006800000 */
[----:B------:R-:W-:Y:S02]  /*2c10*/  ISETP.GT.AND P5, PT, R50, 0x19, !P6 ;  /* 0x000000193200780c */ /* 0x000fe400077a4270 */
[----:B------:R-:W-:Y:S02]  /*2c20*/  ISETP.GE.AND P6, PT, R67, 0x21, PT ;  /* 0x000000214300780c */ /* 0x000fe40003fc6270 */
[----:B------:R-:W-:Y:S02]  /*2c30*/  ISETP.LT.OR P5, PT, R46, 0x1a, P5 ;  /* 0x0000001a2e00780c */ /* 0x000fe40002fa1670 */
[----:B------:R-:W-:-:S02]  /*2c40*/  P2R R82, PR, RZ, 0x40 ;  /* 0x00000040ff527803 */ /* 0x000fc40000000000 */
        /* <DEDUP_REMOVED lines=42> */
[----:B------:R-:W-:Y:S02]  /*2ef0*/  ISETP.GE.AND P6, PT, R67, 0x42, PT ;  /* 0x000000424300780c */ /* 0x000fe40003fc6270 */
[----:B------:R-:W-:-:S04]  /*2f00*/  ISETP.LT.OR P5, PT, R46, 0x41, P5 ;  /* 0x000000412e00780c */ /* 0x000fc80002fa1670 */
[----:B------:R-:W-:Y:S02]  /*2f10*/  FSEL R108, R56, -INF , !P5 ;  /* 0xff800000386c7808 */ /* 0x000fe40006800000 */
[----:B------:R-:W-:Y:S02]  /*2f20*/  ISETP.GT.AND P5, PT, R50, 0x41, !P6 ;  /* 0x000000413200780c */ /* 0x000fe400077a4270 */
[----:B------:R-:W-:Y:S02]  /*2f30*/  P2R R56, PR, RZ, 0x40 ;  /* 0x00000040ff387803 */ /* 0x000fe40000000000 */
[----:B------:R-:W-:Y:S02]  /*2f40*/  ISETP.LT.OR P5, PT, R46, 0x42, P5 ;  /* 0x000000422e00780c */ /* 0x000fe40002fa1670 */
[----:B------:R-:W-:Y:S02]  /*2f50*/  ISETP.GE.AND P6, PT, R67, 0x49, PT ;  /* 0x000000494300780c */ /* 0x000fe40003fc6270 */
[----:B------:R-:W-:-:S02]  /*2f60*/  FSEL R106, R106, -INF , !P5 ;  /* 0xff8000006a6a7808 */ /* 0x000fc40006800000 */
[----:B------:R-:W-:Y:S02]  /*2f70*/  ISETP.GT.AND P5, PT, R50, 0x48, !P6 ;  /* 0x000000483200780c */ /* 0x000fe400077a4270 */
[----:B------:R-:W-:Y:S02]  /*2f80*/  P2R R101, PR, RZ, 0x40 ;  /* 0x00000040ff657803 */ /* 0x000fe40000000000 */
[----:B------:R-:W-:Y:S02]  /*2f90*/  ISETP.LT.OR P5, PT, R46, 0x49, P5 ;  /* 0x000000492e00780c */ /* 0x000fe40002fa1670 */
[----:B------:R-:W-:Y:S02]  /*2fa0*/  ISETP.GE.AND P6, PT, R67, 0x4a, PT ;  /* 0x0000004a4300780c */ /* 0x000fe40003fc6270 */
[----:B------:R-:W-:Y:S02]  /*2fb0*/  FSEL R104, R60, -INF , !P5 ;  /* 0xff8000003c687808 */ /* 0x000fe40006800000 */
[----:B------:R-:W-:-:S02]  /*2fc0*/  ISETP.GT.AND P5, PT, R50, 0x49, !P6 ;  /* 0x000000493200780c */ /* 0x000fc400077a4270 */
[----:B------:R-:W-:Y:S02]  /*2fd0*/  P2R R103, PR, RZ, 0x40 ;  /* 0x00000040ff677803 */ /* 0x000fe40000000000 */
[----:B------:R-:W-:Y:S02]  /*2fe0*/  ISETP.LT.OR P5, PT, R46, 0x4a, P5 ;  /* 0x0000004a2e00780c */ /* 0x000fe40002fa1670 */
[----:B------:R-:W-:Y:S02]  /*2ff0*/  ISETP.GE.AND P6, PT, R67, 0x51, PT ;  /* 0x000000514300780c */ /* 0x000fe40003fc6270 */
[----:B------:R-:W-:Y:S02]  /*3000*/  FSEL R102, R102, -INF , !P5 ;  /* 0xff80000066667808 */ /* 0x000fe40006800000 */
[----:B------:R-:W-:Y:S02]  /*3010*/  ISETP.GT.AND P5, PT, R50, 0x50, !P6 ;  /* 0x000000503200780c */ /* 0x000fe400077a4270 */
[----:B------:R-:W-:-:S02]  /*3020*/  P2R R105, PR, RZ, 0x40 ;  /* 0x00000040ff697803 */ /* 0x000fc40000000000 */
[----:B------:R-:W-:Y:S02]  /*3030*/  ISETP.LT.OR P5, PT, R46, 0x51, P5 ;  /* 0x000000512e00780c */ /* 0x000fe40002fa1670 */
[----:B------:R-:W-:Y:S02]  /*3040*/  ISETP.GE.AND P6, PT, R67, 0x52, PT ;  /* 0x000000524300780c */ /* 0x000fe40003fc6270 */
[----:B------:R-:W-:Y:S02]  /*3050*/  FSEL R100, R64, -INF , !P5 ;  /* 0xff80000040647808 */ /* 0x000fe40006800000 */
[----:B------:R-:W-:Y:S02]  /*3060*/  ISETP.GT.AND P5, PT, R50, 0x51, !P6 ;  /* 0x000000513200780c */ /* 0x000fe400077a4270 */
[----:B------:R-:W-:Y:S02]  /*3070*/  P2R R107, PR, RZ, 0x40 ;  /* 0x00000040ff6b7803 */ /* 0x000fe40000000000 */
[----:B------:R-:W-:-:S02]  /*3080*/  ISETP.LT.OR P5, PT, R46, 0x52, P5 ;  /* 0x000000522e00780c */ /* 0x000fc40002fa1670 */
[C---:B------:R-:W-:Y:S02]  /*3090*/  ISETP.GE.AND P6, PT, R67.reuse, 0x59, PT ;  /* 0x000000594300780c */ /* 0x040fe40003fc6270 */
[----:B------:R-:W-:Y:S02]  /*30a0*/  FSEL R98, R98, -INF , !P5 ;  /* 0xff80000062627808 */ /* 0x000fe40006800000 */
[----:B------:R-:W-:Y:S02]  /*30b0*/  ISETP.GT.AND P5, PT, R50, 0x58, !P6 ;  /* 0x000000583200780c */ /* 0x000fe400077a4270 */
[----:B------:R-:W-:Y:S02]  /*30c0*/  P2R R109, PR, RZ, 0x40 ;  /* 0x00000040ff6d7803 */ /* 0x000fe40000000000 */
[----:B------:R-:W-:Y:S02]  /*30d0*/  ISETP.LT.OR P5, PT, R46, 0x59, P5 ;  /* 0x000000592e00780c */ /* 0x000fe40002fa1670 */
[----:B------:R-:W-:-:S02]  /*30e0*/  ISETP.GE.AND P6, PT, R67, 0x5a, PT ;  /* 0x0000005a4300780c */ /* 0x000fc40003fc6270 */
        /* <DEDUP_REMOVED lines=24> */
[----:B------:R-:W-:Y:S02]  /*3270*/  ISETP.GE.AND P6, PT, R67, 0x71, PT ;  /* 0x000000714300780c */ /* 0x000fe40003fc6270 */
        /* <DEDUP_REMOVED lines=8> */
[----:B------:R-:W-:-:S04]  /*3300*/  ISETP.LT.OR P5, PT, R46, 0x72, P5 ;  /* 0x000000722e00780c */ /* 0x000fc80002fa1670 */
[----:B------:R-:W-:Y:S02]  /*3310*/  FSEL R30, R81, -INF , !P5 ;  /* 0xff800000511e7808 */ /* 0x000fe40006800000 */
[----:B------:R-:W-:-:S04]  /*3320*/  ISETP.GE.AND P5, PT, R67, 0x79, PT ;  /* 0x000000794300780c */ /* 0x000fc80003fa6270 */
[----:B------:R-:W-:-:S04]  /*3330*/  ISETP.GT.AND P6, PT, R50, 0x78, !P5 ;  /* 0x000000783200780c */ /* 0x000fc80006fc4270 */
[----:B------:R-:W-:-:S04]  /*3340*/  ISETP.LT.OR P6, PT, R46, 0x79, P6 ;  /* 0x000000792e00780c */ /* 0x000fc800037c1670 */
[----:B------:R-:W-:Y:S02]  /*3350*/  FSEL R28, R84, -INF , !P6 ;  /* 0xff800000541c7808 */ /* 0x000fe40007000000 */
[----:B------:R-:W-:-:S04]  /*3360*/  ISETP.GE.AND P6, PT, R67, 0x1, PT ;  /* 0x000000014300780c */ /* 0x000fc80003fc6270 */
[----:B------:R-:W-:Y:S02]  /*3370*/  P2R R73, PR, RZ, 0x40 ;  /* 0x00000040ff497803 */ /* 0x000fe40000000000 */
[----:B------:R-:W-:-:S04]  /*3380*/  ISETP.GT.AND P6, PT, R50, RZ, !P6 ;  /* 0x000000ff3200720c */ /* 0x000fc800077c4270 */
[----:B------:R-:W-:-:S04]  /*3390*/  ISETP.LT.OR P6, PT, R46, 0x1, P6 ;  /* 0x000000012e00780c */ /* 0x000fc800037c1670 */
[----:B------:R-:W-:Y:S02]  /*33a0*/  FSEL R132, R4, -INF , !P6 ;  /* 0xff80000004847808 */ /* 0x000fe40007000000 */
[----:B------:R-:W-:Y:S02]  /*33b0*/  ISETP.GE.AND P6, PT, R67, 0x7a, PT ;  /* 0x0000007a4300780c */ /* 0x000fe40003fc6270 */
[----:B------:R-:W0:Y:S02]  /*33c0*/  SHFL.IDX PT, R67, R48, 0x1, 0x1c1f ;  /* 0x003c1f0030437f89 */ /* 0x000e2400000e0000 */
[----:B------:R-:W-:Y:S02]  /*33d0*/  P2R R81, PR, RZ, 0x40 ;  /* 0x00000040ff517803 */ /* 0x000fe40000000000 */
[----:B------:R-:W-:-:S04]  /*33e0*/  ISETP.GT.AND P6, PT, R50, 0x79, !P6 ;  /* 0x000000793200780c */ /* 0x000fc800077c4270 */
[----:B------:R-:W-:-:S04]  /*33f0*/  ISETP.LT.OR P6, PT, R46, 0x7a, P6 ;  /* 0x0000007a2e00780c */ /* 0x000fc800037c1670 */
[----:B------:R-:W-:Y:S02]  /*3400*/  FSEL R4, R85, -INF , !P6 ;  /* 0xff80000055047808 */ /* 0x000fe40007000000 */
[----:B0-----:R-:W-:Y:S01]  /*3410*/  VIADDMNMX R118, R67, R75, R118, PT ;  /* 0x0000004b43767246 */ /* 0x001fe20003800176 */
[----:B------:R-:W-:Y:S01]  /*3420*/  IMAD.IADD R65, R62, 0x1, R67 ;  /* 0x000000013e417824 */ /* 0x000fe200078e0243 */
[----:B------:R-:W-:Y:S06]  /*3430*/  @!P3 BRA `(.L_x_887) ;  /* 0x000000000054b947 */ /* 0x000fec0003800000 */
[----:B------:R-:W-:Y:S01]  /*3440*/  IMAD R40, R16, UR33, R67 ;  /* 0x0000002110287c24 */ /* 0x000fe2000f8e0243 */
        /* <DEDUP_REMOVED lines=11> */
.L_x_889:
[----:B------:R-:W-:-:S13]  /*3500*/  ISETP.NE.AND P6, PT, R21, 0x1, PT ;  /* 0x000000011500780c */ /* 0x000fda0003fc5270 */
[----:B------:R-:W0:Y:S02]  /*3510*/  @P6 LDC.64 R66, c[0x0][0x9e8] ;  /* 0x00027a00ff426b82 */ /* 0x000e240000000a00 */
[----:B0-----:R-:W-:-:S05]  /*3520*/  @P6 IMAD.HI.U32 R42, R40, R66, RZ ;  /* 0x00000042282a6227 */ /* 0x001fca00078e00ff */
[----:B------:R-:W-:-:S07]  /*3530*/  @P6 SHF.R.U32.HI R40, RZ, R67, R42 ;  /* 0x00000043ff286219 */ /* 0x000fce000001162a */
.L_x_890:
[----:B------:R-:W-:Y:S05]  /*3540*/  BSYNC B0 ;  /* 0x0000000000007941 */ /* 0x000fea0003800000 */
.L_x_888:
[----:B------:R-:W-:-:S04]  /*3550*/  IMAD R40, R40, R21, -R58 ;  /* 0x0000001528287224 */ /* 0x000fc800078e0a3a */
[----:B------:R-:W-:-:S05]  /*3560*/  IMAD R40, R3, -0x2, R40 ;  /* 0xfffffffe03287824 */ /* 0x000fca00078e0228 */
[----:B------:R-:W-:Y:S02]  /*3570*/  VIMNMX R65, R65, R40, !PT ;  /* 0x0000002841417248 */ /* 0x000fe40007fe0100 */
[----:B------:R-:W-:-:S07]  /*3580*/  VIADDMNMX R118, R40, R21, R118, PT ;  /* 0x0000001528767246 */ /* 0x000fce0003800176 */
.L_x_887:
[C---:B------:R-:W-:Y:S01]  /*3590*/  ISETP.GT.AND P4, PT, R65.reuse, 0x1, !P4 ;  /* 0x000000014100780c */ /* 0x040fe20006784270 */
[----:B------:R-:W-:Y:S01]  /*35a0*/  ULDC UR4, c[0x0][0x988] ;  /* 0x0002620000047ab9 */ /* 0x000fe20000000800 */
[----:B------:R-:W-:Y:S02]  /*35b0*/  ISETP.NE.AND P6, PT, R78, RZ, PT ;  /* 0x000000ff4e00720c */ /* 0x000fe40003fc5270 */
[----:B------:R-:W-:Y:S02]  /*35c0*/  ISETP.LT.OR P4, PT, R118, 0x2, P4 ;  /* 0x000000027600780c */ /* 0x000fe40002781670 */
[----:B------:R-:W-:Y:S02]  /*35d0*/  ISETP.GT.AND P5, PT, R65, 0x78, !P5 ;  /* 0x000000784100780c */ /* 0x000fe40006fa4270 */
[----:B------:R-:W-:Y:S02]  /*35e0*/  FSEL R40, R5, -INF , !P4 ;  /* 0xff80000005287808 */ /* 0x000fe40006000000 */
[----:B------:R-:W-:-:S02]  /*35f0*/  ISETP.NE.AND P4, PT, R52, RZ, PT ;  /* 0x000000ff3400720c */ /* 0x000fc40003f85270 */
[----:B------:R-:W-:Y:S02]  /*3600*/  FMNMX.FTZ R5, R132, R134, !PT ;  /* 0x0000008684057209 */ /* 0x000fe40007810000 */
[----:B------:R-:W-:Y:S02]  /*3610*/  ISETP.GT.AND P4, PT, R65, 0x8, !P4 ;  /* 0x000000084100780c */ /* 0x000fe40006784270 */
[----:B------:R-:W-:Y:S02]  /*3620*/  FMNMX.FTZ R5, R136, R5, !PT ;  /* 0x0000000588057209 */ /* 0x000fe40007810000 */
[----:B------:R-:W-:Y:S02]  /*3630*/  ISETP.LT.OR P4, PT, R118, 0x9, P4 ;  /* 0x000000097600780c */ /* 0x000fe40002781670 */
[----:B------:R-:W-:Y:S02]  /*3640*/  FMNMX.FTZ R5, R138, R5, !PT ;  /* 0x000000058a057209 */ /* 0x000fe40007810000 */
[----:B------:R-:W-:-:S02]  /*3650*/  FSEL R42, R9, -INF , !P4 ;  /* 0xff800000092a7808 */ /* 0x000fc40006000000 */
[----:B------:R-:W-:Y:S02]  /*3660*/  ISETP.NE.AND P4, PT, R54, RZ, PT ;  /* 0x000000ff3600720c */ /* 0x000fe40003f85270 */
[----:B------:R-:W-:Y:S02]  /*3670*/  FMNMX.FTZ R5, R140, R5, !PT ;  /* 0x000000058c057209 */ /* 0x000fe40007810000 */
[----:B------:R-:W-:Y:S02]  /*3680*/  ISETP.GT.AND P4, PT, R65, 0x9, !P4 ;  /* 0x000000094100780c */ /* 0x000fe40006784270 */
[----:B------:R-:W-:Y:S02]  /*3690*/  FMNMX.FTZ R5, R90, R5, !PT ;  /* 0x000000055a057209 */ /* 0x000fe40007810000 */
[----:B------:R-:W-:Y:S02]  /*36a0*/  ISETP.LT.OR P4, PT, R118, 0xa, P4 ;  /* 0x0000000a7600780c */ /* 0x000fe40002781670 */
[----:B------:R-:W-:-:S02]  /*36b0*/  FMNMX.FTZ R5, R130, R5, !PT ;  /* 0x0000000582057209 */ /* 0x000fc40007810000 */
[----:B------:R-:W-:Y:S02]  /*36c0*/  FSEL R44, R10, -INF , !P4 ;  /* 0xff8000000a2c7808 */ /* 0x000fe40006000000 */
[----:B------:R-:W-:Y:S02]  /*36d0*/  ISETP.NE.AND P4, PT, R70, RZ, PT ;  /* 0x000000ff4600720c */ /* 0x000fe40003f85270 */
[----:B------:R-:W-:Y:S02]  /*36e0*/  FMNMX.FTZ R5, R128, R5, !PT ;  /* 0x0000000580057209 */ /* 0x000fe40007810000 */
[----:B------:R-:W-:Y:S02]  /*36f0*/  ISETP.GT.AND P4, PT, R65, 0x10, !P4 ;  /* 0x000000104100780c */ /* 0x000fe40006784270 */
[----:B------:R-:W-:Y:S02]  /*3700*/  FMNMX.FTZ R5, R126, R5, !PT ;  /* 0x000000057e057209 */ /* 0x000fe40007810000 */
[----:B------:R-:W-:-:S02]  /*3710*/  ISETP.LT.OR P4, PT, R118, 0x11, P4 ;  /* 0x000000117600780c */ /* 0x000fc40002781670 */
[----:B------:R-:W-:Y:S02]  /*3720*/  FMNMX.FTZ R5, R124, R5, !PT ;  /* 0x000000057c057209 */ /* 0x000fe40007810000 */
[----:B------:R-:W-:Y:S02]  /*3730*/  FSEL R46, R11, -INF , !P4 ;  /* 0xff8000000b2e7808 */ /* 0x000fe40006000000 */
[----:B------:R-:W-:Y:S02]  /*3740*/  ISETP.NE.AND P4, PT, R74, RZ, PT ;  /* 0x000000ff4a00720c */ /* 0x000fe40003f85270 */
[----:B------:R-:W-:Y:S02]  /*3750*/  FMNMX.FTZ R5, R122, R5, !PT ;  /* 0x000000057a057209 */ /* 0x000fe40007810000 */
[----:B------:R-:W-:Y:S02]  /*3760*/  ISETP.GT.AND P4, PT, R65, 0x11, !P4 ;  /* 0x000000114100780c */ /* 0x000fe40006784270 */
[----:B------:R-:W-:-:S02]  /*3770*/  FMNMX.FTZ R5, R120, R5, !PT ;  /* 0x0000000578057209 */ /* 0x000fc40007810000 */
[----:B------:R-:W-:Y:S02]  /*3780*/  ISETP.LT.OR P4, PT, R118, 0x12, P4 ;  /* 0x000000127600780c */ /* 0x000fe40002781670 */
[----:B------:R-:W-:Y:S02]  /*3790*/  FMNMX.FTZ R5, R116, R5, !PT ;  /* 0x0000000574057209 */ /* 0x000fe40007810000 */
[----:B------:R-:W-:Y:S02]  /*37a0*/  FSEL R12, R12, -INF , !P4 ;  /* 0xff8000000c0c7808 */ /* 0x000fe40006000000 */
[----:B------:R-:W-:Y:S02]  /*37b0*/  ISETP.GT.AND P4, PT, R65, 0x18, !P6 ;  /* 0x000000184100780c */ /* 0x000fe40007784270 */
[----:B------:R-:W-:Y:S02]  /*37c0*/  ISETP.NE.AND P6, PT, R56, RZ, PT ;  /* 0x000000ff3800720c */ /* 0x000fe40003fc5270 */
        /* <DEDUP_REMOVED lines=9> */
[----:B------:R-:W-:Y:S01]  /*3860*/  FSEL R48, R15, -INF , !P4 ;  /* 0xff8000000f307808 */ /* 0x000fe20006000000 */
[----:B------:R-:W-:Y:S01]  /*3870*/  IMAD.U32 R15, RZ, RZ, UR4 ;  /* 0x00000004ff0f7e24 */ /* 0x000fe2000f8e00ff */
[----:B------:R-:W-:Y:S02]  /*3880*/  ISETP.NE.AND P4, PT, R82, RZ, PT ;  /* 0x000000ff5200720c */ /* 0x000fe40003f85270 */
[----:B------:R-:W-:Y:S02]  /*3890*/  FMNMX.FTZ R5, R106, R5, !PT ;  /* 0x000000056a057209 */ /* 0x000fe40007810000 */
[----:B------:R-:W-:-:S02]  /*38a0*/  ISETP.GT.AND P4, PT, R65, 0x20, !P4 ;  /* 0x000000204100780c */ /* 0x000fc40006784270 */
[----:B------:R-:W-:Y:S02]  /*38b0*/  FMNMX.FTZ R5, R104, R5, !PT ;  /* 0x0000000568057209 */ /* 0x000fe40007810000 */
[----:B------:R-:W-:Y:S02]  /*38c0*/  ISETP.LT.OR P4, PT, R118, 0x21, P4 ;  /* 0x000000217600780c */ /* 0x000fe40002781670 */
[----:B------:R-:W-:Y:S02]  /*38d0*/  FMNMX.FTZ R5, R102, R5, !PT ;  /* 0x0000000566057209 */ /* 0x000fe40007810000 */
[----:B------:R-:W-:Y:S02]  /*38e0*/  FSEL R24, R24, -INF , !P4 ;  /* 0xff80000018187808 */ /* 0x000fe40006000000 */
[----:B------:R-:W-:Y:S02]  /*38f0*/  ISETP.NE.AND P4, PT, R83, RZ, PT ;  /* 0x000000ff5300720c */ /* 0x000fe40003f85270 */
[----:B------:R-:W-:-:S02]  /*3900*/  FMNMX.FTZ R5, R100, R5, !PT ;  /* 0x0000000564057209 */ /* 0x000fc40007810000 */
[----:B------:R-:W-:Y:S02]  /*3910*/  ISETP.GT.AND P4, PT, R65, 0x21, !P4 ;  /* 0x000000214100780c */ /* 0x000fe40006784270 */
[----:B------:R-:W-:Y:S02]  /*3920*/  FMNMX.FTZ R5, R98, R5, !PT ;  /* 0x0000000562057209 */ /* 0x000fe40007810000 */
[----:B------:R-:W-:Y:S02]  /*3930*/  ISETP.LT.OR P4, PT, R118, 0x22, P4 ;  /* 0x000000227600780c */ /* 0x000fe40002781670 */
[----:B------:R-:W-:Y:S02]  /*3940*/  FMNMX.FTZ R5, R96, R5, !PT ;  /* 0x0000000560057209 */ /* 0x000fe40007810000 */
        /* <DEDUP_REMOVED lines=22> */
[----:B------:R-:W-:Y:S01]  /*3ab0*/  ISETP.NE.AND P4, PT, R93, RZ, PT ;  /* 0x000000ff5d00720c */ /* 0x000fe20003f85270 */
[----:B------:R-:W0:Y:S01]  /*3ac0*/  SHFL.BFLY PT, R10, R5, 0x2, 0x1f ;  /* 0x0c401f00050a7f89 */ /* 0x000e2200000e0000 */
[----:B------:R-:W-:Y:S02]  /*3ad0*/  ISETP.LT.OR P5, PT, R118, 0x79, P5 ;  /* 0x000000797600780c */ /* 0x000fe40002fa1670 */
[----:B------:R-:W-:-:S04]  /*3ae0*/  ISETP.GT.AND P4, PT, R65, 0x31, !P4 ;  /* 0x000000314100780c */ /* 0x000fc80006784270 */
[----:B------:R-:W-:-:S04]  /*3af0*/  ISETP.LT.OR P4, PT, R118, 0x32, P4 ;  /* 0x000000327600780c */ /* 0x000fc80002781670 */
[----:B------:R-:W-:Y:S02]  /*3b00*/  FSEL R58, R37, -INF , !P4 ;  /* 0xff800000253a7808 */ /* 0x000fe40006000000 */
[----:B------:R-:W-:-:S04]  /*3b10*/  ISETP.NE.AND P4, PT, R95, RZ, PT ;  /* 0x000000ff5f00720c */ /* 0x000fc80003f85270 */
[----:B------:R-:W-:-:S04]  /*3b20*/  ISETP.GT.AND P4, PT, R65, 0x38, !P4 ;  /* 0x000000384100780c */ /* 0x000fc80006784270 */
[----:B------:R-:W-:Y:S02]  /*3b30*/  ISETP.LT.OR P4, PT, R118, 0x39, P4 ;  /* 0x000000397600780c */ /* 0x000fe40002781670 */
[----:B0-----:R-:W-:Y:S02]  /*3b40*/  FMNMX.FTZ R9, R5, R10, !PT ;  /* 0x0000000a05097209 */ /* 0x001fe40007810000 */
[----:B------:R-:W-:Y:S02]  /*3b50*/  FSEL R60, R39, -INF , !P4 ;  /* 0xff800000273c7808 */ /* 0x000fe40006000000 */
[----:B------:R-:W-:Y:S01]  /*3b60*/  ISETP.NE.AND P4, PT, R97, RZ, PT ;  /* 0x000000ff6100720c */ /* 0x000fe20003f85270 */
[----:B------:R-:W0:Y:S03]  /*3b70*/  SHFL.BFLY PT, R10, R9, 0x1, 0x1f ;  /* 0x0c201f00090a7f89 */ /* 0x000e2600000e0000 */
        /* <DEDUP_REMOVED lines=8> */
[----:B------:R-:W-:Y:S01]  /*3c00*/  ISETP.GT.AND P4, PT, R65, 0x41, !P6 ;  /* 0x000000414100780c */ /* 0x000fe20007784270 */
[----:B------:R-:W-:Y:S01]  /*3c10*/  FFMA.FTZ R11, R10, R15, -8 ;  /* 0xc10000000a0b7423 */ /* 0x000fe2000001000f */
[----:B------:R-:W-:Y:S02]  /*3c20*/  ISETP.NE.AND P6, PT, R72, RZ, PT ;  /* 0x000000ff4800720c */ /* 0x000fe40003fc5270 */
[----:B------:R-:W-:-:S04]  /*3c30*/  ISETP.LT.OR P4, PT, R118, 0x42, P4 ;  /* 0x000000427600780c */ /* 0x000fc80002781670 */
[----:B------:R-:W-:Y:S02]  /*3c40*/  FSEL R66, R45, -INF , !P4 ;  /* 0xff8000002d427808 */ /* 0x000fe40006000000 */
[----:B------:R-:W-:-:S04]  /*3c50*/  ISETP.NE.AND P4, PT, R101, RZ, PT ;  /* 0x000000ff6500720c */ /* 0x000fc80003f85270 */
[----:B------:R-:W-:-:S04]  /*3c60*/  ISETP.GT.AND P4, PT, R65, 0x48, !P4 ;  /* 0x000000484100780c */ /* 0x000fc80006784270 */
        /* <DEDUP_REMOVED lines=38> */
[----:B------:R-:W-:Y:S02]  /*3ed0*/  ISETP.GT.AND P4, PT, R65, 0x70, !P6 ;  /* 0x000000704100780c */ /* 0x000fe40007784270 */
[----:B------:R-:W-:Y:S02]  /*3ee0*/  ISETP.NE.AND P6, PT, R73, RZ, PT ;  /* 0x000000ff4900720c */ /* 0x000fe40003fc5270 */
[----:B------:R-:W-:-:S04]  /*3ef0*/  ISETP.LT.OR P4, PT, R118, 0x71, P4 ;  /* 0x000000717600780c */ /* 0x000fc80002781670 */
[----:B------:R-:W-:Y:S02]  /*3f00*/  FSEL R86, R71, -INF , !P4 ;  /* 0xff80000047567808 */ /* 0x000fe40006000000 */
[----:B------:R-:W-:-:S04]  /*3f10*/  FSETP.NEU.FTZ.AND P4, PT, R10, -INF , PT ;  /* 0xff8000000a00780b */ /* 0x000fc80003f9d000 */
[----:B------:R-:W-:Y:S02]  /*3f20*/  FSEL R33, R11, RZ, P4 ;  /* 0x000000ff0b217208 */ /* 0x000fe40002000000 */
[----:B------:R-:W-:Y:S02]  /*3f30*/  ISETP.GT.AND P4, PT, R65, RZ, !P6 ;  /* 0x000000ff4100720c */ /* 0x000fe40007784270 */
[----:B------:R-:W-:Y:S01]  /*3f40*/  ISETP.NE.AND P6, PT, R81, RZ, PT ;  /* 0x000000ff5100720c */ /* 0x000fe20003fc5270 */
[-CC-:B------:R-:W-:Y:S01]  /*3f50*/  FFMA.FTZ R29, R136, R15.reuse, -R33.reuse ;  /* 0x0000000f881d7223 */ /* 0x180fe20000010821 */
[----:B------:R-:W-:Y:S01]  /*3f60*/  ISETP.LT.OR P4, PT, R118, 0x1, P4 ;  /* 0x000000017600780c */ /* 0x000fe20002781670 */
[-CC-:B------:R-:W-:Y:S01]  /*3f70*/  FFMA.FTZ R110, R110, R15.reuse, -R33.reuse ;  /* 0x0000000f6e6e7223 */ /* 0x180fe20000010821 */
[----:B------:R-:W-:Y:S01]  /*3f80*/  ISETP.GT.AND P6, PT, R65, 0x79, !P6 ;  /* 0x000000794100780c */ /* 0x000fe200077c4270 */
[----:B------:R0:W-:Y:S01]  /*3f90*/  MUFU.EX2 R35, R29 ;  /* 0x0000001d00237308 */ /* 0x0001e20000000800 */
[----:B------:R-:W-:Y:S01]  /*3fa0*/  FSEL R31, R2, -INF , !P4 ;  /* 0xff800000021f7808 */ /* 0x000fe20006000000 */
[-CC-:B------:R-:W-:Y:S01]  /*3fb0*/  FFMA.FTZ R55, R38, R15.reuse, -R33.reuse ;  /* 0x0000000f26377223 */ /* 0x180fe20000010821 */
[----:B------:R-:W-:Y:S01]  /*3fc0*/  ISETP.NE.AND P4, PT, R77, RZ, PT ;  /* 0x000000ff4d00720c */ /* 0x000fe20003f85270 */
[-CC-:B------:R-:W-:Y:S01]  /*3fd0*/  FFMA.FTZ R2, R132, R15.reuse, -R33.reuse ;  /* 0x0000000f84027223 */ /* 0x180fe20000010821 */
[----:B------:R-:W-:Y:S01]  /*3fe0*/  FMNMX.FTZ R9, R31, R40, !PT ;  /* 0x000000281f097209 */ /* 0x000fe20007810000 */
[--C-:B------:R-:W-:Y:S01]  /*3ff0*/  FFMA.FTZ R5, R134, R15, -R33.reuse ;  /* 0x0000000f86057223 */ /* 0x100fe20000010821 */
[----:B------:R-:W-:Y:S01]  /*4000*/  ISETP.GT.AND P4, PT, R65, 0x71, !P4 ;  /* 0x000000714100780c */ /* 0x000fe20006784270 */
[----:B------:R1:W-:Y:S01]  /*4010*/  MUFU.EX2 R45, R110 ;  /* 0x0000006e002d7308 */ /* 0x0003e20000000800 */
[----:B------:R-:W-:Y:S01]  /*4020*/  FMNMX.FTZ R11, R42, R9, !PT ;  /* 0x000000092a0b7209 */ /* 0x000fe20007810000 */
[-CC-:B0-----:R-:W-:Y:S01]  /*4030*/  FFMA.FTZ R29, R108, R15.reuse, -R33.reuse ;  /* 0x0000000f6c1d7223 */ /* 0x181fe20000010821 */
[----:B------:R-:W-:Y:S01]  /*4040*/  ISETP.LT.OR P4, PT, R118, 0x72, P4 ;  /* 0x000000727600780c */ /* 0x000fe20002781670 */
[--C-:B------:R-:W-:Y:S01]  /*4050*/  FFMA.FTZ R114, R114, R15, -R33.reuse ;  /* 0x0000000f72727223 */ /* 0x100fe20000010821 */
[----:B------:R-:W-:Y:S01]  /*4060*/  FMNMX.FTZ R11, R44, R11, !PT ;  /* 0x0000000b2c0b7209 */ /* 0x000fe20007810000 */
[-CC-:B------:R-:W-:Y:S01]  /*4070*/  FFMA.FTZ R37, R138, R15.reuse, -R33.reuse ;  /* 0x0000000f8a257223 */ /* 0x180fe20000010821 */
[----:B------:R-:W-:Y:S01]  /*4080*/  FSEL R108, R25, -INF , !P4 ;  /* 0xff800000196c7808 */ /* 0x000fe20006000000 */
[--C-:B------:R-:W-:Y:S01]  /*4090*/  FFMA.FTZ R25, R106, R15, -R33.reuse ;  /* 0x0000000f6a197223 */ /* 0x100fe20000010821 */
[----:B------:R-:W-:Y:S01]  /*40a0*/  FMNMX.FTZ R11, R46, R11, !PT ;  /* 0x0000000b2e0b7209 */ /* 0x000fe20007810000 */
[----:B------:R-:W-:Y:S01]  /*40b0*/  MUFU.EX2 R43, R114 ;  /* 0x00000072002b7308 */ /* 0x000fe20000000800 */
        /* <DEDUP_REMOVED lines=8> */
[----:B-1----:R-:W-:Y:S01]  /*4140*/  FSEL R110, R26, -INF , !P6 ;  /* 0xff8000001a6e7808 */ /* 0x002fe20007000000 */
[--C-:B------:R-:W-:Y:S01]  /*4150*/  FFMA.FTZ R128, R128, R15, -R33.reuse ;  /* 0x0000000f80807223 */ /* 0x100fe20000010821 */
[----:B------:R-:W-:Y:S01]  /*4160*/  FMNMX.FTZ R11, R48, R11, !PT ;  /* 0x0000000b300b7209 */ /* 0x000fe20007810000 */
[-CC-:B------:R-:W-:Y:S01]  /*4170*/  FFMA.FTZ R126, R126, R15.reuse, -R33.reuse ;  /* 0x0000000f7e7e7223 */ /* 0x180fe20000010821 */
[-CC-:B------:R-:W-:Y:S01]  /*4180*/  FFMA.FTZ R124, R124, R15.reuse, -R33.reuse ;  /* 0x0000000f7c7c7223 */ /* 0x180fe20000010821 */
[--C-:B------:R-:W-:Y:S01]  /*4190*/  FFMA.FTZ R122, R122, R15, -R33.reuse ;  /* 0x0000000f7a7a7223 */ /* 0x100fe20000010821 */
[----:B------:R-:W-:Y:S01]  /*41a0*/  FMNMX.FTZ R11, R24, R11, !PT ;  /* 0x0000000b180b7209 */ /* 0x000fe20007810000 */
[----:B------:R-:W0:Y:S01]  /*41b0*/  MUFU.EX2 R5, R5 ;  /* 0x0000000500057308 */ /* 0x000e220000000800 */
        /* <DEDUP_REMOVED lines=17> */
[--C-:B-1----:R-:W-:Y:S01]  /*42d0*/  FFMA.FTZ R29, R34, R15, -R33.reuse ;  /* 0x0000000f221d7223 */ /* 0x102fe20000010821 */
[----:B------:R-:W-:Y:S01]  /*42e0*/  FMNMX.FTZ R11, R58, R11, !PT ;  /* 0x0000000b3a0b7209 */ /* 0x000fe20007810000 */
[----:B------:R-:W-:-:S03]  /*42f0*/  FFMA.FTZ R4, R4, R15, -R33 ;  /* 0x0000000f04047223 */ /* 0x000fc60000010821 */
[----:B------:R-:W-:Y:S01]  /*4300*/  FMNMX.FTZ R11, R60, R11, !PT ;  /* 0x0000000b3c0b7209 */ /* 0x000fe20007810000 */
[----:B------:R-:W-:Y:S01]  /*4310*/  MUFU.EX2 R132, R37 ;  /* 0x0000002500847308 */ /* 0x000fe20000000800 */
[----:B--2---:R-:W-:Y:S02]  /*4320*/  FFMA.FTZ R25, R30, R15, -R33 ;  /* 0x0000000f1e197223 */ /* 0x004fe40000010821 */
[----:B------:R-:W-:-:S04]  /*4330*/  FMNMX.FTZ R11, R62, R11, !PT ;  /* 0x0000000b3e0b7209 */ /* 0x000fc80007810000 */
[----:B------:R-:W-:Y:S01]  /*4340*/  FMNMX.FTZ R11, R64, R11, !PT ;  /* 0x0000000b400b7209 */ /* 0x000fe20007810000 */
[----:B------:R-:W-:Y:S03]  /*4350*/  MUFU.EX2 R9, R39 ;  /* 0x0000002700097308 */ /* 0x000fe60000000800 */
        /* <DEDUP_REMOVED lines=21> */
[----:B------:R-:W-:-:S05]  /*44b0*/  FMNMX.FTZ R11, R110, R11, !PT ;  /* 0x0000000b6e0b7209 */ /* 0x000fca0007810000 */
[----:B------:R-:W1:Y:S01]  /*44c0*/  SHFL.BFLY PT, R26, R11, 0x2, 0x1f ;  /* 0x0c401f000b1a7f89 */ /* 0x000e6200000e0000 */
[----:B------:R-:W-:Y:S08]  /*44d0*/  MUFU.EX2 R116, R116 ;  /* 0x0000007400747308 */ /* 0x000ff00000000800 */
[----:B------:R-:W-:Y:S08]  /*44e0*/  MUFU.EX2 R112, R112 ;  /* 0x0000007000707308 */ /* 0x000ff00000000800 */
[----:B------:R-:W-:Y:S01]  /*44f0*/  MUFU.EX2 R104, R104 ;  /* 0x0000006800687308 */ /* 0x000fe20000000800 */
[----:B-1----:R-:W-:Y:S01]  /*4500*/  FMNMX.FTZ R27, R11, R26, !PT ;  /* 0x0000001a0b1b7209 */ /* 0x002fe20007810000 */
[----:B------:R-:W-:-:S06]  /*4510*/  FFMA.FTZ R26, R32, R15, -R33 ;  /* 0x0000000f201a7223 */ /* 0x000fcc0000010821 */
[----:B------:R-:W-:Y:S01]  /*4520*/  MUFU.EX2 R49, R102 ;  /* 0x0000006600317308 */ /* 0x000fe20000000800 */
[----:B------:R-:W1:Y:S07]  /*4530*/  SHFL.BFLY PT, R38, R27, 0x1, 0x1f ;  /* 0x0c201f001b267f89 */ /* 0x000e6e00000e0000 */
[----:B------:R-:W-:Y:S08]  /*4540*/  MUFU.EX2 R96, R96 ;  /* 0x0000006000607308 */ /* 0x000ff00000000800 */
[----:B------:R-:W-:Y:S08]  /*4550*/  MUFU.EX2 R53, R94 ;  /* 0x0000005e00357308 */ /* 0x000ff00000000800 */
[----:B------:R-:W-:Y:S01]  /*4560*/  MUFU.EX2 R100, R100 ;  /* 0x0000006400647308 */ /* 0x000fe20000000800 */
[----:B-1----:R-:W-:Y:S01]  /*4570*/  FMNMX.FTZ R11, R27, R38, !PT ;  /* 0x000000261b0b7209 */ /* 0x002fe20007810000 */
[----:B------:R-:W-:-:S03]  /*4580*/  FFMA.FTZ R27, R28, R15, -R33 ;  /* 0x0000000f1c1b7223 */ /* 0x000fc60000010821 */
[C---:B------:R-:W-:Y:S01]  /*4590*/  FSETP.NEU.FTZ.AND P4, PT, R11.reuse, -INF , PT ;  /* 0xff8000000b00780b */ /* 0x040fe20003f9d000 */
[----:B------:R-:W-:Y:S02]  /*45a0*/  FFMA.FTZ R28, R11, R15, -8 ;  /* 0xc10000000b1c7423 */ /* 0x000fe4000001000f */
[----:B------:R-:W-:Y:S03]  /*45b0*/  MUFU.EX2 R51, R98 ;  /* 0x0000006200337308 */ /* 0x000fe60000000800 */
[----:B------:R-:W-:-:S05]  /*45c0*/  FSEL R33, R28, RZ, P4 ;  /* 0x000000ff1c217208 */ /* 0x000fca0002000000 */
[----:B------:R-:W-:Y:S01]  /*45d0*/  MUFU.EX2 R36, R36 ;  /* 0x0000002400247308 */ /* 0x000fe20000000800 */
[-CC-:B------:R-:W-:Y:S01]  /*45e0*/  FFMA.FTZ R31, R31, R15.reuse, -R33.reuse ;  /* 0x0000000f1f1f7223 */ /* 0x180fe20000010821 */
[-CC-:B------:R-:W-:Y:S01]  /*45f0*/  FFMA.FTZ R40, R40, R15.reuse, -R33.reuse ;  /* 0x0000000f28287223 */ /* 0x180fe20000010821 */
[-CC-:B------:R-:W-:Y:S01]  /*4600*/  FFMA.FTZ R42, R42, R15.reuse, -R33.reuse ;  /* 0x0000000f2a2a7223 */ /* 0x180fe20000010821 */
[-CC-:B------:R-:W-:Y:S01]  /*4610*/  FFMA.FTZ R12, R12, R15.reuse, -R33.reuse ;  /* 0x0000000f0c0c7223 */ /* 0x180fe20000010821 */
[-CC-:B------:R-:W-:Y:S01]  /*4620*/  FFMA.FTZ R44, R44, R15.reuse, -R33.reuse ;  /* 0x0000000f2c2c7223 */ /* 0x180fe20000010821 */
[-CC-:B------:R-:W-:Y:S01]  /*4630*/  FFMA.FTZ R46, R46, R15.reuse, -R33.reuse ;  /* 0x0000000f2e2e7223 */ /* 0x180fe20000010821 */
[-CC-:B------:R-:W-:Y:S01]  /*4640*/  FFMA.FTZ R14, R14, R15.reuse, -R33.reuse ;  /* 0x0000000f0e0e7223 */ /* 0x180fe20000010821 */
        /* <DEDUP_REMOVED lines=8> */
[----:B------:R-:W1:Y:S01]  /*46d0*/  MUFU.EX2 R40, R40 ;  /* 0x0000002800287308 */ /* 0x000e620000000800 */
[-CC-:B------:R-:W-:Y:S01]  /*46e0*/  FFMA.FTZ R60, R60, R15.reuse, -R33.reuse ;  /* 0x0000000f3c3c7223 */ /* 0x180fe20000010821 */
[-CC-:B------:R-:W-:Y:S01]  /*46f0*/  FFMA.FTZ R62, R62, R15.reuse, -R33.reuse ;  /* 0x0000000f3e3e7223 */ /* 0x180fe20000010821 */
[-CC-:B------:R-:W-:Y:S01]  /*4700*/  FFMA.FTZ R64, R64, R15.reuse, -R33.reuse ;  /* 0x0000000f40407223 */ /* 0x180fe20000010821 */
[-CC-:B------:R-:W-:Y:S01]  /*4710*/  FFMA.FTZ R66, R66, R15.reuse, -R33.reuse ;  /* 0x0000000f42427223 */ /* 0x180fe20000010821 */
        /* <DEDUP_REMOVED lines=8> */
[-CC-:B------:R-:W-:Y:S01]  /*47a0*/  FFMA.FTZ R82, R82, R15.reuse, -R33.reuse ;  /* 0x0000000f52527223 */ /* 0x180fe20000010821 */
[-CC-:B------:R-:W-:Y:S01]  /*47b0*/  FFMA.FTZ R84, R84, R15.reuse, -R33.reuse ;  /* 0x0000000f54547223 */ /* 0x180fe20000010821 */
[-C--:B------:R-:W-:Y:S01]  /*47c0*/  FFMA.FTZ R88, R88, R15.reuse, -R33 ;  /* 0x0000000f58587223 */ /* 0x080fe20000010821 */
[----:B------:R-:W2:Y:S01]  /*47d0*/  MUFU.EX2 R42, R42 ;  /* 0x0000002a002a7308 */ /* 0x000ea20000000800 */
[----:B0-----:R-:W-:Y:S01]  /*47e0*/  FADD.FTZ R12, R2, R5 ;  /* 0x00000005020c7221 */ /* 0x001fe20000010000 */
[----:B-1----:R-:W-:Y:S01]  /*47f0*/  FADD.FTZ R75, R31, R40 ;  /* 0x000000281f4b7221 */ /* 0x002fe20000010000 */
[-CC-:B------:R-:W-:Y:S01]  /*4800*/  FFMA.FTZ R86, R86, R15.reuse, -R33.reuse ;  /* 0x0000000f56567223 */ /* 0x180fe20000010821 */
[-CC-:B------:R-:W-:Y:S01]  /*4810*/  FFMA.FTZ R108, R108, R15.reuse, -R33.reuse ;  /* 0x0000000f6c6c7223 */ /* 0x180fe20000010821 */
[----:B------:R-:W-:Y:S01]  /*4820*/  FADD.FTZ R73, R35, R12 ;  /* 0x0000000c23497221 */ /* 0x000fe20000010000 */
[-CC-:B------:R-:W-:Y:S01]  /*4830*/  FFMA.FTZ R106, R106, R15.reuse, -R33.reuse ;  /* 0x0000000f6a6a7223 */ /* 0x180fe20000010821 */
[----:B------:R-:W-:Y:S01]  /*4840*/  FFMA.FTZ R110, R110, R15, -R33 ;  /* 0x0000000f6e6e7223 */ /* 0x000fe20000010821 */
[----:B------:R-:W0:Y:S01]  /*4850*/  MUFU.EX2 R57, R44 ;  /* 0x0000002c00397308 */ /* 0x000e220000000800 */
[C---:B------:R-:W-:Y:S01]  /*4860*/  FADD.FTZ R12, R132.reuse, R73 ;  /* 0x00000049840c7221 */ /* 0x040fe20000010000 */
[----:B------:R-:W-:-:S03]  /*4870*/  F2FP.SATFINITE.E4M3.F32.PACK_AB_MERGE_C R132, R132, R35, RZ ;  /* 0x000000238484723e */ /* 0x000fc600048070ff */
[----:B------:R-:W-:Y:S01]  /*4880*/  FADD.FTZ R77, R9, R12 ;  /* 0x0000000c094d7221 */ /* 0x000fe20000010000 */
[----:B------:R-:W-:Y:S02]  /*4890*/  F2FP.SATFINITE.E4M3.F32.PACK_AB_MERGE_C R164, R5, R2, R132 ;  /* 0x0000000205a4723e */ /* 0x000fe40004807084 */
[----:B------:R-:W1:Y:S01]  /*48a0*/  MUFU.EX2 R46, R46 ;  /* 0x0000002e002e7308 */ /* 0x000e620000000800 */
[----:B------:R-:W-:Y:S01]  /*48b0*/  FADD.FTZ R77, R90, R77 ;  /* 0x0000004d5a4d7221 */ /* 0x000fe20000010000 */
[----:B--2---:R-:W-:-:S03]  /*48c0*/  FADD.FTZ R12, R42, R75 ;  /* 0x0000004b2a0c7221 */ /* 0x004fc60000010000 */
[----:B------:R-:W-:Y:S01]  /*48d0*/  FADD.FTZ R28, R130, R77 ;  /* 0x0000004d821c7221 */ /* 0x000fe20000010000 */
[----:B------:R-:W-:Y:S02]  /*48e0*/  F2FP.SATFINITE.E4M3.F32.PACK_AB_MERGE_C R130, R37, R130, RZ ;  /* 0x000000822582723e */ /* 0x000fe400048070ff */
[----:B------:R-:W2:Y:S01]  /*48f0*/  MUFU.EX2 R14, R14 ;  /* 0x0000000e000e7308 */ /* 0x000ea20000000800 */
[----:B0-----:R-:W-:Y:S01]  /*4900*/  FADD.FTZ R75, R57, R12 ;  /* 0x0000000c394b7221 */ /* 0x001fe20000010000 */
[----:B------:R-:W-:Y:S01]  /*4910*/  FADD.FTZ R77, R37, R28 ;  /* 0x0000001c254d7221 */ /* 0x000fe20000010000 */
[----:B------:R-:W-:Y:S02]  /*4920*/  F2FP.SATFINITE.E4M3.F32.PACK_AB_MERGE_C R166, R90, R9, R130 ;  /* 0x000000095aa6723e */ /* 0x000fe40004807082 */
[----:B------:R-:W-:Y:S01]  /*4930*/  F2FP.SATFINITE.E4M3.F32.PACK_AB_MERGE_C R42, R57, R42, RZ ;  /* 0x0000002a392a723e */ /* 0x000fe200048070ff */
[----:B------:R-:W-:Y:S02]  /*4940*/  FADD.FTZ R28, R126, R77 ;  /* 0x0000004d7e1c7221 */ /* 0x000fe40000010000 */
[----:B------:R-:W0:Y:S01]  /*4950*/  MUFU.EX2 R61, R48 ;  /* 0x00000030003d7308 */ /* 0x000e220000000800 */
[----:B-1----:R-:W-:Y:S01]  /*4960*/  FADD.FTZ R12, R46, R75 ;  /* 0x0000004b2e0c7221 */ /* 0x002fe20000010000 */
[----:B------:R-:W-:Y:S01]  /*4970*/  FADD.FTZ R37, R39, R28 ;  /* 0x0000001c27257221 */ /* 0x000fe20000010000 */
[----:B------:R-:W-:-:S02]  /*4980*/  F2FP.SATFINITE.E4M3.F32.PACK_AB_MERGE_C R165, R40, R31, R42 ;  /* 0x0000001f28a5723e */ /* 0x000fc4000480702a */
[----:B------:R-:W-:Y:S01]  /*4990*/  FADD.FTZ R75, R59, R12 ;  /* 0x0000000c3b4b7221 */ /* 0x000fe20000010000 */
[----:B------:R-:W-:Y:S01]  /*49a0*/  FADD.FTZ R2, R122, R37 ;  /* 0x000000257a027221 */ /* 0x000fe20000010000 */
[C---:B------:R-:W-:Y:S01]  /*49b0*/  F2FP.SATFINITE.E4M3.F32.PACK_AB_MERGE_C R122, R41.reuse, R122, RZ ;  /* 0x0000007a297a723e */ /* 0x040fe200048070ff */
[----:B------:R-:W1:Y:S01]  /*49c0*/  MUFU.EX2 R24, R24 ;  /* 0x0000001800187308 */ /* 0x000e620000000800 */
[----:B--2---:R-:W-:Y:S01]  /*49d0*/  FADD.FTZ R12, R14, R75 ;  /* 0x0000004b0e0c7221 */ /* 0x004fe20000010000 */
[----:B------:R-:W-:Y:S01]  /*49e0*/  FADD.FTZ R41, R41, R2 ;  /* 0x0000000229297221 */ /* 0x000fe20000010000 */
[----:B------:R-:W-:-:S05]  /*49f0*/  F2FP.SATFINITE.E4M3.F32.PACK_AB_MERGE_C R160, R39, R126, R122 ;  /* 0x0000007e27a0723e */ /* 0x000fca000480707a */
[----:B------:R-:W2:Y:S01]  /*4a00*/  MUFU.EX2 R63, R50 ;  /* 0x00000032003f7308 */ /* 0x000ea20000000800 */
[C---:B0-----:R-:W-:Y:S01]  /*4a10*/  FADD.FTZ R5, R61.reuse, R12 ;  /* 0x0000000c3d057221 */ /* 0x041fe20000010000 */
[----:B------:R-:W-:Y:S01]  /*4a20*/  FADD.FTZ R12, R116, R41 ;  /* 0x00000029740c7221 */ /* 0x000fe20000010000 */
[----:B------:R-:W-:-:S03]  /*4a30*/  F2FP.SATFINITE.E4M3.F32.PACK_AB_MERGE_C R14, R61, R14, RZ ;  /* 0x0000000e3d0e723e */ /* 0x000fc600048070ff */
[----:B------:R-:W-:Y:S01]  /*4a40*/  FADD.FTZ R37, R43, R12 ;  /* 0x0000000c2b257221 */ /* 0x000fe20000010000 */
[----:B------:R-:W-:Y:S01]  /*4a50*/  F2FP.SATFINITE.E4M3.F32.PACK_AB_MERGE_C R12, R45, R112, RZ ;  /* 0x000000702d0c723e */ /* 0x000fe200048070ff */
[----:B------:R-:W0:Y:S01]  /*4a60*/  MUFU.EX2 R52, R52 ;  /* 0x0000003400347308 */ /* 0x000e220000000800 */
[----:B-1----:R-:W-:Y:S01]  /*4a70*/  FADD.FTZ R2, R24, R5 ;  /* 0x0000000518027221 */ /* 0x002fe20000010000 */
[----:B------:R-:W-:Y:S01]  /*4a80*/  FADD.FTZ R112, R112, R37 ;  /* 0x0000002570707221 */ /* 0x000fe20000010000 */
[----:B------:R-:W-:Y:S02]  /*4a90*/  F2FP.SATFINITE.E4M3.F32.PACK_AB_MERGE_C R162, R43, R116, R12 ;  /* 0x000000742ba2723e */ /* 0x000fe4000480700c */
[----:B------:R-:W-:Y:S01]  /*4aa0*/  F2FP.SATFINITE.E4M3.F32.PACK_AB_MERGE_C R12, R49, R104, RZ ;  /* 0x00000068310c723e */ /* 0x000fe200048070ff */
[----:B------:R-:W-:Y:S01]  /*4ab0*/  FADD.FTZ R112, R45, R112 ;  /* 0x000000702d707221 */ /* 0x000fe20000010000 */
[----:B------:R-:W-:Y:S01]  /*4ac0*/  F2FP.SATFINITE.E4M3.F32.PACK_AB_MERGE_C R167, R59, R46, R14 ;  /* 0x0000002e3ba7723e */ /* 0x000fe2000480700e */
[----:B------:R-:W1:Y:S01]  /*4ad0*/  MUFU.EX2 R65, R54 ;  /* 0x0000003600417308 */ /* 0x000e620000000800 */
[----:B--2---:R-:W-:Y:S01]  /*4ae0*/  FADD.FTZ R9, R63, R2 ;  /* 0x000000023f097221 */ /* 0x004fe20000010000 */
[----:B------:R-:W-:Y:S01]  /*4af0*/  FADD.FTZ R39, R47, R112 ;  /* 0x000000702f277221 */ /* 0x000fe20000010000 */
[----:B------:R-:W-:-:S02]  /*4b00*/  F2FP.SATFINITE.E4M3.F32.PACK_AB_MERGE_C R156, R114, R47, R12 ;  /* 0x0000002f729c723e */ /* 0x000fc4000480700c */
[----:B------:R-:W-:Y:S01]  /*4b10*/  F2FP.SATFINITE.E4M3.F32.PACK_AB_MERGE_C R12, R53, R96, RZ ;  /* 0x00000060350c723e */ /* 0x000fe200048070ff */
[----:B------:R-:W-:Y:S02]  /*4b20*/  FADD.FTZ R39, R114, R39 ;  /* 0x0000002772277221 */ /* 0x000fe40000010000 */
[----:B------:R-:W2:Y:S01]  /*4b30*/  MUFU.EX2 R56, R56 ;  /* 0x0000003800387308 */ /* 0x000ea20000000800 */
[----:B0-----:R-:W-:Y:S01]  /*4b40*/  FADD.FTZ R2, R52, R9 ;  /* 0x0000000934027221 */ /* 0x001fe20000010000 */
[----:B------:R-:W-:Y:S01]  /*4b50*/  FADD.FTZ R104, R104, R39 ;  /* 0x0000002768687221 */ /* 0x000fe20000010000 */
[----:B------:R-:W-:-:S03]  /*4b60*/  F2FP.SATFINITE.E4M3.F32.PACK_AB_MERGE_C R158, R51, R100, R12 ;  /* 0x00000064339e723e */ /* 0x000fc6000480700c */
[----:B------:R-:W-:Y:S02]  /*4b70*/  FADD.FTZ R49, R49, R104 ;  /* 0x0000006831317221 */ /* 0x000fe40000010000 */
[----:B------:R-:W0:Y:S01]  /*4b80*/  MUFU.EX2 R67, R58 ;  /* 0x0000003a00437308 */ /* 0x000e220000000800 */
[C---:B-1----:R-:W-:Y:S01]  /*4b90*/  FADD.FTZ R9, R65.reuse, R2 ;  /* 0x0000000241097221 */ /* 0x042fe20000010000 */
[----:B------:R-:W-:Y:S01]  /*4ba0*/  FADD.FTZ R100, R100, R49 ;  /* 0x0000003164647221 */ /* 0x000fe20000010000 */
[----:B------:R-:W-:-:S03]  /*4bb0*/  F2FP.SATFINITE.E4M3.F32.PACK_AB_MERGE_C R52, R65, R52, RZ ;  /* 0x000000344134723e */ /* 0x000fc600048070ff */
[----:B------:R-:W-:Y:S01]  /*4bc0*/  FADD.FTZ R51, R51, R100 ;  /* 0x0000006433337221 */ /* 0x000fe20000010000 */
[----:B------:R-:W-:Y:S01]  /*4bd0*/  F2FP.SATFINITE.E4M3.F32.PACK_AB_MERGE_C R161, R63, R24, R52 ;  /* 0x000000183fa1723e */ /* 0x000fe20004807034 */
[----:B------:R-:W1:Y:S01]  /*4be0*/  MUFU.EX2 R60, R60 ;  /* 0x0000003c003c7308 */ /* 0x000e620000000800 */
[----:B--2---:R-:W-:Y:S01]  /*4bf0*/  FADD.FTZ R2, R56, R9 ;  /* 0x0000000938027221 */ /* 0x004fe20000010000 */
[----:B------:R-:W-:-:S04]  /*4c00*/  FADD.FTZ R96, R96, R51 ;  /* 0x0000003360607221 */ /* 0x000fc80000010000 */
[----:B------:R-:W-:Y:S02]  /*4c10*/  FADD.FTZ R53, R53, R96 ;  /* 0x0000006035357221 */ /* 0x000fe40000010000 */
[----:B------:R-:W2:Y:S01]  /*4c20*/  MUFU.EX2 R69, R62 ;  /* 0x0000003e00457308 */ /* 0x000ea20000000800 */
[----:B0-----:R-:W-:-:S07]  /*4c30*/  FADD.FTZ R37, R67, R2 ;  /* 0x0000000243257221 */ /* 0x001fce0000010000 */
[----:B------:R-:W0:Y:S01]  /*4c40*/  MUFU.EX2 R64, R64 ;  /* 0x0000004000407308 */ /* 0x000e220000000800 */
[----:B-1----:R-:W-:-:S07]  /*4c50*/  FADD.FTZ R2, R60, R37 ;  /* 0x000000253c027221 */ /* 0x002fce0000010000 */
[----:B------:R-:W1:Y:S01]  /*4c60*/  MUFU.EX2 R71, R66 ;  /* 0x0000004200477308 */ /* 0x000e620000000800 */
[C---:B--2---:R-:W-:Y:S01]  /*4c70*/  FADD.FTZ R37, R69.reuse, R2 ;  /* 0x0000000245257221 */ /* 0x044fe20000010000 */
[----:B------:R-:W-:-:S04]  /*4c80*/  F2FP.SATFINITE.E4M3.F32.PACK_AB_MERGE_C R60, R69, R60, RZ ;  /* 0x0000003c453c723e */ /* 0x000fc800048070ff */
[----:B------:R-:W-:Y:S02]  /*4c90*/  F2FP.SATFINITE.E4M3.F32.PACK_AB_MERGE_C R163, R67, R56, R60 ;  /* 0x0000003843a3723e */ /* 0x000fe4000480703c */
[----:B------:R-:W2:Y:S01]  /*4ca0*/  MUFU.EX2 R68, R68 ;  /* 0x0000004400447308 */ /* 0x000ea20000000800 */
[----:B0-----:R-:W-:-:S07]  /*4cb0*/  FADD.FTZ R2, R64, R37 ;  /* 0x0000002540027221 */ /* 0x001fce0000010000 */
[----:B------:R-:W0:Y:S01]  /*4cc0*/  MUFU.EX2 R73, R70 ;  /* 0x0000004600497308 */ /* 0x000e220000000800 */
[----:B-1----:R-:W-:-:S07]  /*4cd0*/  FADD.FTZ R37, R71, R2 ;  /* 0x0000000247257221 */ /* 0x002fce0000010000 */
[----:B------:R-:W1:Y:S01]  /*4ce0*/  MUFU.EX2 R72, R72 ;  /* 0x0000004800487308 */ /* 0x000e620000000800 */
[----:B--2---:R-:W-:-:S07]  /*4cf0*/  FADD.FTZ R2, R68, R37 ;  /* 0x0000002544027221 */ /* 0x004fce0000010000 */
[----:B------:R-:W2:Y:S01]  /*4d00*/  MUFU.EX2 R35, R74 ;  /* 0x0000004a00237308 */ /* 0x000ea20000000800 */
[C---:B0-----:R-:W-:Y:S01]  /*4d10*/  FADD.FTZ R37, R73.reuse, R2 ;  /* 0x0000000249257221 */ /* 0x041fe20000010000 */
[----:B------:R-:W-:-:S04]  /*4d20*/  F2FP.SATFINITE.E4M3.F32.PACK_AB_MERGE_C R68, R73, R68, RZ ;  /* 0x000000444944723e */ /* 0x000fc800048070ff */
[----:B------:R-:W-:Y:S02]  /*4d30*/  F2FP.SATFINITE.E4M3.F32.PACK_AB_MERGE_C R157, R71, R64, R68 ;  /* 0x00000040479d723e */ /* 0x000fe40004807044 */
[----:B------:R-:W0:Y:S01]  /*4d40*/  MUFU.EX2 R29, R29 ;  /* 0x0000001d001d7308 */ /* 0x000e220000000800 */
[----:B-1----:R-:W-:-:S07]  /*4d50*/  FADD.FTZ R2, R72, R37 ;  /* 0x0000002548027221 */ /* 0x002fce0000010000 */
[----:B------:R-:W1:Y:S01]  /*4d60*/  MUFU.EX2 R76, R76 ;  /* 0x0000004c004c7308 */ /* 0x000e620000000800 */
[----:B--2---:R-:W-:-:S07]  /*4d70*/  FADD.FTZ R39, R35, R2 ;  /* 0x0000000223277221 */ /* 0x004fce0000010000 */
[----:B------:R-:W-:Y:S01]  /*4d80*/  MUFU.EX2 R92, R92 ;  /* 0x0000005c005c7308 */ /* 0x000fe20000000800 */
[----:B0-----:R-:W-:-:S07]  /*4d90*/  F2FP.SATFINITE.E4M3.F32.PACK_AB_MERGE_C R12, R29, R36, RZ ;  /* 0x000000241d0c723e */ /* 0x001fce00048070ff */
[----:B------:R-:W0:Y:S01]  /*4da0*/  MUFU.EX2 R55, R55 ;  /* 0x0000003700377308 */ /* 0x000e220000000800 */
[----:B-1----:R-:W-:Y:S02]  /*4db0*/  FADD.FTZ R2, R76, R39 ;  /* 0x000000274c027221 */ /* 0x002fe40000010000 */
[----:B------:R-:W1:Y:S05]  /*4dc0*/  @P2 LDC R39, c[0x0][0x44c] ;  /* 0x00011300ff272b82 */ /* 0x000e6a0000000800 */
[----:B------:R-:W2:Y:S08]  /*4dd0*/  MUFU.EX2 R5, R78 ;  /* 0x0000004e00057308 */ /* 0x000eb00000000800 */
[----:B------:R-:W3:Y:S01]  /*4de0*/  MUFU.EX2 R80, R80 ;  /* 0x0000005000507308 */ /* 0x000ee20000000800 */
[C---:B0-----:R-:W-:Y:S01]  /*4df0*/  F2FP.SATFINITE.E4M3.F32.PACK_AB_MERGE_C R152, R55.reuse, R92, R12 ;  /* 0x0000005c3798723e */ /* 0x041fe2000480700c */
[----:B------:R-:W-:Y:S01]  /*4e00*/  FADD.FTZ R92, R92, R53 ;  /* 0x000000355c5c7221 */ /* 0x000fe20000010000 */
[----:B------:R-:W0:Y:S03]  /*4e10*/  @P2 LDC R12, c[0x0][0x450] ;  /* 0x00011400ff0c2b82 */ /* 0x000e260000000800 */
[----:B------:R-:W-:-:S02]  /*4e20*/  FADD.FTZ R55, R55, R92 ;  /* 0x0000005c37377221 */ /* 0x000fc40000010000 */
[----:B------:R-:W4:Y:S01]  /*4e30*/  MUFU.EX2 R9, R82 ;  /* 0x0000005200097308 */ /* 0x000f220000000800 */
[C---:B--2---:R-:W-:Y:S01]  /*4e40*/  F2FP.SATFINITE.E4M3.F32.PACK_AB_MERGE_C R76, R5.reuse, R76, RZ ;  /* 0x0000004c054c723e */ /* 0x044fe200048070ff */
[----:B------:R-:W-:Y:S01]  /*4e50*/  FADD.FTZ R5, R5, R2 ;  /* 0x0000000205057221 */ /* 0x000fe20000010000 */
[----:B------:R-:W-:Y:S01]  /*4e60*/  FADD.FTZ R36, R36, R55 ;  /* 0x0000003724247221 */ /* 0x000fe20000010000 */
[----:B-1----:R-:W-:Y:S01]  /*4e70*/  @P2 IMAD.HI.U32 R39, R22, R39, RZ ;  /* 0x0000002716272227 */ /* 0x002fe200078e00ff */
[----:B------:R-:W-:-:S03]  /*4e80*/  F2FP.SATFINITE.E4M3.F32.PACK_AB_MERGE_C R159, R35, R72, R76 ;  /* 0x00000048239f723e */ /* 0x000fc6000480704c */
[----:B------:R-:W-:Y:S01]  /*4e90*/  FADD.FTZ R29, R29, R36 ;  /* 0x000000241d1d7221 */ /* 0x000fe20000010000 */
[----:B------:R-:W1:Y:S01]  /*4ea0*/  MUFU.EX2 R84, R84 ;  /* 0x0000005400547308 */ /* 0x000e620000000800 */
[----:B---3--:R-:W-:-:S07]  /*4eb0*/  FADD.FTZ R2, R80, R5 ;  /* 0x0000000550027221 */ /* 0x008fce0000010000 */
[----:B------:R-:W-:Y:S01]  /*4ec0*/  MUFU.EX2 R27, R27 ;  /* 0x0000001b001b7308 */ /* 0x000fe20000000800 */
[----:B----4-:R-:W-:Y:S01]  /*4ed0*/  FADD.FTZ R5, R9, R2 ;  /* 0x0000000209057221 */ /* 0x010fe20000010000 */
[----:B0-----:R-:W-:-:S06]  /*4ee0*/  @P2 SHF.R.U32.HI R22, RZ, R12, R39 ;  /* 0x0000000cff162219 */ /* 0x001fcc0000011627 */
[----:B------:R-:W0:Y:S01]  /*4ef0*/  MUFU.EX2 R4, R4 ;  /* 0x0000000400047308 */ /* 0x000e220000000800 */
[----:B-1----:R-:W-:Y:S01]  /*4f00*/  FADD.FTZ R2, R84, R5 ;  /* 0x0000000554027221 */ /* 0x002fe20000010000 */
[----:B------:R-:W-:-:S04]  /*4f10*/  IMAD.IADD R89, R89, 0x1, R22 ;  /* 0x0000000159597824 */ /* 0x000fc800078e0216 */
[----:B------:R-:W-:Y:S02]  /*4f20*/  IMAD.IADD R20, R89, 0x1, R20 ;  /* 0x0000000159147824 */ /* 0x000fe400078e0214 */
[----:B------:R-:W1:Y:S08]  /*4f30*/  MUFU.EX2 R33, R88 ;  /* 0x0000005800217308 */ /* 0x000e700000000800 */
[----:B------:R-:W-:Y:S01]  /*4f40*/  MUFU.EX2 R26, R26 ;  /* 0x0000001a001a7308 */ /* 0x000fe20000000800 */
[----:B0-----:R-:W-:-:S07]  /*4f50*/  F2FP.SATFINITE.E4M3.F32.PACK_AB_MERGE_C R5, R4, R27, RZ ;  /* 0x0000001b0405723e */ /* 0x001fce00048070ff */
[----:B------:R-:W0:Y:S01]  /*4f60*/  MUFU.EX2 R25, R25 ;  /* 0x0000001900197308 */ /* 0x000e220000000800 */
[C---:B-1----:R-:W-:Y:S01]  /*4f70*/  F2FP.SATFINITE.E4M3.F32.PACK_AB_MERGE_C R84, R33.reuse, R84, RZ ;  /* 0x000000542154723e */ /* 0x042fe200048070ff */
[----:B------:R-:W-:-:S03]  /*4f80*/  FADD.FTZ R33, R33, R2 ;  /* 0x0000000221217221 */ /* 0x000fc60000010000 */
[----:B------:R-:W-:Y:S01]  /*4f90*/  F2FP.SATFINITE.E4M3.F32.PACK_AB_MERGE_C R153, R9, R80, R84 ;  /* 0x000000500999723e */ /* 0x000fe20004807054 */
[----:B------:R-:W-:Y:S02]  /*4fa0*/  VIADD R9, R23, 0xfffffffe ;  /* 0xfffffffe17097836 */ /* 0x000fe40000000000 */
[----:B------:R-:W1:Y:S08]  /*4fb0*/  MUFU.EX2 R86, R86 ;  /* 0x0000005600567308 */ /* 0x000e700000000800 */
[----:B------:R-:W2:Y:S01]  /*4fc0*/  MUFU.EX2 R37, R108 ;  /* 0x0000006c00257308 */ /* 0x000ea20000000800 */
[----:B0-----:R-:W-:Y:S01]  /*4fd0*/  F2FP.SATFINITE.E4M3.F32.PACK_AB_MERGE_C R154, R25, R26, R5 ;  /* 0x0000001a199a723e */ /* 0x001fe20004807005 */
[----:B------:R-:W-:-:S04]  /*4fe0*/  FADD.FTZ R26, R26, R29 ;  /* 0x0000001d1a1a7221 */ /* 0x000fc80000010000 */
[----:B------:R-:W-:Y:S02]  /*4ff0*/  FADD.FTZ R26, R25, R26 ;  /* 0x0000001a191a7221 */ /* 0x000fe40000010000 */
[----:B------:R-:W-:Y:S01]  /*5000*/  MUFU.EX2 R106, R106 ;  /* 0x0000006a006a7308 */ /* 0x000fe20000000800 */
[----:B-1----:R-:W-:Y:S01]  /*5010*/  FADD.FTZ R2, R86, R33 ;  /* 0x0000002156027221 */ /* 0x002fe20000010000 */
[----:B------:R-:W-:-:S06]  /*5020*/  FADD.FTZ R27, R27, R26 ;  /* 0x0000001a1b1b7221 */ /* 0x000fcc0000010000 */
[----:B------:R-:W0:Y:S01]  /*5030*/  MUFU.EX2 R31, R110 ;  /* 0x0000006e001f7308 */ /* 0x000e220000000800 */
[----:B--2---:R-:W-:Y:S01]  /*5040*/  FADD.FTZ R5, R37, R2 ;  /* 0x0000000225057221 */ /* 0x004fe20000010000 */
[----:B0-----:R-:W-:-:S03]  /*5050*/  F2FP.SATFINITE.E4M3.F32.PACK_AB_MERGE_C R2, R31, R106, RZ ;  /* 0x0000006a1f02723e */ /* 0x001fc600048070ff */
[----:B------:R-:W-:Y:S01]  /*5060*/  FADD.FTZ R106, R106, R5 ;  /* 0x000000056a6a7221 */ /* 0x000fe20000010000 */
[----:B------:R-:W-:Y:S01]  /*5070*/  FADD.FTZ R5, R4, R27 ;  /* 0x0000001b04057221 */ /* 0x000fe20000010000 */
[----:B------:R-:W-:Y:S02]  /*5080*/  F2FP.SATFINITE.E4M3.F32.PACK_AB_MERGE_C R155, R37, R86, R2 ;  /* 0x00000056259b723e */ /* 0x000fe40004807002 */
[----:B------:R-:W-:Y:S01]  /*5090*/  FADD.FTZ R4, R31, R106 ;  /* 0x0000006a1f047221 */ /* 0x000fe20000010000 */
        /* <DEDUP_REMOVED lines=11> */
.L_x_892:
[----:B------:R-:W-:-:S13]  /*5150*/  ISETP.NE.AND P4, PT, R21, 0x1, PT ;  /* 0x000000011500780c */ /* 0x000fda0003f85270 */
[----:B------:R-:W0:Y:S02]  /*5160*/  @P4 LDC.64 R22, c[0x0][0x9e8] ;  /* 0x00027a00ff164b82 */ /* 0x000e240000000a00 */
[----:B0-----:R-:W-:-:S05]  /*5170*/  @P4 IMAD.HI.U32 R12, R2, R22, RZ ;  /* 0x00000016020c4227 */ /* 0x001fca00078e00ff */
[----:B------:R-:W-:-:S07]  /*5180*/  @P4 SHF.R.U32.HI R2, RZ, R23, R12 ;  /* 0x00000017ff024219 */ /* 0x000fce000001160c */
.L_x_893:
[----:B------:R-:W-:-:S05]  /*5190*/  IMAD R21, R2, R21, R21 ;  /* 0x0000001502157224 */ /* 0x000fca00078e0215 */
[----:B------:R-:W-:-:S07]  /*51a0*/  VIMNMX R20, R20, R21, PT ;  /* 0x0000001514147248 */ /* 0x000fce0003fe0100 */
.L_x_891:
[----:B------:R-:W-:Y:S01]  /*51b0*/  SHF.R.S32.HI R21, RZ, 0x1f, R20 ;  /* 0x0000001fff157819 */ /* 0x000fe20000011414 */
[----:B------:R-:W0:Y:S01]  /*51c0*/  S2UR UR32, SR_CgaCtaId ;  /* 0x00000000002079c3 */ /* 0x000e220000008800 */
[----:B------:R-:W-:Y:S01]  /*51d0*/  UMOV UR4, URZ ;  /* 0x0000003f00047c82 */ /* 0x000fe20008000000 */
[----:B------:R-:W-:Y:S01]  /*51e0*/  IMAD.MOV.U32 R2, RZ, RZ, RZ ;  /* 0x000000ffff027224 */ /* 0x000fe200078e00ff */
[----:B------:R-:W-:Y:S02]  /*51f0*/  LEA.HI R21, R21, R20, RZ, 0x7 ;  /* 0x0000001415157211 */ /* 0x000fe400078f38ff */
[----:B------:R-:W-:Y:S02]  /*5200*/  CS2R R88, SRZ ;  /* 0x0000000000587805 */ /* 0x000fe4000001ff00 */
[----:B------:R-:W-:Y:S02]  /*5210*/  CS2R R90, SRZ ;  /* 0x00000000005a7805 */ /* 0x000fe4000001ff00 */
[----:B------:R-:W-:-:S02]  /*5220*/  CS2R R92, SRZ ;  /* 0x00000000005c7805 */ /* 0x000fc4000001ff00 */
[----:B------:R-:W-:Y:S02]  /*5230*/  SHF.R.S32.HI R21, RZ, 0x7, R21 ;  /* 0x00000007ff157819 */ /* 0x000fe40000011415 */
[----:B------:R-:W-:Y:S02]  /*5240*/  CS2R R94, SRZ ;  /* 0x00000000005e7805 */ /* 0x000fe4000001ff00 */
[----:B------:R-:W-:Y:S02]  /*5250*/  CS2R R96, SRZ ;  /* 0x0000000000607805 */ /* 0x000fe4000001ff00 */
[----:B------:R-:W-:Y:S02]  /*5260*/  CS2R R98, SRZ ;  /* 0x0000000000627805 */ /* 0x000fe4000001ff00 */
[----:B------:R-:W-:Y:S02]  /*5270*/  VIMNMX R12, R18, R21, !PT ;  /* 0x00000015120c7248 */ /* 0x000fe40007fe0100 */
[----:B------:R-:W-:-:S02]  /*5280*/  CS2R R100, SRZ ;  /* 0x0000000000647805 */ /* 0x000fc4000001ff00 */
[----:B------:R-:W-:Y:S02]  /*5290*/  CS2R R102, SRZ ;  /* 0x0000000000667805 */ /* 0x000fe4000001ff00 */
[----:B------:R-:W-:Y:S02]  /*52a0*/  CS2R R104, SRZ ;  /* 0x0000000000687805 */ /* 0x000fe4000001ff00 */
[----:B------:R-:W-:Y:S02]  /*52b0*/  ISETP.GE.AND P4, PT, R9, R12, PT ;  /* 0x0000000c0900720c */ /* 0x000fe40003f86270 */
        /* <DEDUP_REMOVED lines=23> */
[----:B0-----:R-:W-:Y:S06]  /*5430*/  @!P4 BRA `(.L_x_894) ;  /* 0x000000380030c947 */ /* 0x001fec0003800000 */
[----:B------:R-:W-:Y:S01]  /*5440*/  IMAD.MOV.U32 R14, RZ, RZ, RZ ;  /* 0x000000ffff0e7224 */ /* 0x000fe200078e00ff */
        /* <DEDUP_REMOVED lines=32> */
[----:B------:R-:W-:Y:S01]  /*5650*/  UMOV UR5, URZ ;  /* 0x0000003f00057c82 */ /* 0x000fe20008000000 */
[----:B------:R-:W-:Y:S01]  /*5660*/  ULDC UR35, c[0x0][0x9e4] ;  /* 0x0002790000237ab9 */ /* 0x000fe20000000800 */
[----:B------:R-:W-:Y:S01]  /*5670*/  ULDC UR33, c[0x0][0x2f0] ;  /* 0x0000bc0000217ab9 */ /* 0x000fe20000000800 */
[----:B------:R-:W-:-:S05]  /*5680*/  ULDC UR34, c[0x0][0x9e0] ;  /* 0x0002780000227ab9 */ /* 0x000fca0000000800 */
.L_x_912:
[----:B------:R-:W-:Y:S01]  /*5690*/  UIADD3 UR4, UR5, 0x1, URZ ;  /* 0x0000000105047890 */ /* 0x000fe2000fffe03f */
[----:B------:R-:W-:-:S03]  /*56a0*/  ISETP.NE.AND P4, PT, RZ, UR37, PT ;  /* 0x00000025ff007c0c */ /* 0x000fc6000bf85270 */
[----:B------:R-:W-:-:S04]  /*56b0*/  UISETP.NE.AND UP0, UPT, UR4, 0x2, UPT ;  /* 0x000000020400788c */ /* 0x000fc8000bf05270 */
[----:B------:R-:W-:Y:S02]  /*56c0*/  USEL UR10, URZ, 0x1, UP0 ;  /* 0x000000013f0a7887 */ /* 0x000fe40008000000 */
[----:B------:R-:W-:-:S04]  /*56d0*/  USEL UR4, UR4, URZ, UP0 ;  /* 0x0000003f04047287 */ /* 0x000fc80008000000 */
[----:B------:R-:W-:Y:S01]  /*56e0*/  LOP3.LUT R2, R14, UR10, RZ, 0x3c, !PT ;  /* 0x0000000a0e027c12 */ /* 0x000fe2000f8e3cff */
[----:B------:R-:W-:Y:S07]  /*56f0*/  @P4 BRA `(.L_x_895) ;  /* 0x0000000000284947 */ /* 0x000fee0003800000 */
[----:B------:R-:W-:Y:S05]  /*5700*/  @!P0 BRA `(.L_x_896) ;  /* 0x0000000000048947 */ /* 0x000fea0003800000 */
[----:B------:R-:W-:Y:S01]  /*5710*/  BPT.TRAP 0x1 ;  /* 0x000000040000795c */ /* 0x000fe20000300000 */
.L_x_896:
[----:B------:R-:W-:Y:S01]  /*5720*/  ULEA UR10, UR4, UR36, 0x3 ;  /* 0x00000024040a7291 */ /* 0x000fe2000f8e183f */
[----:B------:R-:W-:-:S08]  /*5730*/  SHF.L.U32 R13, R2, 0x1f, RZ ;  /* 0x0000001f020d7819 */ /* 0x000fd000000006ff */
[----:B------:R0:W1:Y:S01]  /*5740*/  SYNCS.PHASECHK.TRANS64.TRYWAIT P5, [UR10+0x22830], R13 ;  /* 0x0228300dff0075a7 */ /* 0x00006200080a014a */
[----:B------:R-:W-:Y:S05]  /*5750*/  @!P0 BRA `(.L_x_897) ;  /* 0x0000000000048947 */ /* 0x000fea0003800000 */
[----:B------:R-:W-:Y:S01]  /*5760*/  BPT.TRAP 0x1 ;  /* 0x000000040000795c */ /* 0x000fe20000300000 */
.L_x_897:
[----:B-1----:R-:W-:Y:S05]  /*5770*/  @P5 BRA `(.L_x_895) ;  /* 0x0000000000085947 */ /* 0x002fea0003800000 */
[----:B------:R-:W1:Y:S02]  /*5780*/  SYNCS.PHASECHK.TRANS64.TRYWAIT P5, [UR10+0x22830], R13 ;  /* 0x0228300dff0075a7 */ /* 0x000e6400080a014a */
[----:B-1----:R-:W-:Y:S05]  /*5790*/  @!P5 BRA `(.L_x_898) ;  /* 0x000000fc00a4d947 */ /* 0x002fea0003800000 */
.L_x_895:
[----:B01----:R-:W-:Y:S01]  /*57a0*/  VIADD R13, R19, 0x8 ;  /* 0x00000008130d7836 */ /* 0x003fe20000000000 */
[----:B------:R-:W-:Y:S01]  /*57b0*/  R2UR UR28, R6 ;  /* 0x00000000061c72ca */ /* 0x000fe200000e0000 */
[----:B------:R-:W-:Y:S01]  /*57c0*/  UIMAD UR30, UR4, 0x600, UR6 ;  /* 0x00000600041e78a4 */ /* 0x000fe2000f8e0206 */
[----:B------:R-:W-:Y:S01]  /*57d0*/  R2UR UR29, R7 ;  /* 0x00000000071d72ca */ /* 0x000fe200000e0000 */
[----:B------:R-:W-:Y:S01]  /*57e0*/  UMOV UR31, 0x80000020 ;  /* 0x80000020001f7882 */ /* 0x000fe20000000000 */
[----:B------:R0:W-:Y:S01]  /*57f0*/  BAR.SYNC.DEFER_BLOCKING R13, 0x100 ;  /* 0x0004000d0000751d */ /* 0x0001e20000010000 */
[----:B------:R-:W-:Y:S02]  /*5800*/  UIADD3 UR10, UR30, 0x2, URZ ;  /* 0x000000021e0a7890 */ /* 0x000fe4000fffe03f */
[----:B------:R-:W-:Y:S02]  /*5810*/  UIADD3 UR14, UR30, 0x200, URZ ;  /* 0x000002001e0e7890 */ /* 0x000fe4000fffe03f */
[----:B------:R-:W-:Y:S01]  /*5820*/  UIADD3 UR18, UR30, 0x202, URZ ;  /* 0x000002021e127890 */ /* 0x000fe2000fffe03f */
[----:B------:R-:W-:Y:S01]  /*5830*/  UMOV UR11, 0x80000020 ;  /* 0x80000020000b7882 */ /* 0x000fe20000000000 */
[----:B------:R-:W-:Y:S01]  /*5840*/  UMOV UR15, 0x80000020 ;  /* 0x80000020000f7882 */ /* 0x000fe20000000000 */
[----:B------:R-:W-:Y:S01]  /*5850*/  UMOV UR19, 0x80000020 ;  /* 0x8000002000137882 */ /* 0x000fe20000000000 */
[----:B------:R-:W-:Y:S01]  /*5860*/  UIADD3 UR22, UR30, 0x400, URZ ;  /* 0x000004001e167890 */ /* 0x000fe2000fffe03f */
[----:B------:R-:W-:Y:S01]  /*5870*/  UMOV UR23, 0x80000020 ;  /* 0x8000002000177882 */ /* 0x000fe20000000000 */
[----:B------:R-:W-:Y:S01]  /*5880*/  UIADD3 UR26, UR30, 0x402, URZ ;  /* 0x000004021e1a7890 */ /* 0x000fe2000fffe03f */
[----:B------:R-:W-:Y:S01]  /*5890*/  UMOV UR27, 0x80000020 ;  /* 0x80000020001b7882 */ /* 0x000fe20000000000 */
[----:B------:R-:W-:-:S06]  /*58a0*/  WARPGROUP.ARRIVE ;  /* 0x00000000000079c5 */ /* 0x000fcc0000000000 */
[----:B------:R-:W-:Y:S03]  /*58b0*/  QGMMA.64x128x32.F32.E4M3.E4M3 R24, gdesc[UR28], RZ, !UPT, gsb0 ;  /* 0x01e000001c1879f3 */ /* 0x000fe6000c0008ff */
        /* <DEDUP_REMOVED lines=16> */
[----:B0-----:R-:W-:Y:S05]  /*59c0*/  @P4 BRA `(.L_x_899) ;  /* 0x0000000000284947 */ /* 0x001fea0003800000 */
[----:B------:R-:W-:Y:S05]  /*59d0*/  @!P0 BRA `(.L_x_900) ;  /* 0x0000000000048947 */ /* 0x000fea0003800000 */
[----:B------:R-:W-:Y:S01]  /*59e0*/  BPT.TRAP 0x1 ;  /* 0x000000040000795c */ /* 0x000fe20000300000 */
.L_x_900:
[----:B------:R-:W-:Y:S01]  /*59f0*/  ULEA UR10, UR5, UR36, 0x3 ;  /* 0x00000024050a7291 */ /* 0x000fe2000f8e183f */
[----:B------:R-:W-:-:S08]  /*5a00*/  SHF.L.U32 R13, R14, 0x1f, RZ ;  /* 0x0000001f0e0d7819 */ /* 0x000fd000000006ff */
[----:B------:R0:W1:Y:S01]  /*5a10*/  SYNCS.PHASECHK.TRANS64.TRYWAIT P4, [UR10+0x22850], R13 ;  /* 0x0228500dff0075a7 */ /* 0x000062000808014a */
[----:B------:R-:W-:Y:S05]  /*5a20*/  @!P0 BRA `(.L_x_901) ;  /* 0x0000000000048947 */ /* 0x000fea0003800000 */
[----:B------:R-:W-:Y:S01]  /*5a30*/  BPT.TRAP 0x1 ;  /* 0x000000040000795c */ /* 0x000fe20000300000 */
.L_x_901:
[----:B-1----:R-:W-:Y:S05]  /*5a40*/  @P4 BRA `(.L_x_899) ;  /* 0x0000000000084947 */ /* 0x002fea0003800000 */
[----:B------:R-:W1:Y:S02]  /*5a50*/  SYNCS.PHASECHK.TRANS64.TRYWAIT P4, [UR10+0x22850], R13 ;  /* 0x0228500dff0075a7 */ /* 0x000e64000808014a */
[----:B-1----:R-:W-:Y:S05]  /*5a60*/  @!P4 BRA `(.L_x_902) ;  /* 0x000000fc0008c947 */ /* 0x002fea0003800000 */
.L_x_899:
[----:B------:R-:W-:Y:S01]  /*5a70*/  UIADD3 UR10, UR36, 0x400, URZ ;  /* 0x00000400240a7890 */ /* 0x000fe2000fffe03f */
[----:B------:R-:W-:Y:S01]  /*5a80*/  WARPGROUP.ARRIVE ;  /* 0x00000000000079c5 */ /* 0x000fe20000000000 */
[----:B------:R-:W-:Y:S01]  /*5a90*/  UMOV UR11, 0x40000040 ;  /* 0x40000040000b7882 */ /* 0x000fe20000000000 */
[----:B------:R-:W-:Y:S01]  /*5aa0*/  UMOV UR15, 0x40000040 ;  /* 0x40000040000f7882 */ /* 0x000fe20000000000 */
[----:B------:R-:W-:Y:S01]  /*5ab0*/  USHF.R.U32.HI UR10, URZ, 0x4, UR10 ;  /* 0x000000043f0a7899 */ /* 0x000fe2000801160a */
[----:B01----:R-:W0:Y:S01]  /*5ac0*/  @P2 LDC R13, c[0x0][0x44c] ;  /* 0x00011300ff0d2b82 */ /* 0x003e220000000800 */
[C---:B------:R-:W-:Y:S01]  /*5ad0*/  FMUL.FTZ R168, R0.reuse, R32 ;  /* 0x0000002000a87220 */ /* 0x040fe20000410000 */
[C---:B------:R-:W-:Y:S01]  /*5ae0*/  FMUL.FTZ R32, R0.reuse, R54 ;  /* 0x0000003600207220 */ /* 0x040fe20000410000 */
[----:B------:R-:W-:Y:S01]  /*5af0*/  ULOP3.LUT UR10, UR10, 0x3fff, URZ, 0xc0, !UPT ;  /* 0x00003fff0a0a7892 */ /* 0x000fe2000f8ec03f */
[C---:B------:R-:W-:Y:S01]  /*5b00*/  FMUL.FTZ R169, R0.reuse, R33 ;  /* 0x0000002100a97220 */ /* 0x040fe20000410000 */
[C---:B------:R-:W-:Y:S01]  /*5b10*/  FMUL.FTZ R33, R0.reuse, R55 ;  /* 0x0000003700217220 */ /* 0x040fe20000410000 */
[----:B------:R-:W-:Y:S01]  /*5b20*/  IMAD.U32 R55, RZ, RZ, UR4 ;  /* 0x00000004ff377e24 */ /* 0x000fe2000f8e00ff */
[----:B------:R-:W-:Y:S01]  /*5b30*/  ULOP3.LUT UR10, UR10, 0x10000, URZ, 0xfc, !UPT ;  /* 0x000100000a0a7892 */ /* 0x000fe2000f8efc3f */
[----:B------:R-:W1:Y:S01]  /*5b40*/  @P2 LDC R54, c[0x0][0x450] ;  /* 0x00011400ff362b82 */ /* 0x000e620000000800 */
[C---:B------:R-:W-:Y:S01]  /*5b50*/  FMUL.FTZ R23, R0.reuse, R35 ;  /* 0x0000002300177220 */ /* 0x040fe20000410000 */
[----:B------:R-:W-:Y:S01]  /*5b60*/  FMUL.FTZ R35, R0, R59 ;  /* 0x0000003b00237220 */ /* 0x000fe20000410000 */
[----:B------:R-:W-:Y:S01]  /*5b70*/  ULEA UR10, UR5, UR10, 0xa ;  /* 0x0000000a050a7291 */ /* 0x000fe2000f8e503f */
[----:B------:R-:W-:-:S02]  /*5b80*/  IMAD.SHL.U32 R170, R9, 0x80, RZ ;  /* 0x0000008009aa7824 */ /* 0x000fc400078e00ff */
[C---:B------:R-:W-:Y:S01]  /*5b90*/  FMUL.FTZ R22, R0.reuse, R34 ;  /* 0x0000002200167220 */ /* 0x040fe20000410000 */
[----:B------:R-:W-:Y:S01]  /*5ba0*/  IADD3 R59, -R19, 0xb, RZ ;  /* 0x0000000b133b7810 */ /* 0x000fe20007ffe1ff */
[----:B------:R-:W-:Y:S01]  /*5bb0*/  UIADD3 UR14, UR10, 0x2, URZ ;  /* 0x000000020a0e7890 */ /* 0x000fe2000fffe03f */
[C---:B------:R-:W-:Y:S01]  /*5bc0*/  FMUL.FTZ R34, R0.reuse, R36 ;  /* 0x0000002400227220 */ /* 0x040fe20000410000 */
[C---:B------:R-:W-:Y:S01]  /*5bd0*/  FMUL.FTZ R36, R0.reuse, R58 ;  /* 0x0000003a00247220 */ /* 0x040fe20000410000 */
[C---:B------:R-:W-:Y:S01]  /*5be0*/  FMUL.FTZ R58, R0.reuse, R60 ;  /* 0x0000003c003a7220 */ /* 0x040fe20000410000 */
[C---:B------:R-:W-:Y:S01]  /*5bf0*/  FMUL.FTZ R60, R0.reuse, R61 ;  /* 0x0000003d003c7220 */ /* 0x040fe20000410000 */
[----:B------:R-:W-:Y:S01]  /*5c00*/  QGMMA.64x128x32.F32.E4M3.E4M3 R88, R164, gdesc[UR8], R88, gsb0 ;  /* 0x01e00008a4587df3 */ /* 0x000fe20008000858 */
[----:B------:R-:W-:Y:S01]  /*5c10*/  UMOV UR11, 0x40000040 ;  /* 0x40000040000b7882 */ /* 0x000fe20000000000 */
[C---:B------:R-:W-:Y:S01]  /*5c20*/  FMUL.FTZ R14, R0.reuse, R26 ;  /* 0x0000001a000e7220 */ /* 0x040fe20000410000 */
[----:B------:R-:W-:Y:S01]  /*5c30*/  FMUL.FTZ R15, R0, R27 ;  /* 0x0000001b000f7220 */ /* 0x000fe20000410000 */
[----:B0-----:R-:W-:-:S04]  /*5c40*/  @P2 IMAD.HI.U32 R13, R8, R13, RZ ;  /* 0x0000000d080d2227 */ /* 0x001fc800078e00ff */
        /* <DEDUP_REMOVED lines=28> */
[----:B------:R-:W-:-:S07]  /*5e10*/  FMUL.FTZ R73, R0, R73 ;  /* 0x0000004900497220 */ /* 0x000fce0000410000 */
[----:B------:R-:W2:Y:S08]  /*5e20*/  MUFU.TANH R15, R15 ;  /* 0x0000000f000f7308 */ /* 0x000eb00000002400 */
[----:B------:R-:W3:Y:S08]  /*5e30*/  MUFU.TANH R20, R20 ;  /* 0x0000001400147308 */ /* 0x000ef00000002400 */
        /* <DEDUP_REMOVED lines=10> */
[----:B------:R-:W0:Y:S01]  /*5ee0*/  MUFU.TANH R30, R30 ;  /* 0x0000001e001e7308 */ /* 0x000e220000002400 */
[----:B------:R-:W-:-:S02]  /*5ef0*/  WARPGROUP.DEPBAR.LE gsb0, 0x0 ;  /* 0x00008000000079c5 */ /* 0x000fc40000010000 */
[----:B------:R-:W-:Y:S01]  /*5f00*/  WARPGROUP.ARRIVE ;  /* 0x00000000000079c5 */ /* 0x000fe20000000000 */
[C---:B------:R-:W-:Y:S01]  /*5f10*/  FMUL.FTZ R164, R0.reuse, R24 ;  /* 0x0000001800a47220 */ /* 0x040fe20000410000 */
[C---:B------:R-:W-:Y:S01]  /*5f20*/  FMUL.FTZ R24, R0.reuse, R39 ;  /* 0x0000002700187220 */ /* 0x040fe20000410000 */
[C---:B------:R-:W-:Y:S01]  /*5f30*/  FMUL.FTZ R39, R0.reuse, R67 ;  /* 0x0000004300277220 */ /* 0x040fe20000410000 */
[C---:B------:R-:W-:Y:S01]  /*5f40*/  FMUL.FTZ R67, R0.reuse, R69 ;  /* 0x0000004500437220 */ /* 0x040fe20000410000 */
[----:B------:R-:W-:Y:S01]  /*5f50*/  IMAD.MOV.U32 R69, RZ, RZ, R8 ;  /* 0x000000ffff457224 */ /* 0x000fe200078e0008 */
[----:B------:R-:W-:Y:S01]  /*5f60*/  QGMMA.64x128x32.F32.E4M3.E4M3 R88, R160, gdesc[UR12], R88, gsb0 ;  /* 0x01e0000ca0587df3 */ /* 0x000fe20008000858 */
[----:B------:R-:W-:Y:S01]  /*5f70*/  UIADD3 UR14, UR10, 0x4, URZ ;  /* 0x000000040a0e7890 */ /* 0x000fe2000fffe03f */
[----:B-1----:R-:W-:Y:S01]  /*5f80*/  @P2 SHF.R.U32.HI R69, RZ, R54, R13 ;  /* 0x00000036ff452219 */ /* 0x002fe2000001160d */
[----:B------:R-:W-:Y:S01]  /*5f90*/  UMOV UR15, 0x40000040 ;  /* 0x40000040000f7882 */ /* 0x000fe20000000000 */
[----:B------:R-:W-:Y:S01]  /*5fa0*/  UIADD3 UR10, UR10, 0x6, URZ ;  /* 0x000000060a0a7890 */ /* 0x000fe2000fffe03f */
[----:B------:R-:W-:Y:S01]  /*5fb0*/  @!P1 LEA R54, R55, UR36, 0x3 ;  /* 0x0000002437369c11 */ /* 0x000fe2000f8e18ff */
[----:B------:R-:W1:Y:S01]  /*5fc0*/  LDC R13, c[0x0][0x288] ;  /* 0x0000a200ff0d7b82 */ /* 0x000e620000000800 */
[C---:B------:R-:W-:Y:S01]  /*5fd0*/  FMUL.FTZ R165, R0.reuse, R25 ;  /* 0x0000001900a57220 */ /* 0x040fe20000410000 */
[C---:B------:R-:W-:Y:S01]  /*5fe0*/  FMUL.FTZ R25, R0.reuse, R38 ;  /* 0x0000002600197220 */ /* 0x040fe20000410000 */
[----:B------:R-:W-:Y:S01]  /*5ff0*/  FMUL.FTZ R38, R0, R62 ;  /* 0x0000003e00267220 */ /* 0x000fe20000410000 */
[----:B------:R-:W-:-:S02]  /*6000*/  @!P1 VIADD R54, R54, 0x22840 ;  /* 0x0002284036369836 */ /* 0x000fc40000000000 */
[----:B------:R-:W-:Y:S01]  /*6010*/  FMUL.FTZ R166, R0, R28 ;  /* 0x0000001c00a67220 */ /* 0x000fe20000410000 */
[----:B------:R-:W-:Y:S01]  /*6020*/  IADD3 R62, -R170, 0x1, RZ ;  /* 0x00000001aa3e7810 */ /* 0x000fe20007ffe1ff */
[C---:B------:R-:W-:Y:S01]  /*6030*/  FMUL.FTZ R167, R0.reuse, R29 ;  /* 0x0000001d00a77220 */ /* 0x040fe20000410000 */
[C---:B------:R-:W-:Y:S01]  /*6040*/  FMUL.FTZ R28, R0.reuse, R47 ;  /* 0x0000002f001c7220 */ /* 0x040fe20000410000 */
[----:B------:R-:W-:Y:S01]  /*6050*/  @!P1 PRMT R55, RZ, 0x654, R54 ;  /* 0x00000654ff379816 */ /* 0x000fe20000000036 */
[C---:B------:R-:W-:Y:S01]  /*6060*/  FMUL.FTZ R29, R0.reuse, R46 ;  /* 0x0000002e001d7220 */ /* 0x040fe20000410000 */
[C---:B------:R-:W-:Y:S01]  /*6070*/  FMUL.FTZ R47, R0.reuse, R48 ;  /* 0x00000030002f7220 */ /* 0x040fe20000410000 */
[C---:B------:R-:W-:Y:S01]  /*6080*/  FMUL.FTZ R46, R0.reuse, R75 ;  /* 0x0000004b002e7220 */ /* 0x040fe20000410000 */
[----:B------:R-:W-:Y:S01]  /*6090*/  FMUL.FTZ R48, R0, R78 ;  /* 0x0000004e00307220 */ /* 0x000fe20000410000 */
        /* <DEDUP_REMOVED lines=21> */
[----:B------:R-:W5:Y:S01]  /*61f0*/  SHFL.IDX PT, R66, R69, RZ, 0x1c1f ;  /* 0x001c1fff45427589 */ /* 0x000f6200000e0000 */
[C---:B------:R-:W-:Y:S01]  /*6200*/  FMUL.FTZ R162, R0.reuse, R41 ;  /* 0x0000002900a27220 */ /* 0x040fe20000410000 */
[----:B------:R-:W-:Y:S01]  /*6210*/  QGMMA.64x128x32.F32.E4M3.E4M3 R88, R156, gdesc[UR12], R88, gsb0 ;  /* 0x01e0000c9c587df3 */ /* 0x000fe20008000858 */
[C---:B------:R-:W-:Y:S01]  /*6220*/  FMUL.FTZ R163, R0.reuse, R49 ;  /* 0x0000003100a37220 */ /* 0x040fe20000410000 */
[C---:B------:R-:W-:Y:S01]  /*6230*/  FMUL.FTZ R37, R0.reuse, R63 ;  /* 0x0000003f00257220 */ /* 0x040fe20000410000 */
[C---:B------:R-:W-:Y:S01]  /*6240*/  FMUL.FTZ R41, R0.reuse, R71 ;  /* 0x0000004700297220 */ /* 0x040fe20000410000 */
[----:B------:R-:W-:Y:S01]  /*6250*/  FMUL.FTZ R49, R0, R79 ;  /* 0x0000004f00317220 */ /* 0x000fe20000410000 */
[----:B------:R-:W-:Y:S01]  /*6260*/  IMAD R63, R3, -0x2, R62 ;  /* 0xfffffffe033f7824 */ /* 0x000fe200078e023e */
[----:B------:R-:W0:Y:S03]  /*6270*/  MUFU.TANH R160, R160 ;  /* 0x000000a000a07308 */ /* 0x000e260000002400 */
[----:B------:R-:W-:-:S04]  /*6280*/  IMAD R62, R16, UR33, R63 ;  /* 0x00000021103e7c24 */ /* 0x000fc8000f8e023f */
[----:B-1----:R-:W-:Y:S01]  /*6290*/  IMAD.IADD R62, R62, 0x1, -R13 ;  /* 0x000000013e3e7824 */ /* 0x002fe200078e0a0d */
[----:B------:R-:W1:Y:S08]  /*62a0*/  MUFU.TANH R161, R161 ;  /* 0x000000a100a17308 */ /* 0x000e700000002400 */
        /* <DEDUP_REMOVED lines=16> */
[----:B------:R-:W-:-:S05]  /*63b0*/  WARPGROUP.ARRIVE ;  /* 0x00000000000079c5 */ /* 0x000fca0000000000 */
[----:B------:R-:W0:Y:S01]  /*63c0*/  MUFU.TANH R41, R41 ;  /* 0x0000002900297308 */ /* 0x000e220000002400 */
[----:B------:R-:W-:Y:S07]  /*63d0*/  QGMMA.64x128x32.F32.E4M3.E4M3 R88, R152, gdesc[UR8], R88, gsb0 ;  /* 0x01e0000898587df3 */ /* 0x000fee0008000858 */
        /* <DEDUP_REMOVED lines=14> */
[----:B------:R5:W0:Y:S01]  /*64c0*/  MUFU.TANH R159, R73 ;  /* 0x00000049009f7308 */ /* 0x000a220000002400 */
[----:B------:R-:W-:-:S02]  /*64d0*/  WARPGROUP.DEPBAR.LE gsb0, 0x0 ;  /* 0x00008000000079c5 */ /* 0x000fc40000010000 */
[----:B------:R0:W-:Y:S06]  /*64e0*/  BAR.ARV R59, 0x100 ;  /* 0x0004003b0000751d */ /* 0x0001ec0000002000 */
[----:B------:R2:W-:Y:S01]  /*64f0*/  @!P1 SYNCS.ARRIVE.TRANS64.RED.A1T0 RZ, [R55+URZ], RZ ;  /* 0x000000ff37ff99a7 */ /* 0x0005e2000810043f */
[----:B------:R-:W-:-:S04]  /*6500*/  VIADD R153, R62, UR7 ;  /* 0x000000073e997c36 */ /* 0x000fc80008000000 */
[----:B-----5:R-:W-:Y:S02]  /*6510*/  IMAD.IADD R73, R153, 0x1, R66 ;  /* 0x0000000199497824 */ /* 0x020fe400078e0242 */
[----:B--2---:R-:W-:Y:S01]  /*6520*/  FMUL.FTZ R55, R0, R87 ;  /* 0x0000005700377220 */ /* 0x004fe20000410000 */
[----:B------:R-:W-:-:S04]  /*6530*/  VIADD R87, R62, UR34 ;  /* 0x000000223e577c36 */ /* 0x000fc80008000000 */
[----:B------:R-:W-:Y:S01]  /*6540*/  IMAD.IADD R71, R87, 0x1, R66 ;  /* 0x0000000157477824 */ /* 0x000fe200078e0242 */
[----:B------:R-:W2:Y:S01]  /*6550*/  MUFU.TANH R55, R55 ;  /* 0x0000003700377308 */ /* 0x000ea20000002400 */
[----:B01-34-:R-:W-:Y:S05]  /*6560*/  @!P3 BRA `(.L_x_903) ;  /* 0x00000000005cb947 */ /* 0x01bfea0003800000 */
[----:B------:R-:W-:Y:S01]  /*6570*/  IMAD R62, R16, UR33, R66 ;  /* 0x00000021103e7c24 */ /* 0x000fe2000f8e0242 */
[----:B------:R-:W-:Y:S03]  /*6580*/  BSSY B0, `(.L_x_904) ;  /* 0x0000011000007945 */ /* 0x000fe60003800000 */
[----:B------:R-:W-:-:S05]  /*6590*/  IMAD.IADD R59, R62, 0x1, -R13 ;  /* 0x000000013e3b7824 */ /* 0x000fca00078e0a0d */
[----:B------:R-:W-:-:S13]  /*65a0*/  ISETP.GT.AND P4, PT, R59, -0x1, PT ;  /* 0xffffffff3b00780c */ /* 0x000fda0003f84270 */
[----:B------:R-:W-:Y:S05]  /*65b0*/  @P4 BRA `(.L_x_905) ;  /* 0x0000000000204947 */ /* 0x000fea0003800000 */
[----:B------:R-:W-:Y:S01]  /*65c0*/  IMAD.U32 R66, RZ, RZ, UR35 ;  /* 0x00000023ff427e24 */ /* 0x000fe2000f8e00ff */
[----:B------:R-:W-:-:S04]  /*65d0*/  LOP3.LUT R59, RZ, R59, RZ, 0x33, !PT ;  /* 0x0000003bff3b7212 */ /* 0x000fc800078e33ff */
[----:B------:R-:W-:-:S13]  /*65e0*/  ISETP.NE.AND P4, PT, R66, 0x1, PT ;  /* 0x000000014200780c */ /* 0x000fda0003f85270 */
[----:B------:R-:W0:Y:S02]  /*65f0*/  @P4 LDC.64 R62, c[0x0][0x9e8] ;  /* 0x00027a00ff3e4b82 */ /* 0x000e240000000a00 */
[----:B0-----:R-:W-:-:S05]  /*6600*/  @P4 IMAD.HI.U32 R62, R59, R62, RZ ;  /* 0x0000003e3b3e4227 */ /* 0x001fca00078e00ff */
[----:B------:R-:W-:-:S04]  /*6610*/  @P4 SHF.R.U32.HI R59, RZ, R63, R62 ;  /* 0x0000003fff3b4219 */ /* 0x000fc8000001163e */
[----:B------:R-:W-:Y:S01]  /*6620*/  LOP3.LUT R59, RZ, R59, RZ, 0x33, !PT ;  /* 0x0000003bff3b7212 */ /* 0x000fe200078e33ff */
[----:B------:R-:W-:Y:S06]  /*6630*/  BRA `(.L_x_906) ;  /* 0x0000000000147947 */ /* 0x000fec0003800000 */
.L_x_905:
[----:B------:R-:W-:-:S05]  /*6640*/  IMAD.U32 R66, RZ, RZ, UR35 ;  /* 0x00000023ff427e24 */ /* 0x000fca000f8e00ff */
[----:B------:R-:W-:-:S13]  /*6650*/  ISETP.NE.AND P4, PT, R66, 0x1, PT ;  /* 0x000000014200780c */ /* 0x000fda0003f85270 */
[----:B------:R-:W0:Y:S02]  /*6660*/  @P4 LDC.64 R62, c[0x0][0x9e8] ;  /* 0x00027a00ff3e4b82 */ /* 0x000e240000000a00 */
[----:B0-----:R-:W-:-:S05]  /*6670*/  @P4 IMAD.HI.U32 R62, R59, R62, RZ ;  /* 0x0000003e3b3e4227 */ /* 0x001fca00078e00ff */
[----:B------:R-:W-:-:S07]  /*6680*/  @P4 SHF.R.U32.HI R59, RZ, R63, R62 ;  /* 0x0000003fff3b4219 */ /* 0x000fce000001163e */
.L_x_906:
[----:B------:R-:W-:Y:S05]  /*6690*/  BSYNC B0 ;  /* 0x0000000000007941 */ /* 0x000fea0003800000 */
.L_x_904:
[----:B------:R-:W-:-:S04]  /*66a0*/  IMAD R62, R59, R66, -R170 ;  /* 0x000000423b3e7224 */ /* 0x000fc800078e0aaa */
[----:B------:R-:W-:-:S05]  /*66b0*/  IMAD R62, R3, -0x2, R62 ;  /* 0xfffffffe033e7824 */ /* 0x000fca00078e023e */
[----:B------:R-:W-:Y:S02]  /*66c0*/  VIADDMNMX R71, R62, R66, R71, PT ;  /* 0x000000423e477246 */ /* 0x000fe40003800147 */
[----:B------:R-:W-:-:S07]  /*66d0*/  VIMNMX R73, R73, R62, !PT ;  /* 0x0000003e49497248 */ /* 0x000fce0007fe0100 */
.L_x_903:
[----:B------:R-:W-:-:S04]  /*66e0*/  ISETP.GT.AND P4, PT, R9, -0x1, PT ;  /* 0xffffffff0900780c */ /* 0x000fc80003f84270 */
[C---:B------:R-:W-:Y:S02]  /*66f0*/  ISETP.GT.AND P6, PT, R73.reuse, RZ, P4 ;  /* 0x000000ff4900720c */ /* 0x040fe400027c4270 */
[----:B------:R-:W-:Y:S02]  /*6700*/  ISETP.GT.AND P5, PT, R73, 0x1, P4 ;  /* 0x000000014900780c */ /* 0x000fe400027a4270 */
[C---:B------:R-:W-:Y:S02]  /*6710*/  ISETP.LT.OR P6, PT, R71.reuse, 0x1, P6 ;  /* 0x000000014700780c */ /* 0x040fe400037c1670 */
[----:B------:R-:W-:Y:S02]  /*6720*/  ISETP.LT.OR P5, PT, R71, 0x2, P5 ;  /* 0x000000024700780c */ /* 0x000fe40002fa1670 */
[----:B------:R-:W-:Y:S02]  /*6730*/  FSEL R59, R164, -INF , !P6 ;  /* 0xff800000a43b7808 */ /* 0x000fe40007000000 */
[----:B------:R-:W-:-:S02]  /*6740*/  FSEL R196, R165, -INF , !P5 ;  /* 0xff800000a5c47808 */ /* 0x000fc40006800000 */
[C---:B------:R-:W-:Y:S02]  /*6750*/  ISETP.GT.AND P6, PT, R73.reuse, 0x8, P4 ;  /* 0x000000084900780c */ /* 0x040fe400027c4270 */
        /* <DEDUP_REMOVED lines=17> */
[C---:B------:R-:W-:Y:S01]  /*6870*/  ISETP.GT.AND P6, PT, R73.reuse, 0x20, P4 ;  /* 0x000000204900780c */ /* 0x040fe200027c4270 */
[----:B------:R-:W0:Y:S01]  /*6880*/  SHFL.IDX PT, R160, R69, 0x1, 0x1c1f ;  /* 0x003c1f0045a07f89 */ /* 0x000e2200000e0000 */
        /* <DEDUP_REMOVED lines=11> */
[----:B------:R-:W-:Y:S01]  /*6940*/  ISETP.GT.AND P6, PT, R73, 0x30, P4 ;  /* 0x000000304900780c */ /* 0x000fe200027c4270 */
[--C-:B0-----:R-:W-:Y:S01]  /*6950*/  IMAD.IADD R45, R87, 0x1, R160.reuse ;  /* 0x00000001572d7824 */ /* 0x101fe200078e02a0 */
[----:B------:R-:W-:Y:S02]  /*6960*/  ISETP.GT.AND P5, PT, R73, 0x31, P4 ;  /* 0x000000314900780c */ /* 0x000fe400027a4270 */
[C---:B------:R-:W-:Y:S02]  /*6970*/  ISETP.LT.OR P6, PT, R71.reuse, 0x31, P6 ;  /* 0x000000314700780c */ /* 0x040fe400037c1670 */
[----:B------:R-:W-:Y:S02]  /*6980*/  ISETP.LT.OR P5, PT, R71, 0x32, P5 ;  /* 0x000000324700780c */ /* 0x000fe40002fa1670 */
[----:B------:R-:W-:Y:S01]  /*6990*/  FSEL R152, R47, -INF , !P6 ;  /* 0xff8000002f987808 */ /* 0x000fe20007000000 */
[----:B------:R-:W-:Y:S01]  /*69a0*/  IMAD.IADD R47, R153, 0x1, R160 ;  /* 0x00000001992f7824 */ /* 0x000fe200078e02a0 */
        /* <DEDUP_REMOVED lines=54> */
[----:B------:R-:W-:Y:S01]  /*6d10*/  FSEL R34, R85, -INF , !P5 ;  /* 0xff80000055227808 */ /* 0x000fe20006800000 */
[----:B------:R-:W-:Y:S08]  /*6d20*/  @!P3 BRA `(.L_x_907) ;  /* 0x00000000005cb947 */ /* 0x000ff00003800000 */
        /* <DEDUP_REMOVED lines=13> */
.L_x_909:
[----:B------:R-:W-:-:S05]  /*6e00*/  IMAD.U32 R57, RZ, RZ, UR35 ;  /* 0x00000023ff397e24 */ /* 0x000fca000f8e00ff */
[----:B------:R-:W-:-:S13]  /*6e10*/  ISETP.NE.AND P5, PT, R57, 0x1, PT ;  /* 0x000000013900780c */ /* 0x000fda0003fa5270 */
[----:B------:R-:W0:Y:S02]  /*6e20*/  @P5 LDC.64 R160, c[0x0][0x9e8] ;  /* 0x00027a00ffa05b82 */ /* 0x000e240000000a00 */
[----:B0-----:R-:W-:-:S05]  /*6e30*/  @P5 IMAD.HI.U32 R160, R53, R160, RZ ;  /* 0x000000a035a05227 */ /* 0x001fca00078e00ff */
[----:B------:R-:W-:-:S07]  /*6e40*/  @P5 SHF.R.U32.HI R53, RZ, R161, R160 ;  /* 0x000000a1ff355219 */ /* 0x000fce00000116a0 */
.L_x_910:
[----:B------:R-:W-:Y:S05]  /*6e50*/  BSYNC B0 ;  /* 0x0000000000007941 */ /* 0x000fea0003800000 */
.L_x_908:
[----:B------:R-:W-:-:S04]  /*6e60*/  IMAD R160, R53, R57, -R170 ;  /* 0x0000003935a07224 */ /* 0x000fc800078e0aaa */
[----:B------:R-:W-:-:S05]  /*6e70*/  IMAD R160, R3, -0x2, R160 ;  /* 0xfffffffe03a07824 */ /* 0x000fca00078e02a0 */
[----:B------:R-:W-:Y:S02]  /*6e80*/  VIADDMNMX R45, R160, R57, R45, PT ;  /* 0x00000039a02d7246 */ /* 0x000fe4000380012d */
[----:B------:R-:W-:-:S07]  /*6e90*/  VIMNMX R47, R47, R160, !PT ;  /* 0x000000a02f2f7248 */ /* 0x000fce0007fe0100 */
.L_x_907:
[----:B------:R-:W-:Y:S02]  /*6ea0*/  FMNMX.FTZ R53, R59, R10, !PT ;  /* 0x0000000a3b357209 */ /* 0x000fe40007810000 */
[----:B------:R-:W-:Y:S02]  /*6eb0*/  ISETP.GT.AND P5, PT, R47, 0x8, P4 ;  /* 0x000000082f00780c */ /* 0x000fe400027a4270 */
[----:B------:R-:W-:Y:S02]  /*6ec0*/  FMNMX.FTZ R53, R196, R53, !PT ;  /* 0x00000035c4357209 */ /* 0x000fe40007810000 */
[----:B------:R-:W-:Y:S02]  /*6ed0*/  ISETP.LT.OR P5, PT, R45, 0x9, P5 ;  /* 0x000000092d00780c */ /* 0x000fe40002fa1670 */
[----:B------:R-:W-:Y:S02]  /*6ee0*/  FMNMX.FTZ R53, R194, R53, !PT ;  /* 0x00000035c2357209 */ /* 0x000fe40007810000 */
[----:B------:R-:W-:-:S02]  /*6ef0*/  FSEL R164, R20, -INF , !P5 ;  /* 0xff80000014a47808 */ /* 0x000fc40006800000 */
[----:B------:R-:W-:Y:S02]  /*6f00*/  FMNMX.FTZ R53, R192, R53, !PT ;  /* 0x00000035c0357209 */ /* 0x000fe40007810000 */
[----:B------:R-:W-:Y:S02]  /*6f10*/  ISETP.GT.AND P5, PT, R47, 0x10, P4 ;  /* 0x000000102f00780c */ /* 0x000fe400027a4270 */
[----:B------:R-:W-:Y:S02]  /*6f20*/  FMNMX.FTZ R53, R188, R53, !PT ;  /* 0x00000035bc357209 */ /* 0x000fe40007810000 */
[----:B------:R-:W-:Y:S02]  /*6f30*/  ISETP.LT.OR P5, PT, R45, 0x11, P5 ;  /* 0x000000112d00780c */ /* 0x000fe40002fa1670 */
[----:B------:R-:W-:Y:S02]  /*6f40*/  FMNMX.FTZ R53, R190, R53, !PT ;  /* 0x00000035be357209 */ /* 0x000fe40007810000 */
[----:B------:R-:W-:-:S02]  /*6f50*/  ISETP.GT.AND P6, PT, R47, 0x1, P4 ;  /* 0x000000012f00780c */ /* 0x000fc400027c4270 */
[----:B------:R-:W-:Y:S02]  /*6f60*/  FMNMX.FTZ R53, R186, R53, !PT ;  /* 0x00000035ba357209 */ /* 0x000fe40007810000 */
[----:B------:R-:W-:Y:S02]  /*6f70*/  FSEL R168, R22, -INF , !P5 ;  /* 0xff80000016a87808 */ /* 0x000fe40006800000 */
[----:B------:R-:W-:Y:S02]  /*6f80*/  FMNMX.FTZ R53, R184, R53, !PT ;  /* 0x00000035b8357209 */ /* 0x000fe40007810000 */
[----:B------:R-:W-:Y:S02]  /*6f90*/  ISETP.GT.AND P5, PT, R47, 0x18, P4 ;  /* 0x000000182f00780c */ /* 0x000fe400027a4270 */
[----:B------:R-:W-:Y:S02]  /*6fa0*/  FMNMX.FTZ R53, R158, R53, !PT ;  /* 0x000000359e357209 */ /* 0x000fe40007810000 */
[----:B------:R-:W-:-:S02]  /*6fb0*/  ISETP.LT.OR P6, PT, R45, 0x2, P6 ;  /* 0x000000022d00780c */ /* 0x000fc400037c1670 */
[----:B------:R-:W-:Y:S02]  /*6fc0*/  FMNMX.FTZ R53, R162, R53, !PT ;  /* 0x00000035a2357209 */ /* 0x000fe40007810000 */
[----:B------:R-:W-:Y:S02]  /*6fd0*/  ISETP.LT.OR P5, PT, R45, 0x19, P5 ;  /* 0x000000192d00780c */ /* 0x000fe40002fa1670 */
[----:B------:R-:W-:Y:S02]  /*6fe0*/  FMNMX.FTZ R53, R156, R53, !PT ;  /* 0x000000359c357209 */ /* 0x000fe40007810000 */
[----:B------:R-:W-:Y:S02]  /*6ff0*/  FSEL R160, R15, -INF , !P6 ;  /* 0xff8000000fa07808 */ /* 0x000fe40007000000 */
[----:B------:R-:W-:Y:S01]  /*7000*/  FMNMX.FTZ R53, R154, R53, !PT ;  /* 0x000000359a357209 */ /* 0x000fe20007810000 */
[----:B------:R-:W0:Y:S01]  /*7010*/  LDC R15, c[0x0][0x988] ;  /* 0x00026200ff0f7b82 */ /* 0x000e220000000800 */
        /* <DEDUP_REMOVED lines=38> */
[----:B------:R-:W-:Y:S02]  /*7280*/  ISETP.LT.OR P5, PT, R45, 0x39, P5 ;  /* 0x000000392d00780c */ /* 0x000fe40002fa1670 */
[----:B------:R-:W-:Y:S02]  /*7290*/  FMNMX.FTZ R53, R34, R53, !PT ;  /* 0x0000003522357209 */ /* 0x000fe40007810000 */
[----:B------:R-:W-:Y:S02]  /*72a0*/  FSEL R32, R32, -INF , !P5 ;  /* 0xff80000020207808 */ /* 0x000fe40006800000 */
[----:B------:R-:W-:Y:S01]  /*72b0*/  ISETP.GT.AND P5, PT, R47, 0x40, P4 ;  /* 0x000000402f00780c */ /* 0x000fe200027a4270 */
[----:B------:R-:W1:Y:S03]  /*72c0*/  SHFL.BFLY PT, R174, R53, 0x2, 0x1f ;  /* 0x0c401f0035ae7f89 */ /* 0x000e6600000e0000 */
[----:B------:R-:W-:-:S04]  /*72d0*/  ISETP.LT.OR P5, PT, R45, 0x41, P5 ;  /* 0x000000412d00780c */ /* 0x000fc80002fa1670 */
[----:B------:R-:W-:Y:S02]  /*72e0*/  FSEL R36, R36, -INF , !P5 ;  /* 0xff80000024247808 */ /* 0x000fe40006800000 */
[----:B------:R-:W-:-:S04]  /*72f0*/  ISETP.GT.AND P5, PT, R47, 0x41, P4 ;  /* 0x000000412f00780c */ /* 0x000fc800027a4270 */
[----:B------:R-:W-:-:S04]  /*7300*/  ISETP.LT.OR P5, PT, R45, 0x42, P5 ;  /* 0x000000422d00780c */ /* 0x000fc80002fa1670 */
[----:B------:R-:W-:Y:S02]  /*7310*/  FSEL R182, R35, -INF , !P5 ;  /* 0xff80000023b67808 */ /* 0x000fe40006800000 */
[----:B------:R-:W-:-:S04]  /*7320*/  ISETP.GT.AND P5, PT, R47, 0x48, P4 ;  /* 0x000000482f00780c */ /* 0x000fc800027a4270 */
[----:B------:R-:W-:Y:S02]  /*7330*/  ISETP.LT.OR P5, PT, R45, 0x49, P5 ;  /* 0x000000492d00780c */ /* 0x000fe40002fa1670 */
[----:B-1----:R-:W-:Y:S02]  /*7340*/  FMNMX.FTZ R20, R53, R174, !PT ;  /* 0x000000ae35147209 */ /* 0x002fe40007810000 */
[----:B------:R-:W-:Y:S02]  /*7350*/  FSEL R174, R24, -INF , !P6 ;  /* 0xff80000018ae7808 */ /* 0x000fe40007000000 */
[----:B------:R-:W-:Y:S01]  /*7360*/  ISETP.GT.AND P6, PT, R47, 0x21, P4 ;  /* 0x000000212f00780c */ /* 0x000fe200027c4270 */
[----:B------:R-:W1:Y:S01]  /*7370*/  SHFL.BFLY PT, R21, R20, 0x1, 0x1f ;  /* 0x0c201f0014157f89 */ /* 0x000e6200000e0000 */
[----:B------:R-:W-:Y:S02]  /*7380*/  FSEL R38, R38, -INF , !P5 ;  /* 0xff80000026267808 */ /* 0x000fe40006800000 */
[----:B------:R-:W-:-:S02]  /*7390*/  ISETP.LT.OR P6, PT, R45, 0x22, P6 ;  /* 0x000000222d00780c */ /* 0x000fc400037c1670 */
[----:B------:R-:W-:Y:S02]  /*73a0*/  ISETP.GT.AND P5, PT, R47, RZ, P4 ;  /* 0x000000ff2f00720c */ /* 0x000fe400027a4270 */
[----:B------:R-:W-:Y:S02]  /*73b0*/  FSEL R176, R27, -INF , !P6 ;  /* 0xff8000001bb07808 */ /* 0x000fe40007000000 */
[----:B------:R-:W-:Y:S02]  /*73c0*/  ISETP.GT.AND P6, PT, R47, 0x29, P4 ;  /* 0x000000292f00780c */ /* 0x000fe400027c4270 */
[C---:B------:R-:W-:Y:S02]  /*73d0*/  ISETP.LT.OR P5, PT, R45.reuse, 0x1, P5 ;  /* 0x000000012d00780c */ /* 0x040fe40002fa1670 */
[----:B------:R-:W-:-:S04]  /*73e0*/  ISETP.LT.OR P6, PT, R45, 0x2a, P6 ;  /* 0x0000002a2d00780c */ /* 0x000fc800037c1670 */
[----:B------:R-:W-:Y:S02]  /*73f0*/  FSEL R28, R28, -INF , !P6 ;  /* 0xff8000001c1c7808 */ /* 0x000fe40007000000 */
[----:B------:R-:W-:-:S04]  /*7400*/  ISETP.GT.AND P6, PT, R47, 0x31, P4 ;  /* 0x000000312f00780c */ /* 0x000fc800027c4270 */
[----:B------:R-:W-:Y:S02]  /*7410*/  ISETP.LT.OR P6, PT, R45, 0x32, P6 ;  /* 0x000000322d00780c */ /* 0x000fe400037c1670 */
[----:B-1----:R-:W-:Y:S02]  /*7420*/  FMNMX.FTZ R20, R20, R21, !PT ;  /* 0x0000001514147209 */ /* 0x002fe40007810000 */
[----:B------:R-:W-:Y:S02]  /*7430*/  FSEL R180, R31, -INF , !P6 ;  /* 0xff8000001fb47808 */ /* 0x000fe40007000000 */
[----:B------:R-:W-:Y:S01]  /*7440*/  ISETP.GT.AND P6, PT, R47, 0x39, P4 ;  /* 0x000000392f00780c */ /* 0x000fe200027c4270 */
[----:B0-----:R-:W-:-:S03]  /*7450*/  FFMA.FTZ R31, R20, R15, -8 ;  /* 0xc1000000141f7423 */ /* 0x001fc6000001000f */
[----:B------:R-:W-:-:S04]  /*7460*/  ISETP.LT.OR P6, PT, R45, 0x3a, P6 ;  /* 0x0000003a2d00780c */ /* 0x000fc800037c1670 */
[----:B------:R-:W-:Y:S02]  /*7470*/  FSEL R24, R33, -INF , !P6 ;  /* 0xff80000021187808 */ /* 0x000fe40007000000 */
[----:B------:R-:W-:-:S04]  /*7480*/  FSETP.NEU.FTZ.AND P6, PT, R20, -INF , PT ;  /* 0xff8000001400780b */ /* 0x000fc80003fdd000 */
[----:B------:R-:W-:-:S05]  /*7490*/  FSEL R31, R31, RZ, P6 ;  /* 0x000000ff1f1f7208 */ /* 0x000fca0003000000 */
[-CC-:B------:R-:W-:Y:S01]  /*74a0*/  FFMA.FTZ R29, R192, R15.reuse, -R31.reuse ;  /* 0x0000000fc01d7223 */ /* 0x180fe2000001081f */
[----:B------:R-:W-:Y:S01]  /*74b0*/  FSEL R192, R14, -INF , !P5 ;  /* 0xff8000000ec07808 */ /* 0x000fe20006800000 */
[--C-:B------:R-:W-:Y:S01]  /*74c0*/  FFMA.FTZ R33, R188, R15, -R31.reuse ;  /* 0x0000000fbc217223 */ /* 0x100fe2000001081f */
[----:B------:R-:W-:Y:S01]  /*74d0*/  ISETP.GT.AND P5, PT, R47, 0x49, P4 ;  /* 0x000000492f00780c */ /* 0x000fe200027a4270 */
[----:B------:R0:W-:Y:S01]  /*74e0*/  MUFU.EX2 R14, R29 ;  /* 0x0000001d000e7308 */ /* 0x0001e20000000800 */
[----:B------:R-:W-:Y:S01]  /*74f0*/  FMNMX.FTZ R25, R192, R11, !PT ;  /* 0x0000000bc0197209 */ /* 0x000fe20007810000 */
[-CC-:B------:R-:W-:Y:S01]  /*7500*/  FFMA.FTZ R35, R190, R15.reuse, -R31.reuse ;  /* 0x0000000fbe237223 */ /* 0x180fe2000001081f */
[----:B------:R-:W-:Y:S01]  /*7510*/  ISETP.LT.OR P5, PT, R45, 0x4a, P5 ;  /* 0x0000004a2d00780c */ /* 0x000fe20002fa1670 */
[--C-:B------:R-:W-:Y:S01]  /*7520*/  FFMA.FTZ R152, R152, R15, -R31.reuse ;  /* 0x0000000f98987223 */ /* 0x100fe2000001081f */
[----:B------:R-:W-:Y:S01]  /*7530*/  FMNMX.FTZ R27, R160, R25, !PT ;  /* 0x00000019a01b7209 */ /* 0x000fe20007810000 */
[-CC-:B------:R-:W-:Y:S01]  /*7540*/  FFMA.FTZ R80, R80, R15.reuse, -R31.reuse ;  /* 0x0000000f50507223 */ /* 0x180fe2000001081f */
[----:B------:R-:W-:Y:S01]  /*7550*/  FSEL R188, R37, -INF , !P5 ;  /* 0xff80000025bc7808 */ /* 0x000fe20006800000 */
[--C-:B------:R-:W-:Y:S01]  /*7560*/  FFMA.FTZ R37, R186, R15, -R31.reuse ;  /* 0x0000000fba257223 */ /* 0x100fe2000001081f */
[----:B------:R-:W-:Y:S01]  /*7570*/  FMNMX.FTZ R27, R164, R27, !PT ;  /* 0x0000001ba41b7209 */ /* 0x000fe20007810000 */
[----:B------:R1:W-:Y:S01]  /*7580*/  MUFU.EX2 R25, R33 ;  /* 0x0000002100197308 */ /* 0x0003e20000000800 */
[----:B------:R-:W-:Y:S01]  /*7590*/  ISETP.GT.AND P5, PT, R47, 0x50, P4 ;  /* 0x000000502f00780c */ /* 0x000fe200027a4270 */
[--C-:B------:R-:W-:Y:S01]  /*75a0*/  FFMA.FTZ R70, R70, R15, -R31.reuse ;  /* 0x0000000f46467223 */ /* 0x100fe2000001081f */
[----:B------:R-:W-:Y:S01]  /*75b0*/  FMNMX.FTZ R27, R166, R27, !PT ;  /* 0x0000001ba61b7209 */ /* 0x000fe20007810000 */
[-CC-:B------:R-:W-:Y:S01]  /*75c0*/  FFMA.FTZ R22, R59, R15.reuse, -R31.reuse ;  /* 0x0000000f3b167223 */ /* 0x180fe2000001081f */
[----:B------:R-:W-:Y:S01]  /*75d0*/  ISETP.LT.OR P5, PT, R45, 0x51, P5 ;  /* 0x000000512d00780c */ /* 0x000fe20002fa1670 */
[--C-:B------:R-:W-:Y:S01]  /*75e0*/  FFMA.FTZ R21, R196, R15, -R31.reuse ;  /* 0x0000000fc4157223 */ /* 0x100fe2000001081f */
[----:B------:R-:W-:Y:S01]  /*75f0*/  FMNMX.FTZ R27, R168, R27, !PT ;  /* 0x0000001ba81b7209 */ /* 0x000fe20007810000 */
[--C-:B------:R-:W-:Y:S01]  /*7600*/  FFMA.FTZ R23, R194, R15, -R31.reuse ;  /* 0x0000000fc2177223 */ /* 0x100fe2000001081f */
[----:B------:R-:W-:Y:S01]  /*7610*/  FSEL R190, R40, -INF , !P5 ;  /* 0xff80000028be7808 */ /* 0x000fe20006800000 */
[----:B------:R-:W-:Y:S01]  /*7620*/  MUFU.EX2 R22, R22 ;  /* 0x0000001600167308 */ /* 0x000fe20000000800 */
[----:B0-----:R-:W-:Y:S01]  /*7630*/  FMNMX.FTZ R29, R170, R27, !PT ;  /* 0x0000001baa1d7209 */ /* 0x001fe20007810000 */
[-CC-:B------:R-:W-:Y:S01]  /*7640*/  FFMA.FTZ R184, R184, R15.reuse, -R31.reuse ;  /* 0x0000000fb8b87223 */ /* 0x180fe2000001081f */
[----:B------:R-:W-:Y:S01]  /*7650*/  ISETP.GT.AND P5, PT, R47, 0x51, P4 ;  /* 0x000000512f00780c */ /* 0x000fe200027a4270 */
[--C-:B------:R-:W-:Y:S01]  /*7660*/  FFMA.FTZ R162, R162, R15, -R31.reuse ;  /* 0x0000000fa2a27223 */ /* 0x100fe2000001081f */
[----:B------:R-:W-:Y:S01]  /*7670*/  FMNMX.FTZ R29, R172, R29, !PT ;  /* 0x0000001dac1d7209 */ /* 0x000fe20007810000 */
[--C-:B------:R-:W-:Y:S01]  /*7680*/  FFMA.FTZ R154, R154, R15, -R31.reuse ;  /* 0x0000000f9a9a7223 */ /* 0x100fe2000001081f */
[----:B------:R-:W-:Y:S01]  /*7690*/  ISETP.LT.OR P5, PT, R45, 0x52, P5 ;  /* 0x000000522d00780c */ /* 0x000fe20002fa1670 */
[----:B------:R0:W-:Y:S01]  /*76a0*/  MUFU.EX2 R40, R35 ;  /* 0x0000002300287308 */ /* 0x0001e20000000800 */
[----:B------:R-:W-:Y:S01]  /*76b0*/  FMNMX.FTZ R29, R174, R29, !PT ;  /* 0x0000001dae1d7209 */ /* 0x000fe20007810000 */
[-CC-:B------:R-:W-:Y:S01]  /*76c0*/  FFMA.FTZ R84, R84, R15.reuse, -R31.reuse ;  /* 0x0000000f54547223 */ /* 0x180fe2000001081f */
[----:B------:R-:W-:Y:S01]  /*76d0*/  FSEL R186, R39, -INF , !P5 ;  /* 0xff80000027ba7808 */ /* 0x000fe20006800000 */
[--C-:B------:R-:W-:Y:S01]  /*76e0*/  FFMA.FTZ R78, R78, R15, -R31.reuse ;  /* 0x0000000f4e4e7223 */ /* 0x100fe2000001081f */
[----:B------:R-:W-:Y:S01]  /*76f0*/  FMNMX.FTZ R29, R26, R29, !PT ;  /* 0x0000001d1a1d7209 */ /* 0x000fe20007810000 */
[--C-:B------:R-:W-:Y:S01]  /*7700*/  FFMA.FTZ R74, R74, R15, -R31.reuse ;  /* 0x0000000f4a4a7223 */ /* 0x100fe2000001081f */
[----:B------:R-:W-:Y:S01]  /*7710*/  ISETP.GT.AND P5, PT, R47, 0x58, P4 ;  /* 0x000000582f00780c */ /* 0x000fe200027a4270 */
[----:B------:R3:W-:Y:S01]  /*7720*/  MUFU.EX2 R27, R37 ;  /* 0x00000025001b7308 */ /* 0x0007e20000000800 */
[----:B-1----:R-:W-:Y:S01]  /*7730*/  FMNMX.FTZ R33, R176, R29, !PT ;  /* 0x0000001db0217209 */ /* 0x002fe20007810000 */
[-CC-:B0-----:R-:W-:Y:S01]  /*7740*/  FFMA.FTZ R35, R158, R15.reuse, -R31.reuse ;  /* 0x0000000f9e237223 */ /* 0x181fe2000001081f */
[----:B------:R-:W-:Y:S01]  /*7750*/  ISETP.LT.OR P5, PT, R45, 0x59, P5 ;  /* 0x000000592d00780c */ /* 0x000fe20002fa1670 */
[--C-:B------:R-:W-:Y:S01]  /*7760*/  FFMA.FTZ R60, R60, R15, -R31.reuse ;  /* 0x0000000f3c3c7223 */ /* 0x100fe2000001081f */
[----:B------:R-:W-:Y:S01]  /*7770*/  FMNMX.FTZ R33, R178, R33, !PT ;  /* 0x00000021b2217209 */ /* 0x000fe20007810000 */
[--C-:B------:R-:W-:Y:S01]  /*7780*/  FFMA.FTZ R58, R58, R15, -R31.reuse ;  /* 0x0000000f3a3a7223 */ /* 0x100fe2000001081f */
[----:B------:R-:W-:Y:S01]  /*7790*/  FSEL R42, R42, -INF , !P5 ;  /* 0xff8000002a2a7808 */ /* 0x000fe20006800000 */
[----:B------:R0:W-:Y:S01]  /*77a0*/  MUFU.EX2 R29, R35 ;  /* 0x00000023001d7308 */ /* 0x0001e20000000800 */
[----:B------:R-:W-:Y:S01]  /*77b0*/  FMNMX.FTZ R33, R28, R33, !PT ;  /* 0x000000211c217209 */ /* 0x000fe20007810000 */
[-CC-:B---3--:R-:W-:Y:S01]  /*77c0*/  FFMA.FTZ R37, R156, R15.reuse, -R31.reuse ;  /* 0x0000000f9c257223 */ /* 0x188fe2000001081f */
[----:B------:R-:W-:Y:S01]  /*77d0*/  ISETP.GT.AND P5, PT, R47, 0x59, P4 ;  /* 0x000000592f00780c */ /* 0x000fe200027a4270 */
[----:B------:R-:W-:Y:S01]  /*77e0*/  FFMA.FTZ R52, R52, R15, -R31 ;  /* 0x0000000f34347223 */ /* 0x000fe2000001081f */
[----:B------:R-:W-:-:S02]  /*77f0*/  FMNMX.FTZ R33, R30, R33, !PT ;  /* 0x000000211e217209 */ /* 0x000fc40007810000 */
[----:B------:R-:W-:Y:S01]  /*7800*/  ISETP.LT.OR P5, PT, R45, 0x5a, P5 ;  /* 0x0000005a2d00780c */ /* 0x000fe20002fa1670 */
[----:B------:R-:W-:Y:S01]  /*7810*/  MUFU.EX2 R21, R21 ;  /* 0x0000001500157308 */ /* 0x000fe20000000800 */
[----:B0-----:R-:W-:Y:S02]  /*7820*/  FMNMX.FTZ R35, R180, R33, !PT ;  /* 0x00000021b4237209 */ /* 0x001fe40007810000 */
[----:B------:R-:W-:Y:S02]  /*7830*/  FSEL R158, R41, -INF , !P5 ;  /* 0xff800000299e7808 */ /* 0x000fe40006800000 */
[----:B------:R-:W-:Y:S02]  /*7840*/  ISETP.GT.AND P5, PT, R47, 0x60, P4 ;  /* 0x000000602f00780c */ /* 0x000fe400027a4270 */
[----:B------:R-:W-:Y:S01]  /*7850*/  FMNMX.FTZ R35, R32, R35, !PT ;  /* 0x0000002320237209 */ /* 0x000fe20007810000 */
[----:B------:R0:W-:Y:S01]  /*7860*/  MUFU.EX2 R33, R37 ;  /* 0x0000002500217308 */ /* 0x0001e20000000800 */
[----:B------:R-:W-:-:S02]  /*7870*/  ISETP.LT.OR P5, PT, R45, 0x61, P5 ;  /* 0x000000612d00780c */ /* 0x000fc40002fa1670 */
[----:B------:R-:W-:Y:S02]  /*7880*/  FMNMX.FTZ R35, R24, R35, !PT ;  /* 0x0000002318237209 */ /* 0x000fe40007810000 */
[----:B------:R-:W-:Y:S01]  /*7890*/  FSEL R156, R43, -INF , !P5 ;  /* 0xff8000002b9c7808 */ /* 0x000fe20006800000 */
[----:B------:R-:W-:Y:S01]  /*78a0*/  FFMA.FTZ R43, R86, R15, -R31 ;  /* 0x0000000f562b7223 */ /* 0x000fe2000001081f */
[----:B------:R-:W-:Y:S01]  /*78b0*/  ISETP.GT.AND P5, PT, R47, 0x61, P4 ;  /* 0x000000612f00780c */ /* 0x000fe200027a4270 */
[----:B------:R-:W-:Y:S01]  /*78c0*/  MUFU.EX2 R23, R23 ;  /* 0x0000001700177308 */ /* 0x000fe20000000800 */
[----:B------:R-:W-:Y:S02]  /*78d0*/  FMNMX.FTZ R35, R36, R35, !PT ;  /* 0x0000002324237209 */ /* 0x000fe40007810000 */
[----:B------:R-:W-:Y:S02]  /*78e0*/  ISETP.LT.OR P5, PT, R45, 0x62, P5 ;  /* 0x000000622d00780c */ /* 0x000fe40002fa1670 */
[----:B0-----:R-:W-:-:S02]  /*78f0*/  FMNMX.FTZ R37, R182, R35, !PT ;  /* 0x00000023b6257209 */ /* 0x001fc40007810000 */
[----:B------:R-:W-:Y:S01]  /*7900*/  FSEL R46, R46, -INF , !P5 ;  /* 0xff8000002e2e7808 */ /* 0x000fe20006800000 */
[----:B------:R0:W-:Y:S01]  /*7910*/  MUFU.EX2 R35, R152 ;  /* 0x0000009800237308 */ /* 0x0001e20000000800 */
[----:B------:R-:W-:Y:S02]  /*7920*/  ISETP.GT.AND P5, PT, R47, 0x68, P4 ;  /* 0x000000682f00780c */ /* 0x000fe400027a4270 */
[----:B------:R-:W-:Y:S02]  /*7930*/  FMNMX.FTZ R37, R38, R37, !PT ;  /* 0x0000002526257209 */ /* 0x000fe40007810000 */
[----:B------:R-:W-:Y:S02]  /*7940*/  ISETP.LT.OR P5, PT, R45, 0x69, P5 ;  /* 0x000000692d00780c */ /* 0x000fe40002fa1670 */
[----:B------:R-:W-:Y:S01]  /*7950*/  FMNMX.FTZ R37, R188, R37, !PT ;  /* 0x00000025bc257209 */ /* 0x000fe20007810000 */
[----:B------:R-:W-:Y:S01]  /*7960*/  MUFU.EX2 R184, R184 ;  /* 0x000000b800b87308 */ /* 0x000fe20000000800 */
[----:B------:R-:W-:Y:S01]  /*7970*/  FSEL R48, R48, -INF , !P5 ;  /* 0xff80000030307808 */ /* 0x000fe20006800000 */
[----:B0-----:R-:W-:Y:S01]  /*7980*/  FFMA.FTZ R152, R82, R15, -R31 ;  /* 0x0000000f52987223 */ /* 0x001fe2000001081f */
[----:B------:R-:W-:-:S02]  /*7990*/  FMNMX.FTZ R37, R190, R37, !PT ;  /* 0x00000025be257209 */ /* 0x000fc40007810000 */
[----:B------:R-:W-:Y:S02]  /*79a0*/  ISETP.GT.AND P5, PT, R47, 0x69, P4 ;  /* 0x000000692f00780c */ /* 0x000fe400027a4270 */
[----:B------:R-:W-:Y:S01]  /*79b0*/  FMNMX.FTZ R39, R186, R37, !PT ;  /* 0x00000025ba277209 */ /* 0x000fe20007810000 */
[----:B------:R-:W-:Y:S01]  /*79c0*/  MUFU.EX2 R162, R162 ;  /* 0x000000a200a27308 */ /* 0x000fe20000000800 */
[----:B------:R-:W-:Y:S02]  /*79d0*/  ISETP.LT.OR P5, PT, R45, 0x6a, P5 ;  /* 0x0000006a2d00780c */ /* 0x000fe40002fa1670 */
[----:B------:R-:W-:Y:S02]  /*79e0*/  FMNMX.FTZ R39, R42, R39, !PT ;  /* 0x000000272a277209 */ /* 0x000fe40007810000 */
[----:B------:R-:W-:Y:S02]  /*79f0*/  FSEL R86, R49, -INF , !P5 ;  /* 0xff80000031567808 */ /* 0x000fe40006800000 */
[----:B------:R-:W-:Y:S01]  /*7a00*/  ISETP.GT.AND P5, PT, R47, 0x70, P4 ;  /* 0x000000702f00780c */ /* 0x000fe200027a4270 */
[----:B------:R0:W-:Y:S01]  /*7a10*/  MUFU.EX2 R37, R43 ;  /* 0x0000002b00257308 */ /* 0x0001e20000000800 */
[----:B------:R-:W-:-:S02]  /*7a20*/  FMNMX.FTZ R39, R158, R39, !PT ;  /* 0x000000279e277209 */ /* 0x000fc40007810000 */
[----:B------:R-:W-:Y:S02]  /*7a30*/  ISETP.LT.OR P5, PT, R45, 0x71, P5 ;  /* 0x000000712d00780c */ /* 0x000fe40002fa1670 */
[----:B------:R-:W-:Y:S02]  /*7a40*/  FMNMX.FTZ R39, R156, R39, !PT ;  /* 0x000000279c277209 */ /* 0x000fe40007810000 */
[----:B------:R-:W-:Y:S01]  /*7a50*/  FSEL R82, R51, -INF , !P5 ;  /* 0xff80000033527808 */ /* 0x000fe20006800000 */
[----:B------:R-:W-:-:S01]  /*7a60*/  FFMA.FTZ R51, R56, R15, -R31 ;  /* 0x0000000f38337223 */ /* 0x000fc2000001081f */
[----:B------:R-:W-:Y:S01]  /*7a70*/  ISETP.GT.AND P5, PT, R47, 0x71, P4 ;  /* 0x000000712f00780c */ /* 0x000fe200027a4270 */
[----:B------:R-:W-:-:S01]  /*7a80*/  FFMA.FTZ R56, R44, R15, -R31 ;  /* 0x0000000f2c387223 */ /* 0x000fc2000001081f */
[----:B------:R-:W-:Y:S01]  /*7a90*/  FMNMX.FTZ R41, R46, R39, !PT ;  /* 0x000000272e297209 */ /* 0x000fe20007810000 */
[----:B------:R-:W-:Y:S01]  /*7aa0*/  MUFU.EX2 R154, R154 ;  /* 0x0000009a009a7308 */ /* 0x000fe20000000800 */
[----:B------:R-:W-:-:S02]  /*7ab0*/  ISETP.LT.OR P5, PT, R45, 0x72, P5 ;  /* 0x000000722d00780c */ /* 0x000fc40002fa1670 */
[----:B------:R-:W-:Y:S02]  /*7ac0*/  FMNMX.FTZ R41, R48, R41, !PT ;  /* 0x0000002930297209 */ /* 0x000fe40007810000 */
[----:B------:R-:W-:Y:S02]  /*7ad0*/  FSEL R50, R50, -INF , !P5 ;  /* 0xff80000032327808 */ /* 0x000fe40006800000 */
[C---:B------:R-:W-:Y:S01]  /*7ae0*/  ISETP.GT.AND P5, PT, R47.reuse, 0x78, P4 ;  /* 0x000000782f00780c */ /* 0x040fe200027a4270 */
[----:B------:R1:W-:Y:S01]  /*7af0*/  MUFU.EX2 R39, R80 ;  /* 0x0000005000277308 */ /* 0x0003e20000000800 */
[----:B------:R-:W-:Y:S02]  /*7b00*/  FMNMX.FTZ R41, R86, R41, !PT ;  /* 0x0000002956297209 */ /* 0x000fe40007810000 */
[----:B------:R-:W-:Y:S01]  /*7b10*/  ISETP.GT.AND P4, PT, R47, 0x79, P4 ;  /* 0x000000792f00780c */ /* 0x000fe20002784270 */
[----:B------:R-:W-:-:S01]  /*7b20*/  FFMA.FTZ R47, R64, R15, -R31 ;  /* 0x0000000f402f7223 */ /* 0x000fc2000001081f */
[----:B------:R-:W-:-:S02]  /*7b30*/  ISETP.LT.OR P5, PT, R45, 0x79, P5 ;  /* 0x000000792d00780c */ /* 0x000fc40002fa1670 */
[----:B------:R-:W-:Y:S01]  /*7b40*/  FMNMX.FTZ R41, R82, R41, !PT ;  /* 0x0000002952297209 */ /* 0x000fe20007810000 */
[----:B------:R-:W-:Y:S01]  /*7b50*/  MUFU.EX2 R84, R84 ;  /* 0x0000005400547308 */ /* 0x000fe20000000800 */
[----:B------:R-:W-:Y:S01]  /*7b60*/  ISETP.LT.OR P4, PT, R45, 0x7a, P4 ;  /* 0x0000007a2d00780c */ /* 0x000fe20002781670 */
[----:B------:R-:W-:Y:S01]  /*7b70*/  FFMA.FTZ R45, R76, R15, -R31 ;  /* 0x0000000f4c2d7223 */ /* 0x000fe2000001081f */
[----:B------:R-:W-:Y:S02]  /*7b80*/  FSEL R54, R54, -INF , !P5 ;  /* 0xff80000036367808 */ /* 0x000fe40006800000 */
[----:B0-----:R-:W-:Y:S02]  /*7b90*/  FMNMX.FTZ R43, R50, R41, !PT ;  /* 0x00000029322b7209 */ /* 0x001fe40007810000 */
[----:B--2---:R-:W-:Y:S01]  /*7ba0*/  FSEL R76, R55, -INF , !P4 ;  /* 0xff800000374c7808 */ /* 0x004fe20006000000 */
[----:B------:R-:W-:Y:S01]  /*7bb0*/  MUFU.EX2 R41, R45 ;  /* 0x0000002d00297308 */ /* 0x000fe20000000800 */
[----:B------:R-:W-:-:S02]  /*7bc0*/  FMNMX.FTZ R43, R54, R43, !PT ;  /* 0x0000002b362b7209 */ /* 0x000fc40007810000 */
[----:B------:R-:W-:Y:S02]  /*7bd0*/  FSEL R55, R20, RZ, P6 ;  /* 0x000000ff14377208 */ /* 0x000fe40003000000 */
[----:B------:R-:W-:Y:S01]  /*7be0*/  FMNMX.FTZ R49, R76, R43, !PT ;  /* 0x0000002b4c317209 */ /* 0x000fe20007810000 */
[-CC-:B------:R-:W-:Y:S01]  /*7bf0*/  FFMA.FTZ R43, R66, R15.reuse, -R31.reuse ;  /* 0x0000000f422b7223 */ /* 0x180fe2000001081f */
[----:B------:R-:W-:-:S01]  /*7c00*/  FFMA.FTZ R66, R68, R15, -R31 ;  /* 0x0000000f44427223 */ /* 0x000fc2000001081f */
[----:B------:R0:W-:Y:S01]  /*7c10*/  MUFU.EX2 R45, R70 ;  /* 0x00000046002d7308 */ /* 0x0001e20000000800 */
[----:B------:R-:W-:-:S01]  /*7c20*/  FADD.FTZ R10, -R55, R10 ;  /* 0x0000000a370a7221 */ /* 0x000fc20000010100 */
[----:B-1----:R-:W1:Y:S01]  /*7c30*/  SHFL.BFLY PT, R80, R49, 0x2, 0x1f ;  /* 0x0c401f0031507f89 */ /* 0x002e6200000e0000 */
[----:B------:R-:W-:-:S02]  /*7c40*/  FFMA.FTZ R68, R72, R15, -R31 ;  /* 0x0000000f48447223 */ /* 0x000fc4000001081f */
[----:B------:R-:W-:-:S03]  /*7c50*/  FMUL.FTZ R55, R10, R15 ;  /* 0x0000000f0a377220 */ /* 0x000fc60000410000 */
[----:B------:R-:W-:Y:S08]  /*7c60*/  MUFU.EX2 R152, R152 ;  /* 0x0000009800987308 */ /* 0x000ff00000000800 */
[----:B------:R-:W2:Y:S08]  /*7c70*/  MUFU.EX2 R55, R55 ;  /* 0x0000003700377308 */ /* 0x000eb00000000800 */
[----:B------:R-:W-:Y:S01]  /*7c80*/  MUFU.EX2 R78, R78 ;  /* 0x0000004e004e7308 */ /* 0x000fe20000000800 */
[----:B-1----:R-:W-:Y:S01]  /*7c90*/  FMNMX.FTZ R80, R49, R80, !PT ;  /* 0x0000005031507209 */ /* 0x002fe20007810000 */
[-CC-:B------:R-:W-:Y:S01]  /*7ca0*/  FFMA.FTZ R49, R62, R15.reuse, -R31.reuse ;  /* 0x0000000f3e317223 */ /* 0x180fe2000001081f */
[----:B------:R-:W-:-:S03]  /*7cb0*/  FFMA.FTZ R31, R34, R15, -R31 ;  /* 0x0000000f221f7223 */ /* 0x000fc6000001081f */
[----:B------:R-:W1:Y:S02]  /*7cc0*/  SHFL.BFLY PT, R53, R80, 0x1, 0x1f ;  /* 0x0c201f0050357f89 */ /* 0x000e6400000e0000 */
[----:B------:R-:W-:Y:S08]  /*7cd0*/  MUFU.EX2 R74, R74 ;  /* 0x0000004a004a7308 */ /* 0x000ff00000000800 */
[----:B------:R-:W-:Y:S08]  /*7ce0*/  MUFU.EX2 R43, R43 ;  /* 0x0000002b002b7308 */ /* 0x000ff00000000800 */
[----:B------:R-:W-:Y:S01]  /*7cf0*/  MUFU.EX2 R66, R66 ;  /* 0x0000004200427308 */ /* 0x000fe20000000800 */
[----:B-1----:R-:W-:-:S07]  /*7d00*/  FMNMX.FTZ R44, R80, R53, !PT ;  /* 0x00000035502c7209 */ /* 0x002fce0007810000 */
[----:B------:R-:W-:Y:S01]  /*7d10*/  MUFU.EX2 R68, R68 ;  /* 0x0000004400447308 */ /* 0x000fe20000000800 */
[C---:B------:R-:W-:Y:S01]  /*7d20*/  FSETP.NEU.FTZ.AND P4, PT, R44.reuse, -INF , PT ;  /* 0xff8000002c00780b */ /* 0x040fe20003f9d000 */
[----:B------:R-:W-:-:S03]  /*7d30*/  FFMA.FTZ R53, R44, R15, -8 ;  /* 0xc10000002c357423 */ /* 0x000fc6000001000f */
[----:B0-----:R-:W-:-:S03]  /*7d40*/  FSEL R70, R44, RZ, P4 ;  /* 0x000000ff2c467208 */ /* 0x001fc60002000000 */
[----:B------:R-:W-:Y:S01]  /*7d50*/  MUFU.EX2 R47, R47 ;  /* 0x0000002f002f7308 */ /* 0x000fe20000000800 */
[----:B------:R-:W-:Y:S01]  /*7d60*/  FSEL R53, R53, RZ, P4 ;  /* 0x000000ff35357208 */ /* 0x000fe20002000000 */
[----:B------:R-:W-:-:S04]  /*7d70*/  FADD.FTZ R70, -R70, R11 ;  /* 0x0000000b46467221 */ /* 0x000fc80000010100 */
[-CC-:B------:R-:W-:Y:S01]  /*7d80*/  FFMA.FTZ R72, R32, R15.reuse, -R53.reuse ;  /* 0x0000000f20487223 */ /* 0x180fe20000010835 */
[----:B------:R-:W-:-:S01]  /*7d90*/  FFMA.FTZ R57, R192, R15, -R53 ;  /* 0x0000000fc0397223 */ /* 0x000fc20000010835 */
[-C--:B------:R-:W-:Y:S01]  /*7da0*/  FMUL.FTZ R32, R70, R15.reuse ;  /* 0x0000000f46207220 */ /* 0x080fe20000410000 */
        /* <DEDUP_REMOVED lines=8> */
[----:B--2---:R-:W-:Y:S01]  /*7e30*/  FFMA.FTZ R36, R55, R5, R22 ;  /* 0x0000000537247223 */ /* 0x004fe20000010016 */
[----:B------:R-:W-:-:S01]  /*7e40*/  FFMA.FTZ R63, R172, R15, -R53 ;  /* 0x0000000fac3f7223 */ /* 0x000fc20000010835 */
[-CC-:B------:R-:W-:Y:S01]  /*7e50*/  FFMA.FTZ R64, R174, R15.reuse, -R53.reuse ;  /* 0x0000000fae407223 */ /* 0x180fe20000010835 */
[----:B------:R-:W-:-:S01]  /*7e60*/  FFMA.FTZ R26, R26, R15, -R53 ;  /* 0x0000000f1a1a7223 */ /* 0x000fc20000010835 */
[----:B------:R-:W0:Y:S01]  /*7e70*/  MUFU.EX2 R32, R32 ;  /* 0x0000002000207308 */ /* 0x000e220000000800 */
[----:B------:R-:W-:-:S01]  /*7e80*/  FADD.FTZ R36, R21, R36 ;  /* 0x0000002415247221 */ /* 0x000fc20000010000 */
[-CC-:B------:R-:W-:Y:S01]  /*7e90*/  FFMA.FTZ R65, R176, R15.reuse, -R53.reuse ;  /* 0x0000000fb0417223 */ /* 0x180fe20000010835 */
[----:B------:R-:W-:-:S01]  /*7ea0*/  FFMA.FTZ R67, R178, R15, -R53 ;  /* 0x0000000fb2437223 */ /* 0x000fc20000010835 */
[----:B------:R-:W-:Y:S01]  /*7eb0*/  FFMA.FTZ R28, R28, R15, -R53 ;  /* 0x0000000f1c1c7223 */ /* 0x000fe20000010835 */
[----:B------:R-:W-:-:S01]  /*7ec0*/  FADD.FTZ R73, R23, R36 ;  /* 0x0000002417497221 */ /* 0x000fc20000010000 */
        /* <DEDUP_REMOVED lines=19> */
[----:B-1----:R-:W-:-:S07]  /*8000*/  FADD.FTZ R5, R10, R5 ;  /* 0x000000050a057221 */ /* 0x002fce0000010000 */
[----:B------:R-:W1:Y:S01]  /*8010*/  MUFU.EX2 R61, R61 ;  /* 0x0000003d003d7308 */ /* 0x000e620000000800 */
[----:B--2---:R-:W-:-:S07]  /*8020*/  FADD.FTZ R4, R34, R5 ;  /* 0x0000000522047221 */ /* 0x004fce0000010000 */
[----:B------:R-:W2:Y:S01]  /*8030*/  MUFU.EX2 R62, R62 ;  /* 0x0000003e003e7308 */ /* 0x000ea20000000800 */
[----:B0-----:R-:W-:-:S07]  /*8040*/  FADD.FTZ R4, R59, R4 ;  /* 0x000000043b047221 */ /* 0x001fce0000010000 */
[----:B------:R-:W0:Y:S08]  /*8050*/  MUFU.EX2 R63, R63 ;  /* 0x0000003f003f7308 */ /* 0x000e300000000800 */
[----:B------:R3:W-:Y:S08]  /*8060*/  MUFU.EX2 R11, R72 ;  /* 0x00000048000b7308 */ /* 0x0007f00000000800 */
[----:B------:R-:W4:Y:S01]  /*8070*/  MUFU.EX2 R64, R64 ;  /* 0x0000004000407308 */ /* 0x000f220000000800 */
[----:B---3--:R-:W-:-:S01]  /*8080*/  FADD.FTZ R72, R14, R73 ;  /* 0x000000490e487221 */ /* 0x008fc20000010000 */
[----:B-1----:R-:W-:-:S03]  /*8090*/  FADD.FTZ R73, R61, R4 ;  /* 0x000000043d497221 */ /* 0x002fc60000010000 */
[----:B------:R-:W-:Y:S01]  /*80a0*/  FADD.FTZ R5, R25, R72 ;  /* 0x0000004819057221 */ /* 0x000fe20000010000 */
[----:B--2---:R-:W-:-:S01]  /*80b0*/  FADD.FTZ R72, R62, R73 ;  /* 0x000000493e487221 */ /* 0x004fc20000010000 */
[----:B------:R-:W-:Y:S01]  /*80c0*/  FFMA.FTZ R73, R186, R15, -R53 ;  /* 0x0000000fba497223 */ /* 0x000fe20000010835 */
[----:B------:R-:W1:Y:S01]  /*80d0*/  MUFU.EX2 R26, R26 ;  /* 0x0000001a001a7308 */ /* 0x000e620000000800 */
[----:B------:R-:W-:-:S01]  /*80e0*/  FADD.FTZ R4, R40, R5 ;  /* 0x0000000528047221 */ /* 0x000fc20000010000 */
[----:B0-----:R-:W-:Y:S01]  /*80f0*/  FADD.FTZ R77, R63, R72 ;  /* 0x000000483f4d7221 */ /* 0x001fe20000010000 */
[----:B------:R-:W-:-:S02]  /*8100*/  FFMA.FTZ R53, R76, R15, -R53 ;  /* 0x0000000f4c357223 */ /* 0x000fc40000010835 */
[----:B------:R-:W-:-:S03]  /*8110*/  FADD.FTZ R5, R27, R4 ;  /* 0x000000041b057221 */ /* 0x000fc60000010000 */
[----:B------:R-:W0:Y:S01]  /*8120*/  MUFU.EX2 R65, R65 ;  /* 0x0000004100417308 */ /* 0x000e220000000800 */
[----:B------:R-:W-:-:S01]  /*8130*/  FADD.FTZ R4, R184, R5 ;  /* 0x00000005b8047221 */ /* 0x000fc20000010000 */
[----:B----4-:R-:W-:-:S03]  /*8140*/  FADD.FTZ R77, R64, R77 ;  /* 0x0000004d404d7221 */ /* 0x010fc60000010000 */
[----:B------:R-:W-:-:S03]  /*8150*/  FADD.FTZ R5, R29, R4 ;  /* 0x000000041d057221 */ /* 0x000fc60000010000 */
[----:B------:R-:W2:Y:S01]  /*8160*/  MUFU.EX2 R67, R67 ;  /* 0x0000004300437308 */ /* 0x000ea20000000800 */
[----:B-1----:R-:W-:-:S01]  /*8170*/  FADD.FTZ R4, R26, R77 ;  /* 0x0000004d1a047221 */ /* 0x002fc20000010000 */
[----:B------:R-:W-:-:S04]  /*8180*/  FADD.FTZ R72, R162, R5 ;  /* 0x00000005a2487221 */ /* 0x000fc80000010000 */
[----:B------:R-:W-:Y:S02]  /*8190*/  FADD.FTZ R5, R33, R72 ;  /* 0x0000004821057221 */ /* 0x000fe40000010000 */
[----:B------:R-:W1:Y:S01]  /*81a0*/  MUFU.EX2 R28, R28 ;  /* 0x0000001c001c7308 */ /* 0x000e620000000800 */
[----:B0-----:R-:W-:-:S07]  /*81b0*/  FADD.FTZ R4, R65, R4 ;  /* 0x0000000441047221 */ /* 0x001fce0000010000 */
[----:B------:R-:W0:Y:S01]  /*81c0*/  MUFU.EX2 R30, R30 ;  /* 0x0000001e001e7308 */ /* 0x000e220000000800 */
[----:B--2---:R-:W-:-:S01]  /*81d0*/  FADD.FTZ R77, R67, R4 ;  /* 0x00000004434d7221 */ /* 0x004fc20000010000 */
[----:B------:R-:W-:-:S04]  /*81e0*/  FADD.FTZ R4, R154, R5 ;  /* 0x000000059a047221 */ /* 0x000fc80000010000 */
[----:B------:R-:W-:Y:S02]  /*81f0*/  FADD.FTZ R5, R35, R4 ;  /* 0x0000000423057221 */ /* 0x000fe40000010000 */
[----:B------:R-:W2:Y:S01]  /*8200*/  MUFU.EX2 R69, R69 ;  /* 0x0000004500457308 */ /* 0x000ea20000000800 */
[----:B-1----:R-:W-:-:S07]  /*8210*/  FADD.FTZ R77, R28, R77 ;  /* 0x0000004d1c4d7221 */ /* 0x002fce0000010000 */
[----:B------:R-:W1:Y:S01]  /*8220*/  MUFU.EX2 R70, R70 ;  /* 0x0000004600467308 */ /* 0x000e620000000800 */
[----:B0-----:R-:W-:-:S07]  /*8230*/  FADD.FTZ R4, R30, R77 ;  /* 0x0000004d1e047221 */ /* 0x001fce0000010000 */
[----:B------:R-:W0:Y:S01]  /*8240*/  MUFU.EX2 R24, R24 ;  /* 0x0000001800187308 */ /* 0x000e220000000800 */
[----:B--2---:R-:W-:-:S04]  /*8250*/  FADD.FTZ R4, R69, R4 ;  /* 0x0000000445047221 */ /* 0x004fc80000010000 */
[----:B------:R-:W-:-:S03]  /*8260*/  FADD.FTZ R77, R11, R4 ;  /* 0x000000040b4d7221 */ /* 0x000fc60000010000 */
[----:B------:R2:W-:Y:S01]  /*8270*/  MUFU.EX2 R79, R42 ;  /* 0x0000002a004f7308 */ /* 0x0005e20000000800 */
[----:B-1----:R-:W-:-:S07]  /*8280*/  FADD.FTZ R77, R70, R77 ;  /* 0x0000004d464d7221 */ /* 0x002fce0000010000 */
[----:B------:R-:W1:Y:S01]  /*8290*/  MUFU.EX2 R71, R71 ;  /* 0x0000004700477308 */ /* 0x000e620000000800 */
[----:B--2---:R-:W-:-:S04]  /*82a0*/  FADD.FTZ R42, R84, R5 ;  /* 0x00000005542a7221 */ /* 0x004fc80000010000 */
[----:B------:R-:W-:-:S03]  /*82b0*/  FADD.FTZ R5, R37, R42 ;  /* 0x0000002a25057221 */ /* 0x000fc60000010000 */
[----:B------:R-:W2:Y:S01]  /*82c0*/  MUFU.EX2 R38, R38 ;  /* 0x0000002600267308 */ /* 0x000ea20000000800 */
[----:B------:R-:W-:-:S04]  /*82d0*/  FADD.FTZ R4, R152, R5 ;  /* 0x0000000598047221 */ /* 0x000fc80000010000 */
[----:B------:R-:W-:Y:S01]  /*82e0*/  FADD.FTZ R5, R39, R4 ;  /* 0x0000000427057221 */ /* 0x000fe20000010000 */
[----:B0-----:R-:W-:-:S02]  /*82f0*/  FADD.FTZ R4, R24, R77 ;  /* 0x0000004d18047221 */ /* 0x001fc40000010000 */
[----:B------:R-:W0:Y:S01]  /*8300*/  MUFU.EX2 R75, R75 ;  /* 0x0000004b004b7308 */ /* 0x000e220000000800 */
[----:B------:R-:W-:-:S01]  /*8310*/  FADD.FTZ R42, R78, R5 ;  /* 0x000000054e2a7221 */ /* 0x000fc20000010000 */
[----:B-1----:R-:W-:-:S03]  /*8320*/  FADD.FTZ R5, R71, R4 ;  /* 0x0000000447057221 */ /* 0x002fc60000010000 */
[----:B------:R-:W-:-:S03]  /*8330*/  FADD.FTZ R77, R41, R42 ;  /* 0x0000002a294d7221 */ /* 0x000fc60000010000 */
[----:B------:R-:W1:Y:S01]  /*8340*/  MUFU.EX2 R36, R36 ;  /* 0x0000002400247308 */ /* 0x000e620000000800 */
[----:B--2---:R-:W-:-:S01]  /*8350*/  FADD.FTZ R4, R38, R5 ;  /* 0x0000000526047221 */ /* 0x004fc20000010000 */
[----:B------:R-:W-:-:S04]  /*8360*/  FADD.FTZ R42, R74, R77 ;  /* 0x0000004d4a2a7221 */ /* 0x000fc80000010000 */
[----:B------:R-:W-:Y:S02]  /*8370*/  FADD.FTZ R77, R43, R42 ;  /* 0x0000002a2b4d7221 */ /* 0x000fe40000010000 */
[----:B------:R-:W2:Y:S01]  /*8380*/  MUFU.EX2 R73, R73 ;  /* 0x0000004900497308 */ /* 0x000ea20000000800 */
[----:B0-----:R-:W-:-:S01]  /*8390*/  FADD.FTZ R5, R75, R4 ;  /* 0x000000044b057221 */ /* 0x001fc20000010000 */
[----:B------:R-:W-:-:S06]  /*83a0*/  FADD.FTZ R42, R66, R77 ;  /* 0x0000004d422a7221 */ /* 0x000fcc0000010000 */
[----:B------:R-:W0:Y:S01]  /*83b0*/  MUFU.EX2 R158, R158 ;  /* 0x0000009e009e7308 */ /* 0x000e220000000800 */
[----:B-1----:R-:W-:-:S01]  /*83c0*/  FADD.FTZ R4, R36, R5 ;  /* 0x0000000524047221 */ /* 0x002fc20000010000 */
[----:B------:R-:W-:-:S04]  /*83d0*/  FADD.FTZ R5, R45, R42 ;  /* 0x0000002a2d057221 */ /* 0x000fc80000010000 */
[----:B------:R-:W-:Y:S02]  /*83e0*/  FADD.FTZ R42, R68, R5 ;  /* 0x00000005442a7221 */ /* 0x000fe40000010000 */
[----:B------:R-:W1:Y:S01]  /*83f0*/  MUFU.EX2 R153, R156 ;  /* 0x0000009c00997308 */ /* 0x000e620000000800 */
[----:B--2---:R-:W-:-:S01]  /*8400*/  FADD.FTZ R4, R73, R4 ;  /* 0x0000000449047221 */ /* 0x004fc20000010000 */
[----:B------:R-:W-:-:S03]  /*8410*/  FADD.FTZ R5, R47, R42 ;  /* 0x0000002a2f057221 */ /* 0x000fc60000010000 */
[----:B------:R-:W-:-:S03]  /*8420*/  FADD.FTZ R4, R79, R4 ;  /* 0x000000044f047221 */ /* 0x000fc60000010000 */
        /* <DEDUP_REMOVED lines=28> */
[----:B--2---:R-:W-:-:S03]  /*85f0*/  FADD.FTZ R5, R31, R42 ;  /* 0x0000002a1f057221 */ /* 0x004fc60000010000 */
[----:B0-----:R-:W-:Y:S01]  /*8600*/  FADD.FTZ R4, R53, R4 ;  /* 0x0000000435047221 */ /* 0x001fe20000010000 */
[----:B------:R-:W-:Y:S06]  /*8610*/  @!P0 BRA `(.L_x_911) ;  /* 0x0000000000048947 */ /* 0x000fec0003800000 */
[----:B------:R-:W-:Y:S01]  /*8620*/  BPT.TRAP 0x1 ;  /* 0x000000040000795c */ /* 0x000fe20000300000 */
.L_x_911:
[----:B------:R-:W-:Y:S01]  /*8630*/  ULEA UR5, UR5, UR36, 0x3 ;  /* 0x0000002405057291 */ /* 0x000fe2000f8e183f */
[----:B------:R-:W-:Y:S01]  /*8640*/  ISETP.GT.AND P4, PT, R9, R12, PT ;  /* 0x0000000c0900720c */ /* 0x000fe20003f84270 */
[----:B------:R-:W-:Y:S01]  /*8650*/  FMUL.FTZ R88, R88, R55 ;  /* 0x0000003758587220 */ /* 0x000fe20000410000 */
[----:B------:R-:W-:Y:S01]  /*8660*/  F2FP.SATFINITE.E4M3.F32.PACK_AB_MERGE_C R14, R14, R23, RZ ;  /* 0x000000170e0e723e */ /* 0x000fe200048070ff */
[----:B------:R-:W-:Y:S01]  /*8670*/  UIADD3 UR5, UR5, 0x22860, URZ ;  /* 0x0002286005057890 */ /* 0x000fe2000fffe03f */
[----:B------:R-:W-:Y:S01]  /*8680*/  F2FP.SATFINITE.E4M3.F32.PACK_AB_MERGE_C R34, R59, R34, RZ ;  /* 0x000000223b22723e */ /* 0x000fe200048070ff */
[----:B------:R-:W-:Y:S01]  /*8690*/  FMUL.FTZ R89, R89, R55 ;  /* 0x0000003759597220 */ /* 0x000fe20000410000 */
        /* <DEDUP_REMOVED lines=11> */
[----:B------:R-:W-:Y:S01]  /*8750*/  SYNCS.ARRIVE.TRANS64.RED.A1T0 RZ, [UR5], RZ ;  /* 0x000000ffffff79a7 */ /* 0x000fe20008100405 */
[----:B------:R-:W-:Y:S01]  /*8760*/  F2FP.SATFINITE.E4M3.F32.PACK_AB_MERGE_C R41, R74, R41, RZ ;  /* 0x000000294a29723e */ /* 0x000fe200048070ff */
[----:B------:R-:W-:Y:S01]  /*8770*/  UMOV UR5, UR4 ;  /* 0x0000000400057c82 */ /* 0x000fe20008000000 */
        /* <DEDUP_REMOVED lines=14> */
[----:B------:R-:W-:Y:S01]  /*8860*/  F2FP.SATFINITE.E4M3.F32.PACK_AB_MERGE_C R164, R21, R22, R14 ;  /* 0x0000001615a4723e */ /* 0x000fe2000480700e */
[----:B------:R-:W-:Y:S01]  /*8870*/  FMUL.FTZ R113, R113, R55 ;  /* 0x0000003771717220 */ /* 0x000fe20000410000 */
[----:B------:R-:W-:Y:S01]  /*8880*/  F2FP.SATFINITE.E4M3.F32.PACK_AB_MERGE_C R165, R10, R57, R34 ;  /* 0x000000390aa5723e */ /* 0x000fe20004807022 */
        /* <DEDUP_REMOVED lines=64> */
[----:B------:R-:W-:-:S02]  /*8c90*/  VIADD R9, R9, 0xffffffff ;  /* 0xffffffff09097836 */ /* 0x000fc40000000000 */
[----:B------:R-:W-:Y:S02]  /*8ca0*/  IMAD.MOV.U32 R11, RZ, RZ, R44 ;  /* 0x000000ffff0b7224 */ /* 0x000fe400078e002c */
[----:B------:R-:W-:Y:S02]  /*8cb0*/  IMAD.MOV.U32 R10, RZ, RZ, R20 ;  /* 0x000000ffff0a7224 */ /* 0x000fe400078e0014 */
[----:B------:R-:W-:Y:S01]  /*8cc0*/  IMAD.MOV.U32 R14, RZ, RZ, R2 ;  /* 0x000000ffff0e7224 */ /* 0x000fe200078e0002 */
[----:B------:R-:W-:Y:S06]  /*8cd0*/  @P4 BRA `(.L_x_912) ;  /* 0xffffffc8006c4947 */ /* 0x000fec000383ffff */
[----:B------:R-:W-:Y:S02]  /*8ce0*/  IMAD.MOV.U32 R11, RZ, RZ, R44 ;  /* 0x000000ffff0b7224 */ /* 0x000fe400078e002c */
[----:B------:R-:W-:-:S07]  /*8cf0*/  IMAD.MOV.U32 R10, RZ, RZ, R20 ;  /* 0x000000ffff0a7224 */ /* 0x000fce00078e0014 */
.L_x_894:
[----:B------:R-:W0:Y:S01]  /*8d00*/  LDC R12, c[0x0][0x448] ;  /* 0x00011200ff0c7b82 */ /* 0x000e220000000800 */
[----:B------:R-:W-:-:S05]  /*8d10*/  IADD3 R21, -R13, 0x1, RZ ;  /* 0x000000010d157810 */ /* 0x000fca0007ffe1ff */
[----:B------:R-:W-:Y:S02]  /*8d20*/  IMAD R21, R16, UR33, R21 ;  /* 0x0000002110157c24 */ /* 0x000fe4000f8e0215 */
[----:B------:R-:W1:Y:S08]  /*8d30*/  S2UR UR5, SR_CTAID.X ;  /* 0x00000000000579c3 */ /* 0x000e700000002500 */
[----:B------:R-:W2:Y:S01]  /*8d40*/  LDC R23, c[0x0][0x9e4] ;  /* 0x00027900ff177b82 */ /* 0x000ea20000000800 */
[----:B0-----:R-:W-:Y:S01]  /*8d50*/  ISETP.NE.AND P5, PT, R12, 0x1, PT ;  /* 0x000000010c00780c */ /* 0x001fe20003fa5270 */
[----:B-1----:R-:W-:-:S12]  /*8d60*/  ULEA UR5, UR5, 0x7f, 0x7 ;  /* 0x0000007f05057891 */ /* 0x002fd8000f8e383f */
[----:B------:R-:W0:Y:S01]  /*8d70*/  @P5 LDC R12, c[0x0][0x44c] ;  /* 0x00011300ff0c5b82 */ /* 0x000e220000000800 */
[----:B--2---:R-:W-:-:S07]  /*8d80*/  ISETP.GE.AND P6, PT, R23, 0x1, PT ;  /* 0x000000011700780c */ /* 0x004fce0003fc6270 */
[----:B------:R-:W1:Y:S01]  /*8d90*/  @P5 LDC R14, c[0x0][0x450] ;  /* 0x00011400ff0e5b82 */ /* 0x000e620000000800 */
[----:B0-----:R-:W-:-:S04]  /*8da0*/  @P5 IMAD.HI.U32 R13, R12, UR5, RZ ;  /* 0x000000050c0d5c27 */ /* 0x001fc8000f8e00ff */
[----:B------:R-:W-:Y:S01]  /*8db0*/  IMAD.U32 R12, RZ, RZ, UR5 ;  /* 0x00000005ff0c7e24 */ /* 0x000fe2000f8e00ff */
[----:B------:R-:W-:Y:S01]  /*8dc0*/  ULDC UR5, c[0x0][0x9dc] ;  /* 0x0002770000057ab9 */ /* 0x000fe20000000800 */
        /* <DEDUP_REMOVED lines=13> */
.L_x_914:
[----:B------:R-:W-:-:S13]  /*8ea0*/  ISETP.NE.AND P2, PT, R23, 0x1, PT ;  /* 0x000000011700780c */ /* 0x000fda0003f45270 */
[----:B------:R-:W0:Y:S02]  /*8eb0*/  @P2 LDC.64 R20, c[0x0][0x9e8] ;  /* 0x00027a00ff142b82 */ /* 0x000e240000000a00 */
[----:B0-----:R-:W-:-:S05]  /*8ec0*/  @P2 IMAD.HI.U32 R14, R12, R20, RZ ;  /* 0x000000140c0e2227 */ /* 0x001fca00078e00ff */
[----:B------:R-:W-:-:S07]  /*8ed0*/  @P2 SHF.R.U32.HI R12, RZ, R21, R14 ;  /* 0x00000015ff0c2219 */ /* 0x000fce000001160e */
.L_x_915:
[----:B------:R-:W-:-:S05]  /*8ee0*/  IMAD R12, R12, R23, RZ ;  /* 0x000000170c0c7224 */ /* 0x000fca00078e02ff */
[----:B------:R-:W-:-:S07]  /*8ef0*/  VIMNMX R13, R13, R12, !PT ;  /* 0x0000000c0d0d7248 */ /* 0x000fce0007fe0100 */
.L_x_913:
[----:B------:R-:W-:-:S05]  /*8f00*/  VIADD R13, R13, 0x7f ;  /* 0x0000007f0d0d7836 */ /* 0x000fca0000000000 */
[----:B------:R-:W-:-:S04]  /*8f10*/  SHF.R.S32.HI R12, RZ, 0x1f, R13 ;  /* 0x0000001fff0c7819 */ /* 0x000fc8000001140d */
[----:B------:R-:W-:-:S04]  /*8f20*/  LEA.HI R12, R12, R13, RZ, 0x7 ;  /* 0x0000000d0c0c7211 */ /* 0x000fc800078f38ff */
[----:B------:R-:W-:-:S04]  /*8f30*/  SHF.R.S32.HI R13, RZ, 0x7, R12 ;  /* 0x00000007ff0d7819 */ /* 0x000fc8000001140c */
[----:B------:R-:W-:-:S04]  /*8f40*/  VIMNMX R12, R18, R13, !PT ;  /* 0x0000000d120c7248 */ /* 0x000fc80007fe0100 */
[----:B------:R-:W-:-:S13]  /*8f50*/  ISETP.GE.AND P2, PT, R9, R12, PT ;  /* 0x0000000c0900720c */ /* 0x000fda0003f46270 */
[----:B------:R-:W-:Y:S05]  /*8f60*/  @!P2 BRA `(.L_x_916) ;  /* 0x000000240090a947 */ /* 0x000fea0003800000 */
[----:B------:R-:W-:Y:S02]  /*8f70*/  IMAD.MOV.U32 R21, RZ, RZ, R11 ;  /* 0x000000ffff157224 */ /* 0x000fe400078e000b */
[----:B------:R-:W-:Y:S02]  /*8f80*/  IMAD.MOV.U32 R13, RZ, RZ, R10 ;  /* 0x000000ffff0d7224 */ /* 0x000fe400078e000a */
[----:B------:R-:W-:-:S07]  /*8f90*/  IMAD.MOV.U32 R14, RZ, RZ, R2 ;  /* 0x000000ffff0e7224 */ /* 0x000fce00078e0002 */
.L_x_926:
[----:B------:R-:W-:Y:S01]  /*8fa0*/  ISETP.NE.AND P2, PT, RZ, UR37, PT ;  /* 0x00000025ff007c0c */ /* 0x000fe2000bf45270 */
[----:B------:R-:W-:-:S04]  /*8fb0*/  UISETP.NE.AND UP0, UPT, UR4, 0x1, UPT ;  /* 0x000000010400788c */ /* 0x000fc8000bf05270 */
[----:B------:R-:W-:-:S06]  /*8fc0*/  USEL UR5, URZ, 0x1, UP0 ;  /* 0x000000013f057887 */ /* 0x000fcc0008000000 */
[----:B------:R-:W-:Y:S02]  /*8fd0*/  LOP3.LUT R2, R14, UR5, RZ, 0x3c, !PT ;  /* 0x000000050e027c12 */ /* 0x000fe4000f8e3cff */
[----:B------:R-:W-:Y:S05]  /*8fe0*/  @P2 BRA `(.L_x_917) ;  /* 0x0000000000342947 */ /* 0x000fea0003800000 */
[----:B------:R-:W-:Y:S05]  /*8ff0*/  @!P0 BRA `(.L_x_918) ;  /* 0x0000000000048947 */ /* 0x000fea0003800000 */
[----:B------:R-:W-:Y:S01]  /*9000*/  BPT.TRAP 0x1 ;  /* 0x000000040000795c */ /* 0x000fe20000300000 */
.L_x_918:
        /* <DEDUP_REMOVED lines=8> */
.L_x_919:
[----:B-1----:R-:W-:Y:S05]  /*9090*/  @P3 BRA `(.L_x_917) ;  /* 0x0000000000083947 */ /* 0x002fea0003800000 */
[----:B------:R-:W1:Y:S02]  /*90a0*/  SYNCS.PHASECHK.TRANS64.TRYWAIT P3, [UR5+0x22830], R10 ;  /* 0x0228300aff0075a7 */ /* 0x000e640008060145 */
[----:B-1----:R-:W-:Y:S05]  /*90b0*/  @!P3 BRA `(.L_x_920) ;  /* 0x000000c4008cb947 */ /* 0x002fea0003800000 */
.L_x_917:
[----:B01----:R-:W-:Y:S01]  /*90c0*/  VIADD R10, R19, 0x8 ;  /* 0x00000008130a7836 */ /* 0x003fe20000000000 */
[----:B------:R-:W-:Y:S01]  /*90d0*/  UIADD3 UR5, UR4, 0x1, URZ ;  /* 0x0000000104057890 */ /* 0x000fe2000fffe03f */
[----:B------:R-:W-:Y:S01]  /*90e0*/  R2UR UR28, R6 ;  /* 0x00000000061c72ca */ /* 0x000fe200000e0000 */
[----:B------:R-:W-:Y:S01]  /*90f0*/  UMOV UR31, 0x80000020 ;  /* 0x80000020001f7882 */ /* 0x000fe20000000000 */
[----:B------:R-:W-:Y:S01]  /*9100*/  R2UR UR29, R7 ;  /* 0x00000000071d72ca */ /* 0x000fe200000e0000 */
[----:B------:R0:W-:Y:S01]  /*9110*/  BAR.SYNC.DEFER_BLOCKING R10, 0x100 ;  /* 0x0004000a0000751d */ /* 0x0001e20000010000 */
[----:B------:R-:W-:-:S04]  /*9120*/  UISETP.NE.AND UP0, UPT, UR5, 0x2, UPT ;  /* 0x000000020500788c */ /* 0x000fc8000bf05270 */
[----:B------:R-:W-:Y:S01]  /*9130*/  USEL UR5, UR5, URZ, UP0 ;  /* 0x0000003f05057287 */ /* 0x000fe20008000000 */
[----:B------:R-:W-:Y:S01]  /*9140*/  UMOV UR11, 0x80000020 ;  /* 0x80000020000b7882 */ /* 0x000fe20000000000 */
[----:B------:R-:W-:Y:S02]  /*9150*/  UMOV UR15, 0x80000020 ;  /* 0x80000020000f7882 */ /* 0x000fe40000000000 */
[----:B------:R-:W-:Y:S01]  /*9160*/  UIMAD UR30, UR5, 0x600, UR6 ;  /* 0x00000600051e78a4 */ /* 0x000fe2000f8e0206 */
[----:B------:R-:W-:Y:S01]  /*9170*/  UMOV UR19, 0x80000020 ;  /* 0x8000002000137882 */ /* 0x000fe20000000000 */
[----:B------:R-:W-:Y:S02]  /*9180*/  UMOV UR23, 0x80000020 ;  /* 0x8000002000177882 */ /* 0x000fe40000000000 */
[----:B------:R-:W-:Y:S02]  /*9190*/  UIADD3 UR10, UR30, 0x2, URZ ;  /* 0x000000021e0a7890 */ /* 0x000fe4000fffe03f */
[----:B------:R-:W-:-:S02]  /*91a0*/  UIADD3 UR14, UR30, 0x200, URZ ;  /* 0x000002001e0e7890 */ /* 0x000fc4000fffe03f */
[----:B------:R-:W-:Y:S02]  /*91b0*/  UIADD3 UR18, UR30, 0x202, URZ ;  /* 0x000002021e127890 */ /* 0x000fe4000fffe03f */
[----:B------:R-:W-:Y:S02]  /*91c0*/  UIADD3 UR22, UR30, 0x400, URZ ;  /* 0x000004001e167890 */ /* 0x000fe4000fffe03f */
        /* <DEDUP_REMOVED lines=23> */
.L_x_922:
[----:B------:R-:W-:Y:S01]  /*9340*/  ULEA UR10, UR4, UR36, 0x3 ;  /* 0x00000024040a7291 */ /* 0x000fe2000f8e183f */
[----:B------:R-:W-:-:S08]  /*9350*/  SHF.L.U32 R10, R14, 0x1f, RZ ;  /* 0x0000001f0e0a7819 */ /* 0x000fd000000006ff */
[----:B------:R0:W1:Y:S01]  /*9360*/  SYNCS.PHASECHK.TRANS64.TRYWAIT P2, [UR10+0x22850], R10 ;  /* 0x0228500aff0075a7 */ /* 0x000062000804014a */
[----:B------:R-:W-:Y:S05]  /*9370*/  @!P0 BRA `(.L_x_923) ;  /* 0x0000000000048947 */ /* 0x000fea0003800000 */
[----:B------:R-:W-:Y:S01]  /*9380*/  BPT.TRAP 0x1 ;  /* 0x000000040000795c */ /* 0x000fe20000300000 */
.L_x_923:
[----:B-1----:R-:W-:Y:S05]  /*9390*/  @P2 BRA `(.L_x_921) ;  /* 0x0000000000082947 */ /* 0x002fea0003800000 */
[----:B------:R-:W1:Y:S02]  /*93a0*/  SYNCS.PHASECHK.TRANS64.TRYWAIT P2, [UR10+0x22850], R10 ;  /* 0x0228500aff0075a7 */ /* 0x000e64000804014a */
[----:B-1----:R-:W-:Y:S05]  /*93b0*/  @!P2 BRA `(.L_x_924) ;  /* 0x000000c000e4a947 */ /* 0x002fea0003800000 */
.L_x_921:
[----:B------:R-:W-:Y:S01]  /*93c0*/  UIADD3 UR10, UR36, 0x400, URZ ;  /* 0x00000400240a7890 */ /* 0x000fe2000fffe03f */
[----:B------:R-:W-:Y:S01]  /*93d0*/  WARPGROUP.ARRIVE ;  /* 0x00000000000079c5 */ /* 0x000fe20000000000 */
[----:B------:R-:W-:Y:S01]  /*93e0*/  UMOV UR11, 0x40000040 ;  /* 0x40000040000b7882 */ /* 0x000fe20000000000 */
[C---:B------:R-:W-:Y:S01]  /*93f0*/  FMUL.FTZ R168, R0.reuse, R24 ;  /* 0x0000001800a87220 */ /* 0x040fe20000410000 */
[----:B------:R-:W-:Y:S01]  /*9400*/  USHF.R.U32.HI UR10, URZ, 0x4, UR10 ;  /* 0x000000043f0a7899 */ /* 0x000fe2000801160a */
[C---:B------:R-:W-:Y:S01]  /*9410*/  FMUL.FTZ R14, R0.reuse, R26 ;  /* 0x0000001a000e7220 */ /* 0x040fe20000410000 */
[C---:B------:R-:W-:Y:S01]  /*9420*/  FMUL.FTZ R170, R0.reuse, R25 ;  /* 0x0000001900aa7220 */ /* 0x040fe20000410000 */
[C---:B------:R-:W-:Y:S01]  /*9430*/  FMUL.FTZ R20, R0.reuse, R27 ;  /* 0x0000001b00147220 */ /* 0x040fe20000410000 */
[----:B------:R-:W-:Y:S01]  /*9440*/  ULOP3.LUT UR10, UR10, 0x3fff, URZ, 0xc0, !UPT ;  /* 0x00003fff0a0a7892 */ /* 0x000fe2000f8ec03f */
[----:B------:R-:W1:Y:S01]  /*9450*/  MUFU.TANH R168, R168 ;  /* 0x000000a800a87308 */ /* 0x000e620000002400 */
[C---:B------:R-:W-:Y:S01]  /*9460*/  FMUL.FTZ R172, R0.reuse, R28 ;  /* 0x0000001c00ac7220 */ /* 0x040fe20000410000 */
[C---:B------:R-:W-:Y:S01]  /*9470*/  FMUL.FTZ R22, R0.reuse, R30 ;  /* 0x0000001e00167220 */ /* 0x040fe20000410000 */
[----:B------:R-:W-:Y:S01]  /*9480*/  ULOP3.LUT UR10, UR10, 0x10000, URZ, 0xfc, !UPT ;  /* 0x000100000a0a7892 */ /* 0x000fe2000f8efc3f */
[C---:B------:R-:W-:Y:S01]  /*9490*/  FMUL.FTZ R174, R0.reuse, R29 ;  /* 0x0000001d00ae7220 */ /* 0x040fe20000410000 */
[----:B------:R-:W-:Y:S01]  /*94a0*/  UMOV UR15, 0x40000040 ;  /* 0x40000040000f7882 */ /* 0x000fe20000000000 */
[C---:B------:R-:W-:Y:S01]  /*94b0*/  FMUL.FTZ R24, R0.reuse, R31 ;  /* 0x0000001f00187220 */ /* 0x040fe20000410000 */
[----:B------:R-:W-:Y:S01]  /*94c0*/  ULEA UR10, UR4, UR10, 0xa ;  /* 0x0000000a040a7291 */ /* 0x000fe2000f8e503f */
[----:B------:R-:W2:Y:S01]  /*94d0*/  MUFU.TANH R14, R14 ;  /* 0x0000000e000e7308 */ /* 0x000ea20000002400 */
[C---:B------:R-:W-:Y:S01]  /*94e0*/  FMUL.FTZ R176, R0.reuse, R32 ;  /* 0x0000002000b07220 */ /* 0x040fe20000410000 */
[C---:B------:R-:W-:Y:S01]  /*94f0*/  FMUL.FTZ R26, R0.reuse, R34 ;  /* 0x00000022001a7220 */ /* 0x040fe20000410000 */
[----:B------:R-:W-:Y:S01]  /*9500*/  UIADD3 UR14, UR10, 0x2, URZ ;  /* 0x000000020a0e7890 */ /* 0x000fe2000fffe03f */
[C---:B------:R-:W-:Y:S01]  /*9510*/  FMUL.FTZ R178, R0.reuse, R33 ;  /* 0x0000002100b27220 */ /* 0x040fe20000410000 */
[C---:B------:R-:W-:Y:S01]  /*9520*/  FMUL.FTZ R28, R0.reuse, R35 ;  /* 0x00000023001c7220 */ /* 0x040fe20000410000 */
[C---:B------:R-:W-:Y:S01]  /*9530*/  FMUL.FTZ R180, R0.reuse, R36 ;  /* 0x0000002400b47220 */ /* 0x040fe20000410000 */
[----:B------:R-:W-:Y:S01]  /*9540*/  FMUL.FTZ R30, R0, R38 ;  /* 0x00000026001e7220 */ /* 0x000fe20000410000 */
[----:B------:R-:W-:Y:S01]  /*9550*/  QGMMA.64x128x32.F32.E4M3.E4M3 R88, R164, gdesc[UR8], R88, gsb0 ;  /* 0x01e00008a4587df3 */ /* 0x000fe20008000858 */
[----:B------:R-:W3:Y:S01]  /*9560*/  MUFU.TANH R170, R170 ;  /* 0x000000aa00aa7308 */ /* 0x000ee20000002400 */
        /* <DEDUP_REMOVED lines=16> */
[----:B---3--:R-:W-:Y:S01]  /*9670*/  FMNMX.FTZ R11, R170, R11, !PT ;  /* 0x0000000baa0b7209 */ /* 0x008fe20007810000 */
[C---:B------:R-:W-:Y:S01]  /*9680*/  FMUL.FTZ R194, R0.reuse, R49 ;  /* 0x0000003100c27220 */ /* 0x040fe20000410000 */
[C---:B------:R-:W-:Y:S01]  /*9690*/  FMUL.FTZ R44, R0.reuse, R51 ;  /* 0x00000033002c7220 */ /* 0x040fe20000410000 */
[C---:B------:R-:W-:Y:S01]  /*96a0*/  FMUL.FTZ R196, R0.reuse, R52 ;  /* 0x0000003400c47220 */ /* 0x040fe20000410000 */
[C---:B------:R-:W-:Y:S01]  /*96b0*/  FMUL.FTZ R46, R0.reuse, R54 ;  /* 0x00000036002e7220 */ /* 0x040fe20000410000 */
[C---:B------:R-:W-:Y:S01]  /*96c0*/  FMUL.FTZ R198, R0.reuse, R53 ;  /* 0x0000003500c67220 */ /* 0x040fe20000410000 */
[----:B------:R-:W-:Y:S01]  /*96d0*/  FMUL.FTZ R48, R0, R55 ;  /* 0x0000003700307220 */ /* 0x000fe20000410000 */
        /* <DEDUP_REMOVED lines=43> */
[----:B------:R-:W-:Y:S01]  /*9990*/  FMUL.FTZ R84, R0, R87 ;  /* 0x0000005700547220 */ /* 0x000fe20000410000 */
[----:B------:R-:W-:-:S04]  /*99a0*/  UMOV UR11, 0x40000040 ;  /* 0x40000040000b7882 */ /* 0x000fc80000000000 */
[----:B------:R-:W3:Y:S01]  /*99b0*/  MUFU.TANH R28, R28 ;  /* 0x0000001c001c7308 */ /* 0x000ee20000002400 */
[----:B-1----:R-:W-:-:S07]  /*99c0*/  FMNMX.FTZ R15, R26, R15, !PT ;  /* 0x0000000f1a0f7209 */ /* 0x002fce0007810000 */
[----:B------:R-:W1:Y:S01]  /*99d0*/  MUFU.TANH R180, R180 ;  /* 0x000000b400b47308 */ /* 0x000e620000002400 */
[----:B--2---:R-:W-:-:S07]  /*99e0*/  FMNMX.FTZ R11, R178, R11, !PT ;  /* 0x0000000bb20b7209 */ /* 0x004fce0007810000 */
[----:B------:R-:W2:Y:S01]  /*99f0*/  MUFU.TANH R30, R30 ;  /* 0x0000001e001e7308 */ /* 0x000ea20000002400 */
[----:B---3--:R-:W-:-:S07]  /*9a00*/  FMNMX.FTZ R15, R28, R15, !PT ;  /* 0x0000000f1c0f7209 */ /* 0x008fce0007810000 */
        /* <DEDUP_REMOVED lines=11> */
[----:B---3--:R-:W-:Y:S01]  /*9ac0*/  FMNMX.FTZ R15, R34, R15, !PT ;  /* 0x0000000f220f7209 */ /* 0x008fe20007810000 */
[----:B------:R-:W-:Y:S02]  /*9ad0*/  WARPGROUP.DEPBAR.LE gsb0, 0x0 ;  /* 0x00008000000079c5 */ /* 0x000fe40000010000 */
[----:B------:R-:W-:-:S04]  /*9ae0*/  WARPGROUP.ARRIVE ;  /* 0x00000000000079c5 */ /* 0x000fc80000000000 */
[----:B------:R-:W3:Y:S01]  /*9af0*/  MUFU.TANH R188, R188 ;  /* 0x000000bc00bc7308 */ /* 0x000ee20000002400 */
[----:B-1----:R-:W-:Y:S01]  /*9b00*/  FMNMX.FTZ R11, R186, R11, !PT ;  /* 0x0000000bba0b7209 */ /* 0x002fe20007810000 */
[----:B------:R-:W-:Y:S01]  /*9b10*/  QGMMA.64x128x32.F32.E4M3.E4M3 R88, R160, gdesc[UR12], R88, gsb0 ;  /* 0x01e0000ca0587df3 */ /* 0x000fe20008000858 */
[----:B------:R-:W-:-:S05]  /*9b20*/  UIADD3 UR14, UR10, 0x4, URZ ;  /* 0x000000040a0e7890 */ /* 0x000fca000fffe03f */
[----:B------:R-:W1:Y:S01]  /*9b30*/  MUFU.TANH R38, R38 ;  /* 0x0000002600267308 */ /* 0x000e620000002400 */
[----:B--2---:R-:W-:Y:S01]  /*9b40*/  FMNMX.FTZ R15, R36, R15, !PT ;  /* 0x0000000f240f7209 */ /* 0x004fe20007810000 */
[----:B------:R-:W-:Y:S01]  /*9b50*/  UMOV UR15, 0x40000040 ;  /* 0x40000040000f7882 */ /* 0x000fe20000000000 */
[----:B------:R-:W-:-:S05]  /*9b60*/  UIADD3 UR10, UR10, 0x6, URZ ;  /* 0x000000060a0a7890 */ /* 0x000fca000fffe03f */
        /* <DEDUP_REMOVED lines=33> */
[----:B-1----:R-:W-:Y:S01]  /*9d80*/  FMNMX.FTZ R11, R204, R11, !PT ;  /* 0x0000000bcc0b7209 */ /* 0x002fe20007810000 */
[----:B------:R-:W-:Y:S02]  /*9d90*/  WARPGROUP.DEPBAR.LE gsb0, 0x0 ;  /* 0x00008000000079c5 */ /* 0x000fe40000010000 */
[----:B------:R-:W-:-:S04]  /*9da0*/  WARPGROUP.ARRIVE ;  /* 0x00000000000079c5 */ /* 0x000fc80000000000 */
[----:B------:R-:W1:Y:S01]  /*9db0*/  MUFU.TANH R56, R56 ;  /* 0x0000003800387308 */ /* 0x000e620000002400 */
[----:B--2---:R-:W-:Y:S01]  /*9dc0*/  FMNMX.FTZ R15, R54, R15, !PT ;  /* 0x0000000f360f7209 */ /* 0x004fe20007810000 */
[----:B------:R-:W-:Y:S06]  /*9dd0*/  QGMMA.64x128x32.F32.E4M3.E4M3 R88, R156, gdesc[UR12], R88, gsb0 ;  /* 0x01e0000c9c587df3 */ /* 0x000fec0008000858 */
        /* <DEDUP_REMOVED lines=35> */
[----:B--2---:R-:W-:Y:S01]  /*a010*/  FMNMX.FTZ R15, R74, R15, !PT ;  /* 0x0000000f4a0f7209 */ /* 0x004fe20007810000 */
[----:B------:R-:W-:Y:S02]  /*a020*/  WARPGROUP.DEPBAR.LE gsb0, 0x0 ;  /* 0x00008000000079c5 */ /* 0x000fe40000010000 */
[----:B------:R-:W-:-:S04]  /*a030*/  WARPGROUP.ARRIVE ;  /* 0x00000000000079c5 */ /* 0x000fc80000000000 */
[----:B------:R-:W2:Y:S01]  /*a040*/  MUFU.TANH R222, R222 ;  /* 0x000000de00de7308 */ /* 0x000ea20000002400 */
[----:B---3--:R-:W-:Y:S01]  /*a050*/  FMNMX.FTZ R11, R220, R11, !PT ;  /* 0x0000000bdc0b7209 */ /* 0x008fe20007810000 */
[----:B------:R-:W-:Y:S06]  /*a060*/  QGMMA.64x128x32.F32.E4M3.E4M3 R88, R152, gdesc[UR8], R88, gsb0 ;  /* 0x01e0000898587df3 */ /* 0x000fec0008000858 */
        /* <DEDUP_REMOVED lines=9> */
[----:B--2---:R-:W-:Y:S02]  /*a100*/  FMNMX.FTZ R15, R82, R15, !PT ;  /* 0x0000000f520f7209 */ /* 0x004fe40007810000 */
[----:B---3--:R-:W-:-:S05]  /*a110*/  FMNMX.FTZ R23, R226, R11, !PT ;  /* 0x0000000be2177209 */ /* 0x008fca0007810000 */
[----:B0-----:R-:W0:Y:S01]  /*a120*/  SHFL.BFLY PT, R10, R23, 0x2, 0x1f ;  /* 0x0c401f00170a7f89 */ /* 0x001e2200000e0000 */
[----:B-1----:R-:W-:Y:S02]  /*a130*/  FMNMX.FTZ R25, R84, R15, !PT ;  /* 0x0000000f54197209 */ /* 0x002fe40007810000 */
[----:B------:R-:W1:Y:S03]  /*a140*/  LDC R15, c[0x0][0x988] ;  /* 0x00026200ff0f7b82 */ /* 0x000e660000000800 */
[----:B------:R-:W2:Y:S01]  /*a150*/  SHFL.BFLY PT, R86, R25, 0x2, 0x1f ;  /* 0x0c401f0019567f89 */ /* 0x000ea200000e0000 */
[----:B0-----:R-:W-:-:S05]  /*a160*/  FMNMX.FTZ R27, R23, R10, !PT ;  /* 0x0000000a171b7209 */ /* 0x001fca0007810000 */
[----:B------:R-:W0:Y:S01]  /*a170*/  SHFL.BFLY PT, R10, R27, 0x1, 0x1f ;  /* 0x0c201f001b0a7f89 */ /* 0x000e2200000e0000 */
[----:B--2---:R-:W-:-:S05]  /*a180*/  FMNMX.FTZ R86, R25, R86, !PT ;  /* 0x0000005619567209 */ /* 0x004fca0007810000 */
[----:B------:R-:W2:Y:S01]  /*a190*/  SHFL.BFLY PT, R11, R86, 0x1, 0x1f ;  /* 0x0c201f00560b7f89 */ /* 0x000ea200000e0000 */
[----:B0-----:R-:W-:-:S05]  /*a1a0*/  FMNMX.FTZ R10, R27, R10, !PT ;  /* 0x0000000a1b0a7209 */ /* 0x001fca0007810000 */
[C---:B-1----:R-:W-:Y:S01]  /*a1b0*/  FFMA.FTZ R53, R10.reuse, R15, -8 ;  /* 0xc10000000a357423 */ /* 0x042fe2000001000f */
[----:B------:R-:W-:-:S01]  /*a1c0*/  FADD.FTZ R228, -R10, R13 ;  /* 0x0000000d0ae47221 */ /* 0x000fc20000010100 */
[----:B--2---:R-:W-:Y:S02]  /*a1d0*/  FMNMX.FTZ R11, R86, R11, !PT ;  /* 0x0000000b560b7209 */ /* 0x004fe40007810000 */
[----:B------:R-:W-:-:S01]  /*a1e0*/  FFMA.FTZ R164, R170, R15, -R53 ;  /* 0x0000000faaa47223 */ /* 0x000fc20000010835 */
[-CC-:B------:R-:W-:Y:S01]  /*a1f0*/  FFMA.FTZ R23, R172, R15.reuse, -R53.reuse ;  /* 0x0000000fac177223 */ /* 0x180fe20000010835 */
[----:B------:R-:W-:-:S01]  /*a200*/  FFMA.FTZ R166, R174, R15, -R53 ;  /* 0x0000000faea67223 */ /* 0x000fc20000010835 */
[----:B------:R-:W-:Y:S01]  /*a210*/  FFMA.FTZ R25, R176, R15, -R53 ;  /* 0x0000000fb0197223 */ /* 0x000fe20000010835 */
[----:B------:R-:W-:-:S01]  /*a220*/  FADD.FTZ R230, -R11, R21 ;  /* 0x000000150be67221 */ /* 0x000fc20000010100 */
        /* <DEDUP_REMOVED lines=30> */
[-C--:B------:R-:W-:Y:S01]  /*a410*/  FMUL.FTZ R228, R228, R15.reuse ;  /* 0x0000000fe4e47220 */ /* 0x080fe20000410000 */
        /* <DEDUP_REMOVED lines=28> */
[----:B------:R-:W-:-:S02]  /*a5e0*/  WARPGROUP.DEPBAR.LE gsb0, 0x0 ;  /* 0x00008000000079c5 */ /* 0x000fc40000010000 */
[----:B------:R-:W-:-:S01]  /*a5f0*/  FFMA.FTZ R68, R68, R15, -R53 ;  /* 0x0000000f44447223 */ /* 0x000fc20000010835 */
[-CC-:B------:R-:W-:Y:S01]  /*a600*/  FFMA.FTZ R70, R70, R15.reuse, -R53.reuse ;  /* 0x0000000f46467223 */ /* 0x180fe20000010835 */
[----:B------:R-:W0:Y:S01]  /*a610*/  MUFU.EX2 R164, R164 ;  /* 0x000000a400a47308 */ /* 0x000e220000000800 */
[----:B------:R-:W-:-:S01]  /*a620*/  FFMA.FTZ R74, R74, R15, -R53 ;  /* 0x0000000f4a4a7223 */ /* 0x000fc20000010835 */
[----:B------:R-:W-:Y:S02]  /*a630*/  IMAD.U32 R44, RZ, RZ, UR5 ;  /* 0x00000005ff2c7e24 */ /* 0x000fe4000f8e00ff */
[----:B------:R-:W-:-:S01]  /*a640*/  FFMA.FTZ R78, R78, R15, -R53 ;  /* 0x0000000f4e4e7223 */ /* 0x000fc20000010835 */
[----:B------:R-:W-:Y:S01]  /*a650*/  IADD3 R42, -R19, 0xb, RZ ;  /* 0x0000000b132a7810 */ /* 0x000fe20007ffe1ff */
[----:B------:R-:W-:-:S01]  /*a660*/  FFMA.FTZ R80, R80, R15, -R53 ;  /* 0x0000000f50507223 */ /* 0x000fc20000010835 */
[----:B------:R-:W-:Y:S01]  /*a670*/  FFMA.FTZ R82, R82, R15, -R53 ;  /* 0x0000000f52527223 */ /* 0x000fe20000010835 */
[----:B------:R-:W-:Y:S01]  /*a680*/  @!P1 LEA R44, R44, UR36, 0x3 ;  /* 0x000000242c2c9c11 */ /* 0x000fe2000f8e18ff */
[----:B------:R-:W2:Y:S01]  /*a690*/  MUFU.EX2 R55, R55 ;  /* 0x0000003700377308 */ /* 0x000ea20000000800 */
[----:B-1----:R-:W-:-:S07]  /*a6a0*/  FFMA.FTZ R4, R13, R4, R14 ;  /* 0x000000040d047223 */ /* 0x002fce000001000e */
        /* <DEDUP_REMOVED lines=97> */
[----:B------:R0:W-:Y:S06]  /*acc0*/  BAR.ARV R42, 0x100 ;  /* 0x0004002a0000751d */ /* 0x0001ec0000002000 */
[----:B------:R-:W2:Y:S01]  /*acd0*/  MUFU.EX2 R81, R68 ;  /* 0x0000004400517308 */ /* 0x000ea20000000800 */
[----:B-1----:R-:W-:-:S01]  /*ace0*/  FADD.FTZ R40, R153, R4 ;  /* 0x0000000499287221 */ /* 0x002fc20000010000 */
[----:B------:R-:W-:-:S05]  /*acf0*/  @!P1 VIADD R4, R44, 0x22840 ;  /* 0x000228402c049836 */ /* 0x000fca0000000000 */
[----:B------:R-:W-:Y:S01]  /*ad00*/  @!P1 PRMT R4, RZ, 0x654, R4 ;  /* 0x00000654ff049816 */ /* 0x000fe20000000004 */
[----:B------:R-:W1:Y:S01]  /*ad10*/  MUFU.EX2 R47, R47 ;  /* 0x0000002f002f7308 */ /* 0x000e620000000800 */
[----:B0-----:R-:W-:-:S02]  /*ad20*/  FADD.FTZ R42, R72, R5 ;  /* 0x00000005482a7221 */ /* 0x001fc40000010000 */
[----:B------:R0:W-:Y:S05]  /*ad30*/  @!P1 SYNCS.ARRIVE.TRANS64.RED.A1T0 RZ, [R4+URZ], RZ ;  /* 0x000000ff04ff99a7 */ /* 0x0001ea000810043f */
[----:B------:R-:W3:Y:S01]  /*ad40*/  MUFU.EX2 R83, R70 ;  /* 0x0000004600537308 */ /* 0x000ee20000000800 */
[----:B--2---:R-:W-:-:S07]  /*ad50*/  FADD.FTZ R40, R81, R40 ;  /* 0x0000002851287221 */ /* 0x004fce0000010000 */
[----:B------:R-:W0:Y:S01]  /*ad60*/  MUFU.EX2 R76, R76 ;  /* 0x0000004c004c7308 */ /* 0x000e220000000800 */
[----:B-1----:R-:W-:-:S07]  /*ad70*/  FADD.FTZ R5, R47, R42 ;  /* 0x0000002a2f057221 */ /* 0x002fce0000010000 */
[----:B------:R-:W1:Y:S01]  /*ad80*/  MUFU.EX2 R74, R74 ;  /* 0x0000004a004a7308 */ /* 0x000e620000000800 */
[----:B---3--:R-:W-:-:S07]  /*ad90*/  FADD.FTZ R40, R83, R40 ;  /* 0x0000002853287221 */ /* 0x008fce0000010000 */
        /* <DEDUP_REMOVED lines=20> */
.L_x_925:
        /* <DEDUP_REMOVED lines=11> */
[----:B------:R-:W-:Y:S01]  /*af90*/  F2FP.SATFINITE.E4M3.F32.PACK_AB_MERGE_C R35, R176, R33, R35 ;  /* 0x00000021b023723e */ /* 0x000fe20004807023 */
[----:B------:R-:W-:Y:S01]  /*afa0*/  FMUL.FTZ R95, R95, R13 ;  /* 0x0000000d5f5f7220 */ /* 0x000fe20000410000 */
[----:B------:R-:W-:Y:S01]  /*afb0*/  F2FP.SATFINITE.E4M3.F32.PACK_AB_MERGE_C R27, R170, R27, RZ ;  /* 0x0000001baa1b723e */ /* 0x000fe200048070ff */
[-C--:B------:R-:W-:Y:S01]  /*afc0*/  FMUL.FTZ R98, R98, R13.reuse ;  /* 0x0000000d62627220 */ /* 0x080fe20000410000 */
        /* <DEDUP_REMOVED lines=90> */
[----:B------:R-:W-:Y:S02]  /*b570*/  IMAD.MOV.U32 R14, RZ, RZ, R2 ;  /* 0x000000ffff0e7224 */ /* 0x000fe400078e0002 */
[----:B------:R-:W-:Y:S01]  /*b580*/  IMAD.MOV.U32 R162, RZ, RZ, R35 ;  /* 0x000000ffffa27224 */ /* 0x000fe200078e0023 */
[----:B------:R-:W-:Y:S06]  /*b590*/  @P2 BRA `(.L_x_926) ;  /* 0xffffffd800802947 */ /* 0x000fec000383ffff */
[----:B------:R-:W-:-:S05]  /*b5a0*/  UMOV UR4, UR5 ;  /* 0x0000000500047c82 */ /* 0x000fca0008000000 */
.L_x_916:
[----:B------:R-:W-:-:S13]  /*b5b0*/  ISETP.GE.AND P2, PT, R9, R18, PT ;  /* 0x000000120900720c */ /* 0x000fda0003f46270 */
[----:B------:R-:W-:Y:S05]  /*b5c0*/  @!P2 BRA `(.L_x_927) ;  /* 0x0000003400b4a947 */ /* 0x000fea0003800000 */
[C---:B------:R-:W-:Y:S01]  /*b5d0*/  VIADD R12, R19.reuse, 0x8 ;  /* 0x00000008130c7836 */ /* 0x040fe20000000000 */
[----:B------:R-:W-:Y:S01]  /*b5e0*/  IADD3 R19, -R19, 0xb, RZ ;  /* 0x0000000b13137810 */ /* 0x000fe20007ffe1ff */
[----:B------:R-:W-:Y:S01]  /*b5f0*/  IMAD.MOV.U32 R14, RZ, RZ, R11 ;  /* 0x000000ffff0e7224 */ /* 0x000fe200078e000b */
[----:B------:R-:W-:Y:S01]  /*b600*/  UMOV UR5, UR4 ;  /* 0x0000000400057c82 */ /* 0x000fe20008000000 */
[----:B------:R-:W-:Y:S01]  /*b610*/  IMAD.MOV.U32 R13, RZ, RZ, R10 ;  /* 0x000000ffff0d7224 */ /* 0x000fe200078e000a */
[----:B------:R-:W-:Y:S01]  /*b620*/  ULDC UR33, c[0x0][0x9e4] ;  /* 0x0002790000217ab9 */ /* 0x000fe20000000800 */
[----:B------:R-:W-:Y:S01]  /*b630*/  IMAD.MOV.U32 R20, RZ, RZ, R2 ;  /* 0x000000ffff147224 */ /* 0x000fe200078e0002 */
[----:B------:R-:W-:Y:S01]  /*b640*/  ULDC UR34, c[0x0][0x288] ;  /* 0x0000a20000227ab9 */ /* 0x000fe20000000800 */
[----:B------:R-:W-:Y:S01]  /*b650*/  ULDC UR35, c[0x0][0x2f0] ;  /* 0x0000bc0000237ab9 */ /* 0x000fe20000000800 */
[----:B------:R-:W-:-:S05]  /*b660*/  ULDC UR42, c[0x0][0x9e0] ;  /* 0x00027800002a7ab9 */ /* 0x000fca0000000800 */
.L_x_945:
        /* <DEDUP_REMOVED lines=9> */
.L_x_929:
[----:B------:R-:W-:Y:S01]  /*b700*/  ULEA UR10, UR4, UR36, 0x3 ;  /* 0x00000024040a7291 */ /* 0x000fe2000f8e183f */
[----:B------:R-:W-:-:S08]  /*b710*/  SHF.L.U32 R10, R2, 0x1f, RZ ;  /* 0x0000001f020a7819 */ /* 0x000fd000000006ff */
[----:B------:R0:W1:Y:S01]  /*b720*/  SYNCS.PHASECHK.TRANS64.TRYWAIT P3, [UR10+0x22830], R10 ;  /* 0x0228300aff0075a7 */ /* 0x000062000806014a */
[----:B------:R-:W-:Y:S05]  /*b730*/  @!P0 BRA `(.L_x_930) ;  /* 0x0000000000048947 */ /* 0x000fea0003800000 */
[----:B------:R-:W-:Y:S01]  /*b740*/  BPT.TRAP 0x1 ;  /* 0x000000040000795c */ /* 0x000fe20000300000 */
.L_x_930:
[----:B-1----:R-:W-:Y:S05]  /*b750*/  @P3 BRA `(.L_x_928) ;  /* 0x0000000000083947 */ /* 0x002fea0003800000 */
[----:B------:R-:W1:Y:S02]  /*b760*/  SYNCS.PHASECHK.TRANS64.TRYWAIT P3, [UR10+0x22830], R10 ;  /* 0x0228300aff0075a7 */ /* 0x000e64000806014a */
[----:B-1----:R-:W-:Y:S05]  /*b770*/  @!P3 BRA `(.L_x_931) ;  /* 0x000000a0000cb947 */ /* 0x002fea0003800000 */
.L_x_928:
[----:B------:R2:W-:Y:S01]  /*b780*/  BAR.SYNC.DEFER_BLOCKING R12, 0x100 ;  /* 0x0004000c0000751d */ /* 0x0005e20000010000 */
[----:B------:R-:W-:Y:S01]  /*b790*/  R2UR UR28, R6 ;  /* 0x00000000061c72ca */ /* 0x000fe200000e0000 */
[----:B------:R-:W-:Y:S01]  /*b7a0*/  UIMAD UR30, UR4, 0x600, UR6 ;  /* 0x00000600041e78a4 */ /* 0x000fe2000f8e0206 */
[----:B------:R-:W-:-:S03]  /*b7b0*/  R2UR UR29, R7 ;  /* 0x00000000071d72ca */ /* 0x000fc600000e0000 */
[----:B------:R-:W-:Y:S01]  /*b7c0*/  UMOV UR31, 0x80000020 ;  /* 0x80000020001f7882 */ /* 0x000fe20000000000 */
[----:B------:R-:W-:Y:S01]  /*b7d0*/  UIADD3 UR10, UR30, 0x2, URZ ;  /* 0x000000021e0a7890 */ /* 0x000fe2000fffe03f */
        /* <DEDUP_REMOVED lines=27> */
[----:B--2---:R-:W-:Y:S05]  /*b990*/  @P2 BRA `(.L_x_932) ;  /* 0x0000000000282947 */ /* 0x004fea0003800000 */
[----:B------:R-:W-:Y:S05]  /*b9a0*/  @!P0 BRA `(.L_x_933) ;  /* 0x0000000000048947 */ /* 0x000fea0003800000 */
[----:B------:R-:W-:Y:S01]  /*b9b0*/  BPT.TRAP 0x1 ;  /* 0x000000040000795c */ /* 0x000fe20000300000 */
.L_x_933:
[----:B------:R-:W-:Y:S01]  /*b9c0*/  ULEA UR10, UR5, UR36, 0x3 ;  /* 0x00000024050a7291 */ /* 0x000fe2000f8e183f */
[----:B01----:R-:W-:-:S08]  /*b9d0*/  SHF.L.U32 R10, R20, 0x1f, RZ ;  /* 0x0000001f140a7819 */ /* 0x003fd000000006ff */
[----:B------:R0:W1:Y:S01]  /*b9e0*/  SYNCS.PHASECHK.TRANS64.TRYWAIT P2, [UR10+0x22850], R10 ;  /* 0x0228500aff0075a7 */ /* 0x000062000804014a */
[----:B------:R-:W-:Y:S05]  /*b9f0*/  @!P0 BRA `(.L_x_934) ;  /* 0x0000000000048947 */ /* 0x000fea0003800000 */
[----:B------:R-:W-:Y:S01]  /*ba00*/  BPT.TRAP 0x1 ;  /* 0x000000040000795c */ /* 0x000fe20000300000 */
.L_x_934:
[----:B-1----:R-:W-:Y:S05]  /*ba10*/  @P2 BRA `(.L_x_932) ;  /* 0x0000000000082947 */ /* 0x002fea0003800000 */
[----:B------:R-:W1:Y:S02]  /*ba20*/  SYNCS.PHASECHK.TRANS64.TRYWAIT P2, [UR10+0x22850], R10 ;  /* 0x0228500aff0075a7 */ /* 0x000e64000804014a */
[----:B-1----:R-:W-:Y:S05]  /*ba30*/  @!P2 BRA `(.L_x_935) ;  /* 0x0000009c0074a947 */ /* 0x002fea0003800000 */
.L_x_932:
[----:B------:R-:W-:Y:S01]  /*ba40*/  UIADD3 UR10, UR36, 0x400, URZ ;  /* 0x00000400240a7890 */ /* 0x000fe2000fffe03f */
[----:B------:R-:W-:Y:S01]  /*ba50*/  WARPGROUP.ARRIVE ;  /* 0x00000000000079c5 */ /* 0x000fe20000000000 */
[----:B------:R-:W-:Y:S01]  /*ba60*/  UMOV UR11, 0x40000040 ;  /* 0x40000040000b7882 */ /* 0x000fe20000000000 */
[C---:B------:R-:W-:Y:S01]  /*ba70*/  FMUL.FTZ R21, R0.reuse, R34 ;  /* 0x0000002200157220 */ /* 0x040fe20000410000 */
[----:B------:R-:W-:Y:S01]  /*ba80*/  USHF.R.U32.HI UR10, URZ, 0x4, UR10 ;  /* 0x000000043f0a7899 */ /* 0x000fe2000801160a */
[C---:B------:R-:W-:Y:S01]  /*ba90*/  FMUL.FTZ R34, R0.reuse, R55 ;  /* 0x0000003700227220 */ /* 0x040fe20000410000 */
[C---:B------:R-:W-:Y:S01]  /*baa0*/  FMUL.FTZ R22, R0.reuse, R35 ;  /* 0x0000002300167220 */ /* 0x040fe20000410000 */
[----:B------:R-:W2:Y:S01]  /*bab0*/  @P5 LDC R55, c[0x0][0x44c] ;  /* 0x00011300ff375b82 */ /* 0x000ea20000000800 */
[----:B------:R-:W-:Y:S01]  /*bac0*/  ULOP3.LUT UR10, UR10, 0x3fff, URZ, 0xc0, !UPT ;  /* 0x00003fff0a0a7892 */ /* 0x000fe2000f8ec03f */
[C---:B------:R-:W-:Y:S01]  /*bad0*/  FMUL.FTZ R35, R0.reuse, R36 ;  /* 0x0000002400237220 */ /* 0x040fe20000410000 */
[C---:B------:R-:W-:Y:S01]  /*bae0*/  FMUL.FTZ R36, R0.reuse, R58 ;  /* 0x0000003a00247220 */ /* 0x040fe20000410000 */
[----:B------:R-:W-:Y:S01]  /*baf0*/  FMUL.FTZ R58, R0, R60 ;  /* 0x0000003c003a7220 */ /* 0x000fe20000410000 */
[----:B------:R-:W-:Y:S01]  /*bb00*/  ULOP3.LUT UR10, UR10, 0x10000, URZ, 0xfc, !UPT ;  /* 0x000100000a0a7892 */ /* 0x000fe2000f8efc3f */
[----:B------:R-:W-:-:S02]  /*bb10*/  IMAD.U32 R60, RZ, RZ, UR4 ;  /* 0x00000004ff3c7e24 */ /* 0x000fc4000f8e00ff */
[C---:B------:R-:W-:Y:S01]  /*bb20*/  FMUL.FTZ R23, R0.reuse, R38 ;  /* 0x0000002600177220 */ /* 0x040fe20000410000 */
[C---:B------:R-:W-:Y:S01]  /*bb30*/  FMUL.FTZ R38, R0.reuse, R63 ;  /* 0x0000003f00267220 */ /* 0x040fe20000410000 */
[----:B------:R-:W-:Y:S01]  /*bb40*/  ULEA UR14, UR5, UR10, 0xa ;  /* 0x0000000a050e7291 */ /* 0x000fe2000f8e503f */
[C---:B------:R-:W-:Y:S01]  /*bb50*/  FMUL.FTZ R63, R0.reuse, R65 ;  /* 0x00000041003f7220 */ /* 0x040fe20000410000 */
[----:B------:R-:W-:Y:S02]  /*bb60*/  IMAD.MOV.U32 R65, RZ, RZ, R8 ;  /* 0x000000ffff417224 */ /* 0x000fe400078e0008 */
[C---:B-1----:R-:W-:Y:S01]  /*bb70*/  FMUL.FTZ R11, R0.reuse, R26 ;  /* 0x0000001a000b7220 */ /* 0x042fe20000410000 */
[C---:B0-----:R-:W-:Y:S01]  /*bb80*/  FMUL.FTZ R10, R0.reuse, R27 ;  /* 0x0000001b000a7220 */ /* 0x041fe20000410000 */
[C---:B------:R-:W-:Y:S01]  /*bb90*/  FMUL.FTZ R15, R0.reuse, R30 ;  /* 0x0000001e000f7220 */ /* 0x040fe20000410000 */
[C---:B------:R-:W-:Y:S01]  /*bba0*/  FMUL.FTZ R20, R0.reuse, R31 ;  /* 0x0000001f00147220 */ /* 0x040fe20000410000 */
[----:B------:R-:W-:Y:S01]  /*bbb0*/  UMOV UR10, UR14 ;  /* 0x0000000e000a7c82 */ /* 0x000fe20008000000 */
[C---:B------:R-:W-:Y:S01]  /*bbc0*/  FMUL.FTZ R26, R0.reuse, R43 ;  /* 0x0000002b001a7220 */ /* 0x040fe20000410000 */
[----:B------:R-:W-:Y:S01]  /*bbd0*/  QGMMA.64x128x32.F32.E4M3.E4M3 R88, R164, gdesc[UR8], R88, gsb0 ;  /* 0x01e00008a4587df3 */ /* 0x000fe20008000858 */
[----:B------:R-:W-:Y:S01]  /*bbe0*/  UIADD3 UR10, UR14, 0x2, URZ ;  /* 0x000000020e0a7890 */ /* 0x000fe2000fffe03f */
[C---:B------:R-:W-:Y:S01]  /*bbf0*/  FMUL.FTZ R27, R0.reuse, R46 ;  /* 0x0000002e001b7220 */ /* 0x040fe20000410000 */
[----:B------:R-:W-:Y:S01]  /*bc00*/  UMOV UR11, 0x40000040 ;  /* 0x40000040000b7882 */ /* 0x000fe20000000000 */
        /* <DEDUP_REMOVED lines=26> */
[----:B------:R-:W1:Y:S08]  /*bdb0*/  MUFU.TANH R10, R10 ;  /* 0x0000000a000a7308 */ /* 0x000e700000002400 */
        /* <DEDUP_REMOVED lines=19> */
[C---:B------:R-:W-:Y:S01]  /*bef0*/  FMUL.FTZ R64, R0.reuse, R68 ;  /* 0x0000004400407220 */ /* 0x040fe20000410000 */
[----:B------:R-:W-:Y:S01]  /*bf00*/  QGMMA.64x128x32.F32.E4M3.E4M3 R88, R160, gdesc[UR8], R88, gsb0 ;  /* 0x01e00008a0587df3 */ /* 0x000fe20008000858 */
[----:B------:R-:W-:Y:S01]  /*bf10*/  UIADD3 UR10, UR14, 0x4, URZ ;  /* 0x000000040e0a7890 */ /* 0x000fe2000fffe03f */
[----:B------:R-:W5:Y:S01]  /*bf20*/  @P5 LDC R68, c[0x0][0x450] ;  /* 0x00011400ff445b82 */ /* 0x000f620000000800 */
        /* <DEDUP_REMOVED lines=31> */
[----:B------:R-:W-:Y:S01]  /*c120*/  FMUL.FTZ R59, R0, R61 ;  /* 0x0000003d003b7220 */ /* 0x000fe20000410000 */
[----:B--2---:R-:W-:Y:S01]  /*c130*/  @P5 IMAD.HI.U32 R61, R8, R55, RZ ;  /* 0x00000037083d5227 */ /* 0x004fe200078e00ff */
[----:B------:R-:W-:Y:S01]  /*c140*/  @!P1 LEA R55, R60, UR36, 0x3 ;  /* 0x000000243c379c11 */ /* 0x000fe2000f8e18ff */
[----:B------:R-:W-:Y:S01]  /*c150*/  QGMMA.64x128x32.F32.E4M3.E4M3 R88, R156, gdesc[UR8], R88, gsb0 ;  /* 0x01e000089c587df3 */ /* 0x000fe20008000858 */
[----:B------:R-:W-:Y:S01]  /*c160*/  UIADD3 UR10, UR14, 0x6, URZ ;  /* 0x000000060e0a7890 */ /* 0x000fe2000fffe03f */
[----:B------:R-:W-:Y:S01]  /*c170*/  FMUL.FTZ R161, R0, R40 ;  /* 0x0000002800a17220 */ /* 0x000fe20000410000 */
[----:B------:R-:W-:Y:S01]  /*c180*/  UMOV UR11, 0x40000040 ;  /* 0x40000040000b7882 */ /* 0x000fe20000000000 */
[----:B-----5:R-:W-:Y:S01]  /*c190*/  @P5 SHF.R.U32.HI R65, RZ, R68, R61 ;  /* 0x00000044ff415219 */ /* 0x020fe2000001163d */
[----:B------:R-:W-:-:S02]  /*c1a0*/  @!P1 VIADD R55, R55, 0x22840 ;  /* 0x0002284037379836 */ /* 0x000fc40000000000 */
[C---:B------:R-:W-:Y:S01]  /*c1b0*/  FMUL.FTZ R162, R0.reuse, R41 ;  /* 0x0000002900a27220 */ /* 0x040fe20000410000 */
[C---:B------:R-:W-:Y:S01]  /*c1c0*/  FMUL.FTZ R163, R0.reuse, R52 ;  /* 0x0000003400a37220 */ /* 0x040fe20000410000 */
[C---:B------:R-:W-:Y:S01]  /*c1d0*/  FMUL.FTZ R41, R0.reuse, R66 ;  /* 0x0000004200297220 */ /* 0x040fe20000410000 */
[C---:B------:R-:W-:Y:S01]  /*c1e0*/  FMUL.FTZ R40, R0.reuse, R67 ;  /* 0x0000004300287220 */ /* 0x040fe20000410000 */
[----:B------:R-:W-:Y:S01]  /*c1f0*/  @!P1 PRMT R55, RZ, 0x654, R55 ;  /* 0x00000654ff379816 */ /* 0x000fe20000000037 */
[----:B------:R-:W-:Y:S01]  /*c200*/  FMUL.FTZ R52, R0, R83 ;  /* 0x0000005300347220 */ /* 0x000fe20000410000 */
[----:B------:R-:W2:Y:S08]  /*c210*/  MUFU.TANH R160, R160 ;  /* 0x000000a000a07308 */ /* 0x000eb00000002400 */
        /* <DEDUP_REMOVED lines=18> */
[----:B------:R-:W-:-:S04]  /*c340*/  IMAD.SHL.U32 R158, R9, 0x80, RZ ;  /* 0x00000080099e7824 */ /* 0x000fc800078e00ff */
[----:B------:R-:W0:Y:S01]  /*c350*/  MUFU.TANH R156, R72 ;  /* 0x00000048009c7308 */ /* 0x000e220000002400 */
[----:B------:R-:W-:Y:S01]  /*c360*/  QGMMA.64x128x32.F32.E4M3.E4M3 R88, R152, gdesc[UR8], R88, gsb0 ;  /* 0x01e0000898587df3 */ /* 0x000fe20008000858 */
[----:B------:R-:W-:-:S05]  /*c370*/  IADD3 R60, -R158, 0x1, RZ ;  /* 0x000000019e3c7810 */ /* 0x000fca0007ffe1ff */
[----:B------:R-:W-:Y:S01]  /*c380*/  IMAD R61, R3, -0x2, R60 ;  /* 0xfffffffe033d7824 */ /* 0x000fe200078e023c */
[----:B------:R-:W0:Y:S01]  /*c390*/  MUFU.TANH R47, R47 ;  /* 0x0000002f002f7308 */ /* 0x000e220000002400 */
[----:B------:R-:W5:Y:S02]  /*c3a0*/  SHFL.IDX PT, R60, R65, RZ, 0x1c1f ;  /* 0x001c1fff413c7589 */ /* 0x000f6400000e0000 */
[----:B------:R-:W-:-:S04]  /*c3b0*/  IMAD R61, R16, UR35, R61 ;  /* 0x00000023103d7c24 */ /* 0x000fc8000f8e023d */
[----:B------:R-:W-:Y:S01]  /*c3c0*/  VIADD R61, R61, -UR34 ;  /* 0x800000223d3d7c36 */ /* 0x000fe20008000000 */
        /* <DEDUP_REMOVED lines=17> */
[----:B-1----:R-:W-:Y:S01]  /*c4e0*/  FMUL.FTZ R55, R0, R87 ;  /* 0x0000005700377220 */ /* 0x002fe20000410000 */
[----:B------:R-:W-:-:S04]  /*c4f0*/  VIADD R87, R61, UR42 ;  /* 0x0000002a3d577c36 */ /* 0x000fc80008000000 */
[----:B------:R-:W-:Y:S01]  /*c500*/  IMAD.IADD R67, R87, 0x1, R60 ;  /* 0x0000000157437824 */ /* 0x000fe200078e023c */
[----:B------:R-:W1:Y:S01]  /*c510*/  MUFU.TANH R55, R55 ;  /* 0x0000003700377308 */ /* 0x000e620000002400 */
[----:B0-234-:R-:W-:Y:S05]  /*c520*/  @!P6 BRA `(.L_x_936) ;  /* 0x00000000005ce947 */ /* 0x01dfea0003800000 */
[----:B------:R-:W-:Y:S01]  /*c530*/  IMAD R60, R16, UR35, R60 ;  /* 0x00000023103c7c24 */ /* 0x000fe2000f8e023c */
[----:B------:R-:W-:Y:S03]  /*c540*/  BSSY B0, `(.L_x_937) ;  /* 0x0000011000007945 */ /* 0x000fe60003800000 */
[----:B------:R-:W-:-:S05]  /*c550*/  VIADD R71, R60, -UR34 ;  /* 0x800000223c477c36 */ /* 0x000fca0008000000 */
        /* <DEDUP_REMOVED lines=10> */
.L_x_938:
[----:B------:R-:W-:-:S05]  /*c600*/  IMAD.U32 R68, RZ, RZ, UR33 ;  /* 0x00000021ff447e24 */ /* 0x000fca000f8e00ff */
[----:B------:R-:W-:-:S13]  /*c610*/  ISETP.NE.AND P2, PT, R68, 0x1, PT ;  /* 0x000000014400780c */ /* 0x000fda0003f45270 */
[----:B------:R-:W0:Y:S02]  /*c620*/  @P2 LDC.64 R60, c[0x0][0x9e8] ;  /* 0x00027a00ff3c2b82 */ /* 0x000e240000000a00 */
[----:B0-----:R-:W-:-:S05]  /*c630*/  @P2 IMAD.HI.U32 R60, R71, R60, RZ ;  /* 0x0000003c473c2227 */ /* 0x001fca00078e00ff */
[----:B------:R-:W-:-:S07]  /*c640*/  @P2 SHF.R.U32.HI R71, RZ, R61, R60 ;  /* 0x0000003dff472219 */ /* 0x000fce000001163c */
.L_x_939:
[----:B------:R-:W-:Y:S05]  /*c650*/  BSYNC B0 ;  /* 0x0000000000007941 */ /* 0x000fea0003800000 */
.L_x_937:
[----:B------:R-:W-:-:S04]  /*c660*/  IMAD R60, R71, R68, -R158 ;  /* 0x00000044473c7224 */ /* 0x000fc800078e0a9e */
[----:B------:R-:W-:-:S05]  /*c670*/  IMAD R60, R3, -0x2, R60 ;  /* 0xfffffffe033c7824 */ /* 0x000fca00078e023c */
[----:B------:R-:W-:Y:S02]  /*c680*/  VIADDMNMX R67, R60, R68, R67, PT ;  /* 0x000000443c437246 */ /* 0x000fe40003800143 */
[----:B------:R-:W-:-:S07]  /*c690*/  VIMNMX R69, R69, R60, !PT ;  /* 0x0000003c45457248 */ /* 0x000fce0007fe0100 */
.L_x_936:
        /* <DEDUP_REMOVED lines=79> */
[----:B------:R-:W0:Y:S01]  /*cb90*/  SHFL.IDX PT, R156, R65, 0x1, 0x1c1f ;  /* 0x003c1f00419c7f89 */ /* 0x000e2200000e0000 */
[----:B------:R-:W-:-:S02]  /*cba0*/  ISETP.GT.AND P4, PT, R69, 0x68, P2 ;  /* 0x000000684500780c */ /* 0x000fc40001784270 */
[----:B------:R-:W-:Y:S02]  /*cbb0*/  ISETP.GT.AND P3, PT, R69, 0x69, P2 ;  /* 0x000000694500780c */ /* 0x000fe40001764270 */
[C---:B------:R-:W-:Y:S02]  /*cbc0*/  ISETP.LT.OR P4, PT, R67.reuse, 0x69, P4 ;  /* 0x000000694300780c */ /* 0x040fe40002781670 */
[----:B------:R-:W-:Y:S02]  /*cbd0*/  ISETP.LT.OR P3, PT, R67, 0x6a, P3 ;  /* 0x0000006a4300780c */ /* 0x000fe40001f61670 */
[----:B------:R-:W-:Y:S02]  /*cbe0*/  FSEL R60, R75, -INF , !P4 ;  /* 0xff8000004b3c7808 */ /* 0x000fe40006000000 */
[----:B------:R-:W-:Y:S02]  /*cbf0*/  FSEL R58, R77, -INF , !P3 ;  /* 0xff8000004d3a7808 */ /* 0x000fe40005800000 */
[----:B------:R-:W-:-:S02]  /*cc00*/  ISETP.GT.AND P4, PT, R69, 0x70, P2 ;  /* 0x000000704500780c */ /* 0x000fc40001784270 */
[----:B------:R-:W-:Y:S02]  /*cc10*/  ISETP.GT.AND P3, PT, R69, 0x71, P2 ;  /* 0x000000714500780c */ /* 0x000fe40001764270 */
[C---:B------:R-:W-:Y:S02]  /*cc20*/  ISETP.LT.OR P4, PT, R67.reuse, 0x71, P4 ;  /* 0x000000714300780c */ /* 0x040fe40002781670 */
[----:B------:R-:W-:Y:S02]  /*cc30*/  ISETP.LT.OR P3, PT, R67, 0x72, P3 ;  /* 0x000000724300780c */ /* 0x000fe40001f61670 */
[----:B------:R-:W-:Y:S02]  /*cc40*/  FSEL R56, R79, -INF , !P4 ;  /* 0xff8000004f387808 */ /* 0x000fe40006000000 */
[----:B------:R-:W-:Y:S01]  /*cc50*/  FSEL R44, R81, -INF , !P3 ;  /* 0xff800000512c7808 */ /* 0x000fe20005800000 */
[--C-:B0-----:R-:W-:Y:S01]  /*cc60*/  IMAD.IADD R29, R87, 0x1, R156.reuse ;  /* 0x00000001571d7824 */ /* 0x101fe200078e029c */
[----:B------:R-:W-:Y:S01]  /*cc70*/  ISETP.GT.AND P4, PT, R69, 0x78, P2 ;  /* 0x000000784500780c */ /* 0x000fe20001784270 */
[----:B------:R-:W-:Y:S01]  /*cc80*/  IMAD.IADD R35, R153, 0x1, R156 ;  /* 0x0000000199237824 */ /* 0x000fe200078e029c */
[----:B------:R-:W-:-:S02]  /*cc90*/  ISETP.GT.AND P3, PT, R69, 0x79, P2 ;  /* 0x000000794500780c */ /* 0x000fc40001764270 */
[C---:B------:R-:W-:Y:S02]  /*cca0*/  ISETP.LT.OR P4, PT, R67.reuse, 0x79, P4 ;  /* 0x000000794300780c */ /* 0x040fe40002781670 */
[----:B------:R-:W-:Y:S02]  /*ccb0*/  ISETP.LT.OR P3, PT, R67, 0x7a, P3 ;  /* 0x0000007a4300780c */ /* 0x000fe40001f61670 */
[----:B------:R-:W-:Y:S02]  /*ccc0*/  FSEL R48, R83, -INF , !P4 ;  /* 0xff80000053307808 */ /* 0x000fe40006000000 */
[----:B------:R-:W-:Y:S01]  /*ccd0*/  FSEL R32, R85, -INF , !P3 ;  /* 0xff80000055207808 */ /* 0x000fe20005800000 */
[----:B------:R-:W-:Y:S08]  /*cce0*/  @!P6 BRA `(.L_x_940) ;  /* 0x00000000005ce947 */ /* 0x000ff00003800000 */
        /* <DEDUP_REMOVED lines=13> */
.L_x_942:
[----:B------:R-:W-:-:S05]  /*cdc0*/  IMAD.U32 R49, RZ, RZ, UR33 ;  /* 0x00000021ff317e24 */ /* 0x000fca000f8e00ff */
[----:B------:R-:W-:-:S13]  /*cdd0*/  ISETP.NE.AND P3, PT, R49, 0x1, PT ;  /* 0x000000013100780c */ /* 0x000fda0003f65270 */
[----:B------:R-:W0:Y:S02]  /*cde0*/  @P3 LDC.64 R156, c[0x0][0x9e8] ;  /* 0x00027a00ff9c3b82 */ /* 0x000e240000000a00 */
[----:B0-----:R-:W-:-:S05]  /*cdf0*/  @P3 IMAD.HI.U32 R156, R45, R156, RZ ;  /* 0x0000009c2d9c3227 */ /* 0x001fca00078e00ff */
[----:B------:R-:W-:-:S07]  /*ce00*/  @P3 SHF.R.U32.HI R45, RZ, R157, R156 ;  /* 0x0000009dff2d3219 */ /* 0x000fce000001169c */
.L_x_943:
[----:B------:R-:W-:Y:S05]  /*ce10*/  BSYNC B0 ;  /* 0x0000000000007941 */ /* 0x000fea0003800000 */
.L_x_941:
[----:B------:R-:W-:-:S04]  /*ce20*/  IMAD R156, R45, R49, -R158 ;  /* 0x000000312d9c7224 */ /* 0x000fc800078e0a9e */
[----:B------:R-:W-:-:S05]  /*ce30*/  IMAD R156, R3, -0x2, R156 ;  /* 0xfffffffe039c7824 */ /* 0x000fca00078e029c */
[----:B------:R-:W-:Y:S02]  /*ce40*/  VIADDMNMX R29, R156, R49, R29, PT ;  /* 0x000000319c1d7246 */ /* 0x000fe4000380011d */
[----:B------:R-:W-:-:S07]  /*ce50*/  VIMNMX R35, R35, R156, !PT ;  /* 0x0000009c23237248 */ /* 0x000fce0007fe0100 */
.L_x_940:
[----:B------:R-:W-:Y:S02]  /*ce60*/  FMNMX.FTZ R45, R180, R13, !PT ;  /* 0x0000000db42d7209 */ /* 0x000fe40007810000 */
[C---:B------:R-:W-:Y:S02]  /*ce70*/  ISETP.GT.AND P4, PT, R35.reuse, 0x1, P2 ;  /* 0x000000012300780c */ /* 0x040fe40001784270 */
        /* <DEDUP_REMOVED lines=12> */
[----:B------:R-:W-:Y:S01]  /*cf40*/  FMNMX.FTZ R45, R186, R45, !PT ;  /* 0x0000002dba2d7209 */ /* 0x000fe20007810000 */
[----:B------:R-:W0:Y:S01]  /*cf50*/  LDC R15, c[0x0][0x988] ;  /* 0x00026200ff0f7b82 */ /* 0x000e220000000800 */
        /* <DEDUP_REMOVED lines=49> */
[C---:B------:R-:W-:Y:S01]  /*d270*/  ISETP.LT.OR P4, PT, R29.reuse, 0x2a, P4 ;  /* 0x0000002a1d00780c */ /* 0x040fe20002781670 */
[----:B------:R-:W2:Y:S01]  /*d280*/  SHFL.BFLY PT, R10, R45, 0x2, 0x1f ;  /* 0x0c401f002d0a7f89 */ /* 0x000ea200000e0000 */
[----:B------:R-:W-:-:S02]  /*d290*/  ISETP.LT.OR P3, PT, R29, 0x31, P3 ;  /* 0x000000311d00780c */ /* 0x000fc40001f61670 */
[----:B------:R-:W-:Y:S02]  /*d2a0*/  FSEL R28, R28, -INF , !P4 ;  /* 0xff8000001c1c7808 */ /* 0x000fe40006000000 */
[C---:B------:R-:W-:Y:S02]  /*d2b0*/  ISETP.GT.AND P4, PT, R35.reuse, 0x31, P2 ;  /* 0x000000312300780c */ /* 0x040fe40001784270 */
[----:B------:R-:W-:Y:S02]  /*d2c0*/  FSEL R30, R30, -INF , !P3 ;  /* 0xff8000001e1e7808 */ /* 0x000fe40005800000 */
[----:B------:R-:W-:Y:S02]  /*d2d0*/  ISETP.GT.AND P3, PT, R35, 0x38, P2 ;  /* 0x000000382300780c */ /* 0x000fe40001764270 */
[C---:B------:R-:W-:Y:S02]  /*d2e0*/  ISETP.LT.OR P4, PT, R29.reuse, 0x32, P4 ;  /* 0x000000321d00780c */ /* 0x040fe40002781670 */
[----:B------:R-:W-:-:S02]  /*d2f0*/  ISETP.LT.OR P3, PT, R29, 0x39, P3 ;  /* 0x000000391d00780c */ /* 0x000fc40001f61670 */
[----:B------:R-:W-:Y:S02]  /*d300*/  FSEL R176, R31, -INF , !P4 ;  /* 0xff8000001fb07808 */ /* 0x000fe40006000000 */
[----:B------:R-:W-:Y:S02]  /*d310*/  ISETP.GT.AND P4, PT, R35, 0x39, P2 ;  /* 0x000000392300780c */ /* 0x000fe40001784270 */
[----:B------:R-:W-:Y:S02]  /*d320*/  FSEL R178, R33, -INF , !P3 ;  /* 0xff80000021b27808 */ /* 0x000fe40005800000 */
[----:B------:R-:W-:Y:S02]  /*d330*/  ISETP.GT.AND P3, PT, R35, 0x40, P2 ;  /* 0x000000402300780c */ /* 0x000fe40001764270 */
[----:B------:R-:W-:Y:S02]  /*d340*/  ISETP.LT.OR P4, PT, R29, 0x3a, P4 ;  /* 0x0000003a1d00780c */ /* 0x000fe40002781670 */
[----:B--2---:R-:W-:-:S02]  /*d350*/  FMNMX.FTZ R10, R45, R10, !PT ;  /* 0x0000000a2d0a7209 */ /* 0x004fc40007810000 */
[----:B------:R-:W-:Y:S02]  /*d360*/  ISETP.LT.OR P3, PT, R29, 0x41, P3 ;  /* 0x000000411d00780c */ /* 0x000fe40001f61670 */
[----:B------:R-:W-:Y:S01]  /*d370*/  FSEL R34, R34, -INF , !P4 ;  /* 0xff80000022227808 */ /* 0x000fe20006000000 */
[----:B------:R-:W2:Y:S01]  /*d380*/  SHFL.BFLY PT, R21, R10, 0x1, 0x1f ;  /* 0x0c201f000a157f89 */ /* 0x000ea200000e0000 */
[----:B------:R-:W-:Y:S02]  /*d390*/  FSEL R36, R36, -INF , !P3 ;  /* 0xff80000024247808 */ /* 0x000fe40005800000 */
[----:B------:R-:W-:-:S04]  /*d3a0*/  ISETP.GT.AND P3, PT, R35, 0x41, P2 ;  /* 0x000000412300780c */ /* 0x000fc80001764270 */
[----:B------:R-:W-:Y:S02]  /*d3b0*/  ISETP.LT.OR P3, PT, R29, 0x42, P3 ;  /* 0x000000421d00780c */ /* 0x000fe40001f61670 */
[----:B--2---:R-:W-:-:S04]  /*d3c0*/  FMNMX.FTZ R10, R10, R21, !PT ;  /* 0x000000150a0a7209 */ /* 0x004fc80007810000 */
[C---:B------:R-:W-:Y:S01]  /*d3d0*/  FSETP.NEU.FTZ.AND P4, PT, R10.reuse, -INF , PT ;  /* 0xff8000000a00780b */ /* 0x040fe20003f9d000 */
[----:B0-----:R-:W-:-:S05]  /*d3e0*/  FFMA.FTZ R33, R10, R15, -8 ;  /* 0xc10000000a217423 */ /* 0x001fca000001000f */
[----:B------:R-:W-:-:S05]  /*d3f0*/  FSEL R33, R33, RZ, P4 ;  /* 0x000000ff21217208 */ /* 0x000fca0002000000 */
[-CC-:B------:R-:W-:Y:S01]  /*d400*/  FFMA.FTZ R20, R180, R15.reuse, -R33.reuse ;  /* 0x0000000fb4147223 */ /* 0x180fe20000010821 */
[----:B------:R-:W-:Y:S01]  /*d410*/  FSEL R180, R37, -INF , !P3 ;  /* 0xff80000025b47808 */ /* 0x000fe20005800000 */
[-CC-:B------:R-:W-:Y:S01]  /*d420*/  FFMA.FTZ R21, R184, R15.reuse, -R33.reuse ;  /* 0x0000000fb8157223 */ /* 0x180fe20000010821 */
[----:B------:R-:W-:Y:S01]  /*d430*/  ISETP.GT.AND P3, PT, R35, 0x48, P2 ;  /* 0x000000482300780c */ /* 0x000fe20001764270 */
[-CC-:B------:R-:W-:Y:S01]  /*d440*/  FFMA.FTZ R25, R192, R15.reuse, -R33.reuse ;  /* 0x0000000fc0197223 */ /* 0x180fe20000010821 */
[----:B------:R-:W-:-:S01]  /*d450*/  FFMA.FTZ R31, R182, R15, -R33 ;  /* 0x0000000fb61f7223 */ /* 0x000fc20000010821 */
[-CC-:B------:R-:W-:Y:S01]  /*d460*/  FFMA.FTZ R182, R162, R15.reuse, -R33.reuse ;  /* 0x0000000fa2b67223 */ /* 0x180fe20000010821 */
[----:B------:R-:W-:Y:S01]  /*d470*/  ISETP.LT.OR P3, PT, R29, 0x49, P3 ;  /* 0x000000491d00780c */ /* 0x000fe20001f61670 */
[-CC-:B------:R-:W-:Y:S01]  /*d480*/  FFMA.FTZ R45, R80, R15.reuse, -R33.reuse ;  /* 0x0000000f502d7223 */ /* 0x180fe20000010821 */
[----:B------:R-:W-:-:S01]  /*d490*/  FFMA.FTZ R22, R196, R15, -R33 ;  /* 0x0000000fc4167223 */ /* 0x000fc20000010821 */
[-CC-:B------:R-:W-:Y:S01]  /*d4a0*/  FFMA.FTZ R23, R194, R15.reuse, -R33.reuse ;  /* 0x0000000fc2177223 */ /* 0x180fe20000010821 */
[----:B------:R-:W-:Y:S01]  /*d4b0*/  FSEL R184, R39, -INF , !P3 ;  /* 0xff80000027b87808 */ /* 0x000fe20005800000 */
[-CC-:B------:R-:W-:Y:S01]  /*d4c0*/  FFMA.FTZ R39, R154, R15.reuse, -R33.reuse ;  /* 0x0000000f9a277223 */ /* 0x180fe20000010821 */
[----:B------:R-:W-:Y:S01]  /*d4d0*/  ISETP.GT.AND P3, PT, R35, RZ, P2 ;  /* 0x000000ff2300720c */ /* 0x000fe20001764270 */
        /* <DEDUP_REMOVED lines=9> */
[----:B------:R-:W-:Y:S01]  /*d570*/  ISETP.GT.AND P3, PT, R35, 0x49, P2 ;  /* 0x000000492300780c */ /* 0x000fe20001764270 */
[-CC-:B------:R-:W-:Y:S01]  /*d580*/  FFMA.FTZ R74, R74, R15.reuse, -R33.reuse ;  /* 0x0000000f4a4a7223 */ /* 0x180fe20000010821 */
        /* <DEDUP_REMOVED lines=9> */
[-CC-:B------:R-:W-:Y:S01]  /*d620*/  FFMA.FTZ R44, R44, R15.reuse, -R33.reuse ;  /* 0x0000000f2c2c7223 */ /* 0x180fe20000010821 */
[----:B------:R-:W-:Y:S01]  /*d630*/  ISETP.GT.AND P3, PT, R35, 0x50, P2 ;  /* 0x000000502300780c */ /* 0x000fe20001764270 */
[----:B------:R-:W-:Y:S01]  /*d640*/  FFMA.FTZ R48, R48, R15, -R33 ;  /* 0x0000000f30307223 */ /* 0x000fe20000010821 */
[----:B------:R-:W-:Y:S01]  /*d650*/  FMNMX.FTZ R11, R160, R11, !PT ;  /* 0x0000000ba00b7209 */ /* 0x000fe20007810000 */
[----:B------:R-:W-:Y:S01]  /*d660*/  MUFU.EX2 R20, R20 ;  /* 0x0000001400147308 */ /* 0x000fe20000000800 */
[----:B------:R-:W-:-:S02]  /*d670*/  ISETP.LT.OR P3, PT, R29, 0x51, P3 ;  /* 0x000000511d00780c */ /* 0x000fc40001f61670 */
[----:B------:R-:W-:Y:S02]  /*d680*/  FMNMX.FTZ R11, R164, R11, !PT ;  /* 0x0000000ba40b7209 */ /* 0x000fe40007810000 */
[----:B------:R-:W-:Y:S01]  /*d690*/  FSEL R192, R41, -INF , !P3 ;  /* 0xff80000029c07808 */ /* 0x000fe20005800000 */
[----:B------:R-:W-:Y:S01]  /*d6a0*/  FFMA.FTZ R41, R86, R15, -R33 ;  /* 0x0000000f56297223 */ /* 0x000fe20000010821 */
[----:B------:R-:W-:Y:S01]  /*d6b0*/  FMNMX.FTZ R11, R166, R11, !PT ;  /* 0x0000000ba60b7209 */ /* 0x000fe20007810000 */
[----:B------:R-:W-:Y:S01]  /*d6c0*/  MUFU.EX2 R21, R21 ;  /* 0x0000001500157308 */ /* 0x000fe20000000800 */
[----:B------:R-:W-:Y:S02]  /*d6d0*/  ISETP.GT.AND P3, PT, R35, 0x51, P2 ;  /* 0x000000512300780c */ /* 0x000fe40001764270 */
[----:B------:R-:W-:Y:S02]  /*d6e0*/  FMNMX.FTZ R11, R170, R11, !PT ;  /* 0x0000000baa0b7209 */ /* 0x000fe40007810000 */
[----:B------:R-:W-:-:S02]  /*d6f0*/  ISETP.LT.OR P3, PT, R29, 0x52, P3 ;  /* 0x000000521d00780c */ /* 0x000fc40001f61670 */
[----:B------:R-:W-:Y:S01]  /*d700*/  FMNMX.FTZ R11, R24, R11, !PT ;  /* 0x0000000b180b7209 */ /* 0x000fe20007810000 */
[----:B------:R-:W-:Y:S01]  /*d710*/  MUFU.EX2 R22, R22 ;  /* 0x0000001600167308 */ /* 0x000fe20000000800 */
[----:B------:R-:W-:Y:S02]  /*d720*/  FSEL R40, R40, -INF , !P3 ;  /* 0xff80000028287808 */ /* 0x000fe40005800000 */
[----:B------:R-:W-:Y:S02]  /*d730*/  FMNMX.FTZ R11, R172, R11, !PT ;  /* 0x0000000bac0b7209 */ /* 0x000fe40007810000 */
[----:B------:R-:W-:Y:S02]  /*d740*/  ISETP.GT.AND P3, PT, R35, 0x58, P2 ;  /* 0x000000582300780c */ /* 0x000fe40001764270 */
[----:B------:R-:W-:Y:S01]  /*d750*/  FMNMX.FTZ R11, R26, R11, !PT ;  /* 0x0000000b1a0b7209 */ /* 0x000fe20007810000 */
[----:B------:R-:W-:Y:S01]  /*d760*/  MUFU.EX2 R23, R23 ;  /* 0x0000001700177308 */ /* 0x000fe20000000800 */
[----:B------:R-:W-:-:S02]  /*d770*/  ISETP.LT.OR P3, PT, R29, 0x59, P3 ;  /* 0x000000591d00780c */ /* 0x000fc40001f61670 */
[----:B------:R-:W-:Y:S02]  /*d780*/  FMNMX.FTZ R11, R174, R11, !PT ;  /* 0x0000000bae0b7209 */ /* 0x000fe40007810000 */
[----:B------:R-:W-:Y:S02]  /*d790*/  FSEL R42, R42, -INF , !P3 ;  /* 0xff8000002a2a7808 */ /* 0x000fe40005800000 */
[----:B------:R-:W-:Y:S01]  /*d7a0*/  FMNMX.FTZ R11, R28, R11, !PT ;  /* 0x0000000b1c0b7209 */ /* 0x000fe20007810000 */
[----:B------:R-:W-:Y:S01]  /*d7b0*/  MUFU.EX2 R25, R25 ;  /* 0x0000001900197308 */ /* 0x000fe20000000800 */
[----:B------:R-:W-:Y:S02]  /*d7c0*/  ISETP.GT.AND P3, PT, R35, 0x59, P2 ;  /* 0x000000592300780c */ /* 0x000fe40001764270 */
[----:B------:R-:W-:Y:S02]  /*d7d0*/  FMNMX.FTZ R11, R30, R11, !PT ;  /* 0x0000000b1e0b7209 */ /* 0x000fe40007810000 */
[----:B------:R-:W-:-:S02]  /*d7e0*/  ISETP.LT.OR P3, PT, R29, 0x5a, P3 ;  /* 0x0000005a1d00780c */ /* 0x000fc40001f61670 */
[----:B------:R-:W-:Y:S01]  /*d7f0*/  FMNMX.FTZ R11, R176, R11, !PT ;  /* 0x0000000bb00b7209 */ /* 0x000fe20007810000 */
[----:B------:R-:W-:Y:S01]  /*d800*/  MUFU.EX2 R190, R190 ;  /* 0x000000be00be7308 */ /* 0x000fe20000000800 */
[----:B------:R-:W-:Y:S01]  /*d810*/  FSEL R162, R43, -INF , !P3 ;  /* 0xff8000002ba27808 */ /* 0x000fe20005800000 */
[----:B------:R-:W-:Y:S01]  /*d820*/  FFMA.FTZ R43, R84, R15, -R33 ;  /* 0x0000000f542b7223 */ /* 0x000fe20000010821 */
[----:B------:R-:W-:Y:S02]  /*d830*/  ISETP.GT.AND P3, PT, R35, 0x60, P2 ;  /* 0x000000602300780c */ /* 0x000fe40001764270 */
[----:B------:R-:W-:Y:S02]  /*d840*/  FMNMX.FTZ R11, R178, R11, !PT ;  /* 0x0000000bb20b7209 */ /* 0x000fe40007810000 */
[----:B------:R-:W-:Y:S01]  /*d850*/  ISETP.LT.OR P3, PT, R29, 0x61, P3 ;  /* 0x000000611d00780c */ /* 0x000fe20001f61670 */
[----:B------:R-:W-:Y:S01]  /*d860*/  MUFU.EX2 R27, R27 ;  /* 0x0000001b001b7308 */ /* 0x000fe20000000800 */
[----:B------:R-:W-:-:S02]  /*d870*/  FMNMX.FTZ R11, R34, R11, !PT ;  /* 0x0000000b220b7209 */ /* 0x000fc40007810000 */
[----:B------:R-:W-:Y:S02]  /*d880*/  FSEL R46, R46, -INF , !P3 ;  /* 0xff8000002e2e7808 */ /* 0x000fe40005800000 */
[----:B------:R-:W-:Y:S02]  /*d890*/  ISETP.GT.AND P3, PT, R35, 0x61, P2 ;  /* 0x000000612300780c */ /* 0x000fe40001764270 */
[----:B------:R-:W-:Y:S01]  /*d8a0*/  FMNMX.FTZ R11, R36, R11, !PT ;  /* 0x0000000b240b7209 */ /* 0x000fe20007810000 */
[----:B------:R-:W-:Y:S01]  /*d8b0*/  MUFU.EX2 R186, R186 ;  /* 0x000000ba00ba7308 */ /* 0x000fe20000000800 */
[----:B------:R-:W-:Y:S02]  /*d8c0*/  ISETP.LT.OR P3, PT, R29, 0x62, P3 ;  /* 0x000000621d00780c */ /* 0x000fe40001f61670 */
[----:B------:R-:W-:Y:S02]  /*d8d0*/  FMNMX.FTZ R11, R180, R11, !PT ;  /* 0x0000000bb40b7209 */ /* 0x000fe40007810000 */
[----:B------:R-:W-:Y:S01]  /*d8e0*/  FSEL R154, R47, -INF , !P3 ;  /* 0xff8000002f9a7808 */ /* 0x000fe20005800000 */
[----:B------:R-:W-:Y:S01]  /*d8f0*/  FFMA.FTZ R47, R72, R15, -R33 ;  /* 0x0000000f482f7223 */ /* 0x000fe20000010821 */
[----:B------:R-:W-:Y:S01]  /*d900*/  ISETP.GT.AND P3, PT, R35, 0x68, P2 ;  /* 0x000000682300780c */ /* 0x000fe20001764270 */
[----:B------:R-:W-:Y:S01]  /*d910*/  MUFU.EX2 R31, R31 ;  /* 0x0000001f001f7308 */ /* 0x000fe20000000800 */
[----:B------:R-:W-:-:S02]  /*d920*/  FMNMX.FTZ R11, R184, R11, !PT ;  /* 0x0000000bb80b7209 */ /* 0x000fc40007810000 */
[----:B------:R-:W-:Y:S02]  /*d930*/  ISETP.LT.OR P3, PT, R29, 0x69, P3 ;  /* 0x000000691d00780c */ /* 0x000fe40001f61670 */
[----:B------:R-:W-:Y:S02]  /*d940*/  FMNMX.FTZ R11, R38, R11, !PT ;  /* 0x0000000b260b7209 */ /* 0x000fe40007810000 */
[----:B------:R-:W-:Y:S01]  /*d950*/  FSEL R50, R50, -INF , !P3 ;  /* 0xff80000032327808 */ /* 0x000fe20005800000 */
[----:B------:R-:W-:Y:S01]  /*d960*/  MUFU.EX2 R182, R182 ;  /* 0x000000b600b67308 */ /* 0x000fe20000000800 */
[----:B------:R-:W-:Y:S02]  /*d970*/  FMNMX.FTZ R11, R192, R11, !PT ;  /* 0x0000000bc00b7209 */ /* 0x000fe40007810000 */
[----:B------:R-:W-:Y:S02]  /*d980*/  ISETP.GT.AND P3, PT, R35, 0x69, P2 ;  /* 0x000000692300780c */ /* 0x000fe40001764270 */
[----:B------:R-:W-:-:S02]  /*d990*/  FMNMX.FTZ R11, R40, R11, !PT ;  /* 0x0000000b280b7209 */ /* 0x000fc40007810000 */
[----:B------:R-:W-:Y:S01]  /*d9a0*/  ISETP.LT.OR P3, PT, R29, 0x6a, P3 ;  /* 0x0000006a1d00780c */ /* 0x000fe20001f61670 */
[----:B------:R-:W-:Y:S01]  /*d9b0*/  MUFU.EX2 R39, R39 ;  /* 0x0000002700277308 */ /* 0x000fe20000000800 */
[----:B------:R-:W-:Y:S02]  /*d9c0*/  FMNMX.FTZ R11, R42, R11, !PT ;  /* 0x0000000b2a0b7209 */ /* 0x000fe40007810000 */
[----:B------:R-:W-:Y:S01]  /*d9d0*/  FSEL R84, R51, -INF , !P3 ;  /* 0xff80000033547808 */ /* 0x000fe20005800000 */
[----:B------:R-:W-:-:S01]  /*d9e0*/  FFMA.FTZ R51, R60, R15, -R33 ;  /* 0x0000000f3c337223 */ /* 0x000fc20000010821 */
[----:B------:R-:W-:Y:S02]  /*d9f0*/  ISETP.GT.AND P3, PT, R35, 0x70, P2 ;  /* 0x000000702300780c */ /* 0x000fe40001764270 */
[----:B------:R-:W-:Y:S01]  /*da00*/  FMNMX.FTZ R11, R162, R11, !PT ;  /* 0x0000000ba20b7209 */ /* 0x000fe20007810000 */
[----:B------:R-:W-:Y:S01]  /*da10*/  MUFU.EX2 R152, R152 ;  /* 0x0000009800987308 */ /* 0x000fe20000000800 */
        /* <DEDUP_REMOVED lines=8> */
[----:B------:R-:W-:-:S02]  /*daa0*/  FMNMX.FTZ R11, R50, R11, !PT ;  /* 0x0000000b320b7209 */ /* 0x000fc40007810000 */
[----:B------:R-:W-:Y:S01]  /*dab0*/  FSEL R52, R52, -INF , !P3 ;  /* 0xff80000034347808 */ /* 0x000fe20005800000 */
[----:B------:R-:W-:Y:S01]  /*dac0*/  MUFU.EX2 R82, R82 ;  /* 0x0000005200527308 */ /* 0x000fe20000000800 */
[C---:B------:R-:W-:Y:S02]  /*dad0*/  ISETP.GT.AND P3, PT, R35.reuse, 0x78, P2 ;  /* 0x000000782300780c */ /* 0x040fe40001764270 */
[----:B------:R-:W-:Y:S02]  /*dae0*/  FMNMX.FTZ R11, R84, R11, !PT ;  /* 0x0000000b540b7209 */ /* 0x000fe40007810000 */
[----:B------:R-:W-:Y:S01]  /*daf0*/  ISETP.GT.AND P2, PT, R35, 0x79, P2 ;  /* 0x000000792300780c */ /* 0x000fe20001744270 */
[-CC-:B------:R-:W-:Y:S01]  /*db00*/  FFMA.FTZ R35, R68, R15.reuse, -R33.reuse ;  /* 0x0000000f44237223 */ /* 0x180fe20000010821 */
[C---:B------:R-:W-:Y:S01]  /*db10*/  ISETP.LT.OR P3, PT, R29.reuse, 0x79, P3 ;  /* 0x000000791d00780c */ /* 0x040fe20001f61670 */
[--C-:B------:R-:W-:Y:S01]  /*db20*/  FFMA.FTZ R68, R70, R15, -R33.reuse ;  /* 0x0000000f46447223 */ /* 0x100fe20000010821 */
[----:B------:R-:W-:Y:S01]  /*db30*/  FMNMX.FTZ R11, R86, R11, !PT ;  /* 0x0000000b560b7209 */ /* 0x000fe20007810000 */
[----:B------:R-:W-:Y:S01]  /*db40*/  MUFU.EX2 R43, R43 ;  /* 0x0000002b002b7308 */ /* 0x000fe20000000800 */
[----:B------:R-:W-:Y:S01]  /*db50*/  ISETP.LT.OR P2, PT, R29, 0x7a, P2 ;  /* 0x0000007a1d00780c */ /* 0x000fe20001741670 */
[----:B------:R-:W-:Y:S01]  /*db60*/  FFMA.FTZ R29, R76, R15, -R33 ;  /* 0x0000000f4c1d7223 */ /* 0x000fe20000010821 */
[----:B------:R-:W-:-:S02]  /*db70*/  FSEL R54, R54, -INF , !P3 ;  /* 0xff80000036367808 */ /* 0x000fc40005800000 */
[----:B------:R-:W-:Y:S02]  /*db80*/  FMNMX.FTZ R11, R52, R11, !PT ;  /* 0x0000000b340b7209 */ /* 0x000fe40007810000 */
[----:B-1----:R-:W-:Y:S01]  /*db90*/  FSEL R76, R55, -INF , !P2 ;  /* 0xff800000374c7808 */ /* 0x002fe20005000000 */
[----:B------:R-:W-:Y:S01]  /*dba0*/  MUFU.EX2 R168, R168 ;  /* 0x000000a800a87308 */ /* 0x000fe20000000800 */
[----:B------:R-:W-:Y:S02]  /*dbb0*/  FMNMX.FTZ R11, R54, R11, !PT ;  /* 0x0000000b360b7209 */ /* 0x000fe40007810000 */
[----:B------:R-:W-:Y:S02]  /*dbc0*/  FSEL R56, R10, RZ, P4 ;  /* 0x000000ff0a387208 */ /* 0x000fe40002000000 */
[----:B------:R-:W-:-:S03]  /*dbd0*/  FMNMX.FTZ R11, R76, R11, !PT ;  /* 0x0000000b4c0b7209 */ /* 0x000fc60007810000 */
[----:B------:R-:W-:Y:S01]  /*dbe0*/  FADD.FTZ R56, -R56, R13 ;  /* 0x0000000d38387221 */ /* 0x000fe20000010100 */
[----:B------:R-:W-:-:S01]  /*dbf0*/  FFMA.FTZ R13, R32, R15, -R33 ;  /* 0x0000000f200d7223 */ /* 0x000fc20000010821 */
[----:B------:R-:W0:Y:S01]  /*dc00*/  SHFL.BFLY PT, R80, R11, 0x2, 0x1f ;  /* 0x0c401f000b507f89 */ /* 0x000e2200000e0000 */
[----:B------:R-:W-:Y:S01]  /*dc10*/  MUFU.EX2 R45, R45 ;  /* 0x0000002d002d7308 */ /* 0x000fe20000000800 */
[----:B------:R-:W-:-:S07]  /*dc20*/  FMUL.FTZ R55, R56, R15 ;  /* 0x0000000f38377220 */ /* 0x000fce0000410000 */
[----:B------:R-:W1:Y:S08]  /*dc30*/  MUFU.EX2 R55, R55 ;  /* 0x0000003700377308 */ /* 0x000e700000000800 */
[----:B------:R-:W-:Y:S01]  /*dc40*/  MUFU.EX2 R78, R78 ;  /* 0x0000004e004e7308 */ /* 0x000fe20000000800 */
[----:B0-----:R-:W-:-:S07]  /*dc50*/  FMNMX.FTZ R80, R11, R80, !PT ;  /* 0x000000500b507209 */ /* 0x001fce0007810000 */
[----:B------:R-:W-:Y:S01]  /*dc60*/  MUFU.EX2 R29, R29 ;  /* 0x0000001d001d7308 */ /* 0x000fe20000000800 */
[----:B------:R-:W0:Y:S07]  /*dc70*/  SHFL.BFLY PT, R11, R80, 0x1, 0x1f ;  /* 0x0c201f00500b7f89 */ /* 0x000e2e00000e0000 */
[----:B------:R-:W-:Y:S08]  /*dc80*/  MUFU.EX2 R74, R74 ;  /* 0x0000004a004a7308 */ /* 0x000ff00000000800 */
[----:B------:R-:W-:Y:S08]  /*dc90*/  MUFU.EX2 R35, R35 ;  /* 0x0000002300237308 */ /* 0x000ff00000000800 */
[----:B------:R-:W-:Y:S01]  /*dca0*/  MUFU.EX2 R68, R68 ;  /* 0x0000004400447308 */ /* 0x000fe20000000800 */
[----:B0-----:R-:W-:-:S04]  /*dcb0*/  FMNMX.FTZ R11, R80, R11, !PT ;  /* 0x0000000b500b7209 */ /* 0x001fc80007810000 */
[C---:B------:R-:W-:Y:S01]  /*dcc0*/  FSETP.NEU.FTZ.AND P2, PT, R11.reuse, -INF , PT ;  /* 0xff8000000b00780b */ /* 0x040fe20003f5d000 */
[----:B------:R-:W-:-:S02]  /*dcd0*/  FFMA.FTZ R33, R11, R15, -8 ;  /* 0xc10000000b217423 */ /* 0x000fc4000001000f */
[----:B------:R-:W-:Y:S01]  /*dce0*/  MUFU.EX2 R47, R47 ;  /* 0x0000002f002f7308 */ /* 0x000fe20000000800 */
[----:B------:R-:W-:Y:S02]  /*dcf0*/  FSEL R69, R11, RZ, P2 ;  /* 0x000000ff0b457208 */ /* 0x000fe40001000000 */
[----:B------:R-:W-:-:S05]  /*dd00*/  FSEL R33, R33, RZ, P2 ;  /* 0x000000ff21217208 */ /* 0x000fca0001000000 */
[----:B------:R-:W-:Y:S01]  /*dd10*/  MUFU.EX2 R66, R66 ;  /* 0x0000004200427308 */ /* 0x000fe20000000800 */
[----:B------:R-:W-:-:S01]  /*dd20*/  FFMA.FTZ R65, R28, R15, -R33 ;  /* 0x0000000f1c417223 */ /* 0x000fc20000010821 */
[----:B------:R-:W-:Y:S01]  /*dd30*/  FFMA.FTZ R28, R30, R15, -R33 ;  /* 0x0000000f1e1c7223 */ /* 0x000fe20000010821 */
[----:B------:R-:W-:-:S01]  /*dd40*/  FADD.FTZ R30, -R69, R14 ;  /* 0x0000000e451e7221 */ /* 0x000fc20000010100 */
[-CC-:B------:R-:W-:Y:S01]  /*dd50*/  FFMA.FTZ R37, R37, R15.reuse, -R33.reuse ;  /* 0x0000000f25257223 */ /* 0x180fe20000010821 */
[----:B------:R-:W-:-:S01]  /*dd60*/  FFMA.FTZ R32, R156, R15, -R33 ;  /* 0x0000000f9c207223 */ /* 0x000fc20000010821 */
[-CC-:B------:R-:W-:Y:S01]  /*dd70*/  FFMA.FTZ R56, R158, R15.reuse, -R33.reuse ;  /* 0x0000000f9e387223 */ /* 0x180fe20000010821 */
[-C--:B------:R-:W-:Y:S01]  /*dd80*/  FMUL.FTZ R30, R30, R15.reuse ;  /* 0x0000000f1e1e7220 */ /* 0x080fe20000410000 */
[-CC-:B------:R-:W-:Y:S01]  /*dd90*/  FFMA.FTZ R57, R160, R15.reuse, -R33.reuse ;  /* 0x0000000fa0397223 */ /* 0x180fe20000010821 */
[----:B------:R-:W-:-:S01]  /*dda0*/  FFMA.FTZ R59, R164, R15, -R33 ;  /* 0x0000000fa43b7223 */ /* 0x000fc20000010821 */
[----:B------:R-:W-:Y:S01]  /*ddb0*/  MUFU.EX2 R37, R37 ;  /* 0x0000002500257308 */ /* 0x000fe20000000800 */
[----:B------:R-:W-:-:S01]  /*ddc0*/  FFMA.FTZ R60, R166, R15, -R33 ;  /* 0x0000000fa63c7223 */ /* 0x000fc20000010821 */
[-CC-:B------:R-:W-:Y:S01]  /*ddd0*/  FFMA.FTZ R71, R34, R15.reuse, -R33.reuse ;  /* 0x0000000f22477223 */ /* 0x180fe20000010821 */
[----:B------:R-:W-:-:S01]  /*dde0*/  FFMA.FTZ R34, R36, R15, -R33 ;  /* 0x0000000f24227223 */ /* 0x000fc20000010821 */
[----:B-1----:R-:W-:Y:S01]  /*ddf0*/  FFMA.FTZ R36, R55, R5, R20 ;  /* 0x0000000537247223 */ /* 0x002fe20000010014 */
[----:B------:R-:W-:-:S01]  /*de00*/  FFMA.FTZ R61, R170, R15, -R33 ;  /* 0x0000000faa3d7223 */ /* 0x000fc20000010821 */
[-CC-:B------:R-:W-:Y:S01]  /*de10*/  FFMA.FTZ R24, R24, R15.reuse, -R33.reuse ;  /* 0x0000000f18187223 */ /* 0x180fe20000010821 */
[----:B------:R-:W-:-:S01]  /*de20*/  FFMA.FTZ R63, R172, R15, -R33 ;  /* 0x0000000fac3f7223 */ /* 0x000fc20000010821 */
[----:B------:R-:W0:Y:S01]  /*de30*/  MUFU.EX2 R30, R30 ;  /* 0x0000001e001e7308 */ /* 0x000e220000000800 */
[----:B------:R-:W-:-:S01]  /*de40*/  FADD.FTZ R73, R21, R36 ;  /* 0x0000002415497221 */ /* 0x000fc20000010000 */
        /* <DEDUP_REMOVED lines=16> */
[----:B------:R-:W-:Y:S01]  /*df50*/  FADD.FTZ R4, R22, R73 ;  /* 0x0000004916047221 */ /* 0x000fe20000010000 */
[----:B------:R-:W-:-:S01]  /*df60*/  FFMA.FTZ R86, R86, R15, -R33 ;  /* 0x0000000f56567223 */ /* 0x000fc20000010821 */
[-CC-:B------:R-:W-:Y:S01]  /*df70*/  FFMA.FTZ R52, R52, R15.reuse, -R33.reuse ;  /* 0x0000000f34347223 */ /* 0x180fe20000010821 */
[----:B------:R-:W-:-:S01]  /*df80*/  FFMA.FTZ R54, R54, R15, -R33 ;  /* 0x0000000f36367223 */ /* 0x000fc20000010821 */
[----:B------:R-:W-:-:S02]  /*df90*/  FADD.FTZ R4, R23, R4 ;  /* 0x0000000417047221 */ /* 0x000fc40000010000 */
[----:B------:R-:W0:Y:S01]  /*dfa0*/  MUFU.EX2 R57, R57 ;  /* 0x0000003900397308 */ /* 0x000e220000000800 */
[----:B-1----:R-:W-:-:S07]  /*dfb0*/  FADD.FTZ R5, R32, R5 ;  /* 0x0000000520057221 */ /* 0x002fce0000010000 */
[----:B------:R-:W1:Y:S01]  /*dfc0*/  MUFU.EX2 R59, R59 ;  /* 0x0000003b003b7308 */ /* 0x000e620000000800 */
[----:B--2---:R-:W-:-:S01]  /*dfd0*/  FADD.FTZ R36, R56, R5 ;  /* 0x0000000538247221 */ /* 0x004fc20000010000 */
[----:B------:R-:W-:-:S04]  /*dfe0*/  FADD.FTZ R5, R25, R4 ;  /* 0x0000000419057221 */ /* 0x000fc80000010000 */
[----:B------:R-:W-:Y:S02]  /*dff0*/  FADD.FTZ R4, R190, R5 ;  /* 0x00000005be047221 */ /* 0x000fe40000010000 */
[----:B------:R-:W2:Y:S01]  /*e000*/  MUFU.EX2 R60, R60 ;  /* 0x0000003c003c7308 */ /* 0x000ea20000000800 */
[----:B0-----:R-:W-:-:S01]  /*e010*/  FADD.FTZ R38, R57, R36 ;  /* 0x0000002439267221 */ /* 0x001fc20000010000 */
[----:B------:R-:W-:Y:S01]  /*e020*/  FADD.FTZ R5, R27, R4 ;  /* 0x000000041b057221 */ /* 0x000fe20000010000 */
[----:B------:R-:W-:-:S03]  /*e030*/  FFMA.FTZ R36, R192, R15, -R33 ;  /* 0x0000000fc0247223 */ /* 0x000fc60000010821 */
[----:B------:R-:W-:Y:S02]  /*e040*/  FADD.FTZ R4, R186, R5 ;  /* 0x00000005ba047221 */ /* 0x000fe40000010000 */
[----:B------:R-:W0:Y:S01]  /*e050*/  MUFU.EX2 R61, R61 ;  /* 0x0000003d003d7308 */ /* 0x000e220000000800 */
[----:B-1----:R-:W-:-:S01]  /*e060*/  FADD.FTZ R73, R59, R38 ;  /* 0x000000263b497221 */ /* 0x002fc20000010000 */
[----:B------:R-:W-:-:S04]  /*e070*/  FADD.FTZ R5, R31, R4 ;  /* 0x000000041f057221 */ /* 0x000fc80000010000 */
[----:B------:R-:W-:Y:S02]  /*e080*/  FADD.FTZ R4, R182, R5 ;  /* 0x00000005b6047221 */ /* 0x000fe40000010000 */
[----:B------:R-:W1:Y:S01]  /*e090*/  MUFU.EX2 R24, R24 ;  /* 0x0000001800187308 */ /* 0x000e620000000800 */
[----:B--2---:R-:W-:-:S01]  /*e0a0*/  FADD.FTZ R38, R60, R73 ;  /* 0x000000493c267221 */ /* 0x004fc20000010000 */
[----:B------:R-:W-:Y:S01]  /*e0b0*/  FADD.FTZ R5, R39, R4 ;  /* 0x0000000427057221 */ /* 0x000fe20000010000 */
[----:B------:R-:W-:-:S01]  /*e0c0*/  FFMA.FTZ R73, R40, R15, -R33 ;  /* 0x0000000f28497223 */ /* 0x000fc20000010821 */
[----:B------:R-:W-:-:S04]  /*e0d0*/  FFMA.FTZ R33, R76, R15, -R33 ;  /* 0x0000000f4c217223 */ /* 0x000fc80000010821 */
[----:B------:R-:W2:Y:S01]  /*e0e0*/  MUFU.EX2 R63, R63 ;  /* 0x0000003f003f7308 */ /* 0x000ea20000000800 */
[----:B0-----:R-:W-:-:S07]  /*e0f0*/  FADD.FTZ R77, R61, R38 ;  /* 0x000000263d4d7221 */ /* 0x001fce0000010000 */
[----:B------:R-:W0:Y:S01]  /*e100*/  MUFU.EX2 R26, R26 ;  /* 0x0000001a001a7308 */ /* 0x000e220000000800 */
[----:B-1----:R-:W-:-:S07]  /*e110*/  FADD.FTZ R38, R24, R77 ;  /* 0x0000004d18267221 */ /* 0x002fce0000010000 */
[----:B------:R-:W1:Y:S01]  /*e120*/  MUFU.EX2 R64, R64 ;  /* 0x0000004000407308 */ /* 0x000e620000000800 */
[----:B--2---:R-:W-:-:S01]  /*e130*/  FADD.FTZ R77, R63, R38 ;  /* 0x000000263f4d7221 */ /* 0x004fc20000010000 */
[----:B------:R-:W-:-:S06]  /*e140*/  FADD.FTZ R38, R152, R5 ;  /* 0x0000000598267221 */ /* 0x000fcc0000010000 */
[----:B------:R-:W2:Y:S01]  /*e150*/  MUFU.EX2 R65, R65 ;  /* 0x0000004100417308 */ /* 0x000ea20000000800 */
[----:B0-----:R-:W-:-:S07]  /*e160*/  FADD.FTZ R77, R26, R77 ;  /* 0x0000004d1a4d7221 */ /* 0x001fce0000010000 */
[----:B------:R-:W0:Y:S01]  /*e170*/  MUFU.EX2 R28, R28 ;  /* 0x0000001c001c7308 */ /* 0x000e220000000800 */
[----:B-1----:R-:W-:-:S01]  /*e180*/  FADD.FTZ R4, R64, R77 ;  /* 0x0000004d40047221 */ /* 0x002fc20000010000 */
[----:B------:R-:W-:-:S04]  /*e190*/  FADD.FTZ R77, R41, R38 ;  /* 0x00000026294d7221 */ /* 0x000fc80000010000 */
[----:B------:R-:W-:Y:S02]  /*e1a0*/  FADD.FTZ R38, R82, R77 ;  /* 0x0000004d52267221 */ /* 0x000fe40000010000 */
[----:B------:R-:W1:Y:S01]  /*e1b0*/  MUFU.EX2 R67, R67 ;  /* 0x0000004300437308 */ /* 0x000e620000000800 */
[----:B--2---:R-:W-:-:S01]  /*e1c0*/  FADD.FTZ R5, R65, R4 ;  /* 0x0000000441057221 */ /* 0x004fc20000010000 */
[----:B------:R-:W-:-:S04]  /*e1d0*/  FADD.FTZ R77, R43, R38 ;  /* 0x000000262b4d7221 */ /* 0x000fc80000010000 */
[----:B------:R-:W-:Y:S02]  /*e1e0*/  FADD.FTZ R38, R168, R77 ;  /* 0x0000004da8267221 */ /* 0x000fe40000010000 */
[----:B------:R-:W2:Y:S01]  /*e1f0*/  MUFU.EX2 R14, R178 ;  /* 0x000000b2000e7308 */ /* 0x000ea20000000800 */
[----:B0-----:R-:W-:-:S01]  /*e200*/  FADD.FTZ R4, R28, R5 ;  /* 0x000000051c047221 */ /* 0x001fc20000010000 */
[----:B------:R-:W-:-:S04]  /*e210*/  FADD.FTZ R77, R45, R38 ;  /* 0x000000262d4d7221 */ /* 0x000fc80000010000 */
[----:B------:R-:W-:Y:S02]  /*e220*/  FADD.FTZ R38, R78, R77 ;  /* 0x0000004d4e267221 */ /* 0x000fe40000010000 */
        /* <DEDUP_REMOVED lines=60> */
.L_x_944:
[----:B------:R-:W-:Y:S01]  /*e5f0*/  ULEA UR5, UR5, UR36, 0x3 ;  /* 0x0000002405057291 */ /* 0x000fe2000f8e183f */
[----:B------:R-:W-:Y:S01]  /*e600*/  ISETP.GT.AND P2, PT, R9, R18, PT ;  /* 0x000000120900720c */ /* 0x000fe20003f44270 */
[-C--:B------:R-:W-:Y:S01]  /*e610*/  FMUL.FTZ R88, R88, R55.reuse ;  /* 0x0000003758587220 */ /* 0x080fe20000410000 */
[----:B------:R-:W-:Y:S01]  /*e620*/  F2FP.SATFINITE.E4M3.F32.PACK_AB_MERGE_C R22, R23, R22, RZ ;  /* 0x000000161716723e */ /* 0x000fe200048070ff */
[----:B------:R-:W-:Y:S01]  /*e630*/  UIADD3 UR5, UR5, 0x22860, URZ ;  /* 0x0002286005057890 */ /* 0x000fe2000fffe03f */
[----:B------:R-:W-:Y:S01]  /*e640*/  F2FP.SATFINITE.E4M3.F32.PACK_AB_MERGE_C R14, R71, R14, RZ ;  /* 0x0000000e470e723e */ /* 0x000fe200048070ff */
[-C--:B------:R-:W-:Y:S01]  /*e650*/  FMUL.FTZ R89, R89, R55.reuse ;  /* 0x0000003759597220 */ /* 0x080fe20000410000 */
        /* <DEDUP_REMOVED lines=100> */
.L_x_927:
[----:B------:R-:W-:Y:S06]  /*eca0*/  BAR.ARV 0x8, 0x180 ;  /* 0x0206000000007b1d */ /* 0x000fec0000002000 */
[----:B------:R-:W-:Y:S05]  /*ecb0*/  @!P0 BRA `(.L_x_946) ;  /* 0x0000000000048947 */ /* 0x000fea0003800000 */
[----:B------:R-:W-:Y:S01]  /*ecc0*/  BPT.TRAP 0x1 ;  /* 0x000000040000795c */ /* 0x000fe20000300000 */
.L_x_946:
[----:B------:R-:W-:Y:S01]  /*ecd0*/  ULEA UR5, UR4, UR36, 0x3 ;  /* 0x0000002404057291 */ /* 0x000fe2000f8e183f */
[----:B------:R-:W-:-:S08]  /*ece0*/  SHF.L.U32 R2, R2, 0x1f, RZ ;  /* 0x0000001f02027819 */ /* 0x000fd000000006ff */
[----:B------:R0:W1:Y:S01]  /*ecf0*/  SYNCS.PHASECHK.TRANS64.TRYWAIT P1, [UR5+0x22850], R2 ;  /* 0x02285002ff0075a7 */ /* 0x0000620008020145 */
[----:B------:R-:W-:Y:S05]  /*ed00*/  @!P0 BRA `(.L_x_947) ;  /* 0x0000000000048947 */ /* 0x000fea0003800000 */
[----:B------:R-:W-:Y:S01]  /*ed10*/  BPT.TRAP 0x1 ;  /* 0x000000040000795c */ /* 0x000fe20000300000 */
.L_x_947:
[----:B-1----:R-:W-:Y:S05]  /*ed20*/  @P1 BRA `(.L_x_948) ;  /* 0x0000000000081947 */ /* 0x002fea0003800000 */
[----:B------:R-:W1:Y:S02]  /*ed30*/  SYNCS.PHASECHK.TRANS64.TRYWAIT P1, [UR5+0x22850], R2 ;  /* 0x02285002ff0075a7 */ /* 0x000e640008020145 */
[----:B-1----:R-:W-:Y:S05]  /*ed40*/  @!P1 BRA `(.L_x_949) ;  /* 0x0000006800c89947 */ /* 0x002fea0003800000 */
.L_x_948:
[----:B------:R-:W-:Y:S01]  /*ed50*/  UIADD3 UR36, UR36, 0x400, URZ ;  /* 0x0000040024247890 */ /* 0x000fe2000fffe03f */
[----:B------:R-:W-:Y:S01]  /*ed60*/  WARPGROUP.ARRIVE ;  /* 0x00000000000079c5 */ /* 0x000fe20000000000 */
[----:B------:R-:W-:Y:S01]  /*ed70*/  UMOV UR7, 0x40000040 ;  /* 0x4000004000077882 */ /* 0x000fe20000000000 */
[----:B------:R-:W2:Y:S01]  /*ed80*/  LDC.64 R8, c[0x0][0x9a0] ;  /* 0x00026800ff087b82 */ /* 0x000ea20000000a00 */
[----:B------:R-:W-:-:S04]  /*ed90*/  USHF.R.U32.HI UR36, URZ, 0x4, UR36 ;  /* 0x000000043f247899 */ /* 0x000fc80008011624 */
[----:B------:R-:W-:-:S04]  /*eda0*/  ULOP3.LUT UR36, UR36, 0x3fff, URZ, 0xc0, !UPT ;  /* 0x00003fff24247892 */ /* 0x000fc8000f8ec03f */
[----:B------:R-:W-:-:S04]  /*edb0*/  ULOP3.LUT UR36, UR36, 0x10000, URZ, 0xfc, !UPT ;  /* 0x0001000024247892 */ /* 0x000fc8000f8efc3f */
[----:B------:R-:W-:-:S07]  /*edc0*/  ULEA UR4, UR4, UR36, 0xa ;  /* 0x0000002404047291 */ /* 0x000fce000f8e503f */
[----:B------:R-:W-:Y:S02]  /*edd0*/  UMOV UR6, UR4 ;  /* 0x0000000400067c82 */ /* 0x000fe40008000000 */
[----:B------:R-:W-:Y:S01]  /*ede0*/  QGMMA.64x128x32.F32.E4M3.E4M3 R88, R164, gdesc[UR4], R88, gsb0 ;  /* 0x01e00004a4587df3 */ /* 0x000fe20008000858 */
[----:B--2---:R-:W-:-:S04]  /*edf0*/  ISETP.NE.U32.AND P1, PT, R8, RZ, PT ;  /* 0x000000ff0800720c */ /* 0x004fc80003f25070 */
[----:B------:R-:W-:-:S13]  /*ee00*/  ISETP.NE.AND.EX P1, PT, R9, RZ, PT, P1 ;  /* 0x000000ff0900720c */ /* 0x000fda0003f25310 */
[----:B------:R-:W2:Y:S01]  /*ee10*/  @P1 LDC.64 R6, c[0x0][0x9c8] ;  /* 0x00027200ff061b82 */ /* 0x000ea20000000a00 */
[----:B------:R-:W-:-:S07]  /*ee20*/  @P1 SHF.R.S32.HI R19, RZ, 0x1f, R17 ;  /* 0x0000001fff131819 */ /* 0x000fce0000011411 */
[----:B------:R-:W3:Y:S01]  /*ee30*/  @P1 LDC.64 R12, c[0x0][0x9d0] ;  /* 0x00027400ff0c1b82 */ /* 0x000ee20000000a00 */
[----:B------:R-:W-:Y:S01]  /*ee40*/  UIADD3 UR6, UR4, 0x2, URZ ;  /* 0x0000000204067890 */ /* 0x000fe2000fffe03f */
[----:B------:R-:W-:Y:S01]  /*ee50*/  UMOV UR7, 0x40000040 ;  /* 0x4000004000077882 */ /* 0x000fe20000000000 */
[C---:B--2---:R-:W-:Y:S02]  /*ee60*/  @P1 IMAD R0, R6.reuse, UR38, RZ ;  /* 0x0000002606001c24 */ /* 0x044fe4000f8e02ff */
[----:B01----:R-:W-:-:S04]  /*ee70*/  @P1 IMAD.WIDE.U32 R2, R6, UR39, RZ ;  /* 0x0000002706021c25 */ /* 0x003fc8000f8e00ff */
[----:B------:R-:W-:Y:S02]  /*ee80*/  @P1 IMAD R7, R7, UR39, R0 ;  /* 0x0000002707071c24 */ /* 0x000fe4000f8e0200 */
[-C--:B---3--:R-:W-:Y:S02]  /*ee90*/  @P1 IMAD R0, R19, R12.reuse, RZ ;  /* 0x0000000c13001224 */ /* 0x088fe400078e02ff */
[----:B------:R-:W-:Y:S02]  /*eea0*/  @P1 IMAD.IADD R3, R3, 0x1, R7 ;  /* 0x0000000103031824 */ /* 0x000fe400078e0207 */
[C---:B------:R-:W-:Y:S02]  /*eeb0*/  @P1 IMAD R7, R17.reuse, R13, R0 ;  /* 0x0000000d11071224 */ /* 0x040fe400078e0200 */
[----:B------:R-:W-:-:S04]  /*eec0*/  @P1 IMAD.WIDE.U32 R2, R17, R12, R2 ;  /* 0x0000000c11021225 */ /* 0x000fc800078e0002 */
[----:B------:R-:W-:Y:S01]  /*eed0*/  @P1 IMAD.IADD R0, R3, 0x1, R7 ;  /* 0x0000000103001824 */ /* 0x000fe200078e0207 */
[----:B------:R-:W-:Y:S01]  /*eee0*/  @P1 LEA R6, P2, R2, R8, 0x2 ;  /* 0x0000000802061211 */ /* 0x000fe200078410ff */
[----:B------:R-:W-:-:S03]  /*eef0*/  IMAD.MOV.U32 R3, RZ, RZ, 0x3f800000 ;  /* 0x3f800000ff037424 */ /* 0x000fc600078e00ff */
[----:B------:R-:W-:-:S05]  /*ef00*/  @P1 LEA.HI.X R7, R2, R9, R0, 0x2, P2 ;  /* 0x0000000902071211 */ /* 0x000fca00010f1400 */
[----:B------:R0:W2:Y:S01]  /*ef10*/  @P1 LDG.E R3, desc[UR40][R6.64] ;  /* 0x0000002806031981 */ /* 0x0000a2000c1e1900 */
[----:B------:R-:W-:Y:S02]  /*ef20*/  WARPGROUP.DEPBAR.LE gsb0, 0x0 ;  /* 0x00008000000079c5 */ /* 0x000fe40000010000 */
[----:B------:R-:W-:-:S06]  /*ef30*/  WARPGROUP.ARRIVE ;  /* 0x00000000000079c5 */ /* 0x000fcc0000000000 */
        /* <DEDUP_REMOVED lines=13> */
[----:B0-----:R-:W0:Y:S04]  /*f010*/  SHFL.BFLY PT, R7, R0, 0x1, 0x1f ;  /* 0x0c201f0000077f89 */ /* 0x001e2800000e0000 */
[----:B------:R-:W1:Y:S01]  /*f020*/  SHFL.BFLY PT, R2, R9, 0x1, 0x1f ;  /* 0x0c201f0009027f89 */ /* 0x000e6200000e0000 */
[----:B------:R-:W-:Y:S02]  /*f030*/  IMAD.MOV.U32 R4, RZ, RZ, RZ ;  /* 0x000000ffff047224 */ /* 0x000fe400078e00ff */
[----:B0-----:R-:W-:Y:S01]  /*f040*/  FADD.FTZ R12, R0, R7 ;  /* 0x00000007000c7221 */ /* 0x001fe20000010000 */
[----:B-1----:R-:W-:-:S04]  /*f050*/  FADD.FTZ R13, R9, R2 ;  /* 0x00000002090d7221 */ /* 0x002fc80000010000 */
[C---:B------:R-:W-:Y:S01]  /*f060*/  FSETP.NE.FTZ.AND P1, PT, R12.reuse, RZ, PT ;  /* 0x000000ff0c00720b */ /* 0x040fe20003f35000 */
[----:B------:R-:W-:Y:S01]  /*f070*/  FMUL.FTZ R14, R12, 0.00390625 ;  /* 0x3b8000000c0e7820 */ /* 0x000fe20000410000 */
[----:B------:R-:W-:-:S04]  /*f080*/  FMUL.FTZ R7, R13, 0.00390625 ;  /* 0x3b8000000d077820 */ /* 0x000fc80000410000 */
        /* <DEDUP_REMOVED lines=24> */
.L_x_950:
        /* <DEDUP_REMOVED lines=68> */
.L_x_876:
[----:B------:R-:W-:Y:S05]  /*f650*/  @P0 BRA `(.L_x_951) ;  /* 0x0000002000540947 */ /* 0x000fea0003800000 */
[----:B------:R-:W0:Y:S01]  /*f660*/  S2R R8, SR_TID.X ;  /* 0x0000000000087919 */ /* 0x000e220000002100 */
[----:B------:R-:W-:Y:S01]  /*f670*/  ULDC.64 UR4, c[0x4][0x40] ;  /* 0x0100100000047ab9 */ /* 0x000fe20000000a00 */
[----:B------:R-:W1:Y:S01]  /*f680*/  LDC R82, c[0x0][0xbe8] ;  /* 0x0002fa00ff527b82 */ /* 0x000e620000000800 */
[----:B------:R-:W-:Y:S01]  /*f690*/  ULDC.64 UR6, c[0x0][0xb38] ;  /* 0x0002ce0000067ab9 */ /* 0x000fe20000000a00 */
[----:B------:R-:W2:Y:S01]  /*f6a0*/  S2R R75, SR_CTAID.X ;  /* 0x00000000004b7919 */ /* 0x000ea20000002500 */
[----:B------:R-:W-:-:S05]  /*f6b0*/  ULDC.64 UR8, c[0x0][0xb28] ;  /* 0x0002ca0000087ab9 */ /* 0x000fca0000000a00 */
[----:B------:R-:W3:Y:S08]  /*f6c0*/  LDC.64 R86, c[0x0][0xbd8] ;  /* 0x0002f600ff567b82 */ /* 0x000ef00000000a00 */
[----:B------:R-:W4:Y:S01]  /*f6d0*/  LDC.64 R88, c[0x0][0xb40] ;  /* 0x0002d000ff587b82 */ /* 0x000f220000000a00 */
[----:B0-----:R-:W-:-:S05]  /*f6e0*/  IMAD.SHL.U32 R4, R8, 0x4, RZ ;  /* 0x0000000408047824 */ /* 0x001fca00078e00ff */
[----:B------:R-:W-:Y:S02]  /*f6f0*/  LOP3.LUT R4, R4, 0xc, RZ, 0xc0, !PT ;  /* 0x0000000c04047812 */ /* 0x000fe400078ec0ff */
[----:B------:R-:W-:Y:S02]  /*f700*/  BAR.SYNC.DEFER_BLOCKING 0x1, 0x100 ;  /* 0x0044000000007b1d */ /* 0x000fe40000010000 */
[----:B------:R-:W-:-:S05]  /*f710*/  IADD3 R4, P0, R4, UR4, RZ ;  /* 0x0000000404047c10 */ /* 0x000fca000ff1e0ff */
[----:B------:R-:W-:Y:S01]  /*f720*/  IMAD.X R5, RZ, RZ, UR5, P0 ;  /* 0x00000005ff057e24 */ /* 0x000fe200080e06ff */
[----:B------:R-:W-:-:S05]  /*f730*/  ULDC.64 UR4, c[0x0][0xbd0] ;  /* 0x0002f40000047ab9 */ /* 0x000fca0000000a00 */
[----:B------:R0:W5:Y:S01]  /*f740*/  LDG.E.CONSTANT R5, desc[UR40][R4.64] ;  /* 0x0000002804057981 */ /* 0x000162000c1e9900 */
[C---:B------:R-:W-:Y:S01]  /*f750*/  LOP3.LUT P0, R7, R8.reuse, 0x3, RZ, 0xc0, !PT ;  /* 0x0000000308077812 */ /* 0x040fe2000780c0ff */
[----:B------:R-:W-:Y:S01]  /*f760*/  VIADD R8, R8, 0xffffff80 ;  /* 0xffffff8008087836 */ /* 0x000fe20000000000 */
[----:B-1----:R-:W-:Y:S01]  /*f770*/  ISETP.NE.AND P2, PT, R82, 0x1, PT ;  /* 0x000000015200780c */ /* 0x002fe20003f45270 */
[----:B------:R-:W-:Y:S01]  /*f780*/  IMAD.WIDE.U32 R38, R17, UR6, RZ ;  /* 0x0000000611267c25 */ /* 0x000fe2000f8e00ff */
[----:B------:R-:W-:Y:S01]  /*f790*/  ISETP.EQ.OR P0, PT, R7, 0x3, !P0 ;  /* 0x000000030700780c */ /* 0x000fe20004702670 */
[----:B------:R-:W-:Y:S03]  /*f7a0*/  BSSY B0, `(.L_x_952) ;  /* 0x0000186000007945 */ /* 0x000fe60003800000 */
[----:B------:R-:W-:Y:S02]  /*f7b0*/  SEL R76, R3, R6, P0 ;  /* 0x00000006034c7207 */ /* 0x000fe40000000000 */
[----:B------:R-:W-:-:S02]  /*f7c0*/  SEL R9, R6, R3, P0 ;  /* 0x0000000306097207 */ /* 0x000fc40000000000 */
[----:B------:R-:W-:Y:S02]  /*f7d0*/  SHF.R.S32.HI R3, RZ, 0x1f, R8 ;  /* 0x0000001fff037819 */ /* 0x000fe40000011408 */
[----:B------:R-:W-:Y:S01]  /*f7e0*/  SEL R12, R94, R95, P0 ;  /* 0x0000005f5e0c7207 */ /* 0x000fe20000000000 */
[----:B------:R-:W1:Y:S01]  /*f7f0*/  @P2 LDC R84, c[0x0][0xbec] ;  /* 0x0002fb00ff542b82 */ /* 0x000e620000000800 */
[CC--:B0-----:R-:W-:Y:S02]  /*f800*/  LEA.HI R4, R3.reuse, R8.reuse, RZ, 0x7 ;  /* 0x0000000803047211 */ /* 0x0c1fe400078f38ff */
[----:B------:R-:W-:Y:S02]  /*f810*/  LEA.HI R25, R3, R8, RZ, 0x2 ;  /* 0x0000000803197211 */ /* 0x000fe400078f10ff */
[----:B------:R-:W-:Y:S02]  /*f820*/  LOP3.LUT R7, R4, 0xffffff80, RZ, 0xc0, !PT ;  /* 0xffffff8004077812 */ /* 0x000fe400078ec0ff */
[----:B------:R-:W-:Y:S01]  /*f830*/  SHF.R.S32.HI R6, RZ, 0x7, R4 ;  /* 0x00000007ff067819 */ /* 0x000fe20000011404 */
[----:B------:R-:W0:Y:S01]  /*f840*/  @P2 LDC R83, c[0x0][0xbf0] ;  /* 0x0002fc00ff532b82 */ /* 0x000e220000000800 */
[----:B------:R-:W-:Y:S01]  /*f850*/  LOP3.LUT R25, R25, 0xfffffffc, RZ, 0xc0, !PT ;  /* 0xfffffffc19197812 */ /* 0x000fe200078ec0ff */
[----:B------:R-:W-:Y:S01]  /*f860*/  IMAD.IADD R68, R8, 0x1, -R7 ;  /* 0x0000000108447824 */ /* 0x000fe200078e0a07 */
[----:B------:R-:W-:-:S02]  /*f870*/  LEA.HI R3, R4, R6, RZ, 0x1 ;  /* 0x0000000604037211 */ /* 0x000fc400078f08ff */
[----:B------:R-:W-:Y:S01]  /*f880*/  SEL R78, R92, R93, P0 ;  /* 0x0000005d5c4e7207 */ /* 0x000fe20000000000 */
[----:B------:R-:W-:Y:S01]  /*f890*/  IMAD.IADD R25, R8, 0x1, -R25 ;  /* 0x0000000108197824 */ /* 0x000fe200078e0a19 */
[----:B------:R-:W-:Y:S01]  /*f8a0*/  SHF.R.S32.HI R7, RZ, 0x1f, R68 ;  /* 0x0000001fff077819 */ /* 0x000fe20000011444 */
[----:B------:R-:W0:Y:S01]  /*f8b0*/  @P2 LDC R85, c[0x0][0xbf0] ;  /* 0x0002fc00ff552b82 */ /* 0x000e220000000800 */
[----:B------:R-:W-:Y:S02]  /*f8c0*/  LOP3.LUT R3, R3, 0x3fffffe, RZ, 0xc0, !PT ;  /* 0x03fffffe03037812 */ /* 0x000fe400078ec0ff */
[----:B------:R-:W-:Y:S02]  /*f8d0*/  LEA.HI R13, R7, R68, RZ, 0x2 ;  /* 0x00000044070d7211 */ /* 0x000fe400078f10ff */
[----:B------:R-:W-:Y:S01]  /*f8e0*/  SHF.R.S32.HI R8, RZ, 0x1f, R17 ;  /* 0x0000001fff087819 */ /* 0x000fe20000011411 */
[----:B------:R-:W-:Y:S01]  /*f8f0*/  IMAD.IADD R3, R6, 0x1, -R3 ;  /* 0x0000000106037824 */ /* 0x000fe200078e0a03 */
[----:B------:R-:W-:-:S02]  /*f900*/  SHF.R.S32.HI R11, RZ, 0x2, R13 ;  /* 0x00000002ff0b7819 */ /* 0x000fc4000001140d */
[----:B------:R-:W-:Y:S01]  /*f910*/  SHF.R.S32.HI R32, RZ, 0x1f, R13 ;  /* 0x0000001fff207819 */ /* 0x000fe2000001140d */
[----:B------:R-:W-:Y:S01]  /*f920*/  IMAD R6, R8, UR4, RZ ;  /* 0x0000000408067c24 */ /* 0x000fe2000f8e02ff */
[----:B------:R-:W-:Y:S02]  /*f930*/  LEA.HI R7, R7, R68, RZ, 0x5 ;  /* 0x0000004407077211 */ /* 0x000fe400078f28ff */
[----:B------:R-:W-:Y:S02]  /*f940*/  LEA.HI R32, R32, R11, RZ, 0x3 ;  /* 0x0000000b20207211 */ /* 0x000fe400078f18ff */
[----:B------:R-:W-:Y:S02]  /*f950*/  SEL R10, R102, R103, P0 ;  /* 0x00000067660a7207 */ /* 0x000fe40000000000 */
[----:B------:R-:W-:Y:S01]  /*f960*/  LOP3.LUT R4, R32, 0xfffffff8, RZ, 0xc0, !PT ;  /* 0xfffffff820047812 */ /* 0x000fe200078ec0ff */
[----:B------:R-:W-:Y:S01]  /*f970*/  IMAD.WIDE.U32 R32, R17, UR4, RZ ;  /* 0x0000000411207c25 */ /* 0x000fe2000f8e00ff */
[----:B------:R-:W-:Y:S01]  /*f980*/  SEL R93, R93, R92, P0 ;  /* 0x0000005c5d5d7207 */ /* 0x000fe20000000000 */
[----:B------:R-:W0:Y:S01]  /*f990*/  S2UR UR4, SR_CTAID.Y ;  /* 0x00000000000479c3 */ /* 0x000e220000002600 */
[----:B------:R-:W-:Y:S01]  /*f9a0*/  SEL R14, R96, R97, P0 ;  /* 0x00000061600e7207 */ /* 0x000fe20000000000 */
[----:B------:R-:W-:Y:S01]  /*f9b0*/  IMAD.IADD R4, R11, 0x1, -R4 ;  /* 0x000000010b047824 */ /* 0x000fe200078e0a04 */
[----:B------:R-:W-:Y:S01]  /*f9c0*/  SHF.R.S32.HI R11, RZ, 0x5, R7 ;  /* 0x00000005ff0b7819 */ /* 0x000fe20000011407 */
[----:B------:R-:W-:Y:S01]  /*f9d0*/  IMAD R7, R17, UR5, R6 ;  /* 0x0000000511077c24 */ /* 0x000fe2000f8e0206 */
[----:B------:R-:W-:Y:S01]  /*f9e0*/  SEL R15, R97, R96, P0 ;  /* 0x00000060610f7207 */ /* 0x000fe20000000000 */
[----:B------:R-:W-:Y:S01]  /*f9f0*/  IMAD R6, R8, UR6, RZ ;  /* 0x0000000608067c24 */ /* 0x000fe2000f8e02ff */
[----:B------:R-:W-:Y:S01]  /*fa00*/  LEA.HI R8, R25, R25, RZ, 0x1 ;  /* 0x0000001919087211 */ /* 0x000fe200078f08ff */
[----:B------:R-:W-:Y:S01]  /*fa10*/  IMAD R4, R11, 0x10, R4 ;  /* 0x000000100b047824 */ /* 0x000fe200078e0204 */
[----:B------:R-:W-:Y:S01]  /*fa20*/  SEL R22, R104, R105, P0 ;  /* 0x0000006968167207 */ /* 0x000fe20000000000 */
[----:B------:R-:W-:Y:S01]  /*fa30*/  IMAD R11, R17, UR7, R6 ;  /* 0x00000007110b7c24 */ /* 0x000fe2000f8e0206 */
[----:B------:R-:W-:Y:S01]  /*fa40*/  LOP3.LUT R6, R8, 0x1ffffffe, RZ, 0xc0, !PT ;  /* 0x1ffffffe08067812 */ /* 0x000fe200078ec0ff */
[----:B------:R-:W-:Y:S01]  /*fa50*/  IMAD R3, R3, 0x40, R4 ;  /* 0x0000004003037824 */ /* 0x000fe200078e0204 */
[----:B------:R-:W-:Y:S01]  /*fa60*/  SEL R8, R150, R151, P0 ;  /* 0x0000009796087207 */ /* 0x000fe20000000000 */
[----:B------:R-:W-:Y:S01]  /*fa70*/  IMAD.IADD R33, R33, 0x1, R7 ;  /* 0x0000000121217824 */ /* 0x000fe200078e0207 */
[----:B------:R-:W-:Y:S01]  /*fa80*/  SEL R151, R151, R150, P0 ;  /* 0x0000009697977207 */ /* 0x000fe20000000000 */
[----:B------:R-:W-:Y:S01]  /*fa90*/  IMAD.IADD R6, R25, 0x1, -R6 ;  /* 0x0000000119067824 */ /* 0x000fe200078e0a06 */
[----:B------:R-:W-:Y:S01]  /*faa0*/  SEL R23, R105, R104, P0 ;  /* 0x0000006869177207 */ /* 0x000fe20000000000 */
[--C-:B--2---:R-:W-:Y:S01]  /*fab0*/  IMAD R70, R75, 0x80, R3.reuse ;  /* 0x000000804b467824 */ /* 0x104fe200078e0203 */
[----:B------:R-:W-:Y:S01]  /*fac0*/  SEL R30, R120, R121, P0 ;  /* 0x00000079781e7207 */ /* 0x000fe20000000000 */
[----:B------:R-:W-:Y:S01]  /*fad0*/  IMAD R4, R6, 0x8, R3 ;  /* 0x0000000806047824 */ /* 0x000fe200078e0203 */
[----:B------:R-:W-:Y:S01]  /*fae0*/  SEL R31, R121, R120, P0 ;  /* 0x00000078791f7207 */ /* 0x000fe20000000000 */
[----:B------:R-:W2:Y:S01]  /*faf0*/  @P2 LDC R92, c[0x0][0xbec] ;  /* 0x0002fb00ff5c2b82 */ /* 0x000ea20000000800 */
[----:B------:R-:W-:Y:S01]  /*fb00*/  SEL R74, R100, R101, P0 ;  /* 0x00000065644a7207 */ /* 0x000fe20000000000 */
[----:B------:R-:W-:Y:S01]  /*fb10*/  IMAD R75, R75, 0x80, R4 ;  /* 0x000000804b4b7824 */ /* 0x000fe200078e0204 */
[----:B------:R-:W-:Y:S01]  /*fb20*/  SEL R24, R112, R113, P0 ;  /* 0x0000007170187207 */ /* 0x000fe20000000000 */
[----:B------:R-:W-:Y:S01]  /*fb30*/  IMAD.IADD R39, R39, 0x1, R11 ;  /* 0x0000000127277824 */ /* 0x000fe200078e020b */
[----:B------:R-:W-:Y:S01]  /*fb40*/  SEL R21, R113, R112, P0 ;  /* 0x0000007071157207 */ /* 0x000fe20000000000 */
[----:B------:R-:W-:Y:S01]  /*fb50*/  ULDC.64 UR6, c[0x0][0xb48] ;  /* 0x0002d20000067ab9 */ /* 0x000fe20000000a00 */
[----:B------:R-:W-:Y:S01]  /*fb60*/  SEL R16, R144, R145, P0 ;  /* 0x0000009190107207 */ /* 0x000fe20000000000 */
[----:B----4-:R-:W-:Y:S01]  /*fb70*/  IMAD.WIDE.U32 R38, R88, UR39, R38 ;  /* 0x0000002758267c25 */ /* 0x010fe2000f8e0026 */
[----:B------:R-:W-:-:S02]  /*fb80*/  LOP3.LUT R13, R13, 0x7ffffffc, RZ, 0xc0, !PT ;  /* 0x7ffffffc0d0d7812 */ /* 0x000fc400078ec0ff */
[----:B------:R-:W-:Y:S02]  /*fb90*/  SEL R101, R101, R100, P0 ;  /* 0x0000006465657207 */ /* 0x000fe40000000000 */
[----:B------:R-:W-:Y:S02]  /*fba0*/  SEL R18, R108, R109, P0 ;  /* 0x0000006d6c127207 */ /* 0x000fe40000000000 */
[----:B------:R-:W-:Y:S02]  /*fbb0*/  SEL R19, R109, R108, P0 ;  /* 0x0000006c6d137207 */ /* 0x000fe40000000000 */
[----:B------:R-:W-:Y:S02]  /*fbc0*/  SEL R58, R124, R125, P0 ;  /* 0x0000007d7c3a7207 */ /* 0x000fe40000000000 */
[----:B------:R-:W-:Y:S02]  /*fbd0*/  SEL R44, R128, R129, P0 ;  /* 0x00000081802c7207 */ /* 0x000fe40000000000 */
[----:B------:R-:W-:-:S02]  /*fbe0*/  SEL R72, R116, R117, P0 ;  /* 0x0000007574487207 */ /* 0x000fc40000000000 */
[----:B------:R-:W-:Y:S01]  /*fbf0*/  SEL R125, R125, R124, P0 ;  /* 0x0000007c7d7d7207 */ /* 0x000fe20000000000 */
[----:B--2---:R-:W-:Y:S01]  /*fc00*/  @P2 IMAD.HI.U32 R92, R75, R92, RZ ;  /* 0x0000005c4b5c2227 */ /* 0x004fe200078e00ff */
[----:B------:R-:W-:Y:S02]  /*fc10*/  SEL R54, R132, R133, P0 ;  /* 0x0000008584367207 */ /* 0x000fe40000000000 */
[----:B------:R-:W-:Y:S02]  /*fc20*/  SEL R55, R133, R132, P0 ;  /* 0x0000008485377207 */ /* 0x000fe40000000000 */
[----:B------:R-:W-:Y:S02]  /*fc30*/  SEL R26, R148, R149, P0 ;  /* 0x00000095941a7207 */ /* 0x000fe40000000000 */
[----:B------:R-:W-:Y:S02]  /*fc40*/  SEL R117, R117, R116, P0 ;  /* 0x0000007475757207 */ /* 0x000fe40000000000 */
[C---:B------:R-:W-:Y:S01]  /*fc50*/  LOP3.LUT P1, RZ, R68.reuse, 0x3, RZ, 0xc0, !PT ;  /* 0x0000000344ff7812 */ /* 0x040fe2000782c0ff */
[----:B------:R-:W-:Y:S01]  /*fc60*/  IMAD.IADD R68, R68, 0x1, -R13 ;  /* 0x0000000144447824 */ /* 0x000fe200078e0a0d */
[----:B------:R-:W-:-:S02]  /*fc70*/  SEL R129, R129, R128, P0 ;  /* 0x0000008081817207 */ /* 0x000fc40000000000 */
[----:B------:R-:W-:Y:S02]  /*fc80*/  SEL R62, R136, R137, P0 ;  /* 0x00000089883e7207 */ /* 0x000fe40000000000 */
[----:B------:R-:W-:Y:S02]  /*fc90*/  SEL R63, R137, R136, P0 ;  /* 0x00000088893f7207 */ /* 0x000fe40000000000 */
[----:B------:R-:W-:Y:S02]  /*fca0*/  SEL R42, R90, R91, P0 ;  /* 0x0000005b5a2a7207 */ /* 0x000fe40000000000 */
[----:B------:R-:W-:Y:S02]  /*fcb0*/  SEL R77, R91, R90, P0 ;  /* 0x0000005a5b4d7207 */ /* 0x000fe40000000000 */
[----:B------:R-:W-:Y:S01]  /*fcc0*/  SEL R48, R98, R99, P0 ;  /* 0x0000006362307207 */ /* 0x000fe20000000000 */
[----:B------:R-:W2:Y:S01]  /*fcd0*/  LDC R90, c[0x0][0xc50] ;  /* 0x00031400ff5a7b82 */ /* 0x000ea20000000800 */
        /* <DEDUP_REMOVED lines=28> */
[----:B------:R-:W-:Y:S01]  /*fea0*/  SEL R103, R103, R102, P0 ;  /* 0x0000006667677207 */ /* 0x000fe20000000000 */
[----:B-----5:R4:W-:Y:S04]  /*feb0*/  SHFL.IDX PT, R43, R12, R5, 0x1c1f ;  /* 0x001c1f050c2b7589 */ /* 0x0209e800000e0000 */
[----:B------:R-:W-:Y:S04]  /*fec0*/  SHFL.IDX PT, R3, R8, R5, 0x1c1f ;  /* 0x001c1f0508037589 */ /* 0x000fe800000e0000 */
[----:B------:R-:W-:Y:S01]  /*fed0*/  SHFL.IDX PT, R6, R76, R5, 0x1c1f ;  /* 0x001c1f054c067589 */ /* 0x000fe200000e0000 */
[----:B----4-:R-:W-:-:S03]  /*fee0*/  LOP3.LUT R12, R5, 0x2, RZ, 0x3c, !PT ;  /* 0x00000002050c7812 */ /* 0x010fc600078e3cff */
[----:B------:R-:W-:Y:S04]  /*fef0*/  SHFL.IDX PT, R49, R10, R5, 0x1c1f ;  /* 0x001c1f050a317589 */ /* 0x000fe800000e0000 */
        /* <DEDUP_REMOVED lines=14> */
[----:B------:R-:W4:Y:S04]  /*ffe0*/  SHFL.IDX PT, R16, R101, R12, 0x1c1f ;  /* 0x001c1f0c65107589 */ /* 0x000f2800000e0000 */
[----:B------:R-:W-:Y:S04]  /*fff0*/  SHFL.IDX PT, R21, R21, R12, 0x1c1f ;  /* 0x001c1f0c15157589 */ /* 0x000fe800000e0000 */
[----:B------:R-:W-:Y:S04]  /*10000*/  SHFL.IDX PT, R18, R18, R5, 0x1c1f ;  /* 0x001c1f0512127589 */ /* 0x000fe800000e0000 */
[----:B------:R-:W-:Y:S04]  /*10010*/  SHFL.IDX PT, R27, R58, R5, 0x1c1f ;  /* 0x001c1f053a1b7589 */ /* 0x000fe800000e0000 */
[----:B------:R-:W-:Y:S04]  /*10020*/  SHFL.IDX PT, R71, R26, R5, 0x1c1f ;  /* 0x001c1f051a477589 */ /* 0x000fe800000e0000 */
[----:B------:R-:W-:Y:S04]  /*10030*/  SHFL.IDX PT, R19, R19, R12, 0x1c1f ;  /* 0x001c1f0c13137589 */ /* 0x000fe800000e0000 */
[----:B------:R-:W5:Y:S01]  /*10040*/  SHFL.IDX PT, R44, R125, R12, 0x1c1f ;  /* 0x001c1f0c7d2c7589 */ /* 0x000f6200000e0000 */
[----:B----4-:R-:W-:-:S03]  /*10050*/  SEL R11, R13, R16, P0 ;  /* 0x000000100d0b7207 */ /* 0x010fc60000000000 */
[----:B------:R-:W-:Y:S04]  /*10060*/  SHFL.IDX PT, R25, R72, R5, 0x1c1f ;  /* 0x001c1f0548197589 */ /* 0x000fe800000e0000 */
[----:B------:R-:W-:Y:S04]  /*10070*/  SHFL.IDX PT, R54, R54, R5, 0x1c1f ;  /* 0x001c1f0536367589 */ /* 0x000fe800000e0000 */
[----:B------:R-:W-:Y:S04]  /*10080*/  SHFL.IDX PT, R26, R117, R12, 0x1c1f ;  /* 0x001c1f0c751a7589 */ /* 0x000fe800000e0000 */
[----:B------:R-:W4:Y:S04]  /*10090*/  SHFL.IDX PT, R55, R55, R12, 0x1c1f ;  /* 0x001c1f0c37377589 */ /* 0x000f2800000e0000 */
[----:B------:R-:W1:Y:S04]  /*100a0*/  SHFL.IDX PT, R58, R129, R12, 0x1c1f ;  /* 0x001c1f0c813a7589 */ /* 0x000e6800000e0000 */
[----:B------:R-:W-:Y:S01]  /*100b0*/  SHFL.IDX PT, R62, R62, R5, 0x1c1f ;  /* 0x001c1f053e3e7589 */ /* 0x000fe200000e0000 */
[----:B-----5:R-:W-:-:S03]  /*100c0*/  SEL R29, R27, R44, P0 ;  /* 0x0000002c1b1d7207 */ /* 0x020fc60000000000 */
[----:B------:R-:W5:Y:S04]  /*100d0*/  SHFL.IDX PT, R63, R63, R12, 0x1c1f ;  /* 0x001c1f0c3f3f7589 */ /* 0x000f6800000e0000 */
[----:B------:R3:W-:Y:S04]  /*100e0*/  SHFL.IDX PT, R59, R28, R5, 0x1c1f ;  /* 0x001c1f051c3b7589 */ /* 0x0007e800000e0000 */
[----:B------:R-:W-:Y:S04]  /*100f0*/  SHFL.IDX PT, R42, R42, R5, 0x1c1f ;  /* 0x001c1f052a2a7589 */ /* 0x000fe800000e0000 */
[----:B------:R-:W-:Y:S01]  /*10100*/  SHFL.IDX PT, R48, R48, R5, 0x1c1f ;  /* 0x001c1f0530307589 */ /* 0x000fe200000e0000 */
[----:B---3--:R-:W-:-:S03]  /*10110*/  SEL R28, R30, R31, P0 ;  /* 0x0000001f1e1c7207 */ /* 0x008fc60000000000 */
[----:B------:R-:W-:Y:S01]  /*10120*/  SHFL.IDX PT, R66, R66, R5, 0x1c1f ;  /* 0x001c1f0542427589 */ /* 0x000fe200000e0000 */
[----:B------:R-:W-:Y:S02]  /*10130*/  SEL R30, R31, R30, P0 ;  /* 0x0000001e1f1e7207 */ /* 0x000fe40000000000 */
[----:B------:R-:W-:Y:S01]  /*10140*/  SEL R31, R44, R27, P0 ;  /* 0x0000001b2c1f7207 */ /* 0x000fe20000000000 */
[----:B------:R-:W-:Y:S01]  /*10150*/  SHFL.IDX PT, R64, R64, R5, 0x1c1f ;  /* 0x001c1f0540407589 */ /* 0x000fe200000e0000 */
[----:B----4-:R-:W-:-:S03]  /*10160*/  SEL R27, R55, R54, P0 ;  /* 0x00000036371b7207 */ /* 0x010fc60000000000 */
[----:B------:R-:W-:Y:S04]  /*10170*/  SHFL.IDX PT, R60, R60, R5, 0x1c1f ;  /* 0x001c1f053c3c7589 */ /* 0x000fe800000e0000 */
[----:B------:R-:W-:Y:S04]  /*10180*/  SHFL.IDX PT, R56, R56, R5, 0x1c1f ;  /* 0x001c1f0538387589 */ /* 0x000fe800000e0000 */
[----:B------:R-:W-:Y:S04]  /*10190*/  SHFL.IDX PT, R52, R52, R5, 0x1c1f ;  /* 0x001c1f0534347589 */ /* 0x000fe800000e0000 */
[----:B------:R-:W-:Y:S04]  /*101a0*/  SHFL.IDX PT, R50, R50, R5, 0x1c1f ;  /* 0x001c1f0532327589 */ /* 0x000fe800000e0000 */
[----:B------:R-:W-:Y:S04]  /*101b0*/  SHFL.IDX PT, R46, R46, R5, 0x1c1f ;  /* 0x001c1f052e2e7589 */ /* 0x000fe800000e0000 */
[----:B------:R-:W-:Y:S04]  /*101c0*/  SHFL.IDX PT, R40, R40, R5, 0x1c1f ;  /* 0x001c1f0528287589 */ /* 0x000fe800000e0000 */
[----:B------:R-:W-:Y:S04]  /*101d0*/  SHFL.IDX PT, R36, R36, R5, 0x1c1f ;  /* 0x001c1f0524247589 */ /* 0x000fe800000e0000 */
[----:B------:R3:W-:Y:S04]  /*101e0*/  SHFL.IDX PT, R4, R20, R5, 0x1c1f ;  /* 0x001c1f0514047589 */ /* 0x0007e800000e0000 */
[----:B------:R4:W-:Y:S04]  /*101f0*/  SHFL.IDX PT, R34, R34, R5, 0x1c1f ;  /* 0x001c1f0522227589 */ /* 0x0009e800000e0000 */
[----:B------:R-:W0:Y:S01]  /*10200*/  SHFL.IDX PT, R72, R141, R12, 0x1c1f ;  /* 0x001c1f0c8d487589 */ /* 0x000e2200000e0000 */
[----:B---3--:R-:W-:-:S03]  /*10210*/  SEL R20, R24, R21, P0 ;  /* 0x0000001518147207 */ /* 0x008fc60000000000 */
[----:B------:R-:W-:Y:S01]  /*10220*/  SHFL.IDX PT, R76, R149, R12, 0x1c1f ;  /* 0x001c1f0c954c7589 */ /* 0x000fe200000e0000 */
[----:B------:R-:W-:Y:S02]  /*10230*/  SEL R24, R21, R24, P0 ;  /* 0x0000001815187207 */ /* 0x000fe40000000000 */
[----:B----4-:R-:W-:Y:S01]  /*10240*/  SEL R5, R3, R8, P0 ;  /* 0x0000000803057207 */ /* 0x010fe20000000000 */
[----:B------:R-:W3:Y:S01]  /*10250*/  SHFL.IDX PT, R74, R145, R12, 0x1c1f ;  /* 0x001c1f0c914a7589 */ /* 0x000ee200000e0000 */
[----:B------:R-:W-:Y:S02]  /*10260*/  SEL R3, R8, R3, P0 ;  /* 0x0000000308037207 */ /* 0x000fe40000000000 */
[----:B------:R-:W-:Y:S01]  /*10270*/  SEL R8, R6, R9, P0 ;  /* 0x0000000906087207 */ /* 0x000fe20000000000 */
[----:B------:R-:W-:Y:S01]  /*10280*/  SHFL.IDX PT, R78, R95, R12, 0x1c1f ;  /* 0x001c1f0c5f4e7589 */ /* 0x000fe200000e0000 */
[----:B------:R-:W-:Y:S02]  /*10290*/  SEL R6, R9, R6, P0 ;  /* 0x0000000609067207 */ /* 0x000fe40000000000 */
[----:B------:R-:W-:Y:S01]  /*102a0*/  SEL R9, R7, R10, P0 ;  /* 0x0000000a07097207 */ /* 0x000fe20000000000 */
[----:B------:R-:W4:Y:S01]  /*102b0*/  SHFL.IDX PT, R77, R77, R12, 0x1c1f ;  /* 0x001c1f0c4d4d7589 */ /* 0x000f2200000e0000 */
[----:B------:R-:W-:-:S02]  /*102c0*/  SEL R7, R10, R7, P0 ;  /* 0x000000070a077207 */ /* 0x000fc40000000000 */
[----:B------:R-:W-:Y:S01]  /*102d0*/  SEL R10, R14, R15, P0 ;  /* 0x0000000f0e0a7207 */ /* 0x000fe20000000000 */
[----:B------:R-:W-:Y:S01]  /*102e0*/  SHFL.IDX PT, R80, R103, R12, 0x1c1f ;  /* 0x001c1f0c67507589 */ /* 0x000fe200000e0000 */
[----:B------:R-:W-:Y:S02]  /*102f0*/  SEL R14, R15, R14, P0 ;  /* 0x0000000e0f0e7207 */ /* 0x000fe40000000000 */
[----:B------:R-:W-:Y:S01]  /*10300*/  SEL R15, R16, R13, P0 ;  /* 0x0000000d100f7207 */ /* 0x000fe20000000000 */
[----:B------:R-:W4:Y:S01]  /*10310*/  SHFL.IDX PT, R79, R79, R12, 0x1c1f ;  /* 0x001c1f0c4f4f7589 */ /* 0x000f2200000e0000 */
[----:B------:R-:W-:Y:S01]  /*10320*/  SEL R13, R18, R19, P0 ;  /* 0x00000013120d7207 */ /* 0x000fe20000000000 */
[----:B------:R-:W-:Y:S01]  /*10330*/  IMAD R16, R86, UR38, RZ ;  /* 0x0000002656107c24 */ /* 0x000fe2000f8e02ff */
[----:B------:R-:W-:Y:S01]  /*10340*/  SEL R21, R25, R26, P0 ;  /* 0x0000001a19157207 */ /* 0x000fe20000000000 */
[----:B------:R-:W-:Y:S01]  /*10350*/  SHFL.IDX PT, R67, R67, R12, 0x1c1f ;  /* 0x001c1f0c43437589 */ /* 0x000fe200000e0000 */
[----:B------:R-:W-:Y:S01]  /*10360*/  SEL R25, R26, R25, P0 ;  /* 0x000000191a197207 */ /* 0x000fe20000000000 */
[----:B------:R-:W-:Y:S01]  /*10370*/  IMAD R81, R87, UR39, R16 ;  /* 0x0000002757517c24 */ /* 0x000fe2000f8e0210 */
[----:B-1----:R-:W-:Y:S01]  /*10380*/  SEL R26, R58, R45, P0 ;  /* 0x0000002d3a1a7207 */ /* 0x002fe20000000000 */
[----:B------:R-:W-:Y:S01]  /*10390*/  SHFL.IDX PT, R69, R69, R12, 0x1c1f ;  /* 0x001c1f0c45457589 */ /* 0x000fe200000e0000 */
[----:B-----5:R-:W-:-:S03]  /*103a0*/  SEL R16, R62, R63, P0 ;  /* 0x0000003f3e107207 */ /* 0x020fc60000000000 */
        /* <DEDUP_REMOVED lines=8> */
[----:B------:R1:W-:Y:S02]  /*10430*/  SHFL.IDX PT, R37, R37, R12, 0x1c1f ;  /* 0x001c1f0c25257589 */ /* 0x0003e400000e0000 */
[----:B-1----:R-:W-:-:S02]  /*10440*/  SEL R12, R22, R23, P0 ;  /* 0x00000017160c7207 */ /* 0x002fc40000000000 */
[----:B------:R-:W-:Y:S02]  /*10450*/  SEL R22, R23, R22, P0 ;  /* 0x0000001617167207 */ /* 0x000fe40000000000 */
[----:B------:R-:W-:Y:S02]  /*10460*/  SEL R23, R19, R18, P0 ;  /* 0x0000001213177207 */ /* 0x000fe40000000000 */
[----:B------:R-:W-:Y:S01]  /*10470*/  SEL R19, R54, R55, P0 ;  /* 0x0000003736137207 */ /* 0x000fe20000000000 */
[----:B------:R-:W-:Y:S01]  /*10480*/  @P2 IMAD.HI.U32 R54, R75, R84, RZ ;  /* 0x000000544b362227 */ /* 0x000fe200078e00ff */
[----:B------:R-:W-:-:S03]  /*10490*/  SEL R18, R45, R58, P0 ;  /* 0x0000003a2d127207 */ /* 0x000fc60000000000 */
[----:B------:R-:W-:Y:S01]  /*104a0*/  IMAD.WIDE.U32 R44, R86, UR39, R32 ;  /* 0x00000027562c7c25 */ /* 0x000fe2000f8e0020 */
[----:B------:R-:W-:Y:S02]  /*104b0*/  SEL R32, R63, R62, P0 ;  /* 0x0000003e3f207207 */ /* 0x000fe40000000000 */
[----:B0-----:R-:W-:Y:S01]  /*104c0*/  SEL R33, R72, R59, P0 ;  /* 0x0000003b48217207 */ /* 0x001fe20000000000 */
[----:B------:R-:W-:Y:S01]  /*104d0*/  IMAD.MOV R55, RZ, RZ, -R17 ;  /* 0x000000ffff377224 */ /* 0x000fe200078e0a11 */
[----:B------:R-:W-:Y:S01]  /*104e0*/  SEL R17, R59, R72, P0 ;  /* 0x000000483b117207 */ /* 0x000fe20000000000 */
[----:B------:R-:W-:Y:S01]  /*104f0*/  IMAD.MOV.U32 R63, RZ, RZ, R75 ;  /* 0x000000ffff3f7224 */ /* 0x000fe200078e004b */
[----:B------:R-:W-:Y:S01]  /*10500*/  @P2 SHF.R.U32.HI R63, RZ, R83, R54 ;  /* 0x00000053ff3f2219 */ /* 0x000fe20000011636 */
[----:B--2---:R-:W-:Y:S01]  /*10510*/  IMAD R83, R90, R55, UR4 ;  /* 0x000000045a537e24 */ /* 0x004fe2000f8e0237 */
[----:B------:R-:W-:Y:S01]  /*10520*/  ULDC.64 UR4, c[0x0][0xbe0] ;  /* 0x0002f80000047ab9 */ /* 0x000fe20000000a00 */
[----:B------:R-:W-:-:S02]  /*10530*/  IMAD R58, R88, UR38, RZ ;  /* 0x00000026583a7c24 */ /* 0x000fc4000f8e02ff */
[----:B------:R-:W-:Y:S01]  /*10540*/  IMAD.IADD R45, R45, 0x1, R81 ;  /* 0x000000012d2d7824 */ /* 0x000fe200078e0251 */
[----:B------:R-:W-:Y:S01]  /*10550*/  SHF.R.S32.HI R62, RZ, 0x1f, R83 ;  /* 0x0000001fff3e7819 */ /* 0x000fe20000011453 */
[----:B------:R-:W-:Y:S02]  /*10560*/  IMAD R55, R89, UR39, R58 ;  /* 0x0000002759377c24 */ /* 0x000fe4000f8e023a */
[----:B------:R-:W-:Y:S02]  /*10570*/  IMAD.MOV.U32 R54, RZ, RZ, R38 ;  /* 0x000000ffff367224 */ /* 0x000fe400078e0026 */
[----:B------:R-:W-:Y:S02]  /*10580*/  IMAD.IADD R55, R39, 0x1, R55 ;  /* 0x0000000127377824 */ /* 0x000fe400078e0237 */
[----:B------:R-:W-:Y:S02]  /*10590*/  IMAD R39, R62, UR4, RZ ;  /* 0x000000043e277c24 */ /* 0x000fe4000f8e02ff */
[----:B------:R-:W-:Y:S01]  /*105a0*/  IMAD.MOV.U32 R59, RZ, RZ, R75 ;  /* 0x000000ffff3b7224 */ /* 0x000fe200078e004b */
[----:B------:R-:W-:Y:S01]  /*105b0*/  @P2 SHF.R.U32.HI R59, RZ, R85, R92 ;  /* 0x00000055ff3b2219 */ /* 0x000fe2000001165c */
[----:B------:R-:W-:-:S02]  /*105c0*/  IMAD R58, R83, UR5, R39 ;  /* 0x00000005533a7c24 */ /* 0x000fc4000f8e0227 */
[----:B------:R-:W-:Y:S01]  /*105d0*/  IMAD.WIDE.U32 R38, R83, UR4, R44 ;  /* 0x0000000453267c25 */ /* 0x000fe2000f8e002c */
[----:B------:R-:W-:-:S03]  /*105e0*/  ULDC.64 UR4, c[0x0][0xb30] ;  /* 0x0002cc0000047ab9 */ /* 0x000fc60000000a00 */
[----:B------:R-:W-:Y:S01]  /*105f0*/  IMAD R62, R62, UR6, RZ ;  /* 0x000000063e3e7c24 */ /* 0x000fe2000f8e02ff */
[----:B------:R-:W-:Y:S01]  /*10600*/  IADD3 R38, P2, R63, R38, RZ ;  /* 0x000000263f267210 */ /* 0x000fe20007f5e0ff */
[C---:B------:R-:W-:Y:S01]  /*10610*/  IMAD.WIDE.U32 R44, R83.reuse, UR6, R54 ;  /* 0x00000006532c7c25 */ /* 0x040fe2000f8e0036 */
[----:B------:R-:W-:Y:S02]  /*10620*/  SHF.R.S32.HI R55, RZ, 0x1f, R63 ;  /* 0x0000001fff377819 */ /* 0x000fe4000001143f */
[----:B------:R-:W-:Y:S01]  /*10630*/  SHF.R.S32.HI R54, RZ, 0x1f, R59 ;  /* 0x0000001fff367819 */ /* 0x000fe2000001143b */
[----:B------:R-:W-:Y:S01]  /*10640*/  IMAD R81, R83, UR7, R62 ;  /* 0x0000000753517c24 */ /* 0x000fe2000f8e023e */
[----:B------:R-:W-:Y:S01]  /*10650*/  IADD3.X R39, R55, R39, R58, P2, !PT ;  /* 0x0000002737277210 */ /* 0x000fe200017fe43a */
[----:B------:R-:W-:Y:S01]  /*10660*/  IMAD.MOV R62, RZ, RZ, -R63 ;  /* 0x000000ffff3e7224 */ /* 0x000fe200078e0a3f */
[----:B------:R-:W-:Y:S01]  /*10670*/  ULDC.64 UR6, c[0x0][0xbc8] ;  /* 0x0002f20000067ab9 */ /* 0x000fe20000000a00 */
[----:B------:R-:W-:-:S02]  /*10680*/  IMAD.MOV R63, RZ, RZ, -R59 ;  /* 0x000000ffff3f7224 */ /* 0x000fc400078e0a3b */
[----:B------:R-:W-:Y:S02]  /*10690*/  IMAD R54, R54, UR4, RZ ;  /* 0x0000000436367c24 */ /* 0x000fe4000f8e02ff */
[C-C-:B------:R-:W-:Y:S02]  /*106a0*/  IMAD R55, R82.reuse, R62, R75.reuse ;  /* 0x0000003e52377224 */ /* 0x140fe400078e024b */
        /* <DEDUP_REMOVED lines=17> */
[----:B---3--:R-:W-:Y:S01]  /*107c0*/  SEL R54, R73, R74, P0 ;  /* 0x0000004a49367207 */ /* 0x008fe20000000000 */
        /* <DEDUP_REMOVED lines=9> */
[C---:B------:R-:W-:Y:S01]  /*10860*/  VIADD R82, R70.reuse, 0x8 ;  /* 0x0000000846527836 */ /* 0x040fe20000000000 */
[----:B------:R-:W-:Y:S01]  /*10870*/  UIADD3 UR4, UR4, 0x22820, URZ ;  /* 0x0002282004047890 */ /* 0x000fe2000fffe03f */
[-C--:B------:R-:W-:Y:S01]  /*10880*/  ISETP.GE.OR P2, PT, R70, R81.reuse, P1 ;  /* 0x000000514600720c */ /* 0x080fe20000f46670 */
[----:B------:R-:W0:Y:S01]  /*10890*/  SHFL.IDX PT, R73, R45, RZ, 0x1c1f ;  /* 0x001c1fff2d497589 */ /* 0x000e2200000e0000 */
[----:B------:R-:W-:Y:S01]  /*108a0*/  ULDC.64 UR8, c[0x0][0xb00] ;  /* 0x0002c00000087ab9 */ /* 0x000fe20000000a00 */
[----:B------:R-:W-:Y:S01]  /*108b0*/  ISETP.GE.OR P1, PT, R82, R81, P1 ;  /* 0x000000515200720c */ /* 0x000fe20000f26670 */
[----:B------:R-:W-:Y:S01]  /*108c0*/  UPRMT UR4, URZ, 0x654, UR4 ;  /* 0x000006543f047896 */ /* 0x000fe20008000004 */
[----:B------:R1:W2:Y:S01]  /*108d0*/  SHFL.IDX PT, R75, R45, 0x1, 0x1c1f ;  /* 0x003c1f002d4b7f89 */ /* 0x0002a200000e0000 */
[----:B------:R-:W-:-:S02]  /*108e0*/  LEA R84, P3, R44, UR8, 0x2 ;  /* 0x000000082c547c11 */ /* 0x000fc4000f8610ff */
[----:B------:R-:W-:Y:S02]  /*108f0*/  SEL R55, R71, R76, P0 ;  /* 0x0000004c47377207 */ /* 0x000fe40000000000 */
[----:B------:R-:W-:Y:S01]  /*10900*/  LEA.HI.X R85, R44, UR9, R39, 0x2, P3 ;  /* 0x000000092c557c11 */ /* 0x000fe200098f1427 */
[----:B------:R3:W3:Y:S01]  /*10910*/  SHFL.IDX PT, R62, R84, RZ, 0x1c1f ;  /* 0x001c1fff543e7589 */ /* 0x0006e200000e0000 */
[----:B------:R-:W-:Y:S01]  /*10920*/  ISETP.GE.AND P3, PT, R70, R81, PT ;  /* 0x000000514600720c */ /* 0x000fe20003f66270 */
[----:B------:R-:W-:Y:S01]  /*10930*/  SYNCS.ARRIVE.TRANS64.RED.A1T0 RZ, [UR4], RZ ;  /* 0x000000ffffff79a7 */ /* 0x000fe20008100404 */
[----:B------:R-:W-:Y:S01]  /*10940*/  SEL R59, R76, R71, P0 ;  /* 0x000000474c3b7207 */ /* 0x000fe20000000000 */
[----:B------:R0:W3:Y:S01]  /*10950*/  SHFL.IDX PT, R63, R85, RZ, 0x1c1f ;  /* 0x001c1fff553f7589 */ /* 0x0000e200000e0000 */
[----:B----4-:R-:W-:Y:S01]  /*10960*/  SEL R38, R42, R77, P0 ;  /* 0x0000004d2a267207 */ /* 0x010fe20000000000 */
[----:B------:R-:W-:Y:S01]  /*10970*/  IMAD.SHL.U32 R71, R68, 0x2, RZ ;  /* 0x0000000244477824 */ /* 0x000fe200078e00ff */
[----:B------:R-:W-:-:S02]  /*10980*/  SEL R39, R43, R78, P0 ;  /* 0x0000004e2b277207 */ /* 0x000fc40000000000 */
[----:B------:R-:W-:Y:S02]  /*10990*/  SEL R44, R48, R79, P0 ;  /* 0x0000004f302c7207 */ /* 0x000fe40000000000 */
[----:B-1----:R-:W-:Y:S02]  /*109a0*/  SEL R45, R49, R80, P0 ;  /* 0x00000050312d7207 */ /* 0x002fe40000000000 */
[----:B------:R-:W-:Y:S01]  /*109b0*/  SEL R42, R77, R42, P0 ;  /* 0x0000002a4d2a7207 */ /* 0x000fe20000000000 */
[----:B0-----:R0:W-:Y:S01]  /*109c0*/  @!P2 ST.E desc[UR40][R72.64], R0 ;  /* 0x000000004800a985 */ /* 0x0011e2000c101928 */
[----:B------:R-:W-:Y:S02]  /*109d0*/  SEL R43, R78, R43, P0 ;  /* 0x0000002b4e2b7207 */ /* 0x000fe40000000000 */
[----:B------:R-:W-:Y:S01]  /*109e0*/  SEL R48, R79, R48, P0 ;  /* 0x000000304f307207 */ /* 0x000fe20000000000 */
[----:B--2---:R0:W-:Y:S01]  /*109f0*/  @!P1 ST.E desc[UR40][R74.64], R2 ;  /* 0x000000024a009985 */ /* 0x0041e2000c101928 */
[----:B------:R-:W-:Y:S01]  /*10a00*/  SEL R49, R80, R49, P0 ;  /* 0x0000003150317207 */ /* 0x000fe20000000000 */
        /* <DEDUP_REMOVED lines=10> */
[----:B------:R-:W-:-:S04]  /*10ab0*/  ISETP.GE.AND P1, PT, R70, UR4, PT ;  /* 0x0000000446007c0c */ /* 0x000fc8000bf26270 */
[----:B------:R-:W-:-:S03]  /*10ac0*/  ISETP.GE.AND P5, PT, R79, UR4, PT ;  /* 0x000000044f007c0c */ /* 0x000fc6000bfa6270 */
[C-C-:B---3--:R-:W-:Y:S02]  /*10ad0*/  @!P2 IMAD.WIDE R72, R71.reuse, 0x4, R62.reuse ;  /* 0x000000044748a825 */ /* 0x148fe400078e023e */
[----:B------:R-:W-:Y:S02]  /*10ae0*/  @!P3 LEA.HI R0, R0, R0, RZ, 0x1 ;  /* 0x000000000000b211 */ /* 0x000fe400078f08ff */
[----:B------:R-:W-:Y:S01]  /*10af0*/  @!P4 LEA.HI R68, R68, R68, RZ, 0x1 ;  /* 0x000000444444c211 */ /* 0x000fe200078f08ff */
[----:B------:R0:W-:Y:S01]  /*10b00*/  @!P2 ST.E.64 desc[UR40][R72.64], R8 ;  /* 0x000000084800a985 */ /* 0x0001e2000c101b28 */
[----:B------:R-:W-:Y:S01]  /*10b10*/  @!P3 LOP3.LUT R75, R0, 0xfffffffe, RZ, 0xc0, !PT ;  /* 0xfffffffe004bb812 */ /* 0x000fe200078ec0ff */
[----:B------:R-:W-:Y:S01]  /*10b20*/  VIADD R0, R71, 0x28 ;  /* 0x0000002847007836 */ /* 0x000fe20000000000 */
[----:B------:R-:W-:Y:S02]  /*10b30*/  @!P1 LEA.HI R70, R70, R70, RZ, 0x1 ;  /* 0x0000004646469211 */ /* 0x000fe400078f08ff */
[----:B------:R-:W-:Y:S01]  /*10b40*/  @!P4 LOP3.LUT R77, R68, 0xfffffffe, RZ, 0xc0, !PT ;  /* 0xfffffffe444dc812 */ /* 0x000fe200078ec0ff */
[----:B------:R-:W-:Y:S01]  /*10b50*/  @!P3 IMAD.WIDE R74, R75, 0x4, R62 ;  /* 0x000000044b4ab825 */ /* 0x000fe200078e023e */
[----:B------:R-:W-:-:S02]  /*10b60*/  ISETP.GE.AND P2, PT, R78, UR4, PT ;  /* 0x000000044e007c0c */ /* 0x000fc4000bf46270 */
[----:B------:R-:W-:Y:S01]  /*10b70*/  @!P5 LEA.HI R79, R79, R79, RZ, 0x1 ;  /* 0x0000004f4f4fd211 */ /* 0x000fe200078f08ff */
[----:B------:R-:W-:Y:S01]  /*10b80*/  VIADD R68, R71, 0x30 ;  /* 0x0000003047447836 */ /* 0x000fe20000000000 */
[----:B------:R1:W-:Y:S01]  /*10b90*/  @!P3 ST.E.64 desc[UR40][R74.64], R6 ;  /* 0x000000064a00b985 */ /* 0x0003e2000c101b28 */
[----:B------:R-:W-:Y:S01]  /*10ba0*/  @!P4 IMAD.WIDE R76, R77, 0x4, R62 ;  /* 0x000000044d4cc825 */ /* 0x000fe200078e023e */
[----:B------:R-:W-:Y:S02]  /*10bb0*/  ISETP.GE.AND P3, PT, R0, UR4, PT ;  /* 0x0000000400007c0c */ /* 0x000fe4000bf66270 */
[----:B0-----:R-:W-:Y:S01]  /*10bc0*/  @!P1 LOP3.LUT R9, R70, 0xfffffffe, RZ, 0xc0, !PT ;  /* 0xfffffffe46099812 */ /* 0x001fe200078ec0ff */
[C---:B------:R-:W-:Y:S01]  /*10bd0*/  VIADD R72, R71.reuse, 0x40 ;  /* 0x0000004047487836 */ /* 0x040fe20000000000 */
[----:B------:R-:W-:Y:S01]  /*10be0*/  ISETP.GE.AND P6, PT, R68, UR4, PT ;  /* 0x0000000444007c0c */ /* 0x000fe2000bfc6270 */
[----:B------:R-:W-:Y:S01]  /*10bf0*/  VIADD R70, R71, 0x48 ;  /* 0x0000004847467836 */ /* 0x000fe20000000000 */
[----:B------:R0:W-:Y:S01]  /*10c00*/  @!P4 ST.E.64 desc[UR40][R76.64], R10 ;  /* 0x0000000a4c00c985 */ /* 0x0001e2000c101b28 */
[----:B------:R-:W-:-:S02]  /*10c10*/  @!P2 LEA.HI R78, R78, R78, RZ, 0x1 ;  /* 0x0000004e4e4ea211 */ /* 0x000fc400078f08ff */
[----:B------:R-:W-:Y:S01]  /*10c20*/  ISETP.GE.AND P4, PT, R72, UR4, PT ;  /* 0x0000000448007c0c */ /* 0x000fe2000bf86270 */
[--C-:B-1----:R-:W-:Y:S01]  /*10c30*/  @!P1 IMAD.WIDE R6, R9, 0x4, R62.reuse ;  /* 0x0000000409069825 */ /* 0x102fe200078e023e */
[----:B------:R-:W-:Y:S02]  /*10c40*/  @!P2 LOP3.LUT R9, R78, 0xfffffffe, RZ, 0xc0, !PT ;  /* 0xfffffffe4e09a812 */ /* 0x000fe400078ec0ff */
[----:B------:R-:W-:Y:S02]  /*10c50*/  @!P3 LEA.HI R0, R0, R0, RZ, 0x1 ;  /* 0x000000000000b211 */ /* 0x000fe400078f08ff */
[----:B------:R1:W-:Y:S01]  /*10c60*/  @!P1 ST.E.64 desc[UR40][R6.64], R14 ;  /* 0x0000000e06009985 */ /* 0x0003e2000c101b28 */
[----:B------:R-:W-:Y:S01]  /*10c70*/  ISETP.GE.AND P1, PT, R70, UR4, PT ;  /* 0x0000000446007c0c */ /* 0x000fe2000bf26270 */
[--C-:B------:R-:W-:Y:S01]  /*10c80*/  @!P2 IMAD.WIDE R8, R9, 0x4, R62.reuse ;  /* 0x000000040908a825 */ /* 0x100fe200078e023e */
[----:B------:R-:W-:Y:S02]  /*10c90*/  @!P6 LEA.HI R68, R68, R68, RZ, 0x1 ;  /* 0x000000444444e211 */ /* 0x000fe400078f08ff */
[----:B0-----:R-:W-:Y:S01]  /*10ca0*/  @!P3 LOP3.LUT R11, R0, 0xfffffffe, RZ, 0xc0, !PT ;  /* 0xfffffffe000bb812 */ /* 0x001fe200078ec0ff */
[----:B------:R-:W-:Y:S01]  /*10cb0*/  VIADD R0, R71, 0x50 ;  /* 0x0000005047007836 */ /* 0x000fe20000000000 */
[----:B------:R-:W-:Y:S01]  /*10cc0*/  @!P6 LOP3.LUT R73, R68, 0xfffffffe, RZ, 0xc0, !PT ;  /* 0xfffffffe4449e812 */ /* 0x000fe200078ec0ff */
[----:B------:R0:W-:Y:S01]  /*10cd0*/  @!P2 ST.E.64 desc[UR40][R8.64], R12 ;  /* 0x0000000c0800a985 */ /* 0x0001e2000c101b28 */
[----:B------:R-:W-:Y:S01]  /*10ce0*/  @!P4 LEA.HI R72, R72, R72, RZ, 0x1 ;  /* 0x000000484848c211 */ /* 0x000fe200078f08ff */
[----:B------:R-:W-:-:S04]  /*10cf0*/  @!P3 IMAD.WIDE R10, R11, 0x4, R62 ;  /* 0x000000040b0ab825 */ /* 0x000fc800078e023e */
[----:B------:R-:W-:Y:S01]  /*10d00*/  @!P1 LEA.HI R70, R70, R70, RZ, 0x1 ;  /* 0x0000004646469211 */ /* 0x000fe200078f08ff */
[----:B-1----:R-:W-:Y:S01]  /*10d10*/  @!P6 IMAD.WIDE R6, R73, 0x4, R62 ;  /* 0x000000044906e825 */ /* 0x002fe200078e023e */
[----:B------:R-:W-:Y:S01]  /*10d20*/  @!P5 LOP3.LUT R15, R79, 0xfffffffe, RZ, 0xc0, !PT ;  /* 0xfffffffe4f0fd812 */ /* 0x000fe200078ec0ff */
[----:B------:R1:W-:Y:S01]  /*10d30*/  @!P3 ST.E.64 desc[UR40][R10.64], R22 ;  /* 0x000000160a00b985 */ /* 0x0003e2000c101b28 */
[----:B------:R-:W-:-:S03]  /*10d40*/  @!P4 LOP3.LUT R73, R72, 0xfffffffe, RZ, 0xc0, !PT ;  /* 0xfffffffe4849c812 */ /* 0x000fc600078ec0ff */
[--C-:B------:R-:W-:Y:S01]  /*10d50*/  @!P5 IMAD.WIDE R14, R15, 0x4, R62.reuse ;  /* 0x000000040f0ed825 */ /* 0x100fe200078e023e */
[----:B0-----:R-:W-:Y:S01]  /*10d60*/  @!P1 LOP3.LUT R13, R70, 0xfffffffe, RZ, 0xc0, !PT ;  /* 0xfffffffe460d9812 */ /* 0x001fe200078ec0ff */
[----:B------:R0:W-:Y:S02]  /*10d70*/  @!P6 ST.E.64 desc[UR40][R6.64], R20 ;  /* 0x000000140600e985 */ /* 0x0001e4000c101b28 */
[--C-:B------:R-:W-:Y:S02]  /*10d80*/  @!P4 IMAD.WIDE R8, R73, 0x4, R62.reuse ;  /* 0x000000044908c825 */ /* 0x100fe400078e023e */
[----:B------:R-:W-:Y:S02]  /*10d90*/  @!P5 ST.E.64 desc[UR40][R14.64], R24 ;  /* 0x000000180e00d985 */ /* 0x000fe4000c101b28 */
[----:B------:R-:W-:Y:S02]  /*10da0*/  VIADD R12, R71, 0x58 ;  /* 0x00000058470c7836 */ /* 0x000fe40000000000 */
[----:B-1----:R-:W-:Y:S01]  /*10db0*/  @!P1 IMAD.WIDE R10, R13, 0x4, R62 ;  /* 0x000000040d0a9825 */ /* 0x002fe200078e023e */
[----:B------:R1:W-:Y:S02]  /*10dc0*/  @!P4 ST.E.64 desc[UR40][R8.64], R28 ;  /* 0x0000001c0800c985 */ /* 0x0003e4000c101b28 */
[----:B------:R-:W-:Y:S01]  /*10dd0*/  ISETP.GE.AND P2, PT, R12, UR4, PT ;  /* 0x000000040c007c0c */ /* 0x000fe2000bf46270 */
[C---:B------:R-:W-:Y:S01]  /*10de0*/  VIADD R13, R71.reuse, 0x60 ;  /* 0x00000060470d7836 */ /* 0x040fe20000000000 */
[----:B------:R2:W-:Y:S01]  /*10df0*/  @!P1 ST.E.64 desc[UR40][R10.64], R30 ;  /* 0x0000001e0a009985 */ /* 0x0005e2000c101b28 */
[C---:B------:R-:W-:Y:S01]  /*10e00*/  VIADD R22, R71.reuse, 0x68 ;  /* 0x0000006847167836 */ /* 0x040fe20000000000 */
[----:B------:R-:W-:Y:S01]  /*10e10*/  ISETP.GE.AND P1, PT, R0, UR4, PT ;  /* 0x0000000400007c0c */ /* 0x000fe2000bf26270 */
[----:B0-----:R-:W-:Y:S01]  /*10e20*/  VIADD R7, R71, 0x78 ;  /* 0x0000007847077836 */ /* 0x001fe20000000000 */
[----:B------:R-:W-:Y:S01]  /*10e30*/  ISETP.GE.AND P3, PT, R13, UR4, PT ;  /* 0x000000040d007c0c */ /* 0x000fe2000bf66270 */
[----:B------:R-:W-:Y:S01]  /*10e40*/  VIADD R6, R71, 0x70 ;  /* 0x0000007047067836 */ /* 0x000fe20000000000 */
[----:B------:R-:W-:-:S02]  /*10e50*/  ISETP.GE.AND P4, PT, R22, UR4, PT ;  /* 0x0000000416007c0c */ /* 0x000fc4000bf86270 */
[----:B------:R-:W-:Y:S02]  /*10e60*/  ISETP.GE.AND P6, PT, R7, UR4, PT ;  /* 0x0000000407007c0c */ /* 0x000fe4000bfc6270 */
[----:B------:R-:W-:Y:S02]  /*10e70*/  ISETP.GE.AND P5, PT, R6, UR4, PT ;  /* 0x0000000406007c0c */ /* 0x000fe4000bfa6270 */
[----:B------:R-:W-:-:S03]  /*10e80*/  @!P2 LEA.HI R12, R12, R12, RZ, 0x1 ;  /* 0x0000000c0c0ca211 */ /* 0x000fc600078f08ff */
[----:B------:R-:W-:Y:S02]  /*10e90*/  @!P1 LEA.HI R0, R0, R0, RZ, 0x1 ;  /* 0x0000000000009211 */ /* 0x000fe400078f08ff */
[----:B------:R-:W-:Y:S02]  /*10ea0*/  @!P3 LEA.HI R13, R13, R13, RZ, 0x1 ;  /* 0x0000000d0d0db211 */ /* 0x000fe400078f08ff */
[----:B------:R-:W-:Y:S02]  /*10eb0*/  @!P4 LEA.HI R22, R22, R22, RZ, 0x1 ;  /* 0x000000161616c211 */ /* 0x000fe400078f08ff */
[----:B-1----:R-:W-:Y:S02]  /*10ec0*/  @!P6 LEA.HI R8, R7, R7, RZ, 0x1 ;  /* 0x000000070708e211 */ /* 0x002fe400078f08ff */
[----:B------:R-:W-:Y:S02]  /*10ed0*/  @!P5 LEA.HI R6, R6, R6, RZ, 0x1 ;  /* 0x000000060606d211 */ /* 0x000fe400078f08ff */
[----:B------:R-:W-:-:S02]  /*10ee0*/  @!P1 LOP3.LUT R7, R0, 0xfffffffe, RZ, 0xc0, !PT ;  /* 0xfffffffe00079812 */ /* 0x000fc400078ec0ff */
[----:B------:R-:W-:Y:S02]  /*10ef0*/  @!P2 LOP3.LUT R9, R12, 0xfffffffe, RZ, 0xc0, !PT ;  /* 0xfffffffe0c09a812 */ /* 0x000fe400078ec0ff */
[----:B--2---:R-:W-:Y:S02]  /*10f00*/  @!P3 LOP3.LUT R11, R13, 0xfffffffe, RZ, 0xc0, !PT ;  /* 0xfffffffe0d0bb812 */ /* 0x004fe400078ec0ff */
[----:B------:R-:W-:Y:S02]  /*10f10*/  @!P4 LOP3.LUT R13, R22, 0xfffffffe, RZ, 0xc0, !PT ;  /* 0xfffffffe160dc812 */ /* 0x000fe400078ec0ff */
        /* <DEDUP_REMOVED lines=14> */
.L_x_953:
[----:B------:R-:W-:Y:S05]  /*11000*/  BSYNC B0 ;  /* 0x0000000000007941 */ /* 0x000fea0003800000 */
.L_x_952:
[----:B------:R-:W-:Y:S01]  /*11010*/  ISETP.GE.AND P1, PT, R82, R81, PT ;  /* 0x000000515200720c */ /* 0x000fe20003f26270 */
[----:B-1----:R1:W2:Y:S01]  /*11020*/  SHFL.IDX PT, R27, R85, 0x1, 0x1c1f ;  /* 0x003c1f00551b7f89 */ /* 0x0022a200000e0000 */
        /* <DEDUP_REMOVED lines=22> */
[----:B0-----:R-:W-:Y:S01]  /*11190*/  SEL R2, R37, R34, P0 ;  /* 0x0000002225027207 */ /* 0x001fe20000000000 */
[----:B-12-4-:R-:W-:Y:S06]  /*111a0*/  @P1 BRA `(.L_x_868) ;  /* 0x0000004000e81947 */ /* 0x016fec0003800000 */
[C---:B------:R-:W-:Y:S01]  /*111b0*/  VIADD R0, R71.reuse, 0x8 ;  /* 0x0000000847007836 */ /* 0x040fe20000000000 */
        /* <DEDUP_REMOVED lines=10> */
[----:B------:R-:W-:Y:S01]  /*11260*/  ISETP.GE.AND P3, PT, R12, UR4, PT ;  /* 0x000000040c007c0c */ /* 0x000fe2000bf66270 */
[----:B------:R-:W-:Y:S01]  /*11270*/  VIADD R30, R71, 0x38 ;  /* 0x00000038471e7836 */ /* 0x000fe20000000000 */
[----:B------:R-:W-:-:S03]  /*11280*/  ISETP.GE.AND P5, PT, R28, UR4, PT ;  /* 0x000000041c007c0c */ /* 0x000fc6000bfa6270 */
[--C-:B------:R-:W-:Y:S02]  /*11290*/  @!P0 IMAD.WIDE R6, R71, 0x4, R26.reuse ;  /* 0x0000000447068825 */ /* 0x100fe400078e021a */
[----:B------:R-:W-:Y:S02]  /*112a0*/  @!P4 LEA.HI R0, R0, R0, RZ, 0x1 ;  /* 0x000000000000c211 */ /* 0x000fe400078f08ff */
[----:B------:R-:W-:Y:S01]  /*112b0*/  @!P1 LEA.HI R10, R10, R10, RZ, 0x1 ;  /* 0x0000000a0a0a9211 */ /* 0x000fe200078f08ff */
[----:B------:R0:W-:Y:S01]  /*112c0*/  @!P0 ST.E.64 desc[UR40][R6.64], R38 ;  /* 0x0000002606008985 */ /* 0x0001e2000c101b28 */
[----:B------:R-:W-:Y:S02]  /*112d0*/  @!P4 LOP3.LUT R9, R0, 0xfffffffe, RZ, 0xc0, !PT ;  /* 0xfffffffe0009c812 */ /* 0x000fe400078ec0ff */
[----:B------:R-:W-:Y:S02]  /*112e0*/  ISETP.GE.AND P0, PT, R30, UR4, PT ;  /* 0x000000041e007c0c */ /* 0x000fe4000bf06270 */
[----:B------:R-:W-:Y:S01]  /*112f0*/  @!P2 LEA.HI R0, R11, R11, RZ, 0x1 ;  /* 0x0000000b0b00a211 */ /* 0x000fe200078f08ff */
[----:B------:R-:W-:Y:S01]  /*11300*/  @!P4 IMAD.WIDE R8, R9, 0x4, R26 ;  /* 0x000000040908c825 */ /* 0x000fe200078e021a */
[----:B------:R-:W-:-:S02]  /*11310*/  @!P1 LOP3.LUT R11, R10, 0xfffffffe, RZ, 0xc0, !PT ;  /* 0xfffffffe0a0b9812 */ /* 0x000fc400078ec0ff */
[----:B------:R-:W-:Y:S01]  /*11320*/  @!P2 LOP3.LUT R13, R0, 0xfffffffe, RZ, 0xc0, !PT ;  /* 0xfffffffe000da812 */ /* 0x000fe200078ec0ff */
[----:B------:R-:W-:Y:S01]  /*11330*/  VIADD R0, R71, 0x40 ;  /* 0x0000004047007836 */ /* 0x000fe20000000000 */
[----:B------:R1:W-:Y:S01]  /*11340*/  @!P4 ST.E.64 desc[UR40][R8.64], R42 ;  /* 0x0000002a0800c985 */ /* 0x0003e2000c101b28 */
[----:B------:R-:W-:Y:S02]  /*11350*/  ISETP.GE.AND P4, PT, R29, UR4, PT ;  /* 0x000000041d007c0c */ /* 0x000fe4000bf86270 */
[----:B------:R-:W-:Y:S01]  /*11360*/  @!P3 LEA.HI R12, R12, R12, RZ, 0x1 ;  /* 0x0000000c0c0cb211 */ /* 0x000fe200078f08ff */
[--C-:B0-----:R-:W-:Y:S01]  /*11370*/  @!P1 IMAD.WIDE R6, R11, 0x4, R26.reuse ;  /* 0x000000040b069825 */ /* 0x101fe200078e021a */
[----:B------:R-:W-:Y:S02]  /*11380*/  @!P5 LEA.HI R28, R28, R28, RZ, 0x1 ;  /* 0x0000001c1c1cd211 */ /* 0x000fe400078f08ff */
[----:B------:R-:W-:Y:S02]  /*11390*/  @!P3 LOP3.LUT R11, R12, 0xfffffffe, RZ, 0xc0, !PT ;  /* 0xfffffffe0c0bb812 */ /* 0x000fe400078ec0ff */
[----:B------:R-:W-:Y:S01]  /*113a0*/  @!P0 LEA.HI R30, R30, R30, RZ, 0x1 ;  /* 0x0000001e1e1e8211 */ /* 0x000fe200078f08ff */
[----:B------:R0:W-:Y:S01]  /*113b0*/  @!P1 ST.E.64 desc[UR40][R6.64], R44 ;  /* 0x0000002c06009985 */ /* 0x0001e2000c101b28 */
[----:B------:R-:W-:Y:S01]  /*113c0*/  ISETP.GE.AND P1, PT, R0, UR4, PT ;  /* 0x0000000400007c0c */ /* 0x000fe2000bf26270 */
[----:B------:R-:W-:Y:S01]  /*113d0*/  @!P3 IMAD.WIDE R10, R11, 0x4, R26 ;  /* 0x000000040b0ab825 */ /* 0x000fe200078e021a */
[----:B------:R-:W-:-:S02]  /*113e0*/  @!P0 LOP3.LUT R31, R30, 0xfffffffe, RZ, 0xc0, !PT ;  /* 0xfffffffe1e1f8812 */ /* 0x000fc400078ec0ff */
[----:B------:R-:W-:Y:S01]  /*113f0*/  @!P4 LEA.HI R29, R29, R29, RZ, 0x1 ;  /* 0x0000001d1d1dc211 */ /* 0x000fe200078f08ff */
[--C-:B-1----:R-:W-:Y:S01]  /*11400*/  @!P2 IMAD.WIDE R8, R13, 0x4, R26.reuse ;  /* 0x000000040d08a825 */ /* 0x102fe200078e021a */
[----:B------:R-:W-:Y:S02]  /*11410*/  @!P5 LOP3.LUT R13, R28, 0xfffffffe, RZ, 0xc0, !PT ;  /* 0xfffffffe1c0dd812 */ /* 0x000fe400078ec0ff */
[----:B------:R-:W-:Y:S01]  /*11420*/  @!P4 LOP3.LUT R29, R29, 0xfffffffe, RZ, 0xc0, !PT ;  /* 0xfffffffe1d1dc812 */ /* 0x000fe200078ec0ff */
[----:B------:R-:W-:Y:S01]  /*11430*/  VIADD R28, R71, 0x48 ;  /* 0x00000048471c7836 */ /* 0x000fe20000000000 */
[----:B------:R1:W-:Y:S01]  /*11440*/  @!P2 ST.E.64 desc[UR40][R8.64], R48 ;  /* 0x000000300800a985 */ /* 0x0003e2000c101b28 */
[--C-:B------:R-:W-:Y:S02]  /*11450*/  @!P5 IMAD.WIDE R12, R13, 0x4, R26.reuse ;  /* 0x000000040d0cd825 */ /* 0x100fe400078e021a */
[----:B------:R-:W-:Y:S01]  /*11460*/  @!P1 LEA.HI R0, R0, R0, RZ, 0x1 ;  /* 0x0000000000009211 */ /* 0x000fe200078f08ff */
[----:B------:R2:W-:Y:S01]  /*11470*/  @!P3 ST.E.64 desc[UR40][R10.64], R14 ;  /* 0x0000000e0a00b985 */ /* 0x0005e2000c101b28 */
[----:B0-----:R-:W-:Y:S01]  /*11480*/  @!P4 IMAD.WIDE R6, R29, 0x4, R26 ;  /* 0x000000041d06c825 */ /* 0x001fe200078e021a */
[----:B------:R-:W-:-:S02]  /*11490*/  ISETP.GE.AND P2, PT, R28, UR4, PT ;  /* 0x000000041c007c0c */ /* 0x000fc4000bf46270 */
[----:B------:R0:W-:Y:S04]  /*114a0*/  @!P5 ST.E.64 desc[UR40][R12.64], R66 ;  /* 0x000000420c00d985 */ /* 0x0001e8000c101b28 */
[----:B------:R-:W-:Y:S01]  /*114b0*/  @!P4 ST.E.64 desc[UR40][R6.64], R16 ;  /* 0x000000100600c985 */ /* 0x000fe2000c101b28 */
[----:B-1----:R-:W-:-:S04]  /*114c0*/  @!P0 IMAD.WIDE R8, R31, 0x4, R26 ;  /* 0x000000041f088825 */ /* 0x002fc800078e021a */
[C---:B--2---:R-:W-:Y:S01]  /*114d0*/  VIADD R10, R71.reuse, 0x50 ;  /* 0x00000050470a7836 */ /* 0x044fe20000000000 */
        /* <DEDUP_REMOVED lines=29> */
[----:B------:R2:W-:Y:S01]  /*116b0*/  @!P3 ST.E.64 desc[UR40][R10.64], R20 ;  /* 0x000000140a00b985 */ /* 0x0005e2000c101b28 */
[----:B0-----:R-:W-:Y:S02]  /*116c0*/  @!P6 LOP3.LUT R19, R16, 0xfffffffe, RZ, 0xc0, !PT ;  /* 0xfffffffe1013e812 */ /* 0x001fe400078ec0ff */
[----:B------:R-:W-:Y:S01]  /*116d0*/  @!P4 IMAD.WIDE R6, R15, 0x4, R26 ;  /* 0x000000040f06c825 */ /* 0x000fe200078e021a */
[----:B------:R2:W-:Y:S01]  /*116e0*/  @!P0 ST.E.64 desc[UR40][R12.64], R46 ;  /* 0x0000002e0c008985 */ /* 0x0005e2000c101b28 */
[----:B------:R-:W-:-:S02]  /*116f0*/  ISETP.GE.AND P0, PT, R71, UR4, PT ;  /* 0x0000000447007c0c */ /* 0x000fc4000bf06270 */
[--C-:B-1----:R-:W-:Y:S01]  /*11700*/  @!P5 IMAD.WIDE R8, R17, 0x4, R26.reuse ;  /* 0x000000041108d825 */ /* 0x102fe200078e021a */
[----:B------:R2:W-:Y:S03]  /*11710*/  @!P4 ST.E.64 desc[UR40][R6.64], R22 ;  /* 0x000000160600c985 */ /* 0x0005e6000c101b28 */
[----:B------:R-:W-:Y:S01]  /*11720*/  @!P6 IMAD.WIDE R14, R19, 0x4, R26 ;  /* 0x00000004130ee825 */ /* 0x000fe200078e021a */
[----:B------:R2:W-:Y:S04]  /*11730*/  @!P5 ST.E.64 desc[UR40][R8.64], R24 ;  /* 0x000000180800d985 */ /* 0x0005e8000c101b28 */
[----:B------:R2:W-:Y:S02]  /*11740*/  @!P6 ST.E.64 desc[UR40][R14.64], R4 ;  /* 0x000000040e00e985 */ /* 0x0005e4000c101b28 */
[----:B------:R-:W-:Y:S05]  /*11750*/  @P0 BRA `(.L_x_868) ;  /* 0x0000003c007c0947 */ /* 0x000fea0003800000 */
[----:B------:R-:W-:-:S04]  /*11760*/  LEA.HI R71, R71, R71, RZ, 0x1 ;  /* 0x0000004747477211 */ /* 0x000fc800078f08ff */
[----:B--2---:R-:W-:-:S05]  /*11770*/  LOP3.LUT R5, R71, 0xfffffffe, RZ, 0xc0, !PT ;  /* 0xfffffffe47057812 */ /* 0x004fca00078ec0ff */
[----:B------:R-:W-:-:S05]  /*11780*/  IMAD.WIDE R4, R5, 0x4, R26 ;  /* 0x0000000405047825 */ /* 0x000fca00078e021a */
[----:B------:R0:W-:Y:S01]  /*11790*/  ST.E.64 desc[UR40][R4.64], R2 ;  /* 0x0000000204007985 */ /* 0x0001e2000c101b28 */
[----:B------:R-:W-:Y:S05]  /*117a0*/  BRA `(.L_x_868) ;  /* 0x0000003c00687947 */ /* 0x000fea0003800000 */
.L_x_951:
        /* <DEDUP_REMOVED lines=14> */
[----:B------:R-:W-:Y:S01]  /*11890*/  SHF.R.S32.HI R4, RZ, 0x1f, R17 ;  /* 0x0000001fff047819 */ /* 0x000fe20000011411 */
[----:B------:R-:W-:Y:S02]  /*118a0*/  ULDC.64 UR4, c[0x0][0xbd0] ;  /* 0x0002f40000047ab9 */ /* 0x000fe40000000a00 */
[----:B------:R-:W-:-:S04]  /*118b0*/  IMAD.WIDE.U32 R2, R17, UR4, RZ ;  /* 0x0000000411027c25 */ /* 0x000fc8000f8e00ff */
[----:B------:R-:W1:Y:S01]  /*118c0*/  S2UR UR6, SR_CTAID.Y ;  /* 0x00000000000679c3 */ /* 0x000e620000002600 */
[----:B------:R-:W-:-:S04]  /*118d0*/  IMAD R4, R4, UR4, RZ ;  /* 0x0000000404047c24 */ /* 0x000fc8000f8e02ff */
[----:B------:R-:W-:Y:S01]  /*118e0*/  IMAD R5, R17, UR5, R4 ;  /* 0x0000000511057c24 */ /* 0x000fe2000f8e0204 */
[----:B------:R-:W-:Y:S01]  /*118f0*/  ULDC.64 UR4, c[0x0][0xbe0] ;  /* 0x0002f80000047ab9 */ /* 0x000fe20000000a00 */
[----:B------:R-:W-:Y:S01]  /*11900*/  IMAD.MOV R17, RZ, RZ, -R17 ;  /* 0x000000ffff117224 */ /* 0x000fe200078e0a11 */
        /* <DEDUP_REMOVED lines=12> */
[----:B0-----:R-:W-:Y:S02]  /*119d0*/  @P0 SHF.R.U32.HI R5, RZ, R9, R4 ;  /* 0x00000009ff050219 */ /* 0x001fe40000011604 */
[----:B------:R-:W-:Y:S02]  /*119e0*/  SHF.R.S32.HI R4, RZ, 0x1f, R17 ;  /* 0x0000001fff047819 */ /* 0x000fe40000011411 */
[--C-:B------:R-:W-:Y:S01]  /*119f0*/  SHF.R.S32.HI R9, RZ, 0x1f, R5.reuse ;  /* 0x0000001fff097819 */ /* 0x100fe20000011405 */
[----:B------:R-:W-:Y:S01]  /*11a00*/  IMAD.MOV R7, RZ, RZ, -R5 ;  /* 0x000000ffff077224 */ /* 0x000fe200078e0a05 */
[----:B------:R-:W-:Y:S01]  /*11a10*/  IADD3 R2, P0, R5, R2, RZ ;  /* 0x0000000205027210 */ /* 0x000fe20007f1e0ff */
[----:B------:R-:W-:Y:S02]  /*11a20*/  IMAD R4, R4, UR4, RZ ;  /* 0x0000000404047c24 */ /* 0x000fe4000f8e02ff */
[----:B------:R-:W-:-:S02]  /*11a30*/  IMAD R7, R6, R7, R0 ;  /* 0x0000000706077224 */ /* 0x000fc400078e0200 */
[----:B------:R-:W-:Y:S01]  /*11a40*/  IMAD R4, R17, UR5, R4 ;  /* 0x0000000511047c24 */ /* 0x000fe2000f8e0204 */
[----:B------:R-:W-:Y:S02]  /*11a50*/  ULDC.64 UR4, c[0x0][0xbc8] ;  /* 0x0002f20000047ab9 */ /* 0x000fe40000000a00 */
        /* <DEDUP_REMOVED lines=12> */
.L_x_866:
        /* <DEDUP_REMOVED lines=18> */
.L_x_954:
[----:B------:R-:W-:Y:S01]  /*11c40*/  ULDC UR8, c[0x0][0xc50] ;  /* 0x0003140000087ab9 */ /* 0x000fe20000000800 */
[----:B------:R-:W-:Y:S01]  /*11c50*/  UMOV UR36, UR7 ;  /* 0x0000000700247c82 */ /* 0x000fe20008000000 */
[----:B------:R-:W-:-:S11]  /*11c60*/  UISETP.NE.AND UP0, UPT, UR8, 0x1, UPT ;  /* 0x000000010800788c */ /* 0x000fd6000bf05270 */
[----:B------:R-:W-:Y:S01]  /*11c70*/  @UP0 ULDC UR4, c[0x0][0xc54] ;  /* 0x0003150000040ab9 */ /* 0x000fe20000000800 */
[----:B------:R-:W-:Y:S01]  /*11c80*/  @UP0 ULDC UR6, c[0x0][0xc58] ;  /* 0x0003160000060ab9 */ /* 0x000fe20000000800 */
[----:B------:R-:W-:-:S04]  /*11c90*/  UIMAD.WIDE.U32 UR4, UR7, UR4, URZ ;  /* 0x00000004070472a5 */ /* 0x000fc8000f8e003f */
[----:B------:R-:W-:-:S12]  /*11ca0*/  @UP0 USHF.R.U32.HI UR36, URZ, UR6, UR5 ;  /* 0x000000063f240299 */ /* 0x000fd80008011605 */
.L_x_955:
[----:B------:R-:W-:Y:S01]  /*11cb0*/  ISETP.GE.AND P0, PT, R19, RZ, PT ;  /* 0x000000ff1300720c */ /* 0x000fe20003f06270 */
[----:B------:R-:W-:Y:S01]  /*11cc0*/  UIADD3 UR6, -UR36, URZ, URZ ;  /* 0x0000003f24067290 */ /* 0x000fe2000fffe13f */
[----:B------:R-:W-:Y:S02]  /*11cd0*/  IMAD.MOV.U32 R20, RZ, RZ, 0x1 ;  /* 0x00000001ff147424 */ /* 0x000fe400078e00ff */
[----:B------:R-:W-:Y:S01]  /*11ce0*/  IMAD.MOV.U32 R0, RZ, RZ, RZ ;  /* 0x000000ffff007224 */ /* 0x000fe200078e00ff */
[----:B------:R-:W-:Y:S01]  /*11cf0*/  UIMAD UR6, UR8, UR6, UR7 ;  /* 0x00000006080672a4 */ /* 0x000fe2000f8e0207 */
[----:B------:R-:W-:-:S07]  /*11d00*/  IMAD.MOV.U32 R2, RZ, RZ, 0x1 ;  /* 0x00000001ff027424 */ /* 0x000fce00078e00ff */
[----:B------:R-:W-:Y:S05]  /*11d10*/  @!P0 BRA `(.L_x_956) ;  /* 0x0000003400408947 */ /* 0x000fea0003800000 */
[----:B------:R-:W0:Y:S01]  /*11d20*/  S2UR UR39, SR_CTAID.X ;  /* 0x00000000002779c3 */ /* 0x000e220000002500 */
[----:B------:R-:W-:Y:S01]  /*11d30*/  ULDC.64 UR4, c[0x0][0x418] ;  /* 0x0001060000047ab9 */ /* 0x000fe20000000a00 */
[----:B------:R-:W-:Y:S01]  /*11d40*/  ULDC UR7, c[0x0][0x448] ;  /* 0x0001120000077ab9 */ /* 0x000fe20000000800 */
[----:B------:R-:W-:Y:S02]  /*11d50*/  UISETP.NE.U32.AND UP0, UPT, UR4, URZ, UPT ;  /* 0x0000003f0400728c */ /* 0x000fe4000bf05070 */
[----:B------:R-:W-:Y:S02]  /*11d60*/  UISETP.NE.AND UP1, UPT, UR7, 0x1, UPT ;  /* 0x000000010700788c */ /* 0x000fe4000bf25270 */
[----:B------:R-:W-:Y:S01]  /*11d70*/  UISETP.NE.AND.EX UP0, UPT, UR5, URZ, UPT, UP0 ;  /* 0x0000003f0500728c */ /* 0x000fe2000bf05300 */
[----:B------:R-:W-:Y:S01]  /*11d80*/  ULDC UR4, c[0x0][0x424] ;  /* 0x0001090000047ab9 */ /* 0x000fe20000000800 */
[----:B------:R-:W-:Y:S02]  /*11d90*/  ULDC UR12, c[0x0][0x288] ;  /* 0x0000a200000c7ab9 */ /* 0x000fe40000000800 */
[----:B------:R-:W-:-:S02]  /*11da0*/  USEL UR11, UR4, 0x1, UP0 ;  /* 0x00000001040b7887 */ /* 0x000fc40008000000 */
[----:B------:R-:W-:Y:S01]  /*11db0*/  UIADD3 UR10, -UR12, 0x1, URZ ;  /* 0x000000010c0a7890 */ /* 0x000fe2000fffe13f */
[----:B------:R-:W-:Y:S02]  /*11dc0*/  ULDC.64 UR4, c[0x0][0x9e0] ;  /* 0x0002780000047ab9 */ /* 0x000fe40000000a00 */
[----:B------:R-:W-:Y:S01]  /*11dd0*/  @UP1 ULDC UR8, c[0x0][0x44c] ;  /* 0x0001130000081ab9 */ /* 0x000fe20000000800 */
[----:B------:R-:W-:Y:S01]  /*11de0*/  UISETP.GE.AND UP0, UPT, UR5, 0x1, UPT ;  /* 0x000000010500788c */ /* 0x000fe2000bf06270 */
[----:B------:R-:W-:Y:S01]  /*11df0*/  ULDC UR13, c[0x0][0x2f0] ;  /* 0x0000bc00000d7ab9 */ /* 0x000fe20000000800 */
[----:B------:R-:W-:Y:S01]  /*11e00*/  @UP1 ULDC UR14, c[0x0][0x450] ;  /* 0x00011400000e1ab9 */ /* 0x000fe20000000800 */
[----:B------:R-:W-:-:S03]  /*11e10*/  UIMAD UR10, UR11, UR13, UR10 ;  /* 0x0000000d0b0a72a4 */ /* 0x000fc6000f8e020a */
[----:B------:R-:W-:Y:S01]  /*11e20*/  PLOP3.LUT P1, PT, PT, PT, UP0, 0x80, 0x0 ;  /* 0x000000000000781c */ /* 0x000fe20003f2f008 */
[----:B0-----:R-:W-:-:S04]  /*11e30*/  USHF.L.U32 UR39, UR39, 0x7, URZ ;  /* 0x0000000727277899 */ /* 0x001fc8000800063f */
[----:B------:R-:W-:-:S04]  /*11e40*/  UIADD3 UR7, UR39, 0x7f, URZ ;  /* 0x0000007f27077890 */ /* 0x000fc8000fffe03f */
[----:B------:R-:W-:-:S04]  /*11e50*/  UIMAD.WIDE.U32 UR8, UR7, UR8, URZ ;  /* 0x00000008070872a5 */ /* 0x000fc8000f8e003f */
[----:B------:R-:W-:-:S04]  /*11e60*/  @UP1 USHF.R.U32.HI UR7, URZ, UR14, UR9 ;  /* 0x0000000e3f071299 */ /* 0x000fc80008011609 */
[----:B------:R-:W-:-:S04]  /*11e70*/  UIADD3 UR8, UR10, UR7, URZ ;  /* 0x000000070a087290 */ /* 0x000fc8000fffe03f */
[----:B------:R-:W-:Y:S01]  /*11e80*/  UIADD3 UR4, UR8, UR4, URZ ;  /* 0x0000000408047290 */ /* 0x000fe2000fffe03f */
[----:B------:R-:W-:Y:S11]  /*11e90*/  @!P1 BRA `(.L_x_957) ;  /* 0x0000000000449947 */ /* 0x000ff60003800000 */
[----:B------:R-:W-:Y:S01]  /*11ea0*/  ISETP.LT.AND P0, PT, RZ, UR8, PT ;  /* 0x00000008ff007c0c */ /* 0x000fe2000bf01270 */
[----:B------:R-:W-:-:S12]  /*11eb0*/  UIADD3 UR7, UR8, -0x1, URZ ;  /* 0xffffffff08077890 */ /* 0x000fd8000fffe03f */
[----:B------:R-:W-:Y:S05]  /*11ec0*/  @P0 BRA `(.L_x_958) ;  /* 0x00000000001c0947 */ /* 0x000fea0003800000 */
[----:B------:R-:W-:Y:S02]  /*11ed0*/  UISETP.NE.AND UP0, UPT, UR5, 0x1, UPT ;  /* 0x000000010500788c */ /* 0x000fe4000bf05270 */
[----:B------:R-:W-:-:S09]  /*11ee0*/  UIADD3 UR7, -UR8, URZ, URZ ;  /* 0x0000003f08077290 */ /* 0x000fd2000fffe13f */
[----:B------:R-:W-:Y:S02]  /*11ef0*/  @UP0 ULDC.64 UR14, c[0x0][0x9e8] ;  /* 0x00027a00000e0ab9 */ /* 0x000fe40000000a00 */
[----:B------:R-:W-:-:S04]  /*11f00*/  UIMAD.WIDE.U32 UR8, UR7, UR14, URZ ;  /* 0x0000000e070872a5 */ /* 0x000fc8000f8e003f */
[----:B------:R-:W-:-:S04]  /*11f10*/  @UP0 USHF.R.U32.HI UR7, URZ, UR15, UR9 ;  /* 0x0000000f3f070299 */ /* 0x000fc80008011609 */
[----:B------:R-:W-:Y:S01]  /*11f20*/  ULOP3.LUT UR7, URZ, UR7, URZ, 0x33, !UPT ;  /* 0x000000073f077292 */ /* 0x000fe2000f8e333f */
[----:B------:R-:W-:Y:S11]  /*11f30*/  BRA `(.L_x_959) ;  /* 0x0000000000107947 */ /* 0x000ff60003800000 */
.L_x_958:
[----:B------:R-:W-:-:S11]  /*11f40*/  UISETP.NE.AND UP0, UPT, UR5, 0x1, UPT ;  /* 0x000000010500788c */ /* 0x000fd6000bf05270 */
[----:B------:R-:W-:Y:S02]  /*11f50*/  @UP0 ULDC.64 UR14, c[0x0][0x9e8] ;  /* 0x00027a00000e0ab9 */ /* 0x000fe40000000a00 */
[----:B------:R-:W-:-:S04]  /*11f60*/  UIMAD.WIDE.U32 UR8, UR7, UR14, URZ ;  /* 0x0000000e070872a5 */ /* 0x000fc8000f8e003f */
[----:B------:R-:W-:-:S12]  /*11f70*/  @UP0 USHF.R.U32.HI UR7, URZ, UR15, UR9 ;  /* 0x0000000f3f070299 */ /* 0x000fd80008011609 */
.L_x_959:
[----:B------:R-:W-:-:S04]  /*11f80*/  UIMAD UR7, UR7, UR5, UR5 ;  /* 0x00000005070772a4 */ /* 0x000fc8000f8e0205 */
[----:B------:R-:W-:-:S04]  /*11f90*/  UISETP.LT.AND UP0, UPT, UR4, UR7, UPT ;  /* 0x000000070400728c */ /* 0x000fc8000bf01270 */
[----:B------:R-:W-:-:S12]  /*11fa0*/  USEL UR4, UR4, UR7, UP0 ;  /* 0x0000000704047287 */ /* 0x000fd80008000000 */
.L_x_957:
[----:B------:R-:W-:Y:S02]  /*11fb0*/  UIMAD UR14, UR11, UR13, 0x7f ;  /* 0x0000007f0b0e74a4 */ /* 0x000fe4000f8e020d */
[----:B------:R-:W-:Y:S02]  /*11fc0*/  UIADD3 UR4, UR4, 0x7f, URZ ;  /* 0x0000007f04047890 */ /* 0x000fe4000fffe03f */
[----:B------:R-:W-:Y:S02]  /*11fd0*/  USHF.R.S32.HI UR15, URZ, 0x1f, UR14 ;  /* 0x0000001f3f0f7899 */ /* 0x000fe4000801140e */
[----:B------:R-:W-:Y:S01]  /*11fe0*/  USHF.R.S32.HI UR7, URZ, 0x1f, UR4 ;  /* 0x0000001f3f077899 */ /* 0x000fe20008011404 */
[----:B------:R-:W-:Y:S01]  /*11ff0*/  @UP1 ULDC UR8, c[0x0][0x44c] ;  /* 0x0001130000081ab9 */ /* 0x000fe20000000800 */
[----:B------:R-:W-:Y:S02]  /*12000*/  ULEA.HI UR15, UR15, UR14, URZ, 0x7 ;  /* 0x0000000e0f0f7291 */ /* 0x000fe4000f8f383f */
[----:B------:R-:W-:-:S02]  /*12010*/  ULEA.HI UR7, UR7, UR4, URZ, 0x7 ;  /* 0x0000000407077291 */ /* 0x000fc4000f8f383f */
[----:B------:R-:W-:Y:S01]  /*12020*/  UIMAD.WIDE.U32 UR8, UR39, UR8, URZ ;  /* 0x00000008270872a5 */ /* 0x000fe2000f8e003f */
[----:B------:R-:W-:Y:S01]  /*12030*/  @UP1 ULDC UR16, c[0x0][0x450] ;  /* 0x0001140000101ab9 */ /* 0x000fe20000000800 */
[----:B------:R-:W-:Y:S01]  /*12040*/  UMOV UR10, UR39 ;  /* 0x00000027000a7c82 */ /* 0x000fe20008000000 */
[----:B------:R-:W-:Y:S02]  /*12050*/  USHF.R.S32.HI UR15, URZ, 0x7, UR15 ;  /* 0x000000073f0f7899 */ /* 0x000fe4000801140f */
[----:B------:R-:W-:Y:S02]  /*12060*/  USHF.R.S32.HI UR7, URZ, 0x7, UR7 ;  /* 0x000000073f077899 */ /* 0x000fe40008011407 */
[----:B------:R-:W-:Y:S02]  /*12070*/  UIMAD UR4, UR11, UR13, -UR12 ;  /* 0x0000000d0b0472a4 */ /* 0x000fe4000f8e0a0c */
[----:B------:R-:W-:Y:S02]  /*12080*/  @UP1 USHF.R.U32.HI UR10, URZ, UR16, UR9 ;  /* 0x000000103f0a1299 */ /* 0x000fe40008011609 */
[----:B------:R-:W-:-:S02]  /*12090*/  UISETP.LT.AND UP0, UPT, UR15, UR7, UPT ;  /* 0x000000070f00728c */ /* 0x000fc4000bf01270 */
[----:B------:R-:W-:Y:S01]  /*120a0*/  UIADD3 UR4, UR4, UR10, URZ ;  /* 0x0000000a04047290 */ /* 0x000fe2000fffe03f */
[----:B------:R-:W-:Y:S01]  /*120b0*/  ULDC UR8, c[0x0][0x9dc] ;  /* 0x0002770000087ab9 */ /* 0x000fe20000000800 */
[----:B------:R-:W-:Y:S02]  /*120c0*/  USEL UR10, UR15, UR7, UP0 ;  /* 0x000000070f0a7287 */ /* 0x000fe40008000000 */
[----:B------:R-:W-:Y:S01]  /*120d0*/  UIADD3 UR7, UR4, -UR8, URZ ;  /* 0x8000000804077290 */ /* 0x000fe2000fffe03f */
[----:B------:R-:W-:Y:S11]  /*120e0*/  @!P1 BRA `(.L_x_960) ;  /* 0x0000000000449947 */ /* 0x000ff60003800000 */
[----:B------:R-:W-:-:S06]  /*120f0*/  UISETP.GT.AND UP0, UPT, UR4, -0x1, UPT ;  /* 0xffffffff0400788c */ /* 0x000fcc000bf04270 */
[----:B------:R-:W-:-:S13]  /*12100*/  PLOP3.LUT P0, PT, PT, PT, UP0, 0x80, 0x0 ;  /* 0x000000000000781c */ /* 0x000fda0003f0f008 */
[----:B------:R-:W-:Y:S05]  /*12110*/  @P0 BRA `(.L_x_961) ;  /* 0x00000000001c0947 */ /* 0x000fea0003800000 */
[----:B------:R-:W-:Y:S02]  /*12120*/  UISETP.NE.AND UP0, UPT, UR5, 0x1, UPT ;  /* 0x000000010500788c */ /* 0x000fe4000bf05270 */
[----:B------:R-:W-:-:S09]  /*12130*/  ULOP3.LUT UR4, URZ, UR4, URZ, 0x33, !UPT ;  /* 0x000000043f047292 */ /* 0x000fd2000f8e333f */
[----:B------:R-:W-:Y:S02]  /*12140*/  @UP0 ULDC.64 UR12, c[0x0][0x9e8] ;  /* 0x00027a00000c0ab9 */ /* 0x000fe40000000a00 */
[----:B------:R-:W-:-:S04]  /*12150*/  UIMAD.WIDE.U32 UR8, UR4, UR12, URZ ;  /* 0x0000000c040872a5 */ /* 0x000fc8000f8e003f */
[----:B------:R-:W-:-:S04]  /*12160*/  @UP0 USHF.R.U32.HI UR4, URZ, UR13, UR9 ;  /* 0x0000000d3f040299 */ /* 0x000fc80008011609 */
[----:B------:R-:W-:Y:S01]  /*12170*/  ULOP3.LUT UR4, URZ, UR4, URZ, 0x33, !UPT ;  /* 0x000000043f047292 */ /* 0x000fe2000f8e333f */
[----:B------:R-:W-:Y:S11]  /*12180*/  BRA `(.L_x_962) ;  /* 0x0000000000107947 */ /* 0x000ff60003800000 */
.L_x_961:
[----:B------:R-:W-:-:S11]  /*12190*/  UISETP.NE.AND UP0, UPT, UR5, 0x1, UPT ;  /* 0x000000010500788c */ /* 0x000fd6000bf05270 */
[----:B------:R-:W-:Y:S02]  /*121a0*/  @UP0 ULDC.64 UR12, c[0x0][0x9e8] ;  /* 0x00027a00000c0ab9 */ /* 0x000fe40000000a00 */
[----:B------:R-:W-:-:S04]  /*121b0*/  UIMAD.WIDE.U32 UR8, UR4, UR12, URZ ;  /* 0x0000000c040872a5 */ /* 0x000fc8000f8e003f */
[----:B------:R-:W-:-:S12]  /*121c0*/  @UP0 USHF.R.U32.HI UR4, URZ, UR13, UR9 ;  /* 0x0000000d3f040299 */ /* 0x000fd80008011609 */
.L_x_962:
[----:B------:R-:W-:-:S04]  /*121d0*/  UIMAD UR4, UR4, UR5, URZ ;  /* 0x00000005040472a4 */ /* 0x000fc8000f8e023f */
[----:B------:R-:W-:-:S04]  /*121e0*/  UISETP.LT.AND UP0, UPT, UR7, UR4, UPT ;  /* 0x000000040700728c */ /* 0x000fc8000bf01270 */
[----:B------:R-:W-:-:S12]  /*121f0*/  USEL UR7, UR7, UR4, !UP0 ;  /* 0x0000000407077287 */ /* 0x000fd8000c000000 */
.L_x_960:
[----:B------:R-:W-:Y:S01]  /*12200*/  USHF.R.S32.HI UR4, URZ, 0x1f, UR7 ;  /* 0x0000001f3f047899 */ /* 0x000fe20008011407 */
[----:B------:R-:W-:Y:S01]  /*12210*/  IMAD.MOV.U32 R17, RZ, RZ, RZ ;  /* 0x000000ffff117224 */ /* 0x000fe200078e00ff */
[----:B------:R-:W-:Y:S02]  /*12220*/  USHF.R.U32.HI UR5, URZ, 0x10, UR6 ;  /* 0x000000103f057899 */ /* 0x000fe40008011606 */
[----:B------:R-:W-:Y:S02]  /*12230*/  ULEA.HI UR4, UR4, UR7, URZ, 0x7 ;  /* 0x0000000704047291 */ /* 0x000fe4000f8f383f */
[----:B------:R-:W-:Y:S02]  /*12240*/  UISETP.NE.AND UP0, UPT, UR5, URZ, UPT ;  /* 0x0000003f0500728c */ /* 0x000fe4000bf05270 */
[----:B------:R-:W-:Y:S02]  /*12250*/  USHF.R.S32.HI UR4, URZ, 0x7, UR4 ;  /* 0x000000073f047899 */ /* 0x000fe40008011404 */
[----:B------:R-:W-:-:S04]  /*12260*/  ULOP3.LUT UR6, UR6, 0xffff, URZ, 0xc0, !UPT ;  /* 0x0000ffff06067892 */ /* 0x000fc8000f8ec03f */
[----:B------:R-:W-:-:S03]  /*12270*/  VIMNMX R0, RZ, UR4, !PT ;  /* 0x00000004ff007c48 */ /* 0x000fc6000ffe0100 */
[----:B------:R-:W-:Y:S01]  /*12280*/  @!UP0 ULDC UR5, c[0x0][0x9f0] ;  /* 0x00027c0000058ab9 */ /* 0x000fe20000000800 */
[----:B------:R-:W-:-:S13]  /*12290*/  ISETP.LT.AND P0, PT, R0, UR10, PT ;  /* 0x0000000a00007c0c */ /* 0x000fda000bf01270 */
[----:B------:R-:W-:Y:S05]  /*122a0*/  @!P0 BRA `(.L_x_963) ;  /* 0x0000000000708947 */ /* 0x000fea0003800000 */
[----:B------:R-:W-:Y:S01]  /*122b0*/  IMAD.U32 R8, RZ, RZ, UR5 ;  /* 0x00000005ff087e24 */ /* 0x000fe2000f8e00ff */
[----:B------:R-:W-:Y:S01]  /*122c0*/  UIADD3 UR4, UR5, -0x1, UR10 ;  /* 0xffffffff05047890 */ /* 0x000fe2000fffe00a */
[----:B------:R-:W-:-:S03]  /*122d0*/  IMAD.MOV.U32 R2, RZ, RZ, RZ ;  /* 0x000000ffff027224 */ /* 0x000fc600078e00ff */
[-C--:B------:R-:W-:Y:S02]  /*122e0*/  IABS R4, R8.reuse ;  /* 0x0000000800047213 */ /* 0x080fe40000000000 */
[----:B------:R-:W-:Y:S02]  /*122f0*/  IABS R8, R8 ;  /* 0x0000000800087213 */ /* 0x000fe40000000000 */
[----:B------:R-:W0:Y:S08]  /*12300*/  I2F.RP R5, R4 ;  /* 0x0000000400057306 */ /* 0x000e300000209400 */
[----:B0-----:R-:W0:Y:S02]  /*12310*/  MUFU.RCP R5, R5 ;  /* 0x0000000500057308 */ /* 0x001e240000001000 */
[----:B0-----:R-:W-:-:S02]  /*12320*/  VIADD R3, R5, 0xffffffe ;  /* 0x0ffffffe05037836 */ /* 0x001fc40000000000 */
[----:B------:R-:W-:-:S04]  /*12330*/  IMAD.MOV R5, RZ, RZ, -R8 ;  /* 0x000000ffff057224 */ /* 0x000fc800078e0a08 */
[----:B------:R-:W0:Y:S02]  /*12340*/  F2I.FTZ.U32.TRUNC.NTZ R3, R3 ;  /* 0x0000000300037305 */ /* 0x000e24000021f000 */
[----:B0-----:R-:W-:-:S04]  /*12350*/  IMAD.MOV R7, RZ, RZ, -R3 ;  /* 0x000000ffff077224 */ /* 0x001fc800078e0a03 */
[----:B------:R-:W-:-:S04]  /*12360*/  IMAD R7, R7, R4, RZ ;  /* 0x0000000407077224 */ /* 0x000fc800078e02ff */
[----:B------:R-:W-:Y:S01]  /*12370*/  IMAD.HI.U32 R6, R3, R7, R2 ;  /* 0x0000000703067227 */ /* 0x000fe200078e0002 */
[----:B------:R-:W-:-:S04]  /*12380*/  IADD3 R2, -R0, UR4, RZ ;  /* 0x0000000400027c10 */ /* 0x000fc8000fffe1ff */
[----:B------:R-:W-:Y:S02]  /*12390*/  IABS R3, R2 ;  /* 0x0000000200037213 */ /* 0x000fe40000000000 */
[----:B------:R-:W-:-:S03]  /*123a0*/  LOP3.LUT R2, R2, UR5, RZ, 0x3c, !PT ;  /* 0x0000000502027c12 */ /* 0x000fc6000f8e3cff */
[----:B------:R-:W-:Y:S01]  /*123b0*/  IMAD.HI.U32 R6, R6, R3, RZ ;  /* 0x0000000306067227 */ /* 0x000fe200078e00ff */
[----:B------:R-:W-:-:S03]  /*123c0*/  ISETP.GE.AND P2, PT, R2, RZ, PT ;  /* 0x000000ff0200720c */ /* 0x000fc60003f46270 */
        /* <DEDUP_REMOVED lines=10> */
.L_x_963:
[----:B------:R-:W-:Y:S02]  /*12470*/  IMAD R0, R17, UR6, R0 ;  /* 0x0000000611007c24 */ /* 0x000fe4000f8e0200 */
[----:B------:R-:W-:Y:S02]  /*12480*/  IMAD.MOV.U32 R20, RZ, RZ, 0x1 ;  /* 0x00000001ff147424 */ /* 0x000fe400078e00ff */
[----:B------:R-:W-:Y:S01]  /*12490*/  IMAD.MOV.U32 R2, RZ, RZ, 0x1 ;  /* 0x00000001ff027424 */ /* 0x000fe200078e00ff */
[----:B------:R-:W-:Y:S01]  /*124a0*/  VIADDMNMX R17, R0, R17, UR10, PT ;  /* 0x0000000a00117e46 */ /* 0x000fe2000b800111 */
[----:B------:R0:W-:Y:S03]  /*124b0*/  STL [R1+0x10], R0 ;  /* 0x0000100001007387 */ /* 0x0001e60000100800 */
[----:B------:R-:W-:Y:S01]  /*124c0*/  ISETP.GT.AND P0, PT, R17, R0, PT ;  /* 0x000000001100720c */ /* 0x000fe20003f04270 */
[----:B0-----:R-:W-:-:S12]  /*124d0*/  IMAD.MOV.U32 R0, RZ, RZ, RZ ;  /* 0x000000ffff007224 */ /* 0x001fd800078e00ff */
        /* <DEDUP_REMOVED lines=24> */
.L_x_964:
        /* <DEDUP_REMOVED lines=20> */
.L_x_965:
        /* <DEDUP_REMOVED lines=20> */
.L_x_966:
        /* <DEDUP_REMOVED lines=18> */
.L_x_967:
[----:B------:R-:W0:Y:S01]  /*12a00*/  LDC.64 R2, c[0x0][0x9f8] ;  /* 0x00027e00ff027b82 */ /* 0x000e220000000a00 */
[----:B------:R-:W-:Y:S01]  /*12a10*/  LOP3.LUT R8, R18, 0x7f, RZ, 0xc0, !PT ;  /* 0x0000007f12087812 */ /* 0x000fe200078ec0ff */
[----:B------:R-:W-:Y:S01]  /*12a20*/  IMAD.MOV.U32 R9, RZ, RZ, R19 ;  /* 0x000000ffff097224 */ /* 0x000fe200078e0013 */
[----:B0-----:R-:W-:-:S04]  /*12a30*/  ISETP.NE.U32.AND P0, PT, R2, RZ, PT ;  /* 0x000000ff0200720c */ /* 0x001fc80003f05070 */
[----:B------:R-:W-:-:S13]  /*12a40*/  ISETP.NE.AND.EX P0, PT, R3, RZ, PT, P0 ;  /* 0x000000ff0300720c */ /* 0x000fda0003f05300 */
[----:B------:R-:W0:Y:S01]  /*12a50*/  @P0 LDC.64 R2, c[0x0][0x9f8] ;  /* 0x00027e00ff020b82 */ /* 0x000e220000000a00 */
[----:B------:R-:W-:Y:S01]  /*12a60*/  IMAD.SHL.U32 R0, R18, 0x80, RZ ;  /* 0x0000008012007824 */ /* 0x000fe200078e00ff */
[----:B------:R-:W-:-:S04]  /*12a70*/  SHF.R.U32.HI R7, RZ, 0x5, R8 ;  /* 0x00000005ff077819 */ /* 0x000fc80000011608 */
[----:B------:R-:W-:-:S04]  /*12a80*/  LOP3.LUT R5, R0, 0x380, RZ, 0xc0, !PT ;  /* 0x0000038000057812 */ /* 0x000fc800078ec0ff */
[----:B------:R-:W-:Y:S01]  /*12a90*/  LOP3.LUT R6, R5, 0x10, R18, 0xf8, !PT ;  /* 0x0000001005067812 */ /* 0x000fe200078ef812 */
[----:B------:R-:W-:Y:S01]  /*12aa0*/  IMAD R4, R7, 0x10, R5 ;  /* 0x0000001007047824 */ /* 0x000fe200078e0205 */
[----:B------:R-:W-:-:S05]  /*12ab0*/  LOP3.LUT R5, R0, 0x400, RZ, 0xc0, !PT ;  /* 0x0000040000057812 */ /* 0x000fca00078ec0ff */
[----:B------:R-:W-:Y:S02]  /*12ac0*/  IMAD R7, R7, 0x800, R5 ;  /* 0x0000080007077824 */ /* 0x000fe400078e0205 */
[----:B0-----:R-:W-:-:S04]  /*12ad0*/  @P0 IMAD.WIDE R2, R19, 0x4, R2 ;  /* 0x0000000413020825 */ /* 0x001fc800078e0202 */
[----:B------:R-:W-:Y:S01]  /*12ae0*/  IMAD.SHL.U32 R19, R18, 0x10, RZ ;  /* 0x0000001012137824 */ /* 0x000fe200078e00ff */
[----:B------:R0:W2:Y:S04]  /*12af0*/  @P0 LDG.E R9, desc[UR40][R2.64] ;  /* 0x0000002802090981 */ /* 0x0000a8000c1e1900 */
[--C-:B------:R-:W-:Y:S02]  /*12b00*/  LOP3.LUT R5, R4, 0x70, R19.reuse, 0x78, !PT ;  /* 0x0000007004057812 */ /* 0x100fe400078e7813 */
[----:B------:R-:W-:Y:S02]  /*12b10*/  LOP3.LUT R6, R6, 0x70, R19, 0x78, !PT ;  /* 0x0000007006067812 */ /* 0x000fe400078e7813 */
[----:B------:R-:W-:Y:S02]  /*12b20*/  LOP3.LUT R4, R5, 0xc00, R0, 0xf8, !PT ;  /* 0x00000c0005047812 */ /* 0x000fe400078ef800 */
[----:B------:R-:W3:Y:S01]  /*12b30*/  LDL.LU R5, [R1] ;  /* 0x0000000001057983 */ /* 0x000ee20000300800 */
[----:B0-----:R-:W0:Y:S01]  /*12b40*/  LDC.64 R2, c[0x0][0x418] ;  /* 0x00010600ff027b82 */ /* 0x001e220000000a00 */
[----:B------:R-:W-:-:S02]  /*12b50*/  IMAD.IADD R0, R7, 0x1, R6 ;  /* 0x0000000107007824 */ /* 0x000fc400078e0206 */
[----:B------:R-:W-:Y:S04]  /*12b60*/  STL [R1+0x18], R4 ;  /* 0x0000180401007387 */ /* 0x000fe80000100800 */
[----:B------:R1:W-:Y:S01]  /*12b70*/  STL [R1+0x1c], R0 ;  /* 0x00001c0001007387 */ /* 0x0003e20000100800 */
[----:B0-----:R-:W-:-:S04]  /*12b80*/  ISETP.NE.U32.AND P0, PT, R2, RZ, PT ;  /* 0x000000ff0200720c */ /* 0x001fc80003f05070 */
[----:B------:R-:W-:Y:S02]  /*12b90*/  R2P PR, R18, 0x6 ;  /* 0x0000000612007804 */ /* 0x000fe40000000000 */
[----:B------:R-:W-:Y:S01]  /*12ba0*/  ISETP.NE.AND.EX P3, PT, R3, RZ, PT, P0 ;  /* 0x000000ff0300720c */ /* 0x000fe20003f65300 */
[----:B-1----:R-:W-:Y:S02]  /*12bb0*/  IMAD.MOV.U32 R0, RZ, RZ, 0x40 ;  /* 0x00000040ff007424 */ /* 0x002fe400078e00ff */
[----:B------:R-:W-:-:S03]  /*12bc0*/  IMAD.MOV.U32 R4, RZ, RZ, 0x20 ;  /* 0x00000020ff047424 */ /* 0x000fc600078e00ff */
[----:B------:R-:W-:-:S05]  /*12bd0*/  SEL R0, R0, 0xffffffc0, !P2 ;  /* 0xffffffc000007807 */ /* 0x000fca0005000000 */
[----:B------:R0:W-:Y:S02]  /*12be0*/  STL [R1+0xc], R0 ;  /* 0x00000c0001007387 */ /* 0x0001e40000100800 */
[----:B0-----:R-:W-:Y:S01]  /*12bf0*/  SEL R0, R4, 0xffffffe0, !P1 ;  /* 0xffffffe004007807 */ /* 0x001fe20004800000 */
[----:B------:R-:W-:Y:S01]  /*12c00*/  UMOV UR4, 0xffffffff ;  /* 0xffffffff00047882 */ /* 0x000fe20000000000 */
[----:B------:R-:W-:-:S04]  /*12c10*/  SHF.R.U32.HI R6, RZ, 0x5, R18 ;  /* 0x00000005ff067819 */ /* 0x000fc80000011612 */
[----:B------:R-:W-:Y:S02]  /*12c20*/  LOP3.LUT R6, R6, 0x3, RZ, 0xc0, !PT ;  /* 0x0000000306067812 */ /* 0x000fe400078ec0ff */
[----:B--2---:R-:W-:Y:S01]  /*12c30*/  SHF.R.S32.HI R10, RZ, 0x1f, R9 ;  /* 0x0000001fff0a7819 */ /* 0x004fe20000011409 */
[----:B------:R0:W-:Y:S01]  /*12c40*/  STL [R1+0x4], R9 ;  /* 0x0000040901007387 */ /* 0x0001e20000100800 */
[----:B---3--:R-:W-:-:S04]  /*12c50*/  LOP3.LUT R5, R5, 0xfffffffe, RZ, 0xc0, !PT ;  /* 0xfffffffe05057812 */ /* 0x008fc800078ec0ff */
[----:B------:R-:W-:-:S05]  /*12c60*/  @P3 LOP3.LUT R5, R5, 0x1, RZ, 0xfc, !PT ;  /* 0x0000000105053812 */ /* 0x000fca00078efcff */
[----:B------:R0:W-:Y:S04]  /*12c70*/  STL [R1], R5 ;  /* 0x0000000501007387 */ /* 0x0001e80000100800 */
[----:B------:R0:W-:Y:S04]  /*12c80*/  STL [R1+0x8], R0 ;  /* 0x0000080001007387 */ /* 0x0001e80000100800 */
[----:B------:R0:W-:Y:S01]  /*12c90*/  STL [R1+0x14], R10 ;  /* 0x0000140a01007387 */ /* 0x0001e20000100800 */
[----:B------:R-:W-:Y:S01]  /*12ca0*/  SEL R16, R9, RZ, !P3 ;  /* 0x000000ff09107207 */ /* 0x000fe20005800000 */
[----:B------:R-:W-:Y:S06]  /*12cb0*/  BRA.DIV UR4, `(.L_x_968) ;  /* 0x0000002e04047947 */ /* 0x000fec000b800000 */
[----:B------:R1:W2:Y:S02]  /*12cc0*/  SHFL.IDX PT, R14, R6, RZ, 0x1f ;  /* 0x00001fff060e7589 */ /* 0x0002a400000e0000 */
.L_x_1021:
        /* <DEDUP_REMOVED lines=11> */
.L_x_1024:
        /* <DEDUP_REMOVED lines=20> */
.L_x_971:
[----:B0-----:R-:W-:Y:S01]  /*12ec0*/  IMAD.MOV.U32 R2, RZ, RZ, 0x1 ;  /* 0x00000001ff027424 */ /* 0x001fe200078e00ff */
[----:B------:R-:W-:-:S04]  /*12ed0*/  ISETP.NE.AND P1, PT, R8, RZ, PT ;  /* 0x000000ff0800720c */ /* 0x000fc80003f25270 */
[----:B------:R-:W-:-:S04]  /*12ee0*/  SHF.L.U32 R2, R2, 0x1f, RZ ;  /* 0x0000001f02027819 */ /* 0x000fc800000006ff */
[----:B------:R-:W0:Y:S02]  /*12ef0*/  SYNCS.PHASECHK.TRANS64.TRYWAIT P0, [UR38+0x22880], R2 ;  /* 0x02288002ff0075a7 */ /* 0x000e240008000166 */
[----:B0-----:R-:W-:Y:S05]  /*12f00*/  @!P0 BRA `(.L_x_972) ;  /* 0x0000002800b08947 */ /* 0x001fea0003800000 */
.L_x_1025:
[----:B------:R-:W-:Y:S05]  /*12f10*/  @P1 BRA `(.L_x_973) ;  /* 0x0000000000141947 */ /* 0x000fea0003800000 */
[----:B------:R-:W-:Y:S01]  /*12f20*/  LOP3.LUT P0, RZ, R18, 0x1f, RZ, 0xc0, !PT ;  /* 0x0000001f12ff7812 */ /* 0x000fe2000780c0ff */
[----:B0-----:R-:W-:-:S04]  /*12f30*/  IMAD.MOV.U32 R3, RZ, RZ, 0x4000 ;  /* 0x00004000ff037424 */ /* 0x001fc800078e00ff */
[----:B------:R2:W-:Y:S08]  /*12f40*/  SYNCS.ARRIVE.TRANS64 RZ, [UR38+0x22870], R3 ;  /* 0x02287003ffff79a7 */ /* 0x0005f00008000026 */
[----:B--2---:R-:W-:Y:S05]  /*12f50*/  @!P0 BRA `(.L_x_973) ;  /* 0x0000000000048947 */ /* 0x004fea0003800000 */
[----:B------:R-:W-:Y:S01]  /*12f60*/  BPT.TRAP 0x1 ;  /* 0x000000040000795c */ /* 0x000fe20000300000 */
.L_x_973:
[----:B------:R-:W-:Y:S01]  /*12f70*/  IMAD.SHL.U32 R0, R0, 0x80, RZ ;  /* 0x0000008000007824 */ /* 0x000fe200078e00ff */
        /* <DEDUP_REMOVED lines=14> */
.L_x_1026:
[----:B------:R-:W-:Y:S05]  /*13060*/  @P1 BRA `(.L_x_975) ;  /* 0x0000000000141947 */ /* 0x000fea0003800000 */
[----:B------:R-:W-:Y:S01]  /*13070*/  LOP3.LUT P0, RZ, R18, 0x1f, RZ, 0xc0, !PT ;  /* 0x0000001f12ff7812 */ /* 0x000fe2000780c0ff */
[----:B0-----:R-:W-:-:S04]  /*13080*/  IMAD.MOV.U32 R2, RZ, RZ, 0x6000 ;  /* 0x00006000ff027424 */ /* 0x001fc800078e00ff */
[----:B------:R2:W-:Y:S08]  /*13090*/  SYNCS.ARRIVE.TRANS64 RZ, [UR38+0x22830], R2 ;  /* 0x02283002ffff79a7 */ /* 0x0005f00008000026 */
[----:B--2---:R-:W-:Y:S05]  /*130a0*/  @!P0 BRA `(.L_x_975) ;  /* 0x0000000000048947 */ /* 0x004fea0003800000 */
[----:B------:R-:W-:Y:S01]  /*130b0*/  BPT.TRAP 0x1 ;  /* 0x000000040000795c */ /* 0x000fe20000300000 */
.L_x_975:
        /* <DEDUP_REMOVED lines=31> */
.L_x_969:
        /* <DEDUP_REMOVED lines=11> */
[----:B------:R-:W2:Y:S01]  /*13360*/  LDC.64 R2, c[0x4][R2] ;  /* 0x0100000002027b82 */ /* 0x000ea20000000a00 */
[----:B------:R-:W-:Y:S02]  /*13370*/  IMAD.U32 R5, RZ, RZ, UR7 ;  /* 0x00000007ff057e24 */ /* 0x000fe4000f8e00ff */
[----:B-1----:R-:W-:Y:S02]  /*13380*/  IMAD.U32 R6, RZ, RZ, UR8 ;  /* 0x00000008ff067e24 */ /* 0x002fe4000f8e00ff */
[----:B------:R-:W-:-:S02]  /*13390*/  IMAD.U32 R7, RZ, RZ, UR9 ;  /* 0x00000009ff077e24 */ /* 0x000fc4000f8e00ff */
[----:B------:R-:W-:Y:S02]  /*133a0*/  IMAD.U32 R10, RZ, RZ, UR4 ;  /* 0x00000004ff0a7e24 */ /* 0x000fe4000f8e00ff */
[----:B------:R-:W-:Y:S02]  /*133b0*/  IMAD.U32 R11, RZ, RZ, UR5 ;  /* 0x00000005ff0b7e24 */ /* 0x000fe4000f8e00ff */
[----:B------:R-:W-:Y:S02]  /*133c0*/  IMAD.MOV.U32 R8, RZ, RZ, 0x70 ;  /* 0x00000070ff087424 */ /* 0x000fe400078e00ff */
[----:B------:R-:W-:Y:S02]  /*133d0*/  IMAD.MOV.U32 R12, RZ, RZ, 0x1 ;  /* 0x00000001ff0c7424 */ /* 0x000fe400078e00ff */
[----:B------:R-:W-:-:S07]  /*133e0*/  IMAD.MOV.U32 R13, RZ, RZ, RZ ;  /* 0x000000ffff0d7224 */ /* 0x000fce00078e00ff */
[----:B------:R-:W-:-:S07]  /*133f0*/  LEPC R20, `(.L_x_976) ;  /* 0x000000001014794e */ /* 0x000fce0000000000 */
[----:B0-2---:R-:W-:Y:S05]  /*13400*/  CALL.ABS.NOINC R2 ;  /* 0x0000000002007343 */ /* 0x005fea0003c00000 */
.L_x_976:
[----:B------:R-:W-:Y:S01]  /*13410*/  SHF.R.U32.HI R4, RZ, 0x3, R18 ;  /* 0x00000003ff047819 */ /* 0x000fe20000011612 */
[----:B-1----:R-:W1:Y:S01]  /*13420*/  S2R R6, SR_CTAID.Z ;  /* 0x0000000000067919 */ /* 0x002e620000002700 */
[----:B------:R-:W-:Y:S01]  /*13430*/  LOP3.LUT R3, R18, 0x7f, RZ, 0xc0, !PT ;  /* 0x0000007f12037812 */ /* 0x000fe200078ec0ff */
[----:B------:R-:W2:Y:S01]  /*13440*/  LDC R10, c[0x0][0x448] ;  /* 0x00011200ff0a7b82 */ /* 0x000ea20000000800 */
[----:B------:R-:W-:Y:S01]  /*13450*/  USHF.R.S32.HI UR4, URZ, 0x1f, UR36 ;  /* 0x0000001f3f047899 */ /* 0x000fe20008011424 */
[----:B0-----:R-:W-:Y:S01]  /*13460*/  IMAD.SHL.U32 R0, R4, 0x80, RZ ;  /* 0x0000008004007824 */ /* 0x001fe200078e00ff */
[----:B------:R-:W-:Y:S01]  /*13470*/  ULDC.64 UR8, c[0x0][0x2d8] ;  /* 0x0000b60000087ab9 */ /* 0x000fe20000000a00 */
[----:B------:R-:W-:Y:S01]  /*13480*/  LOP3.LUT R8, R18, 0x7f, RZ, 0xc0, !PT ;  /* 0x0000007f12087812 */ /* 0x000fe200078ec0ff */
[----:B------:R-:W-:Y:S02]  /*13490*/  UIMAD UR6, UR4, UR8, URZ ;  /* 0x00000008040672a4 */ /* 0x000fe4000f8e023f */
[----:B------:R-:W-:Y:S01]  /*134a0*/  LOP3.LUT R2, R0, 0x180, RZ, 0xc0, !PT ;  /* 0x0000018000027812 */ /* 0x000fe200078ec0ff */
[----:B------:R-:W-:Y:S01]  /*134b0*/  IMAD.SHL.U32 R0, R4, 0x10, RZ ;  /* 0x0000001004007824 */ /* 0x000fe200078e00ff */
[----:B------:R-:W-:Y:S01]  /*134c0*/  SHF.R.U32.HI R4, RZ, 0x5, R3 ;  /* 0x00000005ff047819 */ /* 0x000fe20000011603 */
[----:B------:R-:W-:Y:S01]  /*134d0*/  UIMAD.WIDE.U32 UR4, UR36, UR8, URZ ;  /* 0x00000008240472a5 */ /* 0x000fe2000f8e003f */
[----:B------:R-:W-:Y:S01]  /*134e0*/  LOP3.LUT R3, R2, 0x30, R19, 0xf8, !PT ;  /* 0x0000003002037812 */ /* 0x000fe200078ef813 */
[----:B------:R-:W-:Y:S01]  /*134f0*/  UIMAD UR6, UR36, UR9, UR6 ;  /* 0x00000009240672a4 */ /* 0x000fe2000f8e0206 */
[----:B------:R-:W-:-:S02]  /*13500*/  LOP3.LUT R2, R19, 0x40, RZ, 0xc0, !PT ;  /* 0x0000004013027812 */ /* 0x000fc400078ec0ff */
[----:B------:R-:W-:Y:S01]  /*13510*/  LOP3.LUT R0, R3, 0x30, R0, 0x78, !PT ;  /* 0x0000003003007812 */ /* 0x000fe200078e7800 */
[----:B------:R-:W-:Y:S01]  /*13520*/  UIADD3 UR5, UR5, UR6, URZ ;  /* 0x0000000605057290 */ /* 0x000fe2000fffe03f */
[----:B------:R-:W-:Y:S01]  /*13530*/  SHF.R.U32.HI R9, RZ, 0x2, R8 ;  /* 0x00000002ff097819 */ /* 0x000fe20000011608 */
[----:B------:R-:W-:Y:S01]  /*13540*/  IMAD R5, R4, 0x200, R2 ;  /* 0x0000020004057824 */ /* 0x000fe200078e0202 */
[----:B------:R-:W-:Y:S01]  /*13550*/  LOP3.LUT R8, R19, 0x30, RZ, 0xc0, !PT ;  /* 0x0000003013087812 */ /* 0x000fe200078ec0ff */
[----:B------:R-:W0:Y:S02]  /*13560*/  LDC.64 R2, c[0x0][0x2e0] ;  /* 0x0000b800ff027b82 */ /* 0x000e240000000a00 */
[----:B------:R-:W-:Y:S01]  /*13570*/  IMAD.IADD R0, R5, 0x1, R0 ;  /* 0x0000000105007824 */ /* 0x000fe200078e0200 */
[----:B--2---:R-:W-:Y:S02]  /*13580*/  ISETP.NE.AND P0, PT, R10, 0x1, PT ;  /* 0x000000010a00780c */ /* 0x004fe40003f05270 */
[----:B-1----:R-:W-:-:S11]  /*13590*/  SHF.R.S32.HI R5, RZ, 0x1f, R6 ;  /* 0x0000001fff057819 */ /* 0x002fd60000011406 */
[----:B------:R-:W1:Y:S01]  /*135a0*/  @P0 LDC R7, c[0x0][0x44c] ;  /* 0x00011300ff070b82 */ /* 0x000e620000000800 */
[----:B0-----:R-:W-:-:S04]  /*135b0*/  IMAD R4, R5, R2, RZ ;  /* 0x0000000205047224 */ /* 0x001fc800078e02ff */
[C---:B------:R-:W-:Y:S02]  /*135c0*/  IMAD R4, R6.reuse, R3, R4 ;  /* 0x0000000306047224 */ /* 0x040fe400078e0204 */
[----:B------:R-:W-:Y:S01]  /*135d0*/  IMAD.WIDE.U32 R2, R6, R2, UR4 ;  /* 0x0000000406027e25 */ /* 0x000fe2000f8e0002 */
[----:B------:R-:W-:-:S03]  /*135e0*/  ULDC.64 UR4, c[0x0][0x2d0] ;  /* 0x0000b40000047ab9 */ /* 0x000fc60000000a00 */
[----:B------:R-:W-:Y:S02]  /*135f0*/  IMAD.IADD R3, R3, 0x1, R4 ;  /* 0x0000000103037824 */ /* 0x000fe400078e0204 */
[----:B------:R-:W0:Y:S01]  /*13600*/  @P0 LDC R4, c[0x0][0x450] ;  /* 0x00011400ff040b82 */ /* 0x000e220000000800 */
[----:B------:R-:W-:-:S05]  /*13610*/  IMAD.SHL.U32 R6, R18, 0x20, RZ ;  /* 0x0000002012067824 */ /* 0x000fca00078e00ff */
[----:B------:R-:W-:-:S05]  /*13620*/  LOP3.LUT R6, R9, 0x60, R6, 0xf8, !PT ;  /* 0x0000006009067812 */ /* 0x000fca00078ef806 */
[----:B------:R-:W-:-:S04]  /*13630*/  VIADD R6, R6, UR39 ;  /* 0x0000002706067c36 */ /* 0x000fc80008000000 */
[----:B-1----:R-:W-:-:S04]  /*13640*/  @P0 IMAD.HI.U32 R7, R6, R7, RZ ;  /* 0x0000000706070227 */ /* 0x002fc800078e00ff */
[----:B------:R-:W-:Y:S01]  /*13650*/  IMAD.MOV.U32 R5, RZ, RZ, R6 ;  /* 0x000000ffff057224 */ /* 0x000fe200078e0006 */
[----:B0-----:R-:W-:-:S05]  /*13660*/  @P0 SHF.R.U32.HI R5, RZ, R4, R7 ;  /* 0x00000004ff050219 */ /* 0x001fca0000011607 */
[----:B------:R-:W-:Y:S02]  /*13670*/  IMAD.MOV R4, RZ, RZ, -R5 ;  /* 0x000000ffff047224 */ /* 0x000fe400078e0a05 */
[----:B------:R-:W-:-:S04]  /*13680*/  IMAD.WIDE.U32 R2, R5, UR4, R2 ;  /* 0x0000000405027c25 */ /* 0x000fc8000f8e0002 */
[----:B------:R-:W-:Y:S01]  /*13690*/  IMAD R4, R10, R4, R6 ;  /* 0x000000040a047224 */ /* 0x000fe200078e0206 */
[----:B------:R-:W-:-:S05]  /*136a0*/  SHF.R.S32.HI R6, RZ, 0x1f, R5 ;  /* 0x0000001fff067819 */ /* 0x000fca0000011405 */
[----:B------:R-:W-:-:S04]  /*136b0*/  IMAD R6, R6, UR4, RZ ;  /* 0x0000000406067c24 */ /* 0x000fc8000f8e02ff */
[----:B------:R-:W-:Y:S01]  /*136c0*/  IMAD R6, R5, UR5, R6 ;  /* 0x0000000505067c24 */ /* 0x000fe2000f8e0206 */
[----:B------:R-:W-:Y:S01]  /*136d0*/  SHF.R.S32.HI R5, RZ, 0x1f, R4 ;  /* 0x0000001fff057819 */ /* 0x000fe20000011404 */
[----:B------:R-:W-:Y:S02]  /*136e0*/  ULDC.64 UR4, c[0x0][0x2c8] ;  /* 0x0000b20000047ab9 */ /* 0x000fe40000000a00 */
[----:B------:R-:W-:Y:S02]  /*136f0*/  IMAD.IADD R3, R3, 0x1, R6 ;  /* 0x0000000103037824 */ /* 0x000fe400078e0206 */
[----:B------:R-:W-:Y:S02]  /*13700*/  IMAD R5, R5, UR4, RZ ;  /* 0x0000000405057c24 */ /* 0x000fe4000f8e02ff */
[----:B------:R-:W-:-:S04]  /*13710*/  IMAD.WIDE.U32 R2, R4, UR4, R2 ;  /* 0x0000000404027c25 */ /* 0x000fc8000f8e0002 */
[----:B------:R-:W-:Y:S01]  /*13720*/  IMAD R4, R4, UR5, R5 ;  /* 0x0000000504047c24 */ /* 0x000fe2000f8e0205 */
[----:B------:R-:W-:Y:S02]  /*13730*/  ULDC.64 UR4, c[0x0][0x280] ;  /* 0x0000a00000047ab9 */ /* 0x000fe40000000a00 */
[----:B------:R-:W-:Y:S01]  /*13740*/  IADD3 R5, P0, R2, UR4, RZ ;  /* 0x0000000402057c10 */ /* 0x000fe2000ff1e0ff */
[----:B------:R-:W-:Y:S01]  /*13750*/  ULDC UR4, c[0x0][0x2b8] ;  /* 0x0000ae0000047ab9 */ /* 0x000fe20000000800 */
[----:B------:R-:W-:Y:S02]  /*13760*/  LOP3.LUT R2, R8, 0x40, RZ, 0xfc, !PT ;  /* 0x0000004008027812 */ /* 0x000fe400078efcff */
[----:B------:R-:W-:Y:S02]  /*13770*/  IADD3.X R4, R3, UR5, R4, P0, !PT ;  /* 0x0000000503047c10 */ /* 0x000fe400087fe404 */
[----:B------:R-:W-:Y:S02]  /*13780*/  ISETP.GE.AND P0, PT, R2, UR4, PT ;  /* 0x0000000402007c0c */ /* 0x000fe4000bf06270 */
[----:B------:R-:W-:-:S02]  /*13790*/  LOP3.LUT R2, R8, 0x80, RZ, 0xfc, !PT ;  /* 0x0000008008027812 */ /* 0x000fc400078efcff */
[----:B------:R-:W-:Y:S02]  /*137a0*/  ISETP.GE.AND P2, PT, R8, UR4, PT ;  /* 0x0000000408007c0c */ /* 0x000fe4000bf46270 */
[----:B------:R-:W-:Y:S01]  /*137b0*/  ISETP.GE.AND P1, PT, R2, UR4, PT ;  /* 0x0000000402007c0c */ /* 0x000fe2000bf26270 */
[----:B------:R-:W-:-:S03]  /*137c0*/  UMOV UR4, 0xffffffff ;  /* 0xffffffff00047882 */ /* 0x000fc60000000000 */
[----:B------:R-:W-:Y:S09]  /*137d0*/  BRA.DIV UR4, `(.L_x_977) ;  /* 0x0000002204ac7947 */ /* 0x000ff2000b800000 */
[----:B------:R-:W0:Y:S01]  /*137e0*/  SHFL.IDX PT, R7, R5, RZ, 0x1c1f ;  /* 0x001c1fff05077589 */ /* 0x000e2200000e0000 */
[----:B------:R-:W-:Y:S01]  /*137f0*/  ULDC UR4, c[0x0][0x288] ;  /* 0x0000a20000047ab9 */ /* 0x000fe20000000800 */
[----:B------:R-:W-:Y:S02]  /*13800*/  VIADD R2, R9, UR39 ;  /* 0x0000002709027c36 */ /* 0x000fe40008000000 */
[----:B------:R-:W1:Y:S01]  /*13810*/  SHFL.IDX PT, R6, R4, RZ, 0x1c1f ;  /* 0x001c1fff04067589 */ /* 0x000e6200000e0000 */
[----:B------:R-:W-:Y:S02]  /*13820*/  IMAD R3, R10, UR4, RZ ;  /* 0x000000040a037c24 */ /* 0x000fe4000f8e02ff */
[C---:B------:R-:W-:Y:S01]  /*13830*/  VIADD R10, R2.reuse, 0x20 ;  /* 0x00000020020a7836 */ /* 0x040fe20000000000 */
[----:B------:R-:W-:Y:S02]  /*13840*/  SHFL.IDX PT, R14, R5, 0x3, 0x1c1f ;  /* 0x007c1f00050e7f89 */ /* 0x000fe400000e0000 */
        /* <DEDUP_REMOVED lines=13> */
[----:B------:R-:W-:-:S03]  /*13920*/  @!P3 VIADD R9, R0, UR38 ;  /* 0x000000260009bc36 */ /* 0x000fc60008000000 */
[----:B------:R-:W1:Y:S01]  /*13930*/  SHFL.IDX PT, R6, R4, 0x1, 0x1c1f ;  /* 0x003c1f0004067f89 */ /* 0x000e6200000e0000 */
[----:B0-----:R-:W-:-:S05]  /*13940*/  @!P3 IADD3 R7, P4, R8, R7, RZ ;  /* 0x000000070807b210 */ /* 0x001fca0007f9e0ff */
[----:B-1----:R-:W-:-:S05]  /*13950*/  @!P3 IMAD.X R6, RZ, RZ, R6, P4 ;  /* 0x000000ffff06b224 */ /* 0x002fca00020e0606 */
        /* <DEDUP_REMOVED lines=8> */
[----:B------:R-:W-:Y:S01]  /*139e0*/  @!P3 VIADD R19, R0, UR38 ;  /* 0x000000260013bc36 */ /* 0x000fe20008000000 */
[----:B------:R-:W1:Y:S04]  /*139f0*/  SHFL.IDX PT, R6, R4, 0x2, 0x1c1f ;  /* 0x005c1f0004067f89 */ /* 0x000e6800000e0000 */
[----:B------:R-:W2:Y:S01]  /*13a00*/  SHFL.IDX PT, R4, R4, 0x3, 0x1c1f ;  /* 0x007c1f0004047f89 */ /* 0x000ea200000e0000 */
[----:B0-----:R-:W-:-:S05]  /*13a10*/  @!P3 IADD3 R7, P4, R8, R7, RZ ;  /* 0x000000070807b210 */ /* 0x001fca0007f9e0ff */
[----:B-1----:R-:W-:-:S05]  /*13a20*/  @!P3 IMAD.X R6, RZ, RZ, R6, P4 ;  /* 0x000000ffff06b224 */ /* 0x002fca00020e0606 */
[----:B------:R-:W-:-:S04]  /*13a30*/  @!P3 LOP3.LUT R7, R7, R6, RZ, 0x3c, !PT ;  /* 0x000000060707b212 */ /* 0x000fc800078e3cff */
[----:B------:R-:W-:-:S04]  /*13a40*/  @!P3 LOP3.LUT R6, R7, R6, RZ, 0x3c, !PT ;  /* 0x000000060706b212 */ /* 0x000fc800078e3cff */
[----:B------:R-:W-:-:S05]  /*13a50*/  @!P3 LOP3.LUT R7, R7, R6, RZ, 0x3c, !PT ;  /* 0x000000060707b212 */ /* 0x000fca00078e3cff */
[----:B------:R0:W-:Y:S04]  /*13a60*/  @!P3 LDGSTS.E.BYPASS.LTC128B.128 [R19+0x11400], desc[UR40][R6.64], !P2 ;  /* 0x114000000613bfae */ /* 0x0001e8000d101d68 */
[----:B------:R0:W-:Y:S04]  /*13a70*/  @!P3 LDGSTS.E.BYPASS.LTC128B.128 [R19+0x13400], desc[UR40][R6.64+0x40], !P0 ;  /* 0x134000400613bfae */ /* 0x0001e8000c101d68 */
[----:B--2---:R0:W-:Y:S02]  /*13a80*/  @!P3 LDGSTS.E.BYPASS.LTC128B.128 [R19+0x15400], desc[UR40][R6.64+0x80], !P1 ;  /* 0x154000800613bfae */ /* 0x0041e4000c901d68 */
.L_x_1035:
[----:B------:R-:W-:Y:S01]  /*13a90*/  VIADD R2, R2, 0x60 ;  /* 0x0000006002027836 */ /* 0x000fe20000000000 */
[----:B------:R-:W-:Y:S04]  /*13aa0*/  BSSY B0, `(.L_x_978) ;  /* 0x000000c000007945 */ /* 0x000fe80003800000 */
[----:B------:R-:W-:-:S13]  /*13ab0*/  ISETP.GE.AND P3, PT, R2, R3, PT ;  /* 0x000000030200720c */ /* 0x000fda0003f66270 */
[----:B------:R-:W-:Y:S05]  /*13ac0*/  @P3 BRA `(.L_x_979) ;  /* 0x0000000000243947 */ /* 0x000fea0003800000 */
[----:B------:R-:W-:Y:S01]  /*13ad0*/  IADD3 R2, P3, R8, R14, RZ ;  /* 0x0000000e08027210 */ /* 0x000fe20007f7e0ff */
[----:B------:R-:W-:-:S04]  /*13ae0*/  VIADD R5, R0, UR38 ;  /* 0x0000002600057c36 */ /* 0x000fc80008000000 */
[----:B------:R-:W-:-:S05]  /*13af0*/  IMAD.X R3, RZ, RZ, R4, P3 ;  /* 0x000000ffff037224 */ /* 0x000fca00018e0604 */
[----:B------:R-:W-:Y:S01]  /*13b00*/  @!PT LDS RZ, [RZ] ;  /* 0x00000000fffff984 */ /* 0x000fe20000000800 */
[----:B------:R-:W-:Y:S01]  /*13b10*/  @!PT LDS RZ, [RZ] ;  /* 0x00000000fffff984 */ /* 0x000fe20000000800 */
[----:B------:R-:W-:Y:S01]  /*13b20*/  @!PT LDS RZ, [RZ] ;  /* 0x00000000fffff984 */ /* 0x000fe20000000800 */
[----:B------:R1:W-:Y:S04]  /*13b30*/  LDGSTS.E.BYPASS.LTC128B.128 [R5+0x11c00], desc[UR40][R2.64], !P2 ;  /* 0x11c0000002057fae */ /* 0x0003e8000d101d68 */
[----:B------:R1:W-:Y:S04]  /*13b40*/  LDGSTS.E.BYPASS.LTC128B.128 [R5+0x13c00], desc[UR40][R2.64+0x40], !P0 ;  /* 0x13c0004002057fae */ /* 0x0003e8000c101d68 */
[----:B------:R1:W-:Y:S02]  /*13b50*/  LDGSTS.E.BYPASS.LTC128B.128 [R5+0x15c00], desc[UR40][R2.64+0x80], !P1 ;  /* 0x15c0008002057fae */ /* 0x0003e4000c901d68 */
.L_x_979:
[----:B------:R-:W-:Y:S05]  /*13b60*/  BSYNC B0 ;  /* 0x0000000000007941 */ /* 0x000fea0003800000 */
.L_x_978:
[----:B------:R-:W-:Y:S01]  /*13b70*/  NOP ;  /* 0x0000000000007918 */ /* 0x000fe20000000000 */
[----:B------:R-:W-:Y:S01]  /*13b80*/  SYNCS.ARRIVE.TRANS64.RED.A0T1 RZ, [UR38+0x22800], RZ ;  /* 0x022800ffffff79a7 */ /* 0x000fe20008200426 */
[----:B-1----:R-:W-:Y:S01]  /*13b90*/  IMAD.MOV.U32 R2, RZ, RZ, 0x1 ;  /* 0x00000001ff027424 */ /* 0x002fe200078e00ff */
[----:B------:R-:W-:Y:S04]  /*13ba0*/  ARRIVES.LDGSTSBAR.64.TRANSCNT [UR38+0x22800] ;  /* 0x02280000ff0079b0 */ /* 0x000fe80008000aa6 */
[----:B------:R-:W-:Y:S01]  /*13bb0*/  SHF.L.U32 R2, R2, 0x1f, RZ ;  /* 0x0000001f02027819 */ /* 0x000fe200000006ff */
[----:B------:R-:W-:Y:S01]  /*13bc0*/  NOP ;  /* 0x0000000000007918 */ /* 0x000fe20000000000 */
[----:B------:R-:W2:Y:S01]  /*13bd0*/  LDL R3, [R1+0x10] ;  /* 0x0000100001037983 */ /* 0x000ea20000100800 */
[----:B------:R-:W-:Y:S01]  /*13be0*/  SYNCS.ARRIVE.TRANS64.A1T0 RZ, [UR38+0x22800], RZ ;  /* 0x022800ffffff79a7 */ /* 0x000fe20008100026 */
[----:B------:R-:W-:Y:S01]  /*13bf0*/  VIADD R0, R17, 0xfffffffe ;  /* 0xfffffffe11007836 */ /* 0x000fe20000000000 */
[----:B------:R-:W1:Y:S04]  /*13c00*/  SYNCS.PHASECHK.TRANS64.TRYWAIT P0, [UR38+0x22820], R2 ;  /* 0x02282002ff0075a7 */ /* 0x000e680008000166 */
[----:B--2---:R-:W-:Y:S01]  /*13c10*/  ISETP.GE.AND P1, PT, R0, R3, PT ;  /* 0x000000030000720c */ /* 0x004fe20003f26270 */
[----:B-1----:R-:W-:-:S12]  /*13c20*/  @!P0 BRA `(.L_x_980) ;  /* 0x0000002400008947 */ /* 0x002fd80003800000 */
.L_x_1036:
[----:B------:R-:W-:Y:S01]  /*13c30*/  IMAD.MOV.U32 R20, RZ, RZ, 0x1 ;  /* 0x00000001ff147424 */ /* 0x000fe200078e00ff */
[----:B------:R-:W-:Y:S06]  /*13c40*/  @!P1 BRA `(.L_x_981) ;  /* 0x0000000c00d89947 */ /* 0x000fec0003800000 */
[----:B-1----:R-:W2:Y:S01]  /*13c50*/  LDL R3, [R1+0x20] ;  /* 0x0000200001037983 */ /* 0x002ea20000100800 */
[----:B0-----:R-:W-:Y:S02]  /*13c60*/  IMAD.MOV.U32 R6, RZ, RZ, 0x1 ;  /* 0x00000001ff067424 */ /* 0x001fe400078e00ff */
[----:B------:R-:W-:Y:S01]  /*13c70*/  IMAD.MOV.U32 R7, RZ, RZ, RZ ;  /* 0x000000ffff077224 */ /* 0x000fe200078e00ff */
[C---:B--2---:R-:W-:Y:S02]  /*13c80*/  LOP3.LUT R4, R3.reuse, 0x1, RZ, 0xfc, !PT ;  /* 0x0000000103047812 */ /* 0x044fe400078efcff */
[----:B------:R-:W-:-:S03]  /*13c90*/  LOP3.LUT R2, R3, 0x2, RZ, 0xfc, !PT ;  /* 0x0000000203027812 */ /* 0x000fc600078efcff */
[----:B------:R0:W-:Y:S04]  /*13ca0*/  STL [R1+0x28], R4 ;  /* 0x0000280401007387 */ /* 0x0001e80000100800 */
[----:B------:R0:W-:Y:S02]  /*13cb0*/  STL [R1+0x24], R2 ;  /* 0x0000240201007387 */ /* 0x0001e40000100800 */
.L_x_1000:
[----:B0-----:R-:W2:Y:S01]  /*13cc0*/  LDL R2, [R1] ;  /* 0x0000000001027983 */ /* 0x001ea20000100800 */
[----:B------:R-:W-:Y:S01]  /*13cd0*/  VIADD R17, R7, 0x1 ;  /* 0x0000000107117836 */ /* 0x000fe20000000000 */
[----:B------:R-:W-:Y:S04]  /*13ce0*/  BSSY B0, `(.L_x_982) ;  /* 0x0000080000007945 */ /* 0x000fe80003800000 */
        /* <DEDUP_REMOVED lines=29> */
.L_x_984:
[----:B0-----:R-:W-:Y:S01]  /*13ec0*/  LEA R4, R17, UR38, 0x3 ;  /* 0x0000002611047c11 */ /* 0x001fe2000f8e18ff */
[----:B------:R-:W0:Y:S01]  /*13ed0*/  S2R R3, SR_TID.X ;  /* 0x0000000000037919 */ /* 0x000e220000002100 */
[----:B------:R-:W-:-:S04]  /*13ee0*/  SHF.L.U32 R2, R20, 0x1f, RZ ;  /* 0x0000001f14027819 */ /* 0x000fc800000006ff */
[----:B------:R-:W1:Y:S01]  /*13ef0*/  SYNCS.PHASECHK.TRANS64.TRYWAIT P0, [R4+URZ+0x22880], R2 ;  /* 0x02288002040075a7 */ /* 0x000e62000800017f */
[----:B0-----:R-:W-:-:S04]  /*13f00*/  LOP3.LUT R3, R3, 0x7f, RZ, 0xc0, !PT ;  /* 0x0000007f03037812 */ /* 0x001fc800078ec0ff */
[----:B------:R-:W-:Y:S01]  /*13f10*/  ISETP.NE.AND P1, PT, R3, RZ, PT ;  /* 0x000000ff0300720c */ /* 0x000fe20003f25270 */
[----:B-1----:R-:W-:-:S12]  /*13f20*/  @!P0 BRA `(.L_x_985) ;  /* 0x0000002000588947 */ /* 0x002fd80003800000 */
.L_x_1037:
        /* <DEDUP_REMOVED lines=9> */
.L_x_987:
[----:B------:R-:W-:Y:S05]  /*13fc0*/  BSYNC B1 ;  /* 0x0000000000017941 */ /* 0x000fea0003800000 */
.L_x_986:
[----:B------:R-:W-:Y:S01]  /*13fd0*/  IMAD.SHL.U32 R5, R8, 0x80, RZ ;  /* 0x0000008008057824 */ /* 0x000fe200078e00ff */
        /* <DEDUP_REMOVED lines=11> */
[----:B------:R-:W-:Y:S02]  /*14090*/  ULEA UR32, UR32, UR38, 0xe ;  /* 0x0000002620207291 */ /* 0x000fe4000f8e703f */
[----:B------:R-:W-:Y:S02]  /*140a0*/  UIADD3 UR33, UR33, 0x22870, URZ ;  /* 0x0002287021217890 */ /* 0x000fe4000fffe03f */
[----:B------:R-:W-:-:S12]  /*140b0*/  UIADD3 UR32, UR32, 0x8400, URZ ;  /* 0x0000840020207890 */ /* 0x000fd8000fffe03f */
.L_x_988:
        /* <DEDUP_REMOVED lines=8> */
.L_x_1038:
        /* <DEDUP_REMOVED lines=11> */
.L_x_991:
[----:B------:R-:W-:Y:S05]  /*141f0*/  BSYNC B1 ;  /* 0x0000000000017941 */ /* 0x000fea0003800000 */
.L_x_990:
        /* <DEDUP_REMOVED lines=13> */
.L_x_992:
        /* <DEDUP_REMOVED lines=13> */
.L_x_993:
        /* <DEDUP_REMOVED lines=13> */
.L_x_994:
[----:B------:R-:W-:-:S13]  /*14470*/  @P0 ELECT P1, URZ, PT ;  /* 0x00000000003f082f */ /* 0x000fda0003820000 */
[----:B------:R-:W-:Y:S01]  /*14480*/  @P1 R2UR UR13, R16 ;  /* 0x00000000100d12ca */ /* 0x000fe200000e0000 */
[----:B------:R-:W-:Y:S01]  /*14490*/  UMOV UR12, UR36 ;  /* 0x00000024000c7c82 */ /* 0x000fe20008000000 */
[----:B------:R-:W-:-:S11]  /*144a0*/  @P1 PLOP3.LUT P0, PT, P1, PT, PT, 0x8, 0x0 ;  /* 0x000000000000181c */ /* 0x000fd60000f0e170 */
[----:B------:R0:W-:Y:S01]  /*144b0*/  UTMALDG.4D [UR8], [UR6], desc[UR14] ;  /* 0x00000e08060075b4 */ /* 0x0001e20008019000 */
[----:B------:R-:W-:Y:S01]  /*144c0*/  PLOP3.LUT P1, PT, PT, PT, PT, 0x8, 0x0 ;  /* 0x000000000000781c */ /* 0x000fe20003f2e170 */
[----:B0-----:R-:W-:-:S12]  /*144d0*/  @P0 BRA.U.ANY `(.L_x_994) ;  /* 0xfffffffd00e40947 */ /* 0x001fd8000393ffff */
.L_x_983:
[----:B------:R-:W-:Y:S05]  /*144e0*/  BSYNC B0 ;  /* 0x0000000000007941 */ /* 0x000fea0003800000 */
.L_x_982:
[----:B------:R-:W2:Y:S02]  /*144f0*/  LDL R2, [R1+0x28] ;  /* 0x0000280001027983 */ /* 0x000ea40000100800 */
[----:B--2---:R-:W-:-:S13]  /*14500*/  ISETP.NE.AND P0, PT, R2, 0x3, PT ;  /* 0x000000030200780c */ /* 0x004fda0003f05270 */
[----:B------:R-:W-:Y:S05]  /*14510*/  @!P0 BRA `(.L_x_995) ;  /* 0x0000000000048947 */ /* 0x000fea0003800000 */
[----:B------:R-:W-:Y:S01]  /*14520*/  BPT.TRAP 0x1 ;  /* 0x000000040000795c */ /* 0x000fe20000300000 */
.L_x_995:
[----:B------:R-:W2:Y:S01]  /*14530*/  LDL R3, [R1+0x24] ;  /* 0x0000240001037983 */ /* 0x000ea20000100800 */
[----:B------:R-:W-:Y:S02]  /*14540*/  LOP3.LUT R2, R6, 0x1, RZ, 0x3c, !PT ;  /* 0x0000000106027812 */ /* 0x000fe400078e3cff */
[----:B------:R-:W-:Y:S02]  /*14550*/  LEA R19, R7, UR38, 0x3 ;  /* 0x0000002607137c11 */ /* 0x000fe4000f8e18ff */
[----:B------:R-:W-:-:S04]  /*14560*/  SHF.L.U32 R2, R2, 0x1f, RZ ;  /* 0x0000001f02027819 */ /* 0x000fc800000006ff */
[----:B------:R-:W0:Y:S01]  /*14570*/  SYNCS.PHASECHK.TRANS64.TRYWAIT P0, [R19+URZ+0x22870], R2 ;  /* 0x02287002130075a7 */ /* 0x000e22000800017f */
[----:B--2---:R-:W-:Y:S01]  /*14580*/  ISETP.NE.AND P1, PT, R3, 0x3, PT ;  /* 0x000000030300780c */ /* 0x004fe20003f25270 */
[----:B0-----:R-:W-:-:S12]  /*14590*/  @!P0 BRA `(.L_x_996) ;  /* 0x0000001800e48947 */ /* 0x001fd80003800000 */
.L_x_1039:
[----:B------:R-:W-:Y:S05]  /*145a0*/  @!P1 BRA `(.L_x_997) ;  /* 0x0000000000049947 */ /* 0x000fea0003800000 */
[----:B------:R-:W-:Y:S01]  /*145b0*/  BPT.TRAP 0x1 ;  /* 0x000000040000795c */ /* 0x000fe20000300000 */
.L_x_997:
[----:B0-----:R-:W-:Y:S01]  /*145c0*/  SHF.L.U32 R2, R6, 0x1f, RZ ;  /* 0x0000001f06027819 */ /* 0x001fe200000006ff */
[----:B------:R-:W-:-:S03]  /*145d0*/  IMAD.SHL.U32 R3, R7, 0x4000, RZ ;  /* 0x0000400007037824 */ /* 0x000fc600078e00ff */
[----:B------:R-:W0:Y:S02]  /*145e0*/  SYNCS.PHASECHK.TRANS64.TRYWAIT P0, [R19+URZ+0x22860], R2 ;  /* 0x02286002130075a7 */ /* 0x000e24000800017f */
[----:B0-----:R-:W-:Y:S05]  /*145f0*/  @!P0 BRA `(.L_x_998) ;  /* 0x0000001800e08947 */ /* 0x001fea0003800000 */
.L_x_1040:
[----:B------:R-:W0:Y:S04]  /*14600*/  LDL R4, [R1+0x18] ;  /* 0x0000180001047983 */ /* 0x000e280000100800 */
[----:B------:R-:W2:Y:S04]  /*14610*/  LDL R12, [R1+0xc] ;  /* 0x00000c00010c7983 */ /* 0x000ea80000100800 */
[----:B------:R-:W3:Y:S01]  /*14620*/  LDL R13, [R1+0x1c] ;  /* 0x00001c00010d7983 */ /* 0x000ee20000100800 */
[----:B------:R-:W-:Y:S05]  /*14630*/  WARPSYNC.ALL ;  /* 0x0000000000007948 */ /* 0x000fea0003800000 */
[----:B0-----:R-:W-:-:S05]  /*14640*/  LOP3.LUT R2, R3, R4, RZ, 0xfc, !PT ;  /* 0x0000000403027212 */ /* 0x001fca00078efcff */
[----:B------:R-:W0:Y:S01]  /*14650*/  LDSM.16.MT88.4 R8, [R2+UR38+0x8400] ;  /* 0x008400260208783b */ /* 0x000e220008004200 */
[----:B------:R-:W-:-:S04]  /*14660*/  VIADD R18, R2, UR38 ;  /* 0x0000002602127c36 */ /* 0x000fc80008000000 */
[----:B--2---:R-:W-:Y:S01]  /*14670*/  IMAD.IADD R18, R12, 0x1, R18 ;  /* 0x000000010c127824 */ /* 0x004fe200078e0212 */
[----:B---3--:R-:W-:Y:S02]  /*14680*/  IADD3 R3, R3, UR38, R13 ;  /* 0x0000002603037c10 */ /* 0x008fe4000fffe00d */
[C-C-:B0-----:R-:W-:Y:S02]  /*14690*/  PRMT R4, R8.reuse, 0x6420, R9.reuse ;  /* 0x0000642008047816 */ /* 0x141fe40000000009 */
[----:B------:R-:W-:Y:S02]  /*146a0*/  PRMT R5, R8, 0x7531, R9 ;  /* 0x0000753108057816 */ /* 0x000fe40000000009 */
[C-C-:B------:R-:W-:Y:S02]  /*146b0*/  PRMT R6, R10.reuse, 0x6420, R11.reuse ;  /* 0x000064200a067816 */ /* 0x140fe4000000000b */
[----:B------:R-:W-:Y:S02]  /*146c0*/  PRMT R7, R10, 0x7531, R11 ;  /* 0x000075310a077816 */ /* 0x000fe4000000000b */
[----:B------:R-:W0:Y:S04]  /*146d0*/  LDSM.16.MT88.4 R8, [R18+0x8400] ;  /* 0x008400001208783b */ /* 0x000e280000004200 */
[----:B------:R1:W-:Y:S02]  /*146e0*/  STSM.16.M88.4 [R3+0x400], R4 ;  /* 0x0004000403007844 */ /* 0x0003e40000000200 */
[----:B-1----:R-:W-:Y:S01]  /*146f0*/  IMAD.MOV.U32 R7, RZ, RZ, R12 ;  /* 0x000000ffff077224 */ /* 0x002fe200078e000c */
[----:B0-----:R-:W-:-:S02]  /*14700*/  PRMT R12, R8, 0x6420, R9 ;  /* 0x00006420080c7816 */ /* 0x001fc40000000009 */
[----:B------:R-:W-:Y:S02]  /*14710*/  PRMT R13, R8, 0x7531, R9 ;  /* 0x00007531080d7816 */ /* 0x000fe40000000009 */
[C-C-:B------:R-:W-:Y:S02]  /*14720*/  PRMT R14, R10.reuse, 0x6420, R11.reuse ;  /* 0x000064200a0e7816 */ /* 0x140fe4000000000b */
[----:B------:R-:W-:-:S05]  /*14730*/  PRMT R15, R10, 0x7531, R11 ;  /* 0x000075310a0f7816 */ /* 0x000fca000000000b */
[----:B------:R0:W-:Y:S04]  /*14740*/  STSM.16.M88.4 [R3+0x2400], R12 ;  /* 0x0024000c03007844 */ /* 0x0001e80000000200 */
[----:B------:R-:W1:Y:S04]  /*14750*/  LDSM.16.MT88.4 R8, [R2+UR38+0x9400] ;  /* 0x009400260208783b */ /* 0x000e680008004200 */
[----:B0-----:R-:W2:Y:S01]  /*14760*/  LDL R15, [R1+0x8] ;  /* 0x00000800010f7983 */ /* 0x001ea20000100800 */
[----:B------:R-:W-:Y:S01]  /*14770*/  IMAD.MOV.U32 R14, RZ, RZ, R7 ;  /* 0x000000ffff0e7224 */ /* 0x000fe200078e0007 */
[----:B-1----:R-:W-:-:S02]  /*14780*/  PRMT R4, R8, 0x6420, R9 ;  /* 0x0000642008047816 */ /* 0x002fc40000000009 */
[----:B------:R-:W-:Y:S02]  /*14790*/  PRMT R5, R8, 0x7531, R9 ;  /* 0x0000753108057816 */ /* 0x000fe40000000009 */
[C-C-:B------:R-:W-:Y:S02]  /*147a0*/  PRMT R6, R10.reuse, 0x6420, R11.reuse ;  /* 0x000064200a067816 */ /* 0x140fe4000000000b */
[----:B------:R-:W-:Y:S02]  /*147b0*/  PRMT R7, R10, 0x7531, R11 ;  /* 0x000075310a077816 */ /* 0x000fe4000000000b */
[----:B------:R-:W0:Y:S02]  /*147c0*/  LDSM.16.MT88.4 R8, [R18+0x9400] ;  /* 0x009400001208783b */ /* 0x000e240000004200 */
[C-C-:B0-----:R-:W-:Y:S02]  /*147d0*/  PRMT R12, R8.reuse, 0x6420, R9.reuse ;  /* 0x00006420080c7816 */ /* 0x141fe40000000009 */
[----:B------:R-:W-:-:S02]  /*147e0*/  PRMT R13, R8, 0x7531, R9 ;  /* 0x00007531080d7816 */ /* 0x000fc40000000009 */
[----:B--2---:R-:W-:-:S05]  /*147f0*/  IADD3 R21, R15, 0x400, R3 ;  /* 0x000004000f157810 */ /* 0x004fca0007ffe003 */
[----:B------:R0:W-:Y:S02]  /*14800*/  STSM.16.M88.4 [R21], R4 ;  /* 0x0000000415007844 */ /* 0x0001e40000000200 */
[----:B0-----:R-:W-:Y:S01]  /*14810*/  IMAD.MOV.U32 R6, RZ, RZ, R14 ;  /* 0x000000ffff067224 */ /* 0x001fe200078e000e */
[C---:B------:R-:W-:Y:S01]  /*14820*/  PRMT R14, R10.reuse, 0x6420, R11 ;  /* 0x000064200a0e7816 */ /* 0x040fe2000000000b */
[----:B------:R-:W-:Y:S01]  /*14830*/  IMAD.MOV.U32 R7, RZ, RZ, R15 ;  /* 0x000000ffff077224 */ /* 0x000fe200078e000f */
[----:B------:R-:W-:-:S05]  /*14840*/  PRMT R15, R10, 0x7531, R11 ;  /* 0x000075310a0f7816 */ /* 0x000fca000000000b */
[----:B------:R0:W-:Y:S04]  /*14850*/  STSM.16.M88.4 [R21+0x2000], R12 ;  /* 0x0020000c15007844 */ /* 0x0001e80000000200 */
[----:B------:R-:W1:Y:S01]  /*14860*/  LDSM.16.MT88.4 R8, [R2+UR38+0xa400] ;  /* 0x00a400260208783b */ /* 0x000e620008004200 */
[----:B0-----:R-:W-:Y:S02]  /*14870*/  IMAD.MOV.U32 R14, RZ, RZ, R6 ;  /* 0x000000ffff0e7224 */ /* 0x001fe400078e0006 */
[----:B------:R-:W-:Y:S01]  /*14880*/  IMAD.MOV.U32 R15, RZ, RZ, R7 ;  /* 0x000000ffff0f7224 */ /* 0x000fe200078e0007 */
[C-C-:B-1----:R-:W-:Y:S02]  /*14890*/  PRMT R4, R8.reuse, 0x6420, R9.reuse ;  /* 0x0000642008047816 */ /* 0x142fe40000000009 */
[----:B------:R-:W-:-:S02]  /*148a0*/  PRMT R5, R8, 0x7531, R9 ;  /* 0x0000753108057816 */ /* 0x000fc40000000009 */
[C-C-:B------:R-:W-:Y:S02]  /*148b0*/  PRMT R6, R10.reuse, 0x6420, R11.reuse ;  /* 0x000064200a067816 */ /* 0x140fe4000000000b */
[----:B------:R-:W-:Y:S02]  /*148c0*/  PRMT R7, R10, 0x7531, R11 ;  /* 0x000075310a077816 */ /* 0x000fe4000000000b */
[----:B------:R-:W0:Y:S01]  /*148d0*/  LDSM.16.MT88.4 R8, [R18+0xa400] ;  /* 0x00a400001208783b */ /* 0x000e220000004200 */
[----:B------:R-:W-:-:S05]  /*148e0*/  IADD3 R3, R14, 0x400, R3 ;  /* 0x000004000e037810 */ /* 0x000fca0007ffe003 */
[----:B------:R1:W-:Y:S02]  /*148f0*/  STSM.16.M88.4 [R3], R4 ;  /* 0x0000000403007844 */ /* 0x0003e40000000200 */
[----:B-1----:R-:W-:Y:S01]  /*14900*/  IMAD.MOV.U32 R7, RZ, RZ, R15 ;  /* 0x000000ffff077224 */ /* 0x002fe200078e000f */
[C-C-:B0-----:R-:W-:Y:S02]  /*14910*/  PRMT R12, R8.reuse, 0x6420, R9.reuse ;  /* 0x00006420080c7816 */ /* 0x141fe40000000009 */
[----:B------:R-:W-:Y:S02]  /*14920*/  PRMT R13, R8, 0x7531, R9 ;  /* 0x00007531080d7816 */ /* 0x000fe40000000009 */
[C-C-:B------:R-:W-:Y:S02]  /*14930*/  PRMT R14, R10.reuse, 0x6420, R11.reuse ;  /* 0x000064200a0e7816 */ /* 0x140fe4000000000b */
[----:B------:R-:W-:-:S05]  /*14940*/  PRMT R15, R10, 0x7531, R11 ;  /* 0x000075310a0f7816 */ /* 0x000fca000000000b */
[----:B------:R0:W-:Y:S04]  /*14950*/  STSM.16.M88.4 [R3+0x2000], R12 ;  /* 0x0020000c03007844 */ /* 0x0001e80000000200 */
[----:B------:R-:W1:Y:S01]  /*14960*/  LDSM.16.MT88.4 R8, [R2+UR38+0xb400] ;  /* 0x00b400260208783b */ /* 0x000e620008004200 */
[----:B0-----:R-:W-:Y:S01]  /*14970*/  IMAD.MOV.U32 R15, RZ, RZ, R7 ;  /* 0x000000ffff0f7224 */ /* 0x001fe200078e0007 */
[C-C-:B-1----:R-:W-:Y:S02]  /*14980*/  PRMT R4, R8.reuse, 0x6420, R9.reuse ;  /* 0x0000642008047816 */ /* 0x142fe40000000009 */
[----:B------:R-:W-:Y:S02]  /*14990*/  PRMT R5, R8, 0x7531, R9 ;  /* 0x0000753108057816 */ /* 0x000fe40000000009 */
[----:B------:R-:W-:-:S02]  /*149a0*/  PRMT R6, R10, 0x6420, R11 ;  /* 0x000064200a067816 */ /* 0x000fc4000000000b */
[----:B------:R-:W-:Y:S02]  /*149b0*/  PRMT R7, R10, 0x7531, R11 ;  /* 0x000075310a077816 */ /* 0x000fe4000000000b */
[----:B------:R-:W0:Y:S01]  /*149c0*/  LDSM.16.MT88.4 R8, [R18+0xb400] ;  /* 0x00b400001208783b */ /* 0x000e220000004200 */
[----:B------:R-:W-:-:S05]  /*149d0*/  IMAD.IADD R3, R15, 0x1, R3 ;  /* 0x000000010f037824 */ /* 0x000fca00078e0203 */
[----:B------:R0:W-:Y:S02]  /*149e0*/  STSM.16.M88.4 [R3], R4 ;  /* 0x0000000403007844 */ /* 0x0001e40000000200 */
[C-C-:B0-----:R-:W-:Y:S02]  /*149f0*/  PRMT R4, R8.reuse, 0x6420, R9.reuse ;  /* 0x0000642008047816 */ /* 0x141fe40000000009 */
        /* <DEDUP_REMOVED lines=12> */
.L_x_999:
[----:B------:R-:W2:Y:S01]  /*14ac0*/  LDL R2, [R1+0x10] ;  /* 0x0000100001027983 */ /* 0x000ea20000100800 */
[----:B-1----:R1:W-:Y:S01]  /*14ad0*/  SYNCS.ARRIVE.TRANS64.A1T0 RZ, [R19+URZ+0x22850], RZ ;  /* 0x022850ff13ff79a7 */ /* 0x0023e2000810003f */
[----:B0-----:R-:W0:Y:S02]  /*14ae0*/  S2R R3, SR_TID.X ;  /* 0x0000000000037919 */ /* 0x001e240000002100 */
[----:B0-----:R-:W-:Y:S01]  /*14af0*/  LOP3.LUT R3, R3, 0x7f, RZ, 0xc0, !PT ;  /* 0x0000007f03037812 */ /* 0x001fe200078ec0ff */
[----:B------:R-:W-:Y:S03]  /*14b00*/  BAR.SYNC.DEFER_BLOCKING 0x2, 0x80 ;  /* 0x0082000000007b1d */ /* 0x000fe60000010000 */
[----:B------:R-:W-:-:S13]  /*14b10*/  ISETP.NE.AND P0, PT, R3, RZ, PT ;  /* 0x000000ff0300720c */ /* 0x000fda0003f05270 */
[----:B-1----:R-:W-:-:S05]  /*14b20*/  @!P0 VIADD R19, R19, 0x22880 ;  /* 0x0002288013138836 */ /* 0x002fca0000000000 */
[----:B------:R-:W-:-:S04]  /*14b30*/  @!P0 PRMT R19, RZ, 0x654, R19 ;  /* 0x00000654ff138816 */ /* 0x000fc80000000013 */
[----:B------:R1:W-:Y:S01]  /*14b40*/  @!P0 SYNCS.ARRIVE.TRANS64.RED.A1T0 RZ, [R19+URZ], RZ ;  /* 0x000000ff13ff89a7 */ /* 0x0003e2000810043f */
[----:B------:R-:W-:Y:S02]  /*14b50*/  IMAD.MOV.U32 R7, RZ, RZ, R17 ;  /* 0x000000ffff077224 */ /* 0x000fe400078e0011 */
[----:B------:R-:W-:Y:S01]  /*14b60*/  IMAD.MOV.U32 R6, RZ, RZ, R20 ;  /* 0x000000ffff067224 */ /* 0x000fe200078e0014 */
[C---:B--2---:R-:W-:Y:S01]  /*14b70*/  ISETP.GT.AND P0, PT, R0.reuse, R2, PT ;  /* 0x000000020000720c */ /* 0x044fe20003f04270 */
[----:B------:R-:W-:-:S12]  /*14b80*/  VIADD R0, R0, 0xffffffff ;  /* 0xffffffff00007836 */ /* 0x000fd80000000000 */
[----:B-1----:R-:W-:Y:S05]  /*14b90*/  @P0 BRA `(.L_x_1000) ;  /* 0xfffffff000480947 */ /* 0x002fea000383ffff */
[----:B------:R-:W-:Y:S05]  /*14ba0*/  BRA `(.L_x_1001) ;  /* 0x0000000000047947 */ /* 0x000fea0003800000 */
.L_x_981:
[----:B------:R-:W-:-:S07]  /*14bb0*/  IMAD.MOV.U32 R17, RZ, RZ, RZ ;  /* 0x000000ffff117224 */ /* 0x000fce00078e00ff */
.L_x_1001:
[----:B-1----:R-:W2:Y:S02]  /*14bc0*/  LDL R2, [R1+0x20] ;  /* 0x0000200001027983 */ /* 0x002ea40000100800 */
[----:B--2---:R-:W-:-:S04]  /*14bd0*/  LOP3.LUT R0, R2, 0x1, RZ, 0xfc, !PT ;  /* 0x0000000102007812 */ /* 0x004fc800078efcff */
[----:B------:R-:W-:-:S13]  /*14be0*/  ISETP.NE.AND P0, PT, R0, 0x3, PT ;  /* 0x000000030000780c */ /* 0x000fda0003f05270 */
[----:B------:R-:W-:Y:S05]  /*14bf0*/  @!P0 BRA `(.L_x_1002) ;  /* 0x0000000000048947 */ /* 0x000fea0003800000 */
[----:B------:R-:W-:Y:S01]  /*14c00*/  BPT.TRAP 0x1 ;  /* 0x000000040000795c */ /* 0x000fe20000300000 */
.L_x_1002:
[----:B------:R-:W-:Y:S01]  /*14c10*/  LOP3.LUT R3, R20, 0x1, RZ, 0x3c, !PT ;  /* 0x0000000114037812 */ /* 0x000fe200078e3cff */
[----:B------:R-:W-:Y:S01]  /*14c20*/  BSSY B0, `(.L_x_1003) ;  /* 0x0000007000007945 */ /* 0x000fe20003800000 */
[----:B------:R-:W-:Y:S02]  /*14c30*/  LEA R16, R17, UR38, 0x3 ;  /* 0x0000002611107c11 */ /* 0x000fe4000f8e18ff */
[----:B------:R-:W-:Y:S02]  /*14c40*/  SHF.L.U32 R3, R3, 0x1f, RZ ;  /* 0x0000001f03037819 */ /* 0x000fe400000006ff */
[----:B------:R-:W-:Y:S02]  /*14c50*/  LOP3.LUT R0, R2, 0x2, RZ, 0xfc, !PT ;  /* 0x0000000202007812 */ /* 0x000fe400078efcff */
[----:B------:R-:W1:Y:S02]  /*14c60*/  SYNCS.PHASECHK.TRANS64.TRYWAIT P0, [R16+URZ+0x22870], R3 ;  /* 0x02287003100075a7 */ /* 0x000e64000800017f */
[----:B------:R-:W-:Y:S01]  /*14c70*/  ISETP.NE.AND P1, PT, R0, 0x3, PT ;  /* 0x000000030000780c */ /* 0x000fe20003f25270 */
[----:B-1----:R-:W-:-:S12]  /*14c80*/  @!P0 BRA `(.L_x_1004) ;  /* 0x0000001400508947 */ /* 0x002fd80003800000 */
.L_x_1041:
[----:B------:R-:W-:Y:S05]  /*14c90*/  BSYNC B0 ;  /* 0x0000000000007941 */ /* 0x000fea0003800000 */
.L_x_1003:
[----:B------:R-:W-:Y:S05]  /*14ca0*/  @!P1 BRA `(.L_x_1005) ;  /* 0x0000000000049947 */ /* 0x000fea0003800000 */
[----:B------:R-:W-:Y:S01]  /*14cb0*/  BPT.TRAP 0x1 ;  /* 0x000000040000795c */ /* 0x000fe20000300000 */
.L_x_1005:
[----:B-1----:R-:W-:-:S04]  /*14cc0*/  SHF.L.U32 R3, R20, 0x1f, RZ ;  /* 0x0000001f14037819 */ /* 0x002fc800000006ff */
[----:B------:R-:W1:Y:S02]  /*14cd0*/  SYNCS.PHASECHK.TRANS64.TRYWAIT P0, [R16+URZ+0x22860], R3 ;  /* 0x02286003100075a7 */ /* 0x000e64000800017f */
[----:B-1----:R-:W-:Y:S05]  /*14ce0*/  @!P0 BRA `(.L_x_1006) ;  /* 0x00000014004c8947 */ /* 0x002fea0003800000 */
.L_x_1042:
[----:B------:R-:W2:Y:S04]  /*14cf0*/  LDL.LU R0, [R1+0x18] ;  /* 0x0000180001007983 */ /* 0x000ea80000300800 */
[----:B------:R-:W3:Y:S04]  /*14d00*/  LDL.LU R8, [R1+0x1c] ;  /* 0x00001c0001087983 */ /* 0x000ee80000300800 */
[----:B------:R-:W4:Y:S01]  /*14d10*/  LDL.LU R18, [R1+0xc] ;  /* 0x00000c0001127983 */ /* 0x000f220000300800 */
[----:B------:R-:W-:Y:S01]  /*14d20*/  IMAD.SHL.U32 R2, R17, 0x4000, RZ ;  /* 0x0000400011027824 */ /* 0x000fe200078e00ff */
[----:B------:R-:W-:Y:S05]  /*14d30*/  WARPSYNC.ALL ;  /* 0x0000000000007948 */ /* 0x000fea0003800000 */
[----:B0-----:R-:W5:Y:S01]  /*14d40*/  LDL.LU R19, [R1+0x8] ;  /* 0x0000080001137983 */ /* 0x001f620000300800 */
[----:B--2---:R-:W-:-:S02]  /*14d50*/  LOP3.LUT R0, R2, R0, RZ, 0xfc, !PT ;  /* 0x0000000002007212 */ /* 0x004fc400078efcff */
[----:B---3--:R-:W-:-:S03]  /*14d60*/  IADD3 R2, R2, UR38, R8 ;  /* 0x0000002602027c10 */ /* 0x008fc6000fffe008 */
[----:B------:R-:W0:Y:S01]  /*14d70*/  LDSM.16.MT88.4 R4, [R0+UR38+0x8400] ;  /* 0x008400260004783b */ /* 0x000e220008004200 */
[----:B-1----:R-:W-:-:S04]  /*14d80*/  VIADD R3, R0, UR38 ;  /* 0x0000002600037c36 */ /* 0x002fc80008000000 */
[----:B----4-:R-:W-:Y:S01]  /*14d90*/  IMAD.IADD R3, R18, 0x1, R3 ;  /* 0x0000000112037824 */ /* 0x010fe200078e0203 */
        /* <DEDUP_REMOVED lines=11> */
[----:B------:R-:W0:Y:S01]  /*14e50*/  LDSM.16.MT88.4 R4, [R0+UR38+0x9400] ;  /* 0x009400260004783b */ /* 0x000e220008004200 */
[----:B------:R-:W-:Y:S02]  /*14e60*/  IADD3 R18, R18, 0x400, R2 ;  /* 0x0000040012127810 */ /* 0x000fe40007ffe002 */
[C-C-:B0-----:R-:W-:Y:S02]  /*14e70*/  PRMT R12, R4.reuse, 0x6420, R5.reuse ;  /* 0x00006420040c7816 */ /* 0x141fe40000000005 */
[----:B------:R-:W-:Y:S02]  /*14e80*/  PRMT R13, R4, 0x7531, R5 ;  /* 0x00007531040d7816 */ /* 0x000fe40000000005 */
[----:B------:R-:W-:-:S02]  /*14e90*/  PRMT R14, R6, 0x6420, R7 ;  /* 0x00006420060e7816 */ /* 0x000fc40000000007 */
[----:B------:R-:W-:Y:S02]  /*14ea0*/  PRMT R15, R6, 0x7531, R7 ;  /* 0x00007531060f7816 */ /* 0x000fe40000000007 */
[----:B------:R-:W0:Y:S01]  /*14eb0*/  LDSM.16.MT88.4 R4, [R3+0x9400] ;  /* 0x009400000304783b */ /* 0x000e220000004200 */
[----:B-----5:R-:W-:-:S05]  /*14ec0*/  IADD3 R2, R19, 0x400, R2 ;  /* 0x0000040013027810 */ /* 0x020fca0007ffe002 */
[----:B------:R-:W-:Y:S01]  /*14ed0*/  STSM.16.M88.4 [R2], R12 ;  /* 0x0000000c02007844 */ /* 0x000fe20000000200 */
[C-C-:B0-----:R-:W-:Y:S02]  /*14ee0*/  PRMT R8, R4.reuse, 0x6420, R5.reuse ;  /* 0x0000642004087816 */ /* 0x141fe40000000005 */
        /* <DEDUP_REMOVED lines=10> */
[----:B------:R-:W-:Y:S01]  /*14f90*/  STSM.16.M88.4 [R18], R12 ;  /* 0x0000000c12007844 */ /* 0x000fe20000000200 */
[C-C-:B0-----:R-:W-:Y:S02]  /*14fa0*/  PRMT R8, R4.reuse, 0x6420, R5.reuse ;  /* 0x0000642004087816 */ /* 0x141fe40000000005 */
[----:B------:R-:W-:Y:S02]  /*14fb0*/  PRMT R9, R4, 0x7531, R5 ;  /* 0x0000753104097816 */ /* 0x000fe40000000005 */
[----:B------:R-:W-:-:S02]  /*14fc0*/  PRMT R10, R6, 0x6420, R7 ;  /* 0x00006420060a7816 */ /* 0x000fc40000000007 */
[----:B------:R-:W-:-:S05]  /*14fd0*/  PRMT R11, R6, 0x7531, R7 ;  /* 0x00007531060b7816 */ /* 0x000fca0000000007 */
[----:B------:R0:W-:Y:S04]  /*14fe0*/  STSM.16.M88.4 [R18+0x2000], R8 ;  /* 0x0020000812007844 */ /* 0x0001e80000000200 */
[----:B------:R-:W1:Y:S04]  /*14ff0*/  LDSM.16.MT88.4 R8, [R0+UR38+0xb400] ;  /* 0x00b400260008783b */ /* 0x000e680008004200 */
[----:B------:R-:W2:Y:S01]  /*15000*/  LDSM.16.MT88.4 R4, [R3+0xb400] ;  /* 0x00b400000304783b */ /* 0x000ea20000004200 */
[----:B0-----:R-:W-:Y:S01]  /*15010*/  IMAD.IADD R18, R19, 0x1, R18 ;  /* 0x0000000113127824 */ /* 0x001fe200078e0212 */
[----:B-1----:R-:W-:-:S02]  /*15020*/  PRMT R12, R8, 0x6420, R9 ;  /* 0x00006420080c7816 */ /* 0x002fc40000000009 */
[----:B------:R-:W-:Y:S02]  /*15030*/  PRMT R13, R8, 0x7531, R9 ;  /* 0x00007531080d7816 */ /* 0x000fe40000000009 */
[C-C-:B------:R-:W-:Y:S02]  /*15040*/  PRMT R14, R10.reuse, 0x6420, R11.reuse ;  /* 0x000064200a0e7816 */ /* 0x140fe4000000000b */
[----:B------:R-:W-:Y:S02]  /*15050*/  PRMT R15, R10, 0x7531, R11 ;  /* 0x000075310a0f7816 */ /* 0x000fe4000000000b */
[C-C-:B--2---:R-:W-:Y:S02]  /*15060*/  PRMT R8, R4.reuse, 0x6420, R5.reuse ;  /* 0x0000642004087816 */ /* 0x144fe40000000005 */
[----:B------:R-:W-:Y:S02]  /*15070*/  PRMT R9, R4, 0x7531, R5 ;  /* 0x0000753104097816 */ /* 0x000fe40000000005 */
[----:B------:R-:W-:-:S02]  /*15080*/  PRMT R10, R6, 0x6420, R7 ;  /* 0x00006420060a7816 */ /* 0x000fc40000000007 */
[----:B------:R-:W-:Y:S01]  /*15090*/  PRMT R11, R6, 0x7531, R7 ;  /* 0x00007531060b7816 */ /* 0x000fe20000000007 */
[----:B------:R0:W-:Y:S04]  /*150a0*/  STSM.16.M88.4 [R18], R12 ;  /* 0x0000000c12007844 */ /* 0x0001e80000000200 */
        /* <DEDUP_REMOVED lines=9> */
.L_x_1007:
        /* <DEDUP_REMOVED lines=14> */
.L_x_956:
[----:B------:R-:W0:Y:S01]  /*15220*/  S2R R4, SR_CgaCtaId ;  /* 0x0000000000047919 */ /* 0x000e220000008800 */
[----:B------:R-:W-:Y:S02]  /*15230*/  MOV R3, 0x400 ;  /* 0x0000040000037802 */ /* 0x000fe40000000f00 */
[----:B------:R-:W-:Y:S02]  /*15240*/  SHF.L.U32 R2, R2, 0x1f, RZ ;  /* 0x0000001f02027819 */ /* 0x000fe400000006ff */
[----:B0-----:R-:W-:-:S04]  /*15250*/  LEA R9, R4, R3, 0x18 ;  /* 0x0000000304097211 */ /* 0x001fc800078ec0ff */
[----:B------:R-:W0:Y:S02]  /*15260*/  SYNCS.PHASECHK.TRANS64.TRYWAIT P0, [R9+URZ+0x22820], R2 ;  /* 0x02282002090075a7 */ /* 0x000e24000800017f */
[----:B0-----:R-:W-:Y:S05]  /*15270*/  @!P0 BRA `(.L_x_1008) ;  /* 0x0000000c00fc8947 */ /* 0x001fea0003800000 */
.L_x_1043:
        /* <DEDUP_REMOVED lines=13> */
.L_x_1009:
        /* <DEDUP_REMOVED lines=12> */
.L_x_1044:
[----:B------:R-:W1:Y:S02]  /*15410*/  SYNCS.PHASECHK.TRANS64.TRYWAIT P1, [R7+URZ], R2 ;  /* 0x00000002070075a7 */ /* 0x000e64000802017f */
[----:B-1----:R-:W-:Y:S05]  /*15420*/  @!P1 BRA `(.L_x_1011) ;  /* 0x0000000c00b89947 */ /* 0x002fea0003800000 */
.L_x_1045:
[----:B------:R-:W-:Y:S05]  /*15430*/  @!P0 BRA `(.L_x_1012) ;  /* 0x0000000000048947 */ /* 0x000fea0003800000 */
[----:B------:R-:W-:Y:S01]  /*15440*/  BPT.TRAP 0x1 ;  /* 0x000000040000795c */ /* 0x000fe20000300000 */
.L_x_1012:
[----:B0-----:R-:W-:-:S04]  /*15450*/  IMAD R5, R0, 0x8, R9 ;  /* 0x0000000800057824 */ /* 0x001fc800078e0209 */
[----:B------:R-:W0:Y:S02]  /*15460*/  SYNCS.PHASECHK.TRANS64.TRYWAIT P1, [R5+URZ+0x22860], R4 ;  /* 0x02286004050075a7 */ /* 0x000e24000802017f */
[----:B0-----:R-:W-:Y:S05]  /*15470*/  @!P1 BRA `(.L_x_1013) ;  /* 0x0000000c00b89947 */ /* 0x001fea0003800000 */
.L_x_1046:
[----:B------:R-:W-:Y:S05]  /*15480*/  @!P0 BRA `(.L_x_1014) ;  /* 0x0000000000048947 */ /* 0x000fea0003800000 */
[----:B------:R-:W-:Y:S01]  /*15490*/  BPT.TRAP 0x1 ;  /* 0x000000040000795c */ /* 0x000fe20000300000 */
.L_x_1014:
[----:B------:R-:W-:-:S04]  /*154a0*/  IMAD R3, R3, 0x8, R9 ;  /* 0x0000000803037824 */ /* 0x000fc800078e0209 */
[----:B------:R-:W2:Y:S02]  /*154b0*/  SYNCS.PHASECHK.TRANS64.TRYWAIT P1, [R3+URZ+0x22860], R2 ;  /* 0x02286002030075a7 */ /* 0x000ea4000802017f */
[----:B--2---:R-:W-:Y:S05]  /*154c0*/  @!P1 BRA `(.L_x_1015) ;  /* 0x0000000c00b89947 */ /* 0x004fea0003800000 */
.L_x_1047:
[----:B------:R-:W-:Y:S05]  /*154d0*/  @!P0 BRA `(.L_x_1016) ;  /* 0x0000000000048947 */ /* 0x000fea0003800000 */
[----:B------:R-:W-:Y:S01]  /*154e0*/  BPT.TRAP 0x1 ;  /* 0x000000040000795c */ /* 0x000fe20000300000 */
.L_x_1016:
[----:B------:R-:W3:Y:S02]  /*154f0*/  SYNCS.PHASECHK.TRANS64.TRYWAIT P0, [R5+URZ+0x22880], R4 ;  /* 0x02288004050075a7 */ /* 0x000ee4000800017f */
[----:B---3--:R-:W-:Y:S05]  /*15500*/  @!P0 BRA `(.L_x_1017) ;  /* 0x0000000c00bc8947 */ /* 0x008fea0003800000 */
.L_x_1018:
[----:B----4-:R4:W0:Y:S02]  /*15510*/  SYNCS.PHASECHK.TRANS64.TRYWAIT P0, [R3+URZ+0x22880], R2 ;  /* 0x02288002030075a7 */ /* 0x010824000800017f */
[----:B0-----:R-:W-:Y:S05]  /*15520*/  @!P0 NANOSLEEP.SYNCS 0x989680 ;  /* 0x009896800000895d */ /* 0x001fea0003900000 */
[----:B------:R-:W0:Y:S02]  /*15530*/  @!P0 SYNCS.PHASECHK.TRANS64 P0, [R3+URZ+0x22880], R2 ;  /* 0x02288002030085a7 */ /* 0x000e24000800007f */
[----:B0-----:R-:W-:Y:S05]  /*15540*/  @!P0 BRA `(.L_x_1018) ;  /* 0xfffffffc00f08947 */ /* 0x001fea000383ffff */
.L_x_868:
[----:B------:R-:W-:Y:S05]  /*15550*/  BSYNC B6 ;  /* 0x0000000000067941 */ /* 0x000fea0003800000 */
.L_x_865:
[----:B------:R-:W-:Y:S05]  /*15560*/  EXIT ;  /* 0x000000000000794d */ /* 0x000fea0003800000 */
.L_x_878:
[----:B0-----:R-:W-:-:S04]  /*15570*/  IMAD.U32 R2, RZ, RZ, UR36 ;  /* 0x00000024ff027e24 */ /* 0x001fc8000f8e00ff */
[----:B------:R0:W1:Y:S03]  /*15580*/  SYNCS.PHASECHK.TRANS64.TRYWAIT P1, [R2+URZ+0x22800], R7 ;  /* 0x02280007020075a7 */ /* 0x000066000802017f */
[----:B-1----:R-:W-:Y:S05]  /*15590*/  @!P1 NANOSLEEP.SYNCS 0x989680 ;  /* 0x009896800000995d */ /* 0x002fea0003900000 */
[----:B------:R-:W1:Y:S02]  /*155a0*/  @!P1 SYNCS.PHASECHK.TRANS64 P1, [R2+URZ+0x22800], R7 ;  /* 0x02280007020095a7 */ /* 0x000e64000802007f */
[----:B-1----:R-:W-:Y:S05]  /*155b0*/  @!P1 BRA `(.L_x_878) ;  /* 0xfffffffc00ec9947 */ /* 0x002fea000383ffff */
[----:B------:R-:W-:Y:S05]  /*155c0*/  BRA `(.L_x_1019) ;  /* 0xfffffec000e07947 */ /* 0x000fea000383ffff */
.L_x_882:
[----:B0-----:R-:W-:-:S04]  /*155d0*/  IMAD.U32 R2, RZ, RZ, UR36 ;  /* 0x00000024ff027e24 */ /* 0x001fc8000f8e00ff */
[----:B------:R0:W2:Y:S03]  /*155e0*/  SYNCS.PHASECHK.TRANS64.TRYWAIT P2, [R2+URZ+0x22830], R7 ;  /* 0x02283007020075a7 */ /* 0x0000a6000804017f */
[----:B--2---:R-:W-:Y:S05]  /*155f0*/  @!P2 NANOSLEEP.SYNCS 0x989680 ;  /* 0x009896800000a95d */ /* 0x004fea0003900000 */
[----:B------:R-:W2:Y:S02]  /*15600*/  @!P2 SYNCS.PHASECHK.TRANS64 P2, [R2+URZ+0x22830], R7 ;  /* 0x022830070200a5a7 */ /* 0x000ea4000804007f */
[----:B--2---:R-:W-:Y:S05]  /*15610*/  @!P2 BRA `(.L_x_882) ;  /* 0xfffffffc00eca947 */ /* 0x004fea000383ffff */
[----:B------:R-:W-:Y:S05]  /*15620*/  BRA `(.L_x_881) ;  /* 0xfffffec000fc7947 */ /* 0x000fea000383ffff */
.L_x_898:
[----:B-1----:R-:W-:-:S04]  /*15630*/  IMAD.U32 R20, RZ, RZ, UR10 ;  /* 0x0000000aff147e24 */ /* 0x002fc8000f8e00ff */
[----:B------:R1:W2:Y:S03]  /*15640*/  SYNCS.PHASECHK.TRANS64.TRYWAIT P5, [R20+URZ+0x22830], R13 ;  /* 0x0228300d140075a7 */ /* 0x0002a600080a017f */
[----:B--2---:R-:W-:Y:S05]  /*15650*/  @!P5 NANOSLEEP.SYNCS 0x989680 ;  /* 0x009896800000d95d */ /* 0x004fea0003900000 */
[----:B------:R-:W2:Y:S02]  /*15660*/  @!P5 SYNCS.PHASECHK.TRANS64 P5, [R20+URZ+0x22830], R13 ;  /* 0x0228300d1400d5a7 */ /* 0x000ea400080a007f */
[----:B--2---:R-:W-:Y:S05]  /*15670*/  @!P5 BRA `(.L_x_898) ;  /* 0xfffffffc00ecd947 */ /* 0x004fea000383ffff */
[----:B------:R-:W-:Y:S05]  /*15680*/  BRA `(.L_x_895) ;  /* 0xffffff0000447947 */ /* 0x000fea000383ffff */
.L_x_902:
[----:B-1----:R-:W-:-:S04]  /*15690*/  IMAD.U32 R14, RZ, RZ, UR10 ;  /* 0x0000000aff0e7e24 */ /* 0x002fc8000f8e00ff */
[----:B------:R1:W2:Y:S03]  /*156a0*/  SYNCS.PHASECHK.TRANS64.TRYWAIT P4, [R14+URZ+0x22850], R13 ;  /* 0x0228500d0e0075a7 */ /* 0x0002a6000808017f */
[----:B--2---:R-:W-:Y:S05]  /*156b0*/  @!P4 NANOSLEEP.SYNCS 0x989680 ;  /* 0x009896800000c95d */ /* 0x004fea0003900000 */
[----:B------:R-:W2:Y:S02]  /*156c0*/  @!P4 SYNCS.PHASECHK.TRANS64 P4, [R14+URZ+0x22850], R13 ;  /* 0x0228500d0e00c5a7 */ /* 0x000ea4000808007f */
[----:B--2---:R-:W-:Y:S05]  /*156d0*/  @!P4 BRA `(.L_x_902) ;  /* 0xfffffffc00ecc947 */ /* 0x004fea000383ffff */
[----:B------:R-:W-:Y:S05]  /*156e0*/  BRA `(.L_x_899) ;  /* 0xffffff0000e07947 */ /* 0x000fea000383ffff */
.L_x_920:
[----:B-1----:R-:W-:-:S04]  /*156f0*/  IMAD.U32 R11, RZ, RZ, UR5 ;  /* 0x00000005ff0b7e24 */ /* 0x002fc8000f8e00ff */
[----:B------:R1:W2:Y:S03]  /*15700*/  SYNCS.PHASECHK.TRANS64.TRYWAIT P3, [R11+URZ+0x22830], R10 ;  /* 0x0228300a0b0075a7 */ /* 0x0002a6000806017f */
[----:B--2---:R-:W-:Y:S05]  /*15710*/  @!P3 NANOSLEEP.SYNCS 0x989680 ;  /* 0x009896800000b95d */ /* 0x004fea0003900000 */
[----:B------:R-:W2:Y:S02]  /*15720*/  @!P3 SYNCS.PHASECHK.TRANS64 P3, [R11+URZ+0x22830], R10 ;  /* 0x0228300a0b00b5a7 */ /* 0x000ea4000806007f */
[----:B--2---:R-:W-:Y:S05]  /*15730*/  @!P3 BRA `(.L_x_920) ;  /* 0xfffffffc00ecb947 */ /* 0x004fea000383ffff */
[----:B------:R-:W-:Y:S05]  /*15740*/  BRA `(.L_x_917) ;  /* 0xffffff38005c7947 */ /* 0x000fea000383ffff */
.L_x_924:
[----:B-1----:R-:W-:-:S04]  /*15750*/  IMAD.U32 R11, RZ, RZ, UR10 ;  /* 0x0000000aff0b7e24 */ /* 0x002fc8000f8e00ff */
[----:B------:R1:W2:Y:S03]  /*15760*/  SYNCS.PHASECHK.TRANS64.TRYWAIT P2, [R11+URZ+0x22850], R10 ;  /* 0x0228500a0b0075a7 */ /* 0x0002a6000804017f */
[----:B--2---:R-:W-:Y:S05]  /*15770*/  @!P2 NANOSLEEP.SYNCS 0x989680 ;  /* 0x009896800000a95d */ /* 0x004fea0003900000 */
[----:B------:R-:W2:Y:S02]  /*15780*/  @!P2 SYNCS.PHASECHK.TRANS64 P2, [R11+URZ+0x22850], R10 ;  /* 0x0228500a0b00a5a7 */ /* 0x000ea4000804007f */
[----:B--2---:R-:W-:Y:S05]  /*15790*/  @!P2 BRA `(.L_x_924) ;  /* 0xfffffffc00eca947 */ /* 0x004fea000383ffff */
[----:B------:R-:W-:Y:S05]  /*157a0*/  BRA `(.L_x_921) ;  /* 0xffffff3c00047947 */ /* 0x000fea000383ffff */
.L_x_931:
[----:B-1----:R-:W-:-:S04]  /*157b0*/  IMAD.U32 R11, RZ, RZ, UR10 ;  /* 0x0000000aff0b7e24 */ /* 0x002fc8000f8e00ff */
[----:B------:R1:W2:Y:S03]  /*157c0*/  SYNCS.PHASECHK.TRANS64.TRYWAIT P3, [R11+URZ+0x22830], R10 ;  /* 0x0228300a0b0075a7 */ /* 0x0002a6000806017f */
[----:B--2---:R-:W-:Y:S05]  /*157d0*/  @!P3 NANOSLEEP.SYNCS 0x989680 ;  /* 0x009896800000b95d */ /* 0x004fea0003900000 */
[----:B------:R-:W2:Y:S02]  /*157e0*/  @!P3 SYNCS.PHASECHK.TRANS64 P3, [R11+URZ+0x22830], R10 ;  /* 0x0228300a0b00b5a7 */ /* 0x000ea4000806007f */
[----:B--2---:R-:W-:Y:S05]  /*157f0*/  @!P3 BRA `(.L_x_931) ;  /* 0xfffffffc00ecb947 */ /* 0x004fea000383ffff */
[----:B------:R-:W-:Y:S05]  /*15800*/  BRA `(.L_x_928) ;  /* 0xffffff5c00dc7947 */ /* 0x000fea000383ffff */
.L_x_935:
[----:B-1----:R-:W-:-:S04]  /*15810*/  IMAD.U32 R11, RZ, RZ, UR10 ;  /* 0x0000000aff0b7e24 */ /* 0x002fc8000f8e00ff */
[----:B------:R1:W2:Y:S03]  /*15820*/  SYNCS.PHASECHK.TRANS64.TRYWAIT P2, [R11+URZ+0x22850], R10 ;  /* 0x0228500a0b0075a7 */ /* 0x0002a6000804017f */
[----:B--2---:R-:W-:Y:S05]  /*15830*/  @!P2 NANOSLEEP.SYNCS 0x989680 ;  /* 0x009896800000a95d */ /* 0x004fea0003900000 */
[----:B------:R-:W2:Y:S02]  /*15840*/  @!P2 SYNCS.PHASECHK.TRANS64 P2, [R11+URZ+0x22850], R10 ;  /* 0x0228500a0b00a5a7 */ /* 0x000ea4000804007f */
[----:B--2---:R-:W-:Y:S05]  /*15850*/  @!P2 BRA `(.L_x_935) ;  /* 0xfffffffc00eca947 */ /* 0x004fea000383ffff */
[----:B------:R-:W-:Y:S05]  /*15860*/  BRA `(.L_x_932) ;  /* 0xffffff6000747947 */ /* 0x000fea000383ffff */
.L_x_949:
[----:B-1----:R-:W-:-:S04]  /*15870*/  IMAD.U32 R3, RZ, RZ, UR5 ;  /* 0x00000005ff037e24 */ /* 0x002fc8000f8e00ff */
[----:B------:R1:W2:Y:S03]  /*15880*/  SYNCS.PHASECHK.TRANS64.TRYWAIT P1, [R3+URZ+0x22850], R2 ;  /* 0x02285002030075a7 */ /* 0x0002a6000802017f */
[----:B--2---:R-:W-:Y:S05]  /*15890*/  @!P1 NANOSLEEP.SYNCS 0x989680 ;  /* 0x009896800000995d */ /* 0x004fea0003900000 */
[----:B------:R-:W2:Y:S02]  /*158a0*/  @!P1 SYNCS.PHASECHK.TRANS64 P1, [R3+URZ+0x22850], R2 ;  /* 0x02285002030095a7 */ /* 0x000ea4000802007f */
[----:B--2---:R-:W-:Y:S05]  /*158b0*/  @!P1 BRA `(.L_x_949) ;  /* 0xfffffffc00ec9947 */ /* 0x004fea000383ffff */
[----:B------:R-:W-:Y:S05]  /*158c0*/  BRA `(.L_x_948) ;  /* 0xffffff9400207947 */ /* 0x000fea000383ffff */
.L_x_968:
[----:B------:R-:W-:Y:S02]  /*158d0*/  IMAD.MOV.U32 R13, RZ, RZ, R6 ;  /* 0x000000ffff0d7224 */ /* 0x000fe400078e0006 */
[----:B------:R-:W-:Y:S02]  /*158e0*/  IMAD.MOV.U32 R12, RZ, RZ, RZ ;  /* 0x000000ffff0c7224 */ /* 0x000fe400078e00ff */
[----:B------:R-:W-:Y:S02]  /*158f0*/  IMAD.MOV.U32 R11, RZ, RZ, 0x1f ;  /* 0x0000001fff0b7424 */ /* 0x000fe400078e00ff */
[----:B------:R-:W-:-:S07]  /*15900*/  IMAD.MOV.U32 R15, RZ, RZ, -0x1 ;  /* 0xffffffffff0f7424 */ /* 0x000fce00078e00ff */
[----:B0-----:R-:W-:Y:S05]  /*15910*/  WARPSYNC.COLLECTIVE R15, `(.L_x_1020) ;  /* 0x000000000f087348 */ /* 0x001fea0003c00000 */
[----:B------:R1:W2:Y:S02]  /*15920*/  SHFL.IDX P6, R14, R13, R12, R11 ;  /* 0x0000000c0d0e7389 */ /* 0x0002a400000c000b */
[----:B012---:R-:W-:Y:S01]  /*15930*/  ENDCOLLECTIVE ;  /* 0x000000000000791b */ /* 0x007fe20003800000 */
.L_x_1020:
[----:B------:R-:W-:Y:S05]  /*15940*/  BRA `(.L_x_1021) ;  /* 0xffffffd000e07947 */ /* 0x000fea000383ffff */
.L_x_970:
[----:B------:R-:W-:Y:S01]  /*15950*/  BSSY B0, `(.L_x_1022) ;  /* 0x0000006000007945 */ /* 0x000fe20003800000 */
[----:B------:R-:W-:-:S07]  /*15960*/  IMAD.MOV.U32 R15, RZ, RZ, -0x1 ;  /* 0xffffffffff0f7424 */ /* 0x000fce00078e00ff */
[----:B-1----:R-:W-:Y:S05]  /*15970*/  WARPSYNC.COLLECTIVE R15, `(.L_x_1023) ;  /* 0x000000000f0c7348 */ /* 0x002fea0003c00000 */
[----:B------:R-:W-:Y:S02]  /*15980*/  ELECT P6, UR62, PT ;  /* 0x00000000003e782f */ /* 0x000fe400038c0000 */
[----:B------:R-:W-:Y:S01]  /*15990*/  MOV R14, UR62 ;  /* 0x0000003e000e7c02 */ /* 0x000fe20008000f00 */
[----:B-1----:R-:W-:Y:S10]  /*159a0*/  ENDCOLLECTIVE ;  /* 0x000000000000791b */ /* 0x002ff40003800000 */
.L_x_1023:
[----:B------:R-:W-:Y:S05]  /*159b0*/  BSYNC B0 ;  /* 0x0000000000007941 */ /* 0x000fea0003800000 */
.L_x_1022:
[----:B------:R-:W-:Y:S05]  /*159c0*/  BRA `(.L_x_1024) ;  /* 0xffffffd000ec7947 */ /* 0x000fea000383ffff */
.L_x_972:
[----:B0-----:R-:W-:-:S04]  /*159d0*/  IMAD.U32 R3, RZ, RZ, UR38 ;  /* 0x00000026ff037e24 */ /* 0x001fc8000f8e00ff */
[----:B------:R0:W2:Y:S03]  /*159e0*/  SYNCS.PHASECHK.TRANS64.TRYWAIT P0, [R3+URZ+0x22880], R2 ;  /* 0x02288002030075a7 */ /* 0x0000a6000800017f */
[----:B--2---:R-:W-:Y:S05]  /*159f0*/  @!P0 NANOSLEEP.SYNCS 0x989680 ;  /* 0x009896800000895d */ /* 0x004fea0003900000 */
[----:B------:R-:W2:Y:S02]  /*15a00*/  @!P0 SYNCS.PHASECHK.TRANS64 P0, [R3+URZ+0x22880], R2 ;  /* 0x02288002030085a7 */ /* 0x000ea4000800007f */
[----:B--2---:R-:W-:Y:S05]  /*15a10*/  @!P0 BRA `(.L_x_972) ;  /* 0xfffffffc00ec8947 */ /* 0x004fea000383ffff */
[----:B------:R-:W-:Y:S05]  /*15a20*/  BRA `(.L_x_1025) ;  /* 0xffffffd400387947 */ /* 0x000fea000383ffff */
.L_x_974:
[----:B0-----:R-:W-:-:S04]  /*15a30*/  IMAD.U32 R3, RZ, RZ, UR38 ;  /* 0x00000026ff037e24 */ /* 0x001fc8000f8e00ff */
[----:B------:R0:W2:Y:S03]  /*15a40*/  SYNCS.PHASECHK.TRANS64.TRYWAIT P0, [R3+URZ+0x22840], R2 ;  /* 0x02284002030075a7 */ /* 0x0000a6000800017f */
[----:B--2---:R-:W-:Y:S05]  /*15a50*/  @!P0 NANOSLEEP.SYNCS 0x989680 ;  /* 0x009896800000895d */ /* 0x004fea0003900000 */
[----:B------:R-:W2:Y:S02]  /*15a60*/  @!P0 SYNCS.PHASECHK.TRANS64 P0, [R3+URZ+0x22840], R2 ;  /* 0x02284002030085a7 */ /* 0x000ea4000800007f */
[----:B--2---:R-:W-:Y:S05]  /*15a70*/  @!P0 BRA `(.L_x_974) ;  /* 0xfffffffc00ec8947 */ /* 0x004fea000383ffff */
[----:B------:R-:W-:Y:S05]  /*15a80*/  BRA `(.L_x_1026) ;  /* 0xffffffd400747947 */ /* 0x000fea000383ffff */
.L_x_977:
[----:B------:R-:W-:Y:S02]  /*15a90*/  IMAD.MOV.U32 R13, RZ, RZ, R4 ;  /* 0x000000ffff0d7224 */ /* 0x000fe400078e0004 */
[----:B------:R-:W-:Y:S02]  /*15aa0*/  IMAD.MOV.U32 R12, RZ, RZ, RZ ;  /* 0x000000ffff0c7224 */ /* 0x000fe400078e00ff */
[----:B------:R-:W-:Y:S02]  /*15ab0*/  IMAD.MOV.U32 R11, RZ, RZ, 0x1c1f ;  /* 0x00001c1fff0b7424 */ /* 0x000fe400078e00ff */
[----:B------:R-:W-:Y:S02]  /*15ac0*/  IMAD.MOV.U32 R15, RZ, RZ, -0x1 ;  /* 0xffffffffff0f7424 */ /* 0x000fe400078e00ff */
[----:B------:R-:W-:-:S07]  /*15ad0*/  VIADD R2, R9, UR39 ;  /* 0x0000002709027c36 */ /* 0x000fce0008000000 */
[----:B------:R-:W-:Y:S05]  /*15ae0*/  WARPSYNC.COLLECTIVE R15, `(.L_x_1027) ;  /* 0x000000000f087348 */ /* 0x000fea0003c00000 */
[----:B------:R0:W1:Y:S02]  /*15af0*/  SHFL.IDX P6, R14, R13, R12, R11 ;  /* 0x0000000c0d0e7389 */ /* 0x00006400000c000b */
[----:B01----:R-:W-:Y:S01]  /*15b00*/  ENDCOLLECTIVE ;  /* 0x000000000000791b */ /* 0x003fe20003800000 */
.L_x_1027:
[----:B------:R-:W-:Y:S02]  /*15b10*/  IMAD.MOV.U32 R13, RZ, RZ, R5 ;  /* 0x000000ffff0d7224 */ /* 0x000fe400078e0005 */
[----:B------:R-:W-:-:S07]  /*15b20*/  IMAD.MOV.U32 R6, RZ, RZ, R14 ;  /* 0x000000ffff067224 */ /* 0x000fce00078e000e */
[----:B------:R-:W-:Y:S05]  /*15b30*/  WARPSYNC.COLLECTIVE R15, `(.L_x_1028) ;  /* 0x000000000f087348 */ /* 0x000fea0003c00000 */
[----:B------:R0:W1:Y:S02]  /*15b40*/  SHFL.IDX P6, R14, R13, R12, R11 ;  /* 0x0000000c0d0e7389 */ /* 0x00006400000c000b */
[----:B01----:R-:W-:Y:S01]  /*15b50*/  ENDCOLLECTIVE ;  /* 0x000000000000791b */ /* 0x003fe20003800000 */
.L_x_1028:
[----:B------:R-:W-:Y:S02]  /*15b60*/  ULDC UR4, c[0x0][0x288] ;  /* 0x0000a20000047ab9 */ /* 0x000fe40000000800 */
[----:B------:R-:W-:Y:S02]  /*15b70*/  IMAD R3, R10, UR4, RZ ;  /* 0x000000040a037c24 */ /* 0x000fe4000f8e02ff */
[----:B------:R-:W-:-:S03]  /*15b80*/  VIADD R10, R2, 0x20 ;  /* 0x00000020020a7836 */ /* 0x000fc60000000000 */
[----:B------:R-:W-:Y:S01]  /*15b90*/  ISETP.GE.AND P4, PT, R2, R3, PT ;  /* 0x000000030200720c */ /* 0x000fe20003f86270 */
[----:B------:R-:W-:Y:S02]  /*15ba0*/  IMAD.MOV.U32 R13, RZ, RZ, R4 ;  /* 0x000000ffff0d7224 */ /* 0x000fe400078e0004 */
[----:B------:R-:W-:-:S10]  /*15bb0*/  IMAD.MOV.U32 R12, RZ, RZ, 0x1 ;  /* 0x00000001ff0c7424 */ /* 0x000fd400078e00ff */
[----:B------:R-:W-:Y:S02]  /*15bc0*/  @!P4 VIADD R9, R0, UR38 ;  /* 0x000000260009cc36 */ /* 0x000fe40008000000 */
[----:B------:R-:W-:-:S07]  /*15bd0*/  IMAD.MOV.U32 R7, RZ, RZ, R14 ;  /* 0x000000ffff077224 */ /* 0x000fce00078e000e */
[----:B------:R-:W-:Y:S05]  /*15be0*/  WARPSYNC.COLLECTIVE R15, `(.L_x_1029) ;  /* 0x000000000f087348 */ /* 0x000fea0003c00000 */
[----:B------:R0:W1:Y:S02]  /*15bf0*/  SHFL.IDX P6, R14, R13, R12, R11 ;  /* 0x0000000c0d0e7389 */ /* 0x00006400000c000b */
[----:B01----:R-:W-:Y:S01]  /*15c00*/  ENDCOLLECTIVE ;  /* 0x000000000000791b */ /* 0x003fe20003800000 */
.L_x_1029:
[----:B------:R-:W-:-:S05]  /*15c10*/  @!P4 IADD3 R7, P3, R8, R7, RZ ;  /* 0x000000070807c210 */ /* 0x000fca0007f7e0ff */
[----:B------:R-:W-:Y:S01]  /*15c20*/  @!P4 IMAD.X R6, RZ, RZ, R6, P3 ;  /* 0x000000ffff06c224 */ /* 0x000fe200018e0606 */
[----:B------:R-:W-:Y:S01]  /*15c30*/  ISETP.GE.AND P3, PT, R10, R3, PT ;  /* 0x000000030a00720c */ /* 0x000fe20003f66270 */
[----:B------:R-:W-:-:S03]  /*15c40*/  VIADD R10, R2, 0x40 ;  /* 0x00000040020a7836 */ /* 0x000fc60000000000 */
        /* <DEDUP_REMOVED lines=14> */
.L_x_1030:
[----:B------:R-:W-:Y:S02]  /*15d30*/  @!P3 VIADD R9, R0, UR38 ;  /* 0x000000260009bc36 */ /* 0x000fe40008000000 */
[----:B------:R-:W-:Y:S02]  /*15d40*/  IMAD.MOV.U32 R13, RZ, RZ, R4 ;  /* 0x000000ffff0d7224 */ /* 0x000fe400078e0004 */
[----:B------:R-:W-:Y:S02]  /*15d50*/  IMAD.MOV.U32 R12, RZ, RZ, 0x2 ;  /* 0x00000002ff0c7424 */ /* 0x000fe400078e00ff */
[----:B------:R-:W-:-:S07]  /*15d60*/  IMAD.MOV.U32 R7, RZ, RZ, R14 ;  /* 0x000000ffff077224 */ /* 0x000fce00078e000e */
[----:B------:R-:W-:Y:S05]  /*15d70*/  WARPSYNC.COLLECTIVE R15, `(.L_x_1031) ;  /* 0x000000000f087348 */ /* 0x000fea0003c00000 */
[----:B------:R0:W1:Y:S02]  /*15d80*/  SHFL.IDX P6, R14, R13, R12, R11 ;  /* 0x0000000c0d0e7389 */ /* 0x00006400000c000b */
[----:B01----:R-:W-:Y:S01]  /*15d90*/  ENDCOLLECTIVE ;  /* 0x000000000000791b */ /* 0x003fe20003800000 */
.L_x_1031:
[----:B------:R-:W-:-:S05]  /*15da0*/  @!P3 IADD3 R7, P4, R8, R7, RZ ;  /* 0x000000070807b210 */ /* 0x000fca0007f9e0ff */
[----:B------:R-:W-:-:S05]  /*15db0*/  @!P3 IMAD.X R6, RZ, RZ, R6, P4 ;  /* 0x000000ffff06b224 */ /* 0x000fca00020e0606 */
        /* <DEDUP_REMOVED lines=15> */
.L_x_1032:
[----:B------:R-:W-:Y:S02]  /*15eb0*/  @!P3 VIADD R19, R0, UR38 ;  /* 0x000000260013bc36 */ /* 0x000fe40008000000 */
[----:B------:R-:W-:Y:S02]  /*15ec0*/  IMAD.MOV.U32 R13, RZ, RZ, R4 ;  /* 0x000000ffff0d7224 */ /* 0x000fe400078e0004 */
[----:B------:R-:W-:Y:S02]  /*15ed0*/  IMAD.MOV.U32 R12, RZ, RZ, 0x3 ;  /* 0x00000003ff0c7424 */ /* 0x000fe400078e00ff */
[----:B------:R-:W-:-:S07]  /*15ee0*/  IMAD.MOV.U32 R7, RZ, RZ, R14 ;  /* 0x000000ffff077224 */ /* 0x000fce00078e000e */
[----:B------:R-:W-:Y:S05]  /*15ef0*/  WARPSYNC.COLLECTIVE R15, `(.L_x_1033) ;  /* 0x000000000f087348 */ /* 0x000fea0003c00000 */
[----:B------:R0:W1:Y:S02]  /*15f00*/  SHFL.IDX P6, R14, R13, R12, R11 ;  /* 0x0000000c0d0e7389 */ /* 0x00006400000c000b */
[----:B01----:R-:W-:Y:S01]  /*15f10*/  ENDCOLLECTIVE ;  /* 0x000000000000791b */ /* 0x003fe20003800000 */
.L_x_1033:
[----:B------:R-:W-:-:S05]  /*15f20*/  @!P3 IADD3 R7, P4, R8, R7, RZ ;  /* 0x000000070807b210 */ /* 0x000fca0007f9e0ff */
[----:B------:R-:W-:-:S05]  /*15f30*/  @!P3 IMAD.X R6, RZ, RZ, R6, P4 ;  /* 0x000000ffff06b224 */ /* 0x000fca00020e0606 */
[----:B------:R-:W-:Y:S01]  /*15f40*/  @!P3 LOP3.LUT R7, R7, R6, RZ, 0x3c, !PT ;  /* 0x000000060707b212 */ /* 0x000fe200078e3cff */
[----:B------:R-:W-:-:S03]  /*15f50*/  IMAD.MOV.U32 R13, RZ, RZ, R5 ;  /* 0x000000ffff0d7224 */ /* 0x000fc600078e0005 */
[----:B------:R-:W-:-:S04]  /*15f60*/  @!P3 LOP3.LUT R6, R7, R6, RZ, 0x3c, !PT ;  /* 0x000000060706b212 */ /* 0x000fc800078e3cff */
[----:B------:R-:W-:Y:S01]  /*15f70*/  @!P3 LOP3.LUT R7, R7, R6, RZ, 0x3c, !PT ;  /* 0x000000060707b212 */ /* 0x000fe200078e3cff */
[----:B------:R-:W-:-:S04]  /*15f80*/  IMAD.MOV.U32 R4, RZ, RZ, R14 ;  /* 0x000000ffff047224 */ /* 0x000fc800078e000e */
[----:B------:R-:W-:Y:S01]  /*15f90*/  @!PT LDS RZ, [RZ] ;  /* 0x00000000fffff984 */ /* 0x000fe20000000800 */
[----:B------:R-:W-:Y:S01]  /*15fa0*/  @!PT LDS RZ, [RZ] ;  /* 0x00000000fffff984 */ /* 0x000fe20000000800 */
[----:B------:R-:W-:Y:S01]  /*15fb0*/  @!PT LDS RZ, [RZ] ;  /* 0x00000000fffff984 */ /* 0x000fe20000000800 */
[----:B------:R0:W-:Y:S04]  /*15fc0*/  @!P3 LDGSTS.E.BYPASS.LTC128B.128 [R19+0x11400], desc[UR40][R6.64], !P2 ;  /* 0x114000000613bfae */ /* 0x0001e8000d101d68 */
[----:B------:R0:W-:Y:S04]  /*15fd0*/  @!P3 LDGSTS.E.BYPASS.LTC128B.128 [R19+0x13400], desc[UR40][R6.64+0x40], !P0 ;  /* 0x134000400613bfae */ /* 0x0001e8000c101d68 */
[----:B------:R0:W-:Y:S02]  /*15fe0*/  @!P3 LDGSTS.E.BYPASS.LTC128B.128 [R19+0x15400], desc[UR40][R6.64+0x80], !P1 ;  /* 0x154000800613bfae */ /* 0x0001e4000c901d68 */
[----:B0-----:R-:W-:Y:S05]  /*15ff0*/  WARPSYNC.COLLECTIVE R15, `(.L_x_1034) ;  /* 0x000000000f087348 */ /* 0x001fea0003c00000 */
[----:B------:R1:W2:Y:S02]  /*16000*/  SHFL.IDX P6, R14, R13, R12, R11 ;  /* 0x0000000c0d0e7389 */ /* 0x0002a400000c000b */
[----:B012---:R-:W-:Y:S01]  /*16010*/  ENDCOLLECTIVE ;  /* 0x000000000000791b */ /* 0x007fe20003800000 */
.L_x_1034:
[----:B------:R-:W-:Y:S05]  /*16020*/  BRA `(.L_x_1035) ;  /* 0xffffffd800987947 */ /* 0x000fea000383ffff */
.L_x_980:
[----:B-1----:R-:W-:-:S04]  /*16030*/  IMAD.U32 R3, RZ, RZ, UR38 ;  /* 0x00000026ff037e24 */ /* 0x002fc8000f8e00ff */
[----:B------:R1:W2:Y:S03]  /*16040*/  SYNCS.PHASECHK.TRANS64.TRYWAIT P0, [R3+URZ+0x22820], R2 ;  /* 0x02282002030075a7 */ /* 0x0002a6000800017f */
[----:B--2---:R-:W-:Y:S05]  /*16050*/  @!P0 NANOSLEEP.SYNCS 0x989680 ;  /* 0x009896800000895d */ /* 0x004fea0003900000 */
[----:B------:R-:W2:Y:S02]  /*16060*/  @!P0 SYNCS.PHASECHK.TRANS64 P0, [R3+URZ+0x22820], R2 ;  /* 0x02282002030085a7 */ /* 0x000ea4000800007f */
[----:B--2---:R-:W-:Y:S05]  /*16070*/  @!P0 BRA `(.L_x_980) ;  /* 0xfffffffc00ec8947 */ /* 0x004fea000383ffff */
[----:B------:R-:W-:Y:S05]  /*16080*/  BRA `(.L_x_1036) ;  /* 0xffffffd800e87947 */ /* 0x000fea000383ffff */
.L_x_985:
[----:B0-----:R0:W1:Y:S02]  /*16090*/  SYNCS.PHASECHK.TRANS64.TRYWAIT P0, [R4+URZ+0x22880], R2 ;  /* 0x02288002040075a7 */ /* 0x001064000800017f */
[----:B-1----:R-:W-:Y:S05]  /*160a0*/  @!P0 NANOSLEEP.SYNCS 0x989680 ;  /* 0x009896800000895d */ /* 0x002fea0003900000 */
[----:B------:R-:W1:Y:S02]  /*160b0*/  @!P0 SYNCS.PHASECHK.TRANS64 P0, [R4+URZ+0x22880], R2 ;  /* 0x02288002040085a7 */ /* 0x000e64000800007f */
[----:B-1----:R-:W-:Y:S05]  /*160c0*/  @!P0 BRA `(.L_x_985) ;  /* 0xfffffffc00f08947 */ /* 0x002fea000383ffff */
[----:B------:R-:W-:Y:S05]  /*160d0*/  BRA `(.L_x_1037) ;  /* 0xffffffdc00947947 */ /* 0x000fea000383ffff */
.L_x_989:
[----:B-1----:R1:W2:Y:S02]  /*160e0*/  SYNCS.PHASECHK.TRANS64.TRYWAIT P0, [R4+URZ+0x22840], R2 ;  /* 0x02284002040075a7 */ /* 0x0022a4000800017f */
[----:B--2---:R-:W-:Y:S05]  /*160f0*/  @!P0 NANOSLEEP.SYNCS 0x989680 ;  /* 0x009896800000895d */ /* 0x004fea0003900000 */
[----:B------:R-:W2:Y:S02]  /*16100*/  @!P0 SYNCS.PHASECHK.TRANS64 P0, [R4+URZ+0x22840], R2 ;  /* 0x02284002040085a7 */ /* 0x000ea4000800007f */
[----:B--2---:R-:W-:Y:S05]  /*16110*/  @!P0 BRA `(.L_x_989) ;  /* 0xfffffffc00f08947 */ /* 0x004fea000383ffff */
[----:B------:R-:W-:Y:S05]  /*16120*/  BRA `(.L_x_1038) ;  /* 0xffffffe000047947 */ /* 0x000fea000383ffff */
.L_x_996:
[----:B0-----:R0:W1:Y:S02]  /*16130*/  SYNCS.PHASECHK.TRANS64.TRYWAIT P0, [R19+URZ+0x22870], R2 ;  /* 0x02287002130075a7 */ /* 0x001064000800017f */
[----:B-1----:R-:W-:Y:S05]  /*16140*/  @!P0 NANOSLEEP.SYNCS 0x989680 ;  /* 0x009896800000895d */ /* 0x002fea0003900000 */
[----:B------:R-:W1:Y:S02]  /*16150*/  @!P0 SYNCS.PHASECHK.TRANS64 P0, [R19+URZ+0x22870], R2 ;  /* 0x02287002130085a7 */ /* 0x000e64000800007f */
[----:B-1----:R-:W-:Y:S05]  /*16160*/  @!P0 BRA `(.L_x_996) ;  /* 0xfffffffc00f08947 */ /* 0x002fea000383ffff */
[----:B------:R-:W-:Y:S05]  /*16170*/  BRA `(.L_x_1039) ;  /* 0xffffffe400087947 */ /* 0x000fea000383ffff */
.L_x_998:
[----:B0-----:R0:W1:Y:S02]  /*16180*/  SYNCS.PHASECHK.TRANS64.TRYWAIT P0, [R19+URZ+0x22860], R2 ;  /* 0x02286002130075a7 */ /* 0x001064000800017f */
[----:B-1----:R-:W-:Y:S05]  /*16190*/  @!P0 NANOSLEEP.SYNCS 0x989680 ;  /* 0x009896800000895d */ /* 0x002fea0003900000 */
[----:B------:R-:W1:Y:S02]  /*161a0*/  @!P0 SYNCS.PHASECHK.TRANS64 P0, [R19+URZ+0x22860], R2 ;  /* 0x02286002130085a7 */ /* 0x000e64000800007f */
[----:B-1----:R-:W-:Y:S05]  /*161b0*/  @!P0 BRA `(.L_x_998) ;  /* 0xfffffffc00f08947 */ /* 0x002fea000383ffff */
[----:B------:R-:W-:Y:S05]  /*161c0*/  BRA `(.L_x_1040) ;  /* 0xffffffe4000c7947 */ /* 0x000fea000383ffff */
.L_x_1004:
[----:B-1----:R1:W2:Y:S02]  /*161d0*/  SYNCS.PHASECHK.TRANS64.TRYWAIT P0, [R16+URZ+0x22870], R3 ;  /* 0x02287003100075a7 */ /* 0x0022a4000800017f */
[----:B--2---:R-:W-:Y:S05]  /*161e0*/  @!P0 NANOSLEEP.SYNCS 0x989680 ;  /* 0x009896800000895d */ /* 0x004fea0003900000 */
[----:B------:R-:W2:Y:S02]  /*161f0*/  @!P0 SYNCS.PHASECHK.TRANS64 P0, [R16+URZ+0x22870], R3 ;  /* 0x02287003100085a7 */ /* 0x000ea4000800007f */
[----:B--2---:R-:W-:Y:S05]  /*16200*/  @!P0 BRA `(.L_x_1004) ;  /* 0xfffffffc00f08947 */ /* 0x004fea000383ffff */
[----:B------:R-:W-:Y:S05]  /*16210*/  BRA `(.L_x_1041) ;  /* 0xffffffe8009c7947 */ /* 0x000fea000383ffff */
.L_x_1006:
[----:B-1----:R1:W2:Y:S02]  /*16220*/  SYNCS.PHASECHK.TRANS64.TRYWAIT P0, [R16+URZ+0x22860], R3 ;  /* 0x02286003100075a7 */ /* 0x0022a4000800017f */
[----:B--2---:R-:W-:Y:S05]  /*16230*/  @!P0 NANOSLEEP.SYNCS 0x989680 ;  /* 0x009896800000895d */ /* 0x004fea0003900000 */
[----:B------:R-:W2:Y:S02]  /*16240*/  @!P0 SYNCS.PHASECHK.TRANS64 P0, [R16+URZ+0x22860], R3 ;  /* 0x02286003100085a7 */ /* 0x000ea4000800007f */
[----:B--2---:R-:W-:Y:S05]  /*16250*/  @!P0 BRA `(.L_x_1006) ;  /* 0xfffffffc00f08947 */ /* 0x004fea000383ffff */
[----:B------:R-:W-:Y:S05]  /*16260*/  BRA `(.L_x_1042) ;  /* 0xffffffe800a07947 */ /* 0x000fea000383ffff */
.L_x_1008:
[----:B0-----:R0:W1:Y:S02]  /*16270*/  SYNCS.PHASECHK.TRANS64.TRYWAIT P0, [R9+URZ+0x22820], R2 ;  /* 0x02282002090075a7 */ /* 0x001064000800017f */
[----:B-1----:R-:W-:Y:S05]  /*16280*/  @!P0 NANOSLEEP.SYNCS 0x989680 ;  /* 0x009896800000895d */ /* 0x002fea0003900000 */
[----:B------:R-:W1:Y:S02]  /*16290*/  @!P0 SYNCS.PHASECHK.TRANS64 P0, [R9+URZ+0x22820], R2 ;  /* 0x02282002090085a7 */ /* 0x000e64000800007f */
[----:B-1----:R-:W-:Y:S05]  /*162a0*/  @!P0 BRA `(.L_x_1008) ;  /* 0xfffffffc00f08947 */ /* 0x002fea000383ffff */
[----:B------:R-:W-:Y:S05]  /*162b0*/  BRA `(.L_x_1043) ;  /* 0xffffffec00f07947 */ /* 0x000fea000383ffff */
.L_x_1010:
[----:B0-----:R0:W1:Y:S02]  /*162c0*/  SYNCS.PHASECHK.TRANS64.TRYWAIT P1, [R5+URZ], R4 ;  /* 0x00000004050075a7 */ /* 0x001064000802017f */
[----:B-1----:R-:W-:Y:S05]  /*162d0*/  @!P1 NANOSLEEP.SYNCS 0x989680 ;  /* 0x009896800000995d */ /* 0x002fea0003900000 */
[----:B------:R-:W1:Y:S02]  /*162e0*/  @!P1 SYNCS.PHASECHK.TRANS64 P1, [R5+URZ], R4 ;  /* 0x00000004050095a7 */ /* 0x000e64000802007f */
[----:B-1----:R-:W-:Y:S05]  /*162f0*/  @!P1 BRA `(.L_x_1010) ;  /* 0xfffffffc00f09947 */ /* 0x002fea000383ffff */
[----:B------:R-:W-:Y:S05]  /*16300*/  BRA `(.L_x_1044) ;  /* 0xfffffff000407947 */ /* 0x000fea000383ffff */
.L_x_1011:
[----:B-1----:R1:W2:Y:S02]  /*16310*/  SYNCS.PHASECHK.TRANS64.TRYWAIT P1, [R7+URZ], R2 ;  /* 0x00000002070075a7 */ /* 0x0022a4000802017f */
[----:B--2---:R-:W-:Y:S05]  /*16320*/  @!P1 NANOSLEEP.SYNCS 0x989680 ;  /* 0x009896800000995d */ /* 0x004fea0003900000 */
[----:B------:R-:W2:Y:S02]  /*16330*/  @!P1 SYNCS.PHASECHK.TRANS64 P1, [R7+URZ], R2 ;  /* 0x00000002070095a7 */ /* 0x000ea4000802007f */
[----:B--2---:R-:W-:Y:S05]  /*16340*/  @!P1 BRA `(.L_x_1011) ;  /* 0xfffffffc00f09947 */ /* 0x004fea000383ffff */
[----:B------:R-:W-:Y:S05]  /*16350*/  BRA `(.L_x_1045) ;  /* 0xfffffff000347947 */ /* 0x000fea000383ffff */
.L_x_1013:
[----:B0-----:R0:W2:Y:S02]  /*16360*/  SYNCS.PHASECHK.TRANS64.TRYWAIT P1, [R5+URZ+0x22860], R4 ;  /* 0x02286004050075a7 */ /* 0x0010a4000802017f */
[----:B--2---:R-:W-:Y:S05]  /*16370*/  @!P1 NANOSLEEP.SYNCS 0x989680 ;  /* 0x009896800000995d */ /* 0x004fea0003900000 */
[----:B------:R-:W2:Y:S02]  /*16380*/  @!P1 SYNCS.PHASECHK.TRANS64 P1, [R5+URZ+0x22860], R4 ;  /* 0x02286004050095a7 */ /* 0x000ea4000802007f */
[----:B--2---:R-:W-:Y:S05]  /*16390*/  @!P1 BRA `(.L_x_1013) ;  /* 0xfffffffc00f09947 */ /* 0x004fea000383ffff */
[----:B------:R-:W-:Y:S05]  /*163a0*/  BRA `(.L_x_1046) ;  /* 0xfffffff000347947 */ /* 0x000fea000383ffff */
.L_x_1015:
[----:B--2---:R2:W3:Y:S02]  /*163b0*/  SYNCS.PHASECHK.TRANS64.TRYWAIT P1, [R3+URZ+0x22860], R2 ;  /* 0x02286002030075a7 */ /* 0x0044e4000802017f */
[----:B---3--:R-:W-:Y:S05]  /*163c0*/  @!P1 NANOSLEEP.SYNCS 0x989680 ;  /* 0x009896800000995d */ /* 0x008fea0003900000 */
[----:B------:R-:W3:Y:S02]  /*163d0*/  @!P1 SYNCS.PHASECHK.TRANS64 P1, [R3+URZ+0x22860], R2 ;  /* 0x02286002030095a7 */ /* 0x000ee4000802007f */
[----:B---3--:R-:W-:Y:S05]  /*163e0*/  @!P1 BRA `(.L_x_1015) ;  /* 0xfffffffc00f09947 */ /* 0x008fea000383ffff */
[----:B------:R-:W-:Y:S05]  /*163f0*/  BRA `(.L_x_1047) ;  /* 0xfffffff000347947 */ /* 0x000fea000383ffff */
.L_x_1017:
[----:B---3--:R3:W4:Y:S02]  /*16400*/  SYNCS.PHASECHK.TRANS64.TRYWAIT P0, [R5+URZ+0x22880], R4 ;  /* 0x02288004050075a7 */ /* 0x008724000800017f */
[----:B----4-:R-:W-:Y:S05]  /*16410*/  @!P0 NANOSLEEP.SYNCS 0x989680 ;  /* 0x009896800000895d */ /* 0x010fea0003900000 */
[----:B------:R-:W4:Y:S02]  /*16420*/  @!P0 SYNCS.PHASECHK.TRANS64 P0, [R5+URZ+0x22880], R4 ;  /* 0x02288004050085a7 */ /* 0x000f24000800007f */
[----:B----4-:R-:W-:Y:S05]  /*16430*/  @!P0 BRA `(.L_x_1017) ;  /* 0xfffffffc00f08947 */ /* 0x010fea000383ffff */
[----:B------:R-:W-:Y:S05]  /*16440*/  BRA `(.L_x_1018) ;  /* 0xfffffff000307947 */ /* 0x000fea000383ffff */
.L_x_1048:
        /* <DEDUP_REMOVED lines=11> */
.L_x_2803:


//--------------------- .text._ZN7cutlass13device_kernelIN5flash11enable_sm90INS1_16FlashAttnFwdSm90INS1_25CollectiveMainloopFwdSm90ILi2EN4cute5tupleIJNS5_1CILi1EEES8_S8_EEENS6_IJNS7_ILi128EEESA_NS7_ILi192EEEEEELi128ENS_12float_e4m3_tEfNS_4arch4Sm90ELb0ELb1ELb1ELb1ELb0ELb0ELb0ELb1ELb1ELb1ELb1ELb0EEENS1_21CollectiveEpilogueFwdINS6_IJSA_SA_SA_EEES9_NS_10bfloat16_tESF_Li256ELb1ELb1ELb1ELb1EEENS1_36VarlenDynamicPersistentTileSchedulerILi128ELi128ELi256ELi128ELb1ELb1ELb1ELb1ELb0ELb1EEEEEEEEEvNT_6ParamsE --------------------------
	.section	.text._ZN7cutlass13device_kernelIN5flash11enable_sm90INS1_16FlashAttnFwdSm90INS1_25CollectiveMainloopFwdSm90ILi2EN4cute5tupleIJNS5_1CILi1EEES8_S8_EEENS6_IJNS7_ILi128EEESA_NS7_ILi192EEEEEELi128ENS_12float_e4m3_tEfNS_4arch4Sm90ELb0ELb1ELb1ELb1ELb0ELb0ELb0ELb1ELb1ELb1ELb1ELb0EEENS1_21CollectiveEpilogueFwdINS6_IJSA_SA_SA_EEES9_NS_10bfloat16_tESF_Li256ELb1ELb1ELb1ELb1EEENS1_36VarlenDynamicPersistentTileSchedulerILi128ELi128ELi256ELi128ELb1ELb1ELb1ELb1ELb0ELb1EEEEEEEEEvNT_6ParamsE,"ax",@progbits
	.align	128
.text._ZN7cutlass13device_kernelIN5flash11enable_sm90INS1_16FlashAttnFwdSm90INS1_25CollectiveMainloopFwdSm90ILi2EN4cute5tupleIJNS5_1CILi1EEES8_S8_EEENS6_IJNS7_ILi128EEESA_NS7_ILi192EEEEEELi128ENS_12float_e4m3_tEfNS_4arch4Sm90ELb0ELb1ELb1ELb1ELb0ELb0ELb0ELb1ELb1ELb1ELb1ELb0EEENS1_21CollectiveEpilogueFwdINS6_IJSA_SA_SA_EEES9_NS_10bfloat16_tESF_Li256ELb1ELb1ELb1ELb1EEENS1_36VarlenDynamicPersistentTileSchedulerILi128ELi128ELi256ELi128ELb1ELb1ELb1ELb1ELb0ELb1EEEEEEEEEvNT_6ParamsE:
        .type           _ZN7cutlass13device_kernelIN5flash11enable_sm90INS1_16FlashAttnFwdSm90INS1_25CollectiveMainloopFwdSm90ILi2EN4cute5tupleIJNS5_1CILi1EEES8_S8_EEENS6_IJNS7_ILi128EEESA_NS7_ILi192EEEEEELi128ENS_12float_e4m3_tEfNS_4arch4Sm90ELb0ELb1ELb1ELb1ELb0ELb0ELb0ELb1ELb1ELb1ELb1ELb0EEENS1_21CollectiveEpilogueFwdINS6_IJSA_SA_SA_EEES9_NS_10bfloat16_tESF_Li256ELb1ELb1ELb1ELb1EEENS1_36VarlenDynamicPersistentTileSchedulerILi128ELi128ELi256ELi128ELb1ELb1ELb1ELb1ELb0ELb1EEEEEEEEEvNT_6ParamsE,@function
        .size           _ZN7cutlass13device_kernelIN5flash11enable_sm90INS1_16FlashAttnFwdSm90INS1_25CollectiveMainloopFwdSm90ILi2EN4cute5tupleIJNS5_1CILi1EEES8_S8_EEENS6_IJNS7_ILi128EEESA_NS7_ILi192EEEEEELi128ENS_12float_e4m3_tEfNS_4arch4Sm90ELb0ELb1ELb1ELb1ELb0ELb0ELb0ELb1ELb1ELb1ELb1ELb0EEENS1_21CollectiveEpilogueFwdINS6_IJSA_SA_SA_EEES9_NS_10bfloat16_tESF_Li256ELb1ELb1ELb1ELb1EEENS1_36VarlenDynamicPersistentTileSchedulerILi128ELi128ELi256ELi128ELb1ELb1ELb1ELb1ELb0ELb1EEEEEEEEEvNT_6ParamsE,(.L_x_2804 - _ZN7cutlass13device_kernelIN5flash11enable_sm90INS1_16FlashAttnFwdSm90INS1_25CollectiveMainloopFwdSm90ILi2EN4cute5tupleIJNS5_1CILi1EEES8_S8_EEENS6_IJNS7_ILi128EEESA_NS7_ILi192EEEEEELi128ENS_12float_e4m3_tEfNS_4arch4Sm90ELb0ELb1ELb1ELb1ELb0ELb0ELb0ELb1ELb1ELb1ELb1ELb0EEENS1_21CollectiveEpilogueFwdINS6_IJSA_SA_SA_EEES9_NS_10bfloat16_tESF_Li256ELb1ELb1ELb1ELb1EEENS1_36VarlenDynamicPersistentTileSchedulerILi128ELi128ELi256ELi128ELb1ELb1ELb1ELb1ELb0ELb1EEEEEEEEEvNT_6ParamsE)
        .other          _ZN7cutlass13device_kernelIN5flash11enable_sm90INS1_16FlashAttnFwdSm90INS1_25CollectiveMainloopFwdSm90ILi2EN4cute5tupleIJNS5_1CILi1EEES8_S8_EEENS6_IJNS7_ILi128EEESA_NS7_ILi192EEEEEELi128ENS_12float_e4m3_tEfNS_4arch4Sm90ELb0ELb1ELb1ELb1ELb0ELb0ELb0ELb1ELb1ELb1ELb1ELb0EEENS1_21CollectiveEpilogueFwdINS6_IJSA_SA_SA_EEES9_NS_10bfloat16_tESF_Li256ELb1ELb1ELb1ELb1EEENS1_36VarlenDynamicPersistentTileSchedulerILi128ELi128ELi256ELi128ELb1ELb1ELb1ELb1ELb0ELb1EEEEEEEEEvNT_6ParamsE,@"STO_CUDA_ENTRY STV_DEFAULT"
_ZN7cutlass13device_kernelIN5flash11enable_sm90INS1_16FlashAttnFwdSm90INS1_25CollectiveMainloopFwdSm90ILi2EN4cute5tupleIJNS5_1CILi1EEES8_S8_EEENS6_IJNS7_ILi128EEESA_NS7_ILi192EEEEEELi128ENS_12float_e4m3_tEfNS_4arch4Sm90ELb0ELb1ELb1ELb1ELb0ELb0ELb0ELb1ELb1ELb1ELb1ELb0EEENS1_21CollectiveEpilogueFwdINS6_IJSA_SA_SA_EEES9_NS_10bfloat16_tESF_Li256ELb1ELb1ELb1ELb1EEENS1_36VarlenDynamicPersistentTileSchedulerILi128ELi128ELi256ELi128ELb1ELb1ELb1ELb1ELb0ELb1EEEEEEEEEvNT_6ParamsE:
        /* <DEDUP_REMOVED lines=18> */
.L_x_1050:
[----:B------:R-:W-:Y:S05]  /*0120*/  BSYNC B0 ;  /* 0x0000000000007941 */ /* 0x000fea0003800000 */
.L_x_1049:
        /* <DEDUP_REMOVED lines=41> */
.L_x_1051:
        /* <DEDUP_REMOVED lines=22> */
.L_x_1052:
        /* <DEDUP_REMOVED lines=18> */
.L_x_1053:
        /* <DEDUP_REMOVED lines=22> */
.L_x_1054:
        /* <DEDUP_REMOVED lines=22> */
.L_x_1055:
[----:B------:R-:W-:Y:S01]  /*0900*/  PLOP3.LUT P0, PT, PT, PT, UP0, 0x80, 0x0 ;  /* 0x000000000000781c */ /* 0x000fe20003f0f008 */
[----:B------:R-:W-:Y:S01]  /*0910*/  UMOV UR38, 0x1 ;  /* 0x0000000100267882 */ /* 0x000fe20000000000 */
[----:B------:R-:W-:Y:S01]  /*0920*/  NOP ;  /* 0x0000000000007918 */ /* 0x000fe20000000000 */
[----:B------:R-:W-:Y:S01]  /*0930*/  USEL UR38, UR38, 0x2, !UP0 ;  /* 0x0000000226267887 */ /* 0x000fe2000c000000 */
[----:B------:R-:W-:Y:S01]  /*0940*/  ULDC.64 UR52, c[0x0][0x208] ;  /* 0x0000820000347ab9 */ /* 0x000fe20000000a00 */
[----:B012-4-:R-:W-:Y:S08]  /*0950*/  BAR.SYNC.DEFER_BLOCKING 0x0 ;  /* 0x0000000000007b1d */ /* 0x017ff00000010000 */
[----:B------:R-:W-:Y:S05]  /*0960*/  @!P0 BRA `(.L_x_1056) ;  /* 0x0000013000f48947 */ /* 0x000fea0003800000 */
.L_x_1057:
        /* <DEDUP_REMOVED lines=25> */
[----:B------:R-:W-:Y:S01]  /*0b00*/  R2UR UR50, R15 ;  /* 0x000000000f3272ca */ /* 0x000fe200000e0000 */
[----:B------:R-:W-:Y:S01]  /*0b10*/  UMOV UR54, URZ ;  /* 0x0000003f00367c82 */ /* 0x000fe20008000000 */
[CC--:B------:R-:W-:Y:S02]  /*0b20*/  LEA.HI R3, R0.reuse, R205.reuse, RZ, 0x7 ;  /* 0x000000cd00037211 */ /* 0x0c0fe400078f38ff */
[----:B------:R-:W-:-:S02]  /*0b30*/  LEA.HI R4, R0, R205, RZ, 0x5 ;  /* 0x000000cd00047211 */ /* 0x000fc400078f28ff */
[----:B------:R-:W-:Y:S02]  /*0b40*/  LOP3.LUT R2, R3, 0xffffff80, RZ, 0xc0, !PT ;  /* 0xffffff8003027812 */ /* 0x000fe400078ec0ff */
[----:B------:R-:W-:Y:S01]  /*0b50*/  SHF.R.S32.HI R200, RZ, 0x7, R3 ;  /* 0x00000007ffc87819 */ /* 0x000fe20000011403 */
[----:B------:R-:W-:Y:S02]  /*0b60*/  IMAD.SHL.U32 R6, R4, 0x20, RZ ;  /* 0x0000002004067824 */ /* 0x000fe400078e00ff */
[----:B------:R-:W-:Y:S01]  /*0b70*/  IMAD.IADD R183, R205, 0x1, -R2 ;  /* 0x00000001cdb77824 */ /* 0x000fe200078e0a02 */
[----:B------:R-:W-:Y:S02]  /*0b80*/  LEA.HI R2, R0, R205, RZ, 0x4 ;  /* 0x000000cd00027211 */ /* 0x000fe400078f20ff */
[----:B------:R-:W-:Y:S02]  /*0b90*/  LOP3.LUT R7, R6, 0xfffffc00, RZ, 0xc0, !PT ;  /* 0xfffffc0006077812 */ /* 0x000fe400078ec0ff */
[----:B------:R-:W-:-:S02]  /*0ba0*/  LOP3.LUT R4, R2, 0x3fffff0, RZ, 0xc0, !PT ;  /* 0x03fffff002047812 */ /* 0x000fc400078ec0ff */
[----:B------:R-:W-:Y:S02]  /*0bb0*/  SHF.R.S32.HI R5, RZ, 0x4, R2 ;  /* 0x00000004ff057819 */ /* 0x000fe40000011402 */
[----:B------:R-:W-:Y:S01]  /*0bc0*/  SHF.R.S32.HI R8, RZ, 0x1f, R183 ;  /* 0x0000001fff087819 */ /* 0x000fe200000114b7 */
[----:B------:R-:W-:Y:S01]  /*0bd0*/  IMAD.IADD R4, R205, 0x1, -R4 ;  /* 0x00000001cd047824 */ /* 0x000fe200078e0a04 */
[----:B------:R-:W-:Y:S02]  /*0be0*/  LEA.HI R2, R2, R5, RZ, 0x1 ;  /* 0x0000000502027211 */ /* 0x000fe400078f08ff */
[----:B------:R-:W-:Y:S01]  /*0bf0*/  LEA.HI R9, R8, R183, RZ, 0x2 ;  /* 0x000000b708097211 */ /* 0x000fe200078f10ff */
[----:B------:R-:W-:Y:S01]  /*0c00*/  IMAD R7, R4, 0x40, R7 ;  /* 0x0000004004077824 */ /* 0x000fe200078e0207 */
[----:B------:R-:W-:Y:S02]  /*0c10*/  LEA.HI R4, R0, R205, RZ, 0x2 ;  /* 0x000000cd00047211 */ /* 0x000fe400078f10ff */
[----:B------:R-:W-:-:S02]  /*0c20*/  LOP3.LUT R2, R2, 0x1ffffffe, RZ, 0xc0, !PT ;  /* 0x1ffffffe02027812 */ /* 0x000fc400078ec0ff */
[----:B------:R-:W-:Y:S02]  /*0c30*/  LOP3.LUT R4, R4, 0xfffffffc, RZ, 0xc0, !PT ;  /* 0xfffffffc04047812 */ /* 0x000fe400078ec0ff */
[--C-:B------:R-:W-:Y:S01]  /*0c40*/  SHF.R.S32.HI R6, RZ, 0x2, R9.reuse ;  /* 0x00000002ff067819 */ /* 0x100fe20000011409 */
[----:B------:R-:W-:Y:S01]  /*0c50*/  IMAD.IADD R2, R5, 0x1, -R2 ;  /* 0x0000000105027824 */ /* 0x000fe200078e0a02 */
[----:B------:R-:W-:Y:S01]  /*0c60*/  SHF.R.S32.HI R11, RZ, 0x1f, R9 ;  /* 0x0000001fff0b7819 */ /* 0x000fe20000011409 */
[----:B------:R-:W-:Y:S01]  /*0c70*/  IMAD.IADD R4, R205, 0x1, -R4 ;  /* 0x00000001cd047824 */ /* 0x000fe200078e0a04 */
[----:B------:R-:W-:Y:S01]  /*0c80*/  LEA.HI R0, R0, R205, RZ, 0x3 ;  /* 0x000000cd00007211 */ /* 0x000fe200078f18ff */
[----:B------:R-:W-:Y:S01]  /*0c90*/  IMAD R202, R2, 0x8, R7 ;  /* 0x0000000802ca7824 */ /* 0x000fe200078e0207 */
[----:B------:R-:W-:Y:S02]  /*0ca0*/  LEA.HI R11, R11, R6, RZ, 0x3 ;  /* 0x000000060b0b7211 */ /* 0x000fe400078f18ff */
[----:B------:R-:W-:-:S02]  /*0cb0*/  LEA.HI R2, R4, R4, RZ, 0x1 ;  /* 0x0000000404027211 */ /* 0x000fc400078f08ff */
[----:B------:R-:W-:Y:S02]  /*0cc0*/  LOP3.LUT R22, R0, 0xfffffff8, RZ, 0xc0, !PT ;  /* 0xfffffff800167812 */ /* 0x000fe400078ec0ff */
[----:B------:R-:W-:Y:S02]  /*0cd0*/  LOP3.LUT R5, R2, 0x1ffffffe, RZ, 0xc0, !PT ;  /* 0x1ffffffe02057812 */ /* 0x000fe400078ec0ff */
[----:B------:R-:W-:Y:S01]  /*0ce0*/  LOP3.LUT R2, R9, 0x7ffffffc, RZ, 0xc0, !PT ;  /* 0x7ffffffc09027812 */ /* 0x000fe200078ec0ff */
[----:B------:R-:W-:Y:S01]  /*0cf0*/  IMAD.IADD R22, R205, 0x1, -R22 ;  /* 0x00000001cd167824 */ /* 0x000fe200078e0a16 */
[----:B------:R-:W-:Y:S01]  /*0d00*/  LOP3.LUT R11, R11, 0xfffffff8, RZ, 0xc0, !PT ;  /* 0xfffffff80b0b7812 */ /* 0x000fe200078ec0ff */
[----:B------:R-:W-:Y:S01]  /*0d10*/  IMAD.IADD R4, R4, 0x1, -R5 ;  /* 0x0000000104047824 */ /* 0x000fe200078e0a05 */
[----:B------:R-:W-:Y:S01]  /*0d20*/  LEA.HI R8, R8, R183, RZ, 0x5 ;  /* 0x000000b708087211 */ /* 0x000fe200078f28ff */
[----:B------:R-:W-:Y:S01]  /*0d30*/  IMAD.IADD R2, R183, 0x1, -R2 ;  /* 0x00000001b7027824 */ /* 0x000fe200078e0a02 */
[----:B------:R-:W-:Y:S01]  /*0d40*/  LEA.HI R3, R3, R200, RZ, 0x1 ;  /* 0x000000c803037211 */ /* 0x000fe200078f08ff */
[----:B------:R-:W-:Y:S01]  /*0d50*/  IMAD.IADD R11, R6, 0x1, -R11 ;  /* 0x00000001060b7824 */ /* 0x000fe200078e0a0b */
[----:B------:R-:W-:Y:S01]  /*0d60*/  SHF.R.S32.HI R8, RZ, 0x5, R8 ;  /* 0x00000005ff087819 */ /* 0x000fe20000011408 */
[----:B------:R-:W-:Y:S01]  /*0d70*/  IMAD.SHL.U32 R18, R22, 0x8, RZ ;  /* 0x0000000816127824 */ /* 0x000fe200078e00ff */
[----:B------:R-:W-:Y:S01]  /*0d80*/  LOP3.LUT R3, R3, 0x3fffffe, RZ, 0xc0, !PT ;  /* 0x03fffffe03037812 */ /* 0x000fe200078ec0ff */
[----:B------:R-:W-:Y:S01]  /*0d90*/  IMAD.SHL.U32 R16, R2, 0x2, RZ ;  /* 0x0000000202107824 */ /* 0x000fe200078e00ff */
[----:B------:R-:W-:Y:S01]  /*0da0*/  SHF.R.S32.HI R182, RZ, 0x3, R0 ;  /* 0x00000003ffb67819 */ /* 0x000fe20000011400 */
[----:B------:R-:W-:Y:S01]  /*0db0*/  IMAD R8, R8, 0x10, R11 ;  /* 0x0000001008087824 */ /* 0x000fe200078e020b */
[----:B------:R-:W-:Y:S01]  /*0dc0*/  SHF.R.S32.HI R204, RZ, 0x1f, R18 ;  /* 0x0000001fffcc7819 */ /* 0x000fe20000011412 */
[----:B------:R-:W-:Y:S01]  /*0dd0*/  IMAD.IADD R3, R200, 0x1, -R3 ;  /* 0x00000001c8037824 */ /* 0x000fe200078e0a03 */
[----:B------:R-:W-:Y:S01]  /*0de0*/  SHF.R.S32.HI R199, RZ, 0x1f, R16 ;  /* 0x0000001fffc77819 */ /* 0x000fe20000011410 */
[----:B------:R-:W-:-:S02]  /*0df0*/  VIADD R19, R18, 0x40 ;  /* 0x0000004012137836 */ /* 0x000fc40000000000 */
        /* <DEDUP_REMOVED lines=33> */
.L_x_1165:
[----:B------:R-:W-:Y:S01]  /*1010*/  ULDC.64 UR8, c[0x0][0xa28] ;  /* 0x00028a0000087ab9 */ /* 0x000fe20000000a00 */
[----:B------:R-:W-:Y:S02]  /*1020*/  ULOP3.LUT UR4, UR6, 0xff000000, URZ, 0xc0, !UPT ;  /* 0xff00000006047892 */ /* 0x000fe4000f8ec03f */
[----:B------:R-:W-:Y:S01]  /*1030*/  UISETP.NE.U32.AND UP0, UPT, UR8, URZ, UPT ;  /* 0x0000003f0800728c */ /* 0x000fe2000bf05070 */
[----:B------:R-:W-:-:S03]  /*1040*/  ULDC UR7, c[0x0][0x424] ;  /* 0x0001090000077ab9 */ /* 0x000fc60000000800 */
[----:B------:R-:W-:-:S03]  /*1050*/  UISETP.NE.AND.EX UP0, UPT, UR9, URZ, UPT, UP0 ;  /* 0x0000003f0900728c */ /* 0x000fc6000bf05300 */
[----:B------:R-:W-:Y:S02]  /*1060*/  ULDC.64 UR8, c[0x0][0xa18] ;  /* 0x0002860000087ab9 */ /* 0x000fe40000000a00 */
[----:B------:R-:W-:Y:S01]  /*1070*/  UISETP.NE.U32.AND UP1, UPT, UR8, URZ, UPT ;  /* 0x0000003f0800728c */ /* 0x000fe2000bf25070 */
[----:B------:R-:W-:-:S03]  /*1080*/  PLOP3.LUT P0, PT, PT, PT, UP0, 0x80, 0x0 ;  /* 0x000000000000781c */ /* 0x000fc60003f0f008 */
[----:B------:R-:W-:-:S03]  /*1090*/  UISETP.NE.AND.EX UP1, UPT, UR9, URZ, UPT, UP1 ;  /* 0x0000003f0900728c */ /* 0x000fc6000bf25310 */
[----:B------:R-:W-:Y:S02]  /*10a0*/  @UP0 ULDC.64 UR8, c[0x0][0xa28] ;  /* 0x00028a0000080ab9 */ /* 0x000fe40000000a00 */
[----:B------:R-:W-:Y:S01]  /*10b0*/  @UP0 UIMAD.WIDE UR8, UR50, 0x4, UR8 ;  /* 0x00000004320808a5 */ /* 0x000fe2000f8e0208 */
[----:B------:R-:W-:-:S05]  /*10c0*/  PLOP3.LUT P2, PT, PT, PT, UP1, 0x80, 0x0 ;  /* 0x000000000000781c */ /* 0x000fca0003f4f018 */
[----:B------:R-:W-:Y:S01]  /*10d0*/  @UP1 ULDC.64 UR10, c[0x0][0xa18] ;  /* 0x00028600000a1ab9 */ /* 0x000fe20000000a00 */
[----:B0-23--:R-:W-:Y:S02]  /*10e0*/  IMAD.U32 R2, RZ, RZ, UR8 ;  /* 0x00000008ff027e24 */ /* 0x00dfe4000f8e00ff */
[----:B------:R-:W-:Y:S01]  /*10f0*/  IMAD.U32 R3, RZ, RZ, UR9 ;  /* 0x00000009ff037e24 */ /* 0x000fe2000f8e00ff */
[----:B------:R-:W-:Y:S02]  /*1100*/  @UP1 UIMAD.WIDE UR8, UR50, 0x4, UR10 ;  /* 0x00000004320818a5 */ /* 0x000fe4000f8e020a */
[----:B------:R-:W-:Y:S02]  /*1110*/  ULOP3.LUT UR46, UR6, 0xff0000, URZ, 0xc0, !UPT ;  /* 0x00ff0000062e7892 */ /* 0x000fe4000f8ec03f */
[----:B------:R-:W2:Y:S01]  /*1120*/  @P0 LDG.E R2, desc[UR52][R2.64] ;  /* 0x0000003402020981 */ /* 0x000ea2000c1e1900 */
[----:B------:R-:W-:Y:S01]  /*1130*/  ULDC.64 UR10, c[0x0][0xa20] ;  /* 0x00028800000a7ab9 */ /* 0x000fe20000000a00 */
[----:B------:R-:W-:-:S02]  /*1140*/  IMAD.U32 R4, RZ, RZ, UR8 ;  /* 0x00000008ff047e24 */ /* 0x000fc4000f8e00ff */
[----:B----4-:R-:W-:Y:S01]  /*1150*/  IMAD.U32 R5, RZ, RZ, UR9 ;  /* 0x00000009ff057e24 */ /* 0x010fe2000f8e00ff */
[----:B------:R-:W-:-:S04]  /*1160*/  ULDC.64 UR8, c[0x0][0x418] ;  /* 0x0001060000087ab9 */ /* 0x000fc80000000a00 */
[----:B------:R-:W3:Y:S01]  /*1170*/  @P2 LDG.E R4, desc[UR52][R4.64] ;  /* 0x0000003404042981 */ /* 0x000ee2000c1e1900 */
[----:B------:R-:W-:Y:S01]  /*1180*/  UISETP.NE.U32.AND UP0, UPT, UR8, URZ, UPT ;  /* 0x0000003f0800728c */ /* 0x000fe2000bf05070 */
[----:B------:R-:W-:Y:S01]  /*1190*/  ISETP.NE.U32.AND P1, PT, RZ, UR10, PT ;  /* 0x0000000aff007c0c */ /* 0x000fe2000bf25070 */
[----:B------:R-:W-:Y:S02]  /*11a0*/  USHF.R.U32.HI UR4, URZ, 0x8, UR4 ;  /* 0x000000083f047899 */ /* 0x000fe40008011604 */
[----:B------:R-:W-:Y:S01]  /*11b0*/  UISETP.NE.AND.EX UP0, UPT, UR9, URZ, UPT, UP0 ;  /* 0x0000003f0900728c */ /* 0x000fe2000bf05300 */
[----:B------:R-:W-:Y:S01]  /*11c0*/  ISETP.NE.AND.EX P1, PT, RZ, UR11, PT, P1 ;  /* 0x0000000bff007c0c */ /* 0x000fe2000bf25310 */
[----:B------:R-:W-:Y:S01]  /*11d0*/  ULDC UR8, c[0x0][0x2f0] ;  /* 0x0000bc0000087ab9 */ /* 0x000fe20000000800 */
[----:B------:R-:W-:Y:S01]  /*11e0*/  UMOV UR41, URZ ;  /* 0x0000003f00297c82 */ /* 0x000fe20008000000 */
[----:B------:R-:W-:Y:S02]  /*11f0*/  USEL UR7, UR7, 0x1, UP0 ;  /* 0x0000000107077887 */ /* 0x000fe40008000000 */
[----:B------:R-:W-:Y:S01]  /*1200*/  ULEA.HI UR46, UR46, UR4, URZ, 0x10 ;  /* 0x000000042e2e7291 */ /* 0x000fe2000f8f803f */
[----:B------:R-:W-:Y:S01]  /*1210*/  ULDC UR47, c[0x0][0x288] ;  /* 0x0000a200002f7ab9 */ /* 0x000fe20000000800 */
[----:B------:R-:W-:-:S02]  /*1220*/  UIMAD UR4, UR7, UR8, URZ ;  /* 0x00000008070472a4 */ /* 0x000fc4000f8e023f */
[----:B------:R-:W-:Y:S01]  /*1230*/  ULOP3.LUT UR43, UR6, 0xffff, URZ, 0xc0, !UPT ;  /* 0x0000ffff062b7892 */ /* 0x000fe2000f8ec03f */
[----:B--2---:R-:W-:Y:S02]  /*1240*/  @P0 R2UR UR41, R2 ;  /* 0x00000000022902ca */ /* 0x004fe400000e0000 */
[----:B---3--:R-:W-:Y:S01]  /*1250*/  @P2 R2UR UR47, R4 ;  /* 0x00000000042f22ca */ /* 0x008fe200000e0000 */
[----:B-1---5:R-:W-:-:S14]  /*1260*/  @P2 BRA `(.L_x_1058) ;  /* 0x0000000000342947 */ /* 0x022fdc0003800000 */
        /* <DEDUP_REMOVED lines=13> */
.L_x_1058:
[----:B------:R-:W-:Y:S01]  /*1340*/  UMOV UR44, UR50 ;  /* 0x00000032002c7c82 */ /* 0x000fe20008000000 */
[----:B------:R-:W-:Y:S05]  /*1350*/  @!P1 BRA `(.L_x_1059) ;  /* 0x00000000001c9947 */ /* 0x000fea0003800000 */
[----:B------:R-:W-:Y:S02]  /*1360*/  ULDC.64 UR6, c[0x0][0xa20] ;  /* 0x0002880000067ab9 */ /* 0x000fe40000000a00 */
[----:B------:R-:W-:-:S06]  /*1370*/  UIMAD.WIDE UR6, UR50, 0x4, UR6 ;  /* 0x00000004320678a5 */ /* 0x000fcc000f8e0206 */
[----:B------:R-:W-:Y:S02]  /*1380*/  IMAD.U32 R2, RZ, RZ, UR6 ;  /* 0x00000006ff027e24 */ /* 0x000fe4000f8e00ff */
[----:B------:R-:W-:-:S05]  /*1390*/  IMAD.U32 R3, RZ, RZ, UR7 ;  /* 0x00000007ff037e24 */ /* 0x000fca000f8e00ff */
[----:B------:R-:W2:Y:S02]  /*13a0*/  LDG.E R2, desc[UR52][R2.64] ;  /* 0x0000003402027981 */ /* 0x000ea4000c1e1900 */
[----:B--2---:R-:W-:Y:S01]  /*13b0*/  R2UR UR4, R2 ;  /* 0x00000000020472ca */ /* 0x004fe200000e0000 */
[----:B------:R-:W-:-:S14]  /*13c0*/  BRA `(.L_x_1060) ;  /* 0x0000000000347947 */ /* 0x000fdc0003800000 */
.L_x_1059:
        /* <DEDUP_REMOVED lines=13> */
.L_x_1060:
[----:B------:R-:W-:Y:S01]  /*14a0*/  ULDC UR6, c[0x0][0x448] ;  /* 0x0001120000067ab9 */ /* 0x000fe20000000800 */
[----:B------:R-:W-:Y:S02]  /*14b0*/  USHF.L.U32 UR42, UR5, 0x7, URZ ;  /* 0x00000007052a7899 */ /* 0x000fe4000800063f */
[----:B------:R-:W-:Y:S02]  /*14c0*/  UISETP.NE.AND UP0, UPT, UR6, 0x1, UPT ;  /* 0x000000010600788c */ /* 0x000fe4000bf05270 */
[----:B------:R-:W-:Y:S02]  /*14d0*/  UIADD3 UR41, -UR41, UR4, URZ ;  /* 0x0000000429297290 */ /* 0x000fe4000fffe13f */
[----:B------:R-:W-:Y:S01]  /*14e0*/  UIADD3 UR8, UR42, 0x7f, URZ ;  /* 0x0000007f2a087890 */ /* 0x000fe2000fffe03f */
[----:B------:R-:W-:Y:S01]  /*14f0*/  ULDC.64 UR4, c[0x0][0x9e0] ;  /* 0x0002780000047ab9 */ /* 0x000fe20000000a00 */
[----:B------:R-:W-:Y:S02]  /*1500*/  UIADD3 UR9, UR41, 0x1, -UR47 ;  /* 0x0000000129097890 */ /* 0x000fe4000fffe82f */
[----:B------:R-:W-:-:S03]  /*1510*/  UISETP.GE.AND UP1, UPT, UR5, 0x1, UPT ;  /* 0x000000010500788c */ /* 0x000fc6000bf26270 */
[----:B------:R-:W-:Y:S01]  /*1520*/  @UP0 ULDC UR6, c[0x0][0x44c] ;  /* 0x0001130000060ab9 */ /* 0x000fe20000000800 */
[----:B------:R-:W-:Y:S01]  /*1530*/  @UP0 ULDC UR10, c[0x0][0x450] ;  /* 0x00011400000a0ab9 */ /* 0x000fe20000000800 */
[----:B------:R-:W-:Y:S01]  /*1540*/  UIMAD.WIDE.U32 UR6, UR8, UR6, URZ ;  /* 0x00000006080672a5 */ /* 0x000fe2000f8e003f */
[----:B------:R-:W-:-:S03]  /*1550*/  PLOP3.LUT P1, PT, PT, PT, UP1, 0x80, 0x0 ;  /* 0x000000000000781c */ /* 0x000fc60003f2f018 */
[----:B------:R-:W-:-:S04]  /*1560*/  @UP0 USHF.R.U32.HI UR8, URZ, UR10, UR7 ;  /* 0x0000000a3f080299 */ /* 0x000fc80008011607 */
[----:B------:R-:W-:-:S04]  /*1570*/  UIADD3 UR9, UR9, UR8, URZ ;  /* 0x0000000809097290 */ /* 0x000fc8000fffe03f */
[----:B------:R-:W-:Y:S02]  /*1580*/  UIADD3 UR4, UR9, UR4, URZ ;  /* 0x0000000409047290 */ /* 0x000fe4000fffe03f */
[----:B------:R-:W-:Y:S10]  /*1590*/  @!P1 BRA `(.L_x_1061) ;  /* 0x0000000000449947 */ /* 0x000ff40003800000 */
        /* <DEDUP_REMOVED lines=10> */
.L_x_1062:
[----:B------:R-:W-:-:S11]  /*1640*/  UISETP.NE.AND UP1, UPT, UR5, 0x1, UPT ;  /* 0x000000010500788c */ /* 0x000fd6000bf25270 */
[----:B------:R-:W-:Y:S02]  /*1650*/  @UP1 ULDC.64 UR10, c[0x0][0x9e8] ;  /* 0x00027a00000a1ab9 */ /* 0x000fe40000000a00 */
[----:B------:R-:W-:-:S04]  /*1660*/  UIMAD.WIDE.U32 UR6, UR8, UR10, URZ ;  /* 0x0000000a080672a5 */ /* 0x000fc8000f8e003f */
[----:B------:R-:W-:-:S12]  /*1670*/  @UP1 USHF.R.U32.HI UR8, URZ, UR11, UR7 ;  /* 0x0000000b3f081299 */ /* 0x000fd80008011607 */
.L_x_1063:
[----:B------:R-:W-:-:S04]  /*1680*/  UIMAD UR8, UR8, UR5, UR5 ;  /* 0x00000005080872a4 */ /* 0x000fc8000f8e0205 */
[----:B------:R-:W-:-:S04]  /*1690*/  UISETP.LT.AND UP1, UPT, UR4, UR8, UPT ;  /* 0x000000080400728c */ /* 0x000fc8000bf21270 */
[----:B------:R-:W-:-:S12]  /*16a0*/  USEL UR4, UR4, UR8, UP1 ;  /* 0x0000000804047287 */ /* 0x000fd80008800000 */
.L_x_1061:
[----:B------:R-:W-:Y:S02]  /*16b0*/  UIADD3 UR8, UR41, 0x7f, URZ ;  /* 0x0000007f29087890 */ /* 0x000fe4000fffe03f */
        /* <DEDUP_REMOVED lines=11> */
[----:B------:R-:W-:Y:S02]  /*1770*/  UIADD3 UR55, UR41, -UR47, URZ ;  /* 0x8000002f29377290 */ /* 0x000fe4000fffe03f */
        /* <DEDUP_REMOVED lines=17> */
.L_x_1065:
[----:B------:R-:W-:-:S11]  /*1890*/  UISETP.NE.AND UP0, UPT, UR5, 0x1, UPT ;  /* 0x000000010500788c */ /* 0x000fd6000bf05270 */
[----:B------:R-:W-:Y:S02]  /*18a0*/  @UP0 ULDC.64 UR10, c[0x0][0x9e8] ;  /* 0x00027a00000a0ab9 */ /* 0x000fe40000000a00 */
[----:B------:R-:W-:-:S04]  /*18b0*/  UIMAD.WIDE.U32 UR8, UR7, UR10, URZ ;  /* 0x0000000a070872a5 */ /* 0x000fc8000f8e003f */
[----:B------:R-:W-:-:S12]  /*18c0*/  @UP0 USHF.R.U32.HI UR7, URZ, UR11, UR9 ;  /* 0x0000000b3f070299 */ /* 0x000fd80008011609 */
.L_x_1066:
[----:B------:R-:W-:-:S04]  /*18d0*/  UIMAD UR5, UR7, UR5, URZ ;  /* 0x00000005070572a4 */ /* 0x000fc8000f8e023f */
[----:B------:R-:W-:-:S04]  /*18e0*/  UISETP.LT.AND UP0, UPT, UR4, UR5, UPT ;  /* 0x000000050400728c */ /* 0x000fc8000bf01270 */
[----:B------:R-:W-:-:S12]  /*18f0*/  USEL UR4, UR4, UR5, !UP0 ;  /* 0x0000000504047287 */ /* 0x000fd8000c000000 */
.L_x_1064:
[----:B------:R-:W-:Y:S02]  /*1900*/  USHF.R.S32.HI UR5, URZ, 0x1f, UR4 ;  /* 0x0000001f3f057899 */ /* 0x000fe40008011404 */
[----:B------:R-:W-:Y:S02]  /*1910*/  ULOP3.LUT UR40, UR46, 0xff, URZ, 0xc0, !UPT ;  /* 0x000000ff2e287892 */ /* 0x000fe4000f8ec03f */
[----:B------:R-:W-:Y:S02]  /*1920*/  ULEA.HI UR5, UR5, UR4, URZ, 0x7 ;  /* 0x0000000405057291 */ /* 0x000fe4000f8f383f */
[----:B------:R-:W-:Y:S02]  /*1930*/  USHF.R.U32.HI UR46, URZ, 0x10, UR46 ;  /* 0x000000103f2e7899 */ /* 0x000fe4000801162e */
[----:B------:R-:W-:Y:S01]  /*1940*/  USHF.R.S32.HI UR5, URZ, 0x7, UR5 ;  /* 0x000000073f057899 */ /* 0x000fe20008011405 */
[----:B------:R-:W-:-:S03]  /*1950*/  UMOV UR4, URZ ;  /* 0x0000003f00047c82 */ /* 0x000fc60008000000 */
[----:B------:R-:W-:-:S04]  /*1960*/  UISETP.LT.AND UP0, UPT, URZ, UR5, UPT ;  /* 0x000000053f00728c */ /* 0x000fc8000bf01270 */
[----:B------:R-:W-:-:S04]  /*1970*/  USEL UR39, URZ, UR5, !UP0 ;  /* 0x000000053f277287 */ /* 0x000fc8000c000000 */
[----:B------:R-:W-:-:S06]  /*1980*/  UISETP.GT.AND UP0, UPT, UR6, UR39, UPT ;  /* 0x000000270600728c */ /* 0x000fcc000bf04270 */
[----:B------:R-:W-:-:S13]  /*1990*/  PLOP3.LUT P0, PT, PT, PT, UP0, 0x80, 0x0 ;  /* 0x000000000000781c */ /* 0x000fda0003f0f008 */
[----:B------:R-:W-:Y:S05]  /*19a0*/  @!P0 BRA `(.L_x_1067) ;  /* 0x0000000000948947 */ /* 0x000fea0003800000 */
[----:B------:R-:W-:Y:S01]  /*19b0*/  UISETP.NE.AND UP0, UPT, UR46, URZ, UPT ;  /* 0x0000003f2e00728c */ /* 0x000fe2000bf05270 */
[----:B------:R-:W-:-:S03]  /*19c0*/  ULDC UR4, c[0x0][0x9f0] ;  /* 0x00027c0000047ab9 */ /* 0x000fc60000000800 */
[----:B------:R-:W-:-:S04]  /*19d0*/  USEL UR10, UR46, UR4, UP0 ;  /* 0x000000042e0a7287 */ /* 0x000fc80008000000 */
[----:B------:R-:W-:Y:S02]  /*19e0*/  UIADD3 UR4, UR10, -0x1, UR6 ;  /* 0xffffffff0a047890 */ /* 0x000fe4000fffe006 */
[----:B------:R-:W-:Y:S02]  /*19f0*/  IMAD.U32 R3, RZ, RZ, UR10 ;  /* 0x0000000aff037e24 */ /* 0x000fe4000f8e00ff */
[----:B------:R-:W-:-:S03]  /*1a00*/  UIADD3 UR7, -UR39, UR4, URZ ;  /* 0x0000000427077290 */ /* 0x000fc6000fffe13f */
[-C--:B------:R-:W-:Y:S01]  /*1a10*/  IABS R0, R3.reuse ;  /* 0x0000000300007213 */ /* 0x080fe20000000000 */
[----:B------:R-:W-:Y:S01]  /*1a20*/  UMOV UR4, URZ ;  /* 0x0000003f00047c82 */ /* 0x000fe20008000000 */
[----:B------:R-:W-:Y:S01]  /*1a30*/  IABS R5, R3 ;  /* 0x0000000300057213 */ /* 0x000fe20000000000 */
[----:B------:R-:W-:Y:S01]  /*1a40*/  IMAD.U32 R4, RZ, RZ, UR7 ;  /* 0x00000007ff047e24 */ /* 0x000fe2000f8e00ff */
[----:B------:R-:W-:Y:S01]  /*1a50*/  R2UR UR11, R0 ;  /* 0x00000000000b72ca */ /* 0x000fe200000e0000 */
[----:B------:R-:W-:-:S03]  /*1a60*/  ULOP3.LUT UR7, UR7, UR10, URZ, 0x3c, !UPT ;  /* 0x0000000a07077292 */ /* 0x000fc6000f8e3c3f */
[----:B------:R-:W-:-:S05]  /*1a70*/  IABS R4, R4 ;  /* 0x0000000400047213 */ /* 0x000fca0000000000 */
[----:B------:R-:W-:-:S04]  /*1a80*/  IMAD.MOV.U32 R3, RZ, RZ, R4 ;  /* 0x000000ffff037224 */ /* 0x000fc800078e0004 */
[----:B------:R-:W0:Y:S01]  /*1a90*/  I2F.RP R0, UR11 ;  /* 0x0000000b00007d06 */ /* 0x000e220008209400 */
[----:B------:R-:W-:-:S07]  /*1aa0*/  R2UR UR9, R3 ;  /* 0x00000000030972ca */ /* 0x000fce00000e0000 */
[----:B0-----:R-:W0:Y:S02]  /*1ab0*/  MUFU.RCP R0, R0 ;  /* 0x0000000000007308 */ /* 0x001e240000001000 */
[----:B0-----:R-:W-:Y:S02]  /*1ac0*/  VIADD R2, R0, 0xffffffe ;  /* 0x0ffffffe00027836 */ /* 0x001fe40000000000 */
        /* <DEDUP_REMOVED lines=19> */
.L_x_1067:
[----:B------:R-:W-:Y:S01]  /*1c00*/  UIMAD UR39, UR40, UR4, UR39 ;  /* 0x00000004282772a4 */ /* 0x000fe2000f8e0227 */
[----:B------:R-:W-:Y:S01]  /*1c10*/  IMAD.U32 R88, RZ, RZ, UR6 ;  /* 0x00000006ff587e24 */ /* 0x000fe2000f8e00ff */
[----:B------:R-:W-:Y:S01]  /*1c20*/  PLOP3.LUT P0, PT, PT, PT, PT, 0x80, 0x0 ;  /* 0x000000000000781c */ /* 0x000fe20003f0f070 */
[----:B------:R-:W-:Y:S01]  /*1c30*/  IMAD.U32 R3, RZ, RZ, UR4 ;  /* 0x00000004ff037e24 */ /* 0x000fe2000f8e00ff */
[----:B------:R-:W-:Y:S01]  /*1c40*/  CS2R R26, SRZ ;  /* 0x00000000001a7805 */ /* 0x000fe2000001ff00 */
[----:B------:R-:W-:Y:S01]  /*1c50*/  IMAD.MOV.U32 R0, RZ, RZ, RZ ;  /* 0x000000ffff007224 */ /* 0x000fe200078e00ff */
[----:B------:R-:W-:Y:S01]  /*1c60*/  CS2R R42, SRZ ;  /* 0x00000000002a7805 */ /* 0x000fe2000001ff00 */
[----:B------:R-:W-:Y:S01]  /*1c70*/  IMAD.MOV.U32 R2, RZ, RZ, RZ ;  /* 0x000000ffff027224 */ /* 0x000fe200078e00ff */
[----:B------:R-:W-:Y:S01]  /*1c80*/  VIADDMNMX R88, R3, UR39, R88, PT ;  /* 0x0000002703587c46 */ /* 0x000fe2000b800158 */
[----:B------:R-:W-:Y:S01]  /*1c90*/  IMAD.MOV.U32 R25, RZ, RZ, RZ ;  /* 0x000000ffff197224 */ /* 0x000fe200078e00ff */
[----:B------:R-:W-:Y:S01]  /*1ca0*/  CS2R R28, SRZ ;  /* 0x00000000001c7805 */ /* 0x000fe2000001ff00 */
[----:B------:R-:W-:Y:S01]  /*1cb0*/  IMAD.MOV.U32 R6, RZ, RZ, RZ ;  /* 0x000000ffff067224 */ /* 0x000fe200078e00ff */
[----:B------:R-:W-:Y:S01]  /*1cc0*/  ISETP.GT.AND P1, PT, R88, UR39, PT ;  /* 0x0000002758007c0c */ /* 0x000fe2000bf24270 */
        /* <DEDUP_REMOVED lines=17> */
[----:B------:R-:W-:Y:S01]  /*1de0*/  CS2R R126, SRZ ;  /* 0x00000000007e7805 */ /* 0x000fe2000001ff00 */
[----:B------:R-:W-:Y:S01]  /*1df0*/  IMAD.MOV.U32 R113, RZ, RZ, RZ ;  /* 0x000000ffff717224 */ /* 0x000fe200078e00ff */
[----:B------:R-:W-:Y:S01]  /*1e00*/  CS2R R122, SRZ ;  /* 0x00000000007a7805 */ /* 0x000fe2000001ff00 */
[----:B------:R-:W-:Y:S01]  /*1e10*/  IMAD.MOV.U32 R50, RZ, RZ, RZ ;  /* 0x000000ffff327224 */ /* 0x000fe200078e00ff */
        /* <DEDUP_REMOVED lines=8> */
[----:B------:R-:W-:Y:S01]  /*1ea0*/  IMAD.MOV.U32 R52, RZ, RZ, RZ ;  /* 0x000000ffff347224 */ /* 0x000fe200078e00ff */
[----:B------:R-:W-:-:S02]  /*1eb0*/  CS2R R148, SRZ ;  /* 0x0000000000947805 */ /* 0x000fc4000001ff00 */
[----:B------:R-:W-:Y:S02]  /*1ec0*/  CS2R R150, SRZ ;  /* 0x0000000000967805 */ /* 0x000fe4000001ff00 */
[----:B------:R-:W-:Y:S01]  /*1ed0*/  CS2R R146, SRZ ;  /* 0x0000000000927805 */ /* 0x000fe2000001ff00 */
[----:B------:R-:W-:Y:S01]  /*1ee0*/  IMAD.MOV.U32 R54, RZ, RZ, RZ ;  /* 0x000000ffff367224 */ /* 0x000fe200078e00ff */
        /* <DEDUP_REMOVED lines=32> */
.L_x_1069:
[----:B------:R-:W-:Y:S01]  /*20f0*/  ULDC.64 UR6, c[0x0][0x990] ;  /* 0x0002640000067ab9 */ /* 0x000fe20000000a00 */
[----:B------:R-:W-:Y:S01]  /*2100*/  ULDC.64 UR4, c[0x0][0x998] ;  /* 0x0002660000047ab9 */ /* 0x000fe20000000a00 */
[----:B------:R-:W-:Y:S01]  /*2110*/  UISETP.NE.U32.AND UP0, UPT, UR6, URZ, UPT ;  /* 0x0000003f0600728c */ /* 0x000fe2000bf05070 */
[----:B------:R-:W-:Y:S01]  /*2120*/  IMAD.MOV.U32 R7, RZ, RZ, 0x3f800000 ;  /* 0x3f800000ff077424 */ /* 0x000fe200078e00ff */
[----:B------:R-:W-:Y:S01]  /*2130*/  UISETP.NE.U32.AND UP1, UPT, UR4, URZ, UPT ;  /* 0x0000003f0400728c */ /* 0x000fe2000bf25070 */
[----:B------:R-:W-:Y:S01]  /*2140*/  IMAD.MOV.U32 R0, RZ, RZ, 0x3f800000 ;  /* 0x3f800000ff007424 */ /* 0x000fe200078e00ff */
[----:B------:R-:W-:Y:S02]  /*2150*/  UISETP.NE.AND.EX UP0, UPT, UR7, URZ, UPT, UP0 ;  /* 0x0000003f0700728c */ /* 0x000fe4000bf05300 */
[----:B------:R-:W-:-:S04]  /*2160*/  UISETP.NE.AND.EX UP1, UPT, UR5, URZ, UPT, UP1 ;  /* 0x0000003f0500728c */ /* 0x000fc8000bf25310 */
[----:B------:R-:W-:Y:S02]  /*2170*/  PLOP3.LUT P0, PT, PT, PT, UP0, 0x80, 0x0 ;  /* 0x000000000000781c */ /* 0x000fe40003f0f008 */
[----:B------:R-:W-:-:S03]  /*2180*/  PLOP3.LUT P1, PT, PT, PT, UP1, 0x80, 0x0 ;  /* 0x000000000000781c */ /* 0x000fc60003f2f018 */
[----:B------:R-:W-:Y:S02]  /*2190*/  @UP0 USHF.R.S32.HI UR10, URZ, 0x1f, UR50 ;  /* 0x0000001f3f0a0899 */ /* 0x000fe40008011432 */
[----:B------:R-:W-:Y:S01]  /*21a0*/  @UP1 USHF.R.S32.HI UR11, URZ, 0x1f, UR50 ;  /* 0x0000001f3f0b1899 */ /* 0x000fe20008011432 */
[----:B------:R-:W-:Y:S01]  /*21b0*/  @UP0 ULDC.64 UR14, c[0x0][0x9a8] ;  /* 0x00026a00000e0ab9 */ /* 0x000fe20000000a00 */
[----:B------:R-:W-:Y:S01]  /*21c0*/  @UP1 ULDC.64 UR8, c[0x0][0x9b8] ;  /* 0x00026e0000081ab9 */ /* 0x000fe20000000a00 */
[----:B------:R-:W-:Y:S02]  /*21d0*/  @UP0 UIMAD UR10, UR10, UR14, URZ ;  /* 0x0000000e0a0a02a4 */ /* 0x000fe4000f8e023f */
[----:B------:R-:W-:Y:S02]  /*21e0*/  @UP1 UIMAD UR11, UR11, UR8, URZ ;  /* 0x000000080b0b12a4 */ /* 0x000fe4000f8e023f */
[----:B------:R-:W-:Y:S02]  /*21f0*/  @UP0 UIMAD.WIDE.U32 UR12, UR50, UR14, URZ ;  /* 0x0000000e320c02a5 */ /* 0x000fe4000f8e003f */
[----:B------:R-:W-:-:S02]  /*2200*/  @UP0 UIMAD UR10, UR50, UR15, UR10 ;  /* 0x0000000f320a02a4 */ /* 0x000fc4000f8e020a */
[----:B------:R-:W-:Y:S02]  /*2210*/  @UP1 UIMAD UR9, UR50, UR9, UR11 ;  /* 0x00000009320912a4 */ /* 0x000fe4000f8e020b */
[----:B------:R-:W-:Y:S02]  /*2220*/  @UP1 UIMAD.WIDE.U32 UR14, UR50, UR8, URZ ;  /* 0x00000008320e12a5 */ /* 0x000fe4000f8e003f */
[----:B------:R-:W-:Y:S02]  /*2230*/  @UP0 UIADD3 UR13, UR13, UR10, URZ ;  /* 0x0000000a0d0d0290 */ /* 0x000fe4000fffe03f */
[----:B------:R-:W-:Y:S01]  /*2240*/  @UP1 UIADD3 UR15, UR15, UR9, URZ ;  /* 0x000000090f0f1290 */ /* 0x000fe2000fffe03f */
[----:B------:R-:W-:Y:S02]  /*2250*/  @UP1 ULDC.64 UR10, c[0x0][0x9c0] ;  /* 0x00027000000a1ab9 */ /* 0x000fe40000000a00 */
[----:B------:R-:W-:Y:S01]  /*2260*/  @UP0 ULDC.64 UR8, c[0x0][0x9b0] ;  /* 0x00026c0000080ab9 */ /* 0x000fe20000000a00 */
[----:B------:R-:W-:-:S02]  /*2270*/  @UP1 UIMAD.WIDE.U32 UR14, UR43, UR10, UR14 ;  /* 0x0000000a2b0e12a5 */ /* 0x000fc4000f8e000e */
[----:B------:R-:W-:Y:S02]  /*2280*/  @UP0 UIMAD.WIDE.U32 UR12, UR43, UR8, UR12 ;  /* 0x000000082b0c02a5 */ /* 0x000fe4000f8e000c */
[----:B------:R-:W-:Y:S02]  /*2290*/  @UP1 UIMAD UR11, UR43, UR11, UR15 ;  /* 0x0000000b2b0b12a4 */ /* 0x000fe4000f8e020f */
[----:B------:R-:W-:Y:S02]  /*22a0*/  @UP0 UIMAD UR9, UR43, UR9, UR13 ;  /* 0x000000092b0902a4 */ /* 0x000fe4000f8e020d */
[----:B------:R-:W-:Y:S02]  /*22b0*/  @UP0 ULEA UR6, UP2, UR12, UR6, 0x2 ;  /* 0x000000060c060291 */ /* 0x000fe4000f84103f */
[----:B------:R-:W-:Y:S02]  /*22c0*/  @UP1 ULEA UR4, UP3, UR14, UR4, 0x2 ;  /* 0x000000040e041291 */ /* 0x000fe4000f86103f */
[----:B------:R-:W-:-:S02]  /*22d0*/  @UP0 ULEA.HI.X UR7, UR12, UR7, UR9, 0x2, UP2 ;  /* 0x000000070c070291 */ /* 0x000fc400090f1409 */
[----:B------:R-:W-:Y:S01]  /*22e0*/  @UP1 ULEA.HI.X UR5, UR14, UR5, UR11, 0x2, UP3 ;  /* 0x000000050e051291 */ /* 0x000fe200098f140b */
[----:B------:R-:W-:Y:S02]  /*22f0*/  IMAD.U32 R2, RZ, RZ, UR6 ;  /* 0x00000006ff027e24 */ /* 0x000fe4000f8e00ff */
[----:B------:R-:W-:Y:S02]  /*2300*/  IMAD.U32 R4, RZ, RZ, UR4 ;  /* 0x00000004ff047e24 */ /* 0x000fe4000f8e00ff */
[----:B------:R-:W-:Y:S02]  /*2310*/  IMAD.U32 R3, RZ, RZ, UR7 ;  /* 0x00000007ff037e24 */ /* 0x000fe4000f8e00ff */
[----:B------:R-:W-:-:S03]  /*2320*/  IMAD.U32 R5, RZ, RZ, UR5 ;  /* 0x00000005ff057e24 */ /* 0x000fc6000f8e00ff */
[----:B------:R-:W2:Y:S04]  /*2330*/  @P0 LDG.E R7, desc[UR52][R2.64] ;  /* 0x0000003402070981 */ /* 0x000ea8000c1e1900 */
[----:B------:R-:W2:Y:S01]  /*2340*/  @P1 LDG.E R0, desc[UR52][R4.64] ;  /* 0x0000003404001981 */ /* 0x000ea2000c1e1900 */
[----:B------:R-:W-:Y:S01]  /*2350*/  ULEA.HI UR4, UR48, UR48, URZ, 0x1 ;  /* 0x0000003030047291 */ /* 0x000fe2000f8f083f */
[----:B------:R-:W-:-:S03]  /*2360*/  IMAD.U32 R8, RZ, RZ, UR49 ;  /* 0x00000031ff087e24 */ /* 0x000fc6000f8e00ff */
[----:B------:R-:W-:Y:S02]  /*2370*/  ULOP3.LUT UR4, UR4, 0xfffffffe, URZ, 0xc0, !UPT ;  /* 0xfffffffe04047892 */ /* 0x000fe4000f8ec03f */
[----:B------:R-:W-:Y:S02]  /*2380*/  ISETP.NE.AND P0, PT, R8, 0x3, PT ;  /* 0x000000030800780c */ /* 0x000fe40003f05270 */
[----:B------:R-:W-:-:S06]  /*2390*/  UIADD3 UR4, UR48, -UR4, URZ ;  /* 0x8000000430047290 */ /* 0x000fcc000fffe03f */
[----:B------:R-:W-:Y:S01]  /*23a0*/  IMAD.U32 R6, RZ, RZ, UR4 ;  /* 0x00000004ff067e24 */ /* 0x000fe2000f8e00ff */
[----:B------:R-:W-:-:S04]  /*23b0*/  ULDC UR4, c[0x0][0x9d8] ;  /* 0x0002760000047ab9 */ /* 0x000fc80000000800 */
[----:B------:R-:W-:-:S04]  /*23c0*/  SHF.L.U32 R6, R6, 0x1f, RZ ;  /* 0x0000001f06067819 */ /* 0x000fc800000006ff */
[----:B------:R-:W0:Y:S01]  /*23d0*/  SYNCS.PHASECHK.TRANS64.TRYWAIT P1, [UR36+0x22800], R6 ;  /* 0x02280006ff0075a7 */ /* 0x000e220008020164 */
[----:B--2---:R-:W-:-:S04]  /*23e0*/  FMUL.FTZ R0, R7, R0 ;  /* 0x0000000007007220 */ /* 0x004fc80000410000 */
[----:B------:R-:W-:Y:S01]  /*23f0*/  FMUL.FTZ R0, R0, UR4 ;  /* 0x0000000400007c20 */ /* 0x000fe20008410000 */
[----:B0-----:R-:W-:Y:S06]  /*2400*/  @!P1 BRA `(.L_x_1070) ;  /* 0x0000017c00dc9947 */ /* 0x001fec0003800000 */
.L_x_1270:
[----:B------:R-:W-:Y:S05]  /*2410*/  @!P0 BRA `(.L_x_1071) ;  /* 0x0000000000048947 */ /* 0x000fea0003800000 */
[----:B------:R-:W-:Y:S01]  /*2420*/  BPT.TRAP 0x1 ;  /* 0x000000040000795c */ /* 0x000fe20000300000 */
.L_x_1071:
[----:B------:R-:W-:Y:S02]  /*2430*/  IMAD.U32 R20, RZ, RZ, UR54 ;  /* 0x00000036ff147e24 */ /* 0x000fe4000f8e00ff */
[----:B0-----:R-:W-:-:S03]  /*2440*/  IMAD.U32 R3, RZ, RZ, UR51 ;  /* 0x00000033ff037e24 */ /* 0x001fc6000f8e00ff */
[----:B------:R-:W-:Y:S02]  /*2450*/  LEA R20, R20, UR36, 0x3 ;  /* 0x0000002414147c11 */ /* 0x000fe4000f8e18ff */
[----:B------:R-:W-:-:S04]  /*2460*/  SHF.L.U32 R3, R3, 0x1f, RZ ;  /* 0x0000001f03037819 */ /* 0x000fc800000006ff */
[----:B------:R0:W1:Y:S01]  /*2470*/  SYNCS.PHASECHK.TRANS64.TRYWAIT P2, [R20+URZ+0x22830], R3 ;  /* 0x02283003140075a7 */ /* 0x000062000804017f */
[----:B------:R-:W-:Y:S05]  /*2480*/  @!P0 BRA `(.L_x_1072) ;  /* 0x0000000000048947 */ /* 0x000fea0003800000 */
[----:B------:R-:W-:Y:S01]  /*2490*/  BPT.TRAP 0x1 ;  /* 0x000000040000795c */ /* 0x000fe20000300000 */
.L_x_1072:
[----:B------:R-:W2:Y:S02]  /*24a0*/  S2R R2, SR_TID.X ;  /* 0x0000000000027919 */ /* 0x000ea40000002100 */
[----:B--2---:R-:W-:Y:S01]  /*24b0*/  LOP3.LUT P1, RZ, R2, 0x7f, RZ, 0xc0, !PT ;  /* 0x0000007f02ff7812 */ /* 0x004fe2000782c0ff */
[----:B-1----:R-:W-:-:S12]  /*24c0*/  @P2 BRA `(.L_x_1073) ;  /* 0x0000000000082947 */ /* 0x002fd80003800000 */
[----:B------:R-:W1:Y:S02]  /*24d0*/  SYNCS.PHASECHK.TRANS64.TRYWAIT P2, [R20+URZ+0x22830], R3 ;  /* 0x02283003140075a7 */ /* 0x000e64000804017f */
[----:B-1----:R-:W-:Y:S05]  /*24e0*/  @!P2 BRA `(.L_x_1074) ;  /* 0x0000017c00bca947 */ /* 0x002fea0003800000 */
.L_x_1073:
[----:B------:R-:W-:Y:S05]  /*24f0*/  WARPSYNC.ALL ;  /* 0x0000000000007948 */ /* 0x000fea0003800000 */
[----:B------:R-:W-:Y:S01]  /*2500*/  UIADD3 UR4, UR36, 0x16400, URZ ;  /* 0x0001640024047890 */ /* 0x000fe2000fffe03f */
[----:B------:R-:W-:Y:S01]  /*2510*/  WARPGROUP.ARRIVE ;  /* 0x00000000000079c5 */ /* 0x000fe20000000000 */
[----:B------:R-:W-:Y:S01]  /*2520*/  ULOP3.LUT UR24, UR56, 0x10000, URZ, 0xfc, !UPT ;  /* 0x0001000038187892 */ /* 0x000fe2000f8efc3f */
[----:B------:R-:W-:Y:S01]  /*2530*/  VIADD R21, R17, UR42 ;  /* 0x0000002a11157c36 */ /* 0x000fe20008000000 */
[----:B------:R-:W-:Y:S01]  /*2540*/  USHF.R.U32.HI UR4, URZ, 0x4, UR4 ;  /* 0x000000043f047899 */ /* 0x000fe20008011604 */
[----:B01----:R-:W-:Y:S01]  /*2550*/  @!P1 VIADD R20, R20, 0x22840 ;  /* 0x0002284014149836 */ /* 0x003fe20000000000 */
[----:B------:R-:W-:Y:S01]  /*2560*/  UMOV UR25, 0x80000020 ;  /* 0x8000002000197882 */ /* 0x000fe20000000000 */
[----:B------:R-:W-:Y:S01]  /*2570*/  UMOV UR27, 0x80000020 ;  /* 0x80000020001b7882 */ /* 0x000fe20000000000 */
[----:B------:R-:W-:Y:S01]  /*2580*/  ULOP3.LUT UR4, UR4, 0x3fff, URZ, 0xc0, !UPT ;  /* 0x00003fff04047892 */ /* 0x000fe2000f8ec03f */
[----:B------:R-:W-:Y:S01]  /*2590*/  UMOV UR5, 0x80000020 ;  /* 0x8000002000057882 */ /* 0x000fe20000000000 */
[----:B------:R-:W-:-:S02]  /*25a0*/  UMOV UR7, 0x80000020 ;  /* 0x8000002000077882 */ /* 0x000fc40000000000 */
[----:B------:R-:W-:Y:S01]  /*25b0*/  ULOP3.LUT UR28, UR4, 0x10000, URZ, 0xfc, !UPT ;  /* 0x00010000041c7892 */ /* 0x000fe2000f8efc3f */
[----:B------:R-:W-:Y:S01]  /*25c0*/  @!P1 PRMT R20, RZ, 0x654, R20 ;  /* 0x00000654ff149816 */ /* 0x000fe20000000014 */
[----:B------:R-:W-:Y:S02]  /*25d0*/  UIADD3 UR4, UR24, 0x2, URZ ;  /* 0x0000000218047890 */ /* 0x000fe4000fffe03f */
[----:B------:R-:W-:Y:S02]  /*25e0*/  UIMAD UR26, UR54, 0x600, UR28 ;  /* 0x00000600361a78a4 */ /* 0x000fe4000f8e021c */
[----:B------:R-:W-:Y:S02]  /*25f0*/  UIADD3 UR8, UR24, 0x200, URZ ;  /* 0x0000020018087890 */ /* 0x000fe4000fffe03f */
[----:B------:R-:W-:Y:S02]  /*2600*/  UIADD3 UR6, UR26, 0x2, URZ ;  /* 0x000000021a067890 */ /* 0x000fe4000fffe03f */
[----:B------:R-:W-:Y:S01]  /*2610*/  UIADD3 UR10, UR26, 0x200, URZ ;  /* 0x000002001a0a7890 */ /* 0x000fe2000fffe03f */
[----:B------:R-:W-:-:S02]  /*2620*/  UMOV UR9, 0x80000020 ;  /* 0x8000002000097882 */ /* 0x000fc40000000000 */
[----:B------:R-:W-:Y:S01]  /*2630*/  QGMMA.64x128x32.F32.E4M3.E4M3 R24, gdesc[UR24], RZ, !UPT, gsb0 ;  /* 0x01e00000181879f3 */ /* 0x000fe2000c0008ff */
[----:B------:R-:W-:Y:S01]  /*2640*/  UMOV UR11, 0x80000020 ;  /* 0x80000020000b7882 */ /* 0x000fe20000000000 */
[----:B------:R-:W-:Y:S02]  /*2650*/  UIADD3 UR12, UR24, 0x202, URZ ;  /* 0x00000202180c7890 */ /* 0x000fe4000fffe03f */
[----:B------:R-:W-:Y:S01]  /*2660*/  UIADD3 UR14, UR26, 0x202, URZ ;  /* 0x000002021a0e7890 */ /* 0x000fe2000fffe03f */
[----:B------:R-:W-:Y:S01]  /*2670*/  UMOV UR13, 0x80000020 ;  /* 0x80000020000d7882 */ /* 0x000fe20000000000 */
[----:B------:R-:W-:Y:S01]  /*2680*/  UMOV UR15, 0x80000020 ;  /* 0x80000020000f7882 */ /* 0x000fe20000000000 */
[----:B------:R-:W-:Y:S02]  /*2690*/  UIADD3 UR16, UR24, 0x400, URZ ;  /* 0x0000040018107890 */ /* 0x000fe4000fffe03f */
[----:B------:R-:W-:Y:S01]  /*26a0*/  UIADD3 UR18, UR26, 0x400, URZ ;  /* 0x000004001a127890 */ /* 0x000fe2000fffe03f */
[----:B------:R-:W-:Y:S01]  /*26b0*/  UMOV UR17, 0x80000020 ;  /* 0x8000002000117882 */ /* 0x000fe20000000000 */
[----:B------:R-:W-:Y:S01]  /*26c0*/  UMOV UR19, 0x80000020 ;  /* 0x8000002000137882 */ /* 0x000fe20000000000 */
[----:B------:R-:W-:-:S02]  /*26d0*/  UIADD3 UR20, UR24, 0x402, URZ ;  /* 0x0000040218147890 */ /* 0x000fc4000fffe03f */
[----:B------:R-:W-:Y:S01]  /*26e0*/  UIADD3 UR22, UR26, 0x402, URZ ;  /* 0x000004021a167890 */ /* 0x000fe2000fffe03f */
[----:B------:R-:W-:Y:S01]  /*26f0*/  UMOV UR21, 0x80000020 ;  /* 0x8000002000157882 */ /* 0x000fe20000000000 */
[----:B------:R-:W-:Y:S01]  /*2700*/  UMOV UR23, 0x80000020 ;  /* 0x8000002000177882 */ /* 0x000fe20000000000 */
[----:B------:R-:W-:Y:S02]  /*2710*/  ULDC UR29, c[0x0][0x9dc] ;  /* 0x00027700001d7ab9 */ /* 0x000fe40000000800 */
[----:B------:R-:W-:Y:S01]  /*2720*/  ULOP3.LUT UR29, URZ, UR29, URZ, 0x33, !UPT ;  /* 0x0000001d3f1d7292 */ /* 0x000fe2000f8e333f */
[----:B------:R-:W-:Y:S02]  /*2730*/  WARPGROUP.DEPBAR.LE gsb0, 0x0 ;  /* 0x00008000000079c5 */ /* 0x000fe40000010000 */
[----:B------:R-:W-:-:S06]  /*2740*/  WARPGROUP.ARRIVE ;  /* 0x00000000000079c5 */ /* 0x000fcc0000000000 */
[----:B------:R-:W-:Y:S01]  /*2750*/  QGMMA.64x128x32.F32.E4M3.E4M3 R24, gdesc[UR4], R24, gsb0 ;  /* 0x01e00000041879f3 */ /* 0x000fe20008000818 */
[----:B------:R-:W-:Y:S02]  /*2760*/  ULDC UR6, c[0x0][0x448] ;  /* 0x0001120000067ab9 */ /* 0x000fe40000000800 */
[----:B------:R-:W-:-:S06]  /*2770*/  UISETP.NE.AND UP0, UPT, UR6, 0x1, UPT ;  /* 0x000000010600788c */ /* 0x000fcc000bf05270 */
[----:B------:R-:W-:Y:S02]  /*2780*/  PLOP3.LUT P2, PT, PT, PT, UP0, 0x80, 0x0 ;  /* 0x000000000000781c */ /* 0x000fe40003f4f008 */
[----:B------:R-:W-:-:S03]  /*2790*/  PLOP3.LUT P3, PT, PT, PT, UP0, 0x80, 0x0 ;  /* 0x000000000000781c */ /* 0x000fc60003f6f008 */
[----:B------:R-:W-:Y:S01]  /*27a0*/  @UP0 ULDC UR6, c[0x0][0x44c] ;  /* 0x0001130000060ab9 */ /* 0x000fe20000000800 */
        /* <DEDUP_REMOVED lines=15> */
[----:B------:R-:W-:Y:S01]  /*28a0*/  @P2 IMAD.HI.U32 R35, R21, UR6, RZ ;  /* 0x0000000615232c27 */ /* 0x000fe2000f8e00ff */
[----:B------:R-:W-:Y:S01]  /*28b0*/  @UP0 ULDC UR6, c[0x0][0x450] ;  /* 0x0001140000060ab9 */ /* 0x000fe20000000800 */
[----:B------:R0:W1:Y:S02]  /*28c0*/  MUFU.TANH R89, R57 ;  /* 0x0000003900597308 */ /* 0x0000640000002400 */
        /* <DEDUP_REMOVED lines=8> */
[C---:B0-----:R-:W-:Y:S01]  /*2950*/  FMUL.FTZ R57, R0.reuse, R75 ;  /* 0x0000004b00397220 */ /* 0x041fe20000410000 */
[----:B------:R-:W-:Y:S01]  /*2960*/  IMAD.MOV.U32 R75, RZ, RZ, R21 ;  /* 0x000000ffff4b7224 */ /* 0x000fe200078e0015 */
[----:B------:R-:W-:Y:S01]  /*2970*/  @P3 SHF.R.U32.HI R75, RZ, UR6, R35 ;  /* 0x00000006ff4b3c19 */ /* 0x000fe20008011623 */
[C---:B------:R-:W-:Y:S01]  /*2980*/  FMUL.FTZ R56, R0.reuse, R56 ;  /* 0x0000003800387220 */ /* 0x040fe20000410000 */
[----:B------:R-:W-:Y:S01]  /*2990*/  IMAD.MOV.U32 R35, RZ, RZ, -0x80 ;  /* 0xffffff80ff237424 */ /* 0x000fe200078e00ff */
[----:B------:R-:W-:Y:S01]  /*29a0*/  ULDC.64 UR6, c[0x0][0x9e0] ;  /* 0x0002780000067ab9 */ /* 0x000fe20000000a00 */
[C---:B------:R-:W-:Y:S01]  /*29b0*/  FMUL.FTZ R2, R0.reuse, R26 ;  /* 0x0000001a00027220 */ /* 0x040fe20000410000 */
[----:B------:R-:W0:Y:S01]  /*29c0*/  SHFL.IDX PT, R59, R75, RZ, 0x1c1f ;  /* 0x001c1fff4b3b7589 */ /* 0x000e2200000e0000 */
[C---:B------:R-:W-:Y:S01]  /*29d0*/  FMUL.FTZ R4, R0.reuse, R27 ;  /* 0x0000001b00047220 */ /* 0x040fe20000410000 */
[C---:B------:R-:W-:Y:S01]  /*29e0*/  FMUL.FTZ R28, R0.reuse, R33 ;  /* 0x00000021001c7220 */ /* 0x040fe20000410000 */
[C---:B------:R-:W-:Y:S01]  /*29f0*/  FMUL.FTZ R26, R0.reuse, R29 ;  /* 0x0000001d001a7220 */ /* 0x040fe20000410000 */
[C---:B------:R-:W-:Y:S01]  /*2a00*/  FMUL.FTZ R6, R0.reuse, R31 ;  /* 0x0000001f00067220 */ /* 0x040fe20000410000 */
[C---:B------:R-:W-:Y:S01]  /*2a10*/  FMUL.FTZ R27, R0.reuse, R32 ;  /* 0x00000020001b7220 */ /* 0x040fe20000410000 */
[C---:B------:R-:W-:Y:S01]  /*2a20*/  FMUL.FTZ R7, R0.reuse, R34 ;  /* 0x0000002200077220 */ /* 0x040fe20000410000 */
[C---:B------:R-:W-:Y:S01]  /*2a30*/  FMUL.FTZ R33, R0.reuse, R44 ;  /* 0x0000002c00217220 */ /* 0x040fe20000410000 */
[----:B------:R-:W-:Y:S01]  /*2a40*/  UISETP.GE.AND UP1, UPT, UR7, 0x1, UPT ;  /* 0x000000010700788c */ /* 0x000fe2000bf26270 */
        /* <DEDUP_REMOVED lines=12> */
[----:B------:R2:W3:Y:S01]  /*2b10*/  MUFU.TANH R36, R49 ;  /* 0x0000003100247308 */ /* 0x0004e20000002400 */
[C---:B------:R-:W-:Y:S01]  /*2b20*/  FMUL.FTZ R40, R0.reuse, R50 ;  /* 0x0000003200287220 */ /* 0x040fe20000410000 */
[C---:B------:R-:W-:Y:S01]  /*2b30*/  FMUL.FTZ R41, R0.reuse, R51 ;  /* 0x0000003300297220 */ /* 0x040fe20000410000 */
[C---:B------:R-:W-:Y:S01]  /*2b40*/  FMUL.FTZ R43, R0.reuse, R54 ;  /* 0x00000036002b7220 */ /* 0x040fe20000410000 */
[----:B------:R-:W-:Y:S01]  /*2b50*/  FMUL.FTZ R45, R0, R58 ;  /* 0x0000003a002d7220 */ /* 0x000fe20000410000 */
[----:B------:R4:W-:Y:S01]  /*2b60*/  @!P1 SYNCS.ARRIVE.TRANS64.RED.A1T0 RZ, [R20+URZ], RZ ;  /* 0x000000ff14ff99a7 */ /* 0x0009e2000810043f */
[----:B------:R-:W-:-:S02]  /*2b70*/  IMAD R79, R88, R35, 0x80 ;  /* 0x00000080584f7424 */ /* 0x000fc400078e0223 */
[C---:B------:R-:W-:Y:S01]  /*2b80*/  FMUL.FTZ R30, R0.reuse, R37 ;  /* 0x00000025001e7220 */ /* 0x040fe20000410000 */
[----:B------:R5:W0:Y:S01]  /*2b90*/  MUFU.TANH R42, R53 ;  /* 0x00000035002a7308 */ /* 0x000a220000002400 */
[C---:B------:R-:W-:Y:S01]  /*2ba0*/  FMUL.FTZ R48, R0.reuse, R48 ;  /* 0x0000003000307220 */ /* 0x040fe20000410000 */
[C---:B------:R-:W-:Y:S01]  /*2bb0*/  FMUL.FTZ R47, R0.reuse, R62 ;  /* 0x0000003e002f7220 */ /* 0x040fe20000410000 */
[C---:B--2---:R-:W-:Y:S01]  /*2bc0*/  FMUL.FTZ R49, R0.reuse, R63 ;  /* 0x0000003f00317220 */ /* 0x044fe20000410000 */
[C---:B------:R-:W-:Y:S01]  /*2bd0*/  FMUL.FTZ R50, R0.reuse, R66 ;  /* 0x0000004200327220 */ /* 0x040fe20000410000 */
[C---:B------:R-:W-:Y:S01]  /*2be0*/  FMUL.FTZ R51, R0.reuse, R67 ;  /* 0x0000004300337220 */ /* 0x040fe20000410000 */
[C---:B------:R-:W-:Y:S01]  /*2bf0*/  FMUL.FTZ R54, R0.reuse, R71 ;  /* 0x0000004700367220 */ /* 0x040fe20000410000 */
[C---:B------:R-:W-:Y:S01]  /*2c00*/  FMUL.FTZ R76, R0.reuse, R76 ;  /* 0x0000004c004c7220 */ /* 0x040fe20000410000 */
[----:B------:R2:W0:Y:S01]  /*2c10*/  MUFU.TANH R55, R56 ;  /* 0x0000003800377308 */ /* 0x0004220000002400 */
[C---:B-----5:R-:W-:Y:S01]  /*2c20*/  FMUL.FTZ R53, R0.reuse, R70 ;  /* 0x0000004600357220 */ /* 0x060fe20000410000 */
[C---:B------:R-:W-:Y:S01]  /*2c30*/  FMUL.FTZ R77, R0.reuse, R77 ;  /* 0x0000004d004d7220 */ /* 0x040fe20000410000 */
[C---:B------:R-:W-:Y:S01]  /*2c40*/  FMUL.FTZ R58, R0.reuse, R78 ;  /* 0x0000004e003a7220 */ /* 0x040fe20000410000 */
[C---:B------:R-:W-:Y:S01]  /*2c50*/  FMUL.FTZ R80, R0.reuse, R80 ;  /* 0x0000005000507220 */ /* 0x040fe20000410000 */
[C---:B------:R-:W-:Y:S01]  /*2c60*/  FMUL.FTZ R81, R0.reuse, R81 ;  /* 0x0000005100517220 */ /* 0x040fe20000410000 */
[C---:B------:R-:W-:Y:S01]  /*2c70*/  FMUL.FTZ R15, R0.reuse, R82 ;  /* 0x00000052000f7220 */ /* 0x040fe20000410000 */
[C---:B------:R-:W-:Y:S01]  /*2c80*/  FMUL.FTZ R14, R0.reuse, R83 ;  /* 0x00000053000e7220 */ /* 0x040fe20000410000 */
[C---:B------:R-:W-:Y:S01]  /*2c90*/  FMUL.FTZ R84, R0.reuse, R84 ;  /* 0x0000005400547220 */ /* 0x040fe20000410000 */
[C---:B--2---:R-:W-:Y:S01]  /*2ca0*/  FMUL.FTZ R56, R0.reuse, R74 ;  /* 0x0000004a00387220 */ /* 0x044fe20000410000 */
[C---:B------:R-:W-:Y:S01]  /*2cb0*/  FMUL.FTZ R85, R0.reuse, R85 ;  /* 0x0000005500557220 */ /* 0x040fe20000410000 */
[C---:B------:R-:W-:Y:S01]  /*2cc0*/  FMUL.FTZ R21, R0.reuse, R86 ;  /* 0x0000005600157220 */ /* 0x040fe20000410000 */
[C---:B----4-:R-:W-:Y:S01]  /*2cd0*/  FMUL.FTZ R20, R0.reuse, R87 ;  /* 0x0000005700147220 */ /* 0x050fe20000410000 */
[----:B------:R2:W4:Y:S01]  /*2ce0*/  MUFU.TANH R37, R52 ;  /* 0x0000003400257308 */ /* 0x0005220000002400 */
        /* <DEDUP_REMOVED lines=8> */
[----:B--2---:R-:W-:Y:S01]  /*2d70*/  IMAD.U32 R52, RZ, RZ, UR47 ;  /* 0x0000002fff347e24 */ /* 0x004fe2000f8e00ff */
[----:B------:R-:W-:Y:S01]  /*2d80*/  PLOP3.LUT P2, PT, PT, PT, UP1, 0x40, 0x0 ;  /* 0x000000000000781c */ /* 0x000fe20003f4e818 */
[----:B------:R-:W2:Y:S01]  /*2d90*/  MUFU.TANH R3, R3 ;  /* 0x0000000300037308 */ /* 0x000ea20000002400 */
[----:B------:R-:W-:-:S02]  /*2da0*/  IADD3 R35, -R16, 0x1, R79 ;  /* 0x0000000110237810 */ /* 0x000fc40007ffe14f */
[----:B------:R-:W-:Y:S02]  /*2db0*/  IADD3 R82, -R16, UR41, R79 ;  /* 0x0000002910527c10 */ /* 0x000fe4000fffe14f */
[----:B------:R-:W-:Y:S02]  /*2dc0*/  IADD3 R35, -R52, UR41, R35 ;  /* 0x0000002934237c10 */ /* 0x000fe4000fffe123 */
[----:B------:R-:W-:Y:S01]  /*2dd0*/  LEA R78, R88, 0xffffff80, 0x7 ;  /* 0xffffff80584e7811 */ /* 0x000fe200078e38ff */
[----:B------:R-:W1:Y:S02]  /*2de0*/  MUFU.TANH R24, R24 ;  /* 0x0000001800187308 */ /* 0x000e640000002400 */
[C---:B------:R-:W-:Y:S02]  /*2df0*/  VIADD R83, R35.reuse, UR6 ;  /* 0x0000000623537c36 */ /* 0x040fe40008000000 */
[----:B------:R-:W-:-:S03]  /*2e00*/  VIADD R86, R35, UR29 ;  /* 0x0000001d23567c36 */ /* 0x000fc60008000000 */
[----:B0-----:R-:W-:Y:S01]  /*2e10*/  VIADDMNMX R52, R59, R83, R82, PT ;  /* 0x000000533b347246 */ /* 0x001fe20003800152 */
[----:B------:R-:W0:Y:S01]  /*2e20*/  MUFU.TANH R2, R2 ;  /* 0x0000000200027308 */ /* 0x000e220000002400 */
[----:B------:R-:W-:-:S07]  /*2e30*/  IMAD.IADD R74, R86, 0x1, R59 ;  /* 0x00000001564a7824 */ /* 0x000fce00078e023b */
        /* <DEDUP_REMOVED lines=29> */
[----:B------:R0:W0:Y:S08]  /*3010*/  MUFU.TANH R91, R61 ;  /* 0x0000003d005b7308 */ /* 0x0000300000002400 */
        /* <DEDUP_REMOVED lines=26> */
[----:B-1234-:R-:W-:Y:S05]  /*31c0*/  @P2 BRA `(.L_x_1075) ;  /* 0x00000000005c2947 */ /* 0x01efea0003800000 */
[----:B0-----:R-:W-:Y:S01]  /*31d0*/  IMAD.U32 R60, RZ, RZ, UR47 ;  /* 0x0000002fff3c7e24 */ /* 0x001fe2000f8e00ff */
[----:B------:R-:W-:Y:S04]  /*31e0*/  BSSY B0, `(.L_x_1076) ;  /* 0x0000011000007945 */ /* 0x000fe80003800000 */
[----:B------:R-:W-:-:S04]  /*31f0*/  IADD3 R35, -R60, UR41, R59 ;  /* 0x000000293c237c10 */ /* 0x000fc8000fffe13b */
[----:B------:R-:W-:-:S13]  /*3200*/  ISETP.GT.AND P2, PT, R35, -0x1, PT ;  /* 0xffffffff2300780c */ /* 0x000fda0003f44270 */
[----:B------:R-:W-:Y:S05]  /*3210*/  @P2 BRA `(.L_x_1077) ;  /* 0x0000000000202947 */ /* 0x000fea0003800000 */
[----:B------:R-:W-:Y:S01]  /*3220*/  UISETP.NE.AND UP2, UPT, UR7, 0x1, UPT ;  /* 0x000000010700788c */ /* 0x000fe2000bf45270 */
[----:B------:R-:W-:-:S05]  /*3230*/  LOP3.LUT R35, RZ, R35, RZ, 0x33, !PT ;  /* 0x00000023ff237212 */ /* 0x000fca00078e33ff */
[----:B------:R-:W-:-:S05]  /*3240*/  PLOP3.LUT P2, PT, PT, PT, UP2, 0x80, 0x0 ;  /* 0x000000000000781c */ /* 0x000fca0003f4f028 */
[----:B------:R-:W-:-:S08]  /*3250*/  @UP2 ULDC.64 UR10, c[0x0][0x9e8] ;  /* 0x00027a00000a2ab9 */ /* 0x000fd00000000a00 */
[----:B------:R-:W-:-:S05]  /*3260*/  @P2 IMAD.HI.U32 R59, R35, UR10, RZ ;  /* 0x0000000a233b2c27 */ /* 0x000fca000f8e00ff */
[----:B------:R-:W-:-:S04]  /*3270*/  @P2 SHF.R.U32.HI R35, RZ, UR11, R59 ;  /* 0x0000000bff232c19 */ /* 0x000fc8000801163b */
[----:B------:R-:W-:Y:S01]  /*3280*/  LOP3.LUT R35, RZ, R35, RZ, 0x33, !PT ;  /* 0x00000023ff237212 */ /* 0x000fe200078e33ff */
[----:B------:R-:W-:Y:S06]  /*3290*/  BRA `(.L_x_1078) ;  /* 0x0000000000147947 */ /* 0x000fec0003800000 */
.L_x_1077:
[----:B------:R-:W-:-:S06]  /*32a0*/  UISETP.NE.AND UP2, UPT, UR7, 0x1, UPT ;  /* 0x000000010700788c */ /* 0x000fcc000bf45270 */
[----:B------:R-:W-:-:S05]  /*32b0*/  PLOP3.LUT P2, PT, PT, PT, UP2, 0x80, 0x0 ;  /* 0x000000000000781c */ /* 0x000fca0003f4f028 */
[----:B------:R-:W-:-:S08]  /*32c0*/  @UP2 ULDC.64 UR10, c[0x0][0x9e8] ;  /* 0x00027a00000a2ab9 */ /* 0x000fd00000000a00 */
[----:B------:R-:W-:-:S05]  /*32d0*/  @P2 IMAD.HI.U32 R59, R35, UR10, RZ ;  /* 0x0000000a233b2c27 */ /* 0x000fca000f8e00ff */
[----:B------:R-:W-:-:S07]  /*32e0*/  @P2 SHF.R.U32.HI R35, RZ, UR11, R59 ;  /* 0x0000000bff232c19 */ /* 0x000fce000801163b */
.L_x_1078:
[----:B------:R-:W-:Y:S05]  /*32f0*/  BSYNC B0 ;  /* 0x0000000000007941 */ /* 0x000fea0003800000 */
.L_x_1076:
[----:B------:R-:W-:-:S04]  /*3300*/  IMAD R35, R35, UR7, -R78 ;  /* 0x0000000723237c24 */ /* 0x000fc8000f8e0a4e */
[----:B------:R-:W-:-:S05]  /*3310*/  IMAD.IADD R35, R35, 0x1, -R16 ;  /* 0x0000000123237824 */ /* 0x000fca00078e0a10 */
[----:B------:R-:W-:Y:S02]  /*3320*/  VIMNMX R74, R74, R35, !PT ;  /* 0x000000234a4a7248 */ /* 0x000fe40007fe0100 */
[----:B------:R-:W-:-:S07]  /*3330*/  VIADDMNMX R52, R35, UR7, R52, PT ;  /* 0x0000000723347c46 */ /* 0x000fce000b800134 */
.L_x_1075:
[C---:B------:R-:W-:Y:S02]  /*3340*/  ISETP.GE.AND P2, PT, R79.reuse, 0x2, PT ;  /* 0x000000024f00780c */ /* 0x040fe40003f46270 */
[C---:B------:R-:W-:Y:S02]  /*3350*/  ISETP.GE.AND P5, PT, R79.reuse, 0xa, PT ;  /* 0x0000000a4f00780c */ /* 0x040fe40003fa6270 */
[----:B------:R-:W-:Y:S02]  /*3360*/  ISETP.GT.AND P3, PT, R74, 0x1, !P2 ;  /* 0x000000014a00780c */ /* 0x000fe40005764270 */
[----:B------:R-:W-:Y:S02]  /*3370*/  ISETP.GE.AND P4, PT, R79, 0x9, PT ;  /* 0x000000094f00780c */ /* 0x000fe40003f86270 */
[----:B------:R-:W-:Y:S02]  /*3380*/  ISETP.LT.OR P3, PT, R52, 0x2, P3 ;  /* 0x000000023400780c */ /* 0x000fe40001f61670 */
[----:B------:R-:W-:-:S02]  /*3390*/  P2R R87, PR, RZ, 0x10 ;  /* 0x00000010ff577803 */ /* 0x000fc40000000000 */
[----:B0-----:R-:W-:Y:S02]  /*33a0*/  FSEL R61, R24, -INF , !P3 ;  /* 0xff800000183d7808 */ /* 0x001fe40005800000 */
[----:B------:R-:W-:Y:S02]  /*33b0*/  ISETP.GT.AND P3, PT, R74, 0x9, !P5 ;  /* 0x000000094a00780c */ /* 0x000fe40006f64270 */
[----:B------:R-:W-:Y:S02]  /*33c0*/  P2R R98, PR, RZ, 0x20 ;  /* 0x00000020ff627803 */ /* 0x000fe40000000000 */
[----:B------:R-:W-:Y:S02]  /*33d0*/  ISETP.LT.OR P3, PT, R52, 0xa, P3 ;  /* 0x0000000a3400780c */ /* 0x000fe40001f61670 */
[----:B------:R-:W-:Y:S02]  /*33e0*/  ISETP.GT.AND P4, PT, R74, 0x8, !P4 ;  /* 0x000000084a00780c */ /* 0x000fe40006784270 */
[----:B------:R-:W-:-:S02]  /*33f0*/  ISETP.GE.AND P5, PT, R79, 0x11, PT ;  /* 0x000000114f00780c */ /* 0x000fc40003fa6270 */
[----:B------:R-:W-:Y:S02]  /*3400*/  FSEL R63, R26, -INF , !P3 ;  /* 0xff8000001a3f7808 */ /* 0x000fe40005800000 */
[----:B------:R-:W-:Y:S02]  /*3410*/  ISETP.LT.OR P4, PT, R52, 0x9, P4 ;  /* 0x000000093400780c */ /* 0x000fe40002781670 */
[----:B------:R-:W-:Y:S02]  /*3420*/  ISETP.GT.AND P3, PT, R74, 0x10, !P5 ;  /* 0x000000104a00780c */ /* 0x000fe40006f64270 */
[----:B------:R-:W-:Y:S02]  /*3430*/  FSEL R60, R25, -INF , !P4 ;  /* 0xff800000193c7808 */ /* 0x000fe40006000000 */
        /* <DEDUP_REMOVED lines=23> */
[----:B------:R-:W-:Y:S01]  /*35b0*/  ISETP.GT.AND P3, PT, R74, 0x21, !P4 ;  /* 0x000000214a00780c */ /* 0x000fe20006764270 */
[----:B------:R-:W0:Y:S01]  /*35c0*/  SHFL.IDX PT, R31, R75, 0x1, 0x1c1f ;  /* 0x003c1f004b1f7f89 */ /* 0x000e2200000e0000 */
        /* <DEDUP_REMOVED lines=92> */
[----:B------:R-:W-:Y:S02]  /*3b90*/  P2R R99, PR, RZ, 0x20 ;  /* 0x00000020ff637803 */ /* 0x000fe40000000000 */
[----:B------:R-:W-:Y:S02]  /*3ba0*/  FSEL R27, R77, -INF , !P3 ;  /* 0xff8000004d1b7808 */ /* 0x000fe40005800000 */
[----:B------:R-:W-:-:S04]  /*3bb0*/  ISETP.GE.AND P3, PT, R79, 0x71, PT ;  /* 0x000000714f00780c */ /* 0x000fc80003f66270 */
[----:B------:R-:W-:-:S04]  /*3bc0*/  ISETP.GT.AND P4, PT, R74, 0x70, !P3 ;  /* 0x000000704a00780c */ /* 0x000fc80005f84270 */
[----:B------:R-:W-:-:S04]  /*3bd0*/  ISETP.LT.OR P4, PT, R52, 0x71, P4 ;  /* 0x000000713400780c */ /* 0x000fc80002781670 */
        /* <DEDUP_REMOVED lines=14> */
[----:B------:R-:W-:-:S04]  /*3cc0*/  ISETP.GE.AND P6, PT, R79, 0x7a, PT ;  /* 0x0000007a4f00780c */ /* 0x000fc80003fc6270 */
[----:B------:R-:W-:Y:S02]  /*3cd0*/  P2R R79, PR, RZ, 0x40 ;  /* 0x00000040ff4f7803 */ /* 0x000fe40000000000 */
[----:B------:R-:W-:Y:S01]  /*3ce0*/  ISETP.GT.AND P6, PT, R74, 0x79, !P6 ;  /* 0x000000794a00780c */ /* 0x000fe200077c4270 */
[----:B0-----:R-:W-:-:S03]  /*3cf0*/  IMAD.IADD R74, R86, 0x1, R31 ;  /* 0x00000001564a7824 */ /* 0x001fc600078e021f */
[----:B------:R-:W-:Y:S02]  /*3d00*/  ISETP.LT.OR P6, PT, R52, 0x7a, P6 ;  /* 0x0000007a3400780c */ /* 0x000fe400037c1670 */
[----:B------:R-:W-:Y:S02]  /*3d10*/  VIADDMNMX R52, R31, R83, R82, PT ;  /* 0x000000531f347246 */ /* 0x000fe40003800152 */
[----:B------:R-:W-:Y:S02]  /*3d20*/  FSEL R3, R85, -INF , !P6 ;  /* 0xff80000055037808 */ /* 0x000fe40007000000 */
[----:B------:R-:W-:-:S13]  /*3d30*/  PLOP3.LUT P6, PT, PT, PT, UP1, 0x40, 0x0 ;  /* 0x000000000000781c */ /* 0x000fda0003fce818 */
[----:B------:R-:W-:Y:S05]  /*3d40*/  @P6 BRA `(.L_x_1079) ;  /* 0x0000000000646947 */ /* 0x000fea0003800000 */
[----:B------:R-:W-:Y:S01]  /*3d50*/  IMAD.U32 R32, RZ, RZ, UR47 ;  /* 0x0000002fff207e24 */ /* 0x000fe2000f8e00ff */
        /* <DEDUP_REMOVED lines=8> */
[----:B------:R-:W-:Y:S01]  /*3de0*/  @P6 IMAD.HI.U32 R32, R31, UR10, RZ ;  /* 0x0000000a1f206c27 */ /* 0x000fe2000f8e00ff */
[----:B------:R-:W-:-:S13]  /*3df0*/  PLOP3.LUT P6, PT, PT, PT, UP2, 0x80, 0x0 ;  /* 0x000000000000781c */ /* 0x000fda0003fcf028 */
[----:B------:R-:W-:-:S04]  /*3e00*/  @P6 SHF.R.U32.HI R31, RZ, UR11, R32 ;  /* 0x0000000bff1f6c19 */ /* 0x000fc80008011620 */
[----:B------:R-:W-:Y:S01]  /*3e10*/  LOP3.LUT R31, RZ, R31, RZ, 0x33, !PT ;  /* 0x0000001fff1f7212 */ /* 0x000fe200078e33ff */
[----:B------:R-:W-:Y:S06]  /*3e20*/  BRA `(.L_x_1082) ;  /* 0x0000000000187947 */ /* 0x000fec0003800000 */
.L_x_1081:
[----:B------:R-:W-:-:S06]  /*3e30*/  UISETP.NE.AND UP2, UPT, UR7, 0x1, UPT ;  /* 0x000000010700788c */ /* 0x000fcc000bf45270 */
[----:B------:R-:W-:-:S05]  /*3e40*/  PLOP3.LUT P6, PT, PT, PT, UP2, 0x80, 0x0 ;  /* 0x000000000000781c */ /* 0x000fca0003fcf028 */
[----:B------:R-:W-:-:S08]  /*3e50*/  @UP2 ULDC.64 UR10, c[0x0][0x9e8] ;  /* 0x00027a00000a2ab9 */ /* 0x000fd00000000a00 */
[----:B------:R-:W-:Y:S01]  /*3e60*/  @P6 IMAD.HI.U32 R32, R31, UR10, RZ ;  /* 0x0000000a1f206c27 */ /* 0x000fe2000f8e00ff */
[----:B------:R-:W-:-:S13]  /*3e70*/  PLOP3.LUT P6, PT, PT, PT, UP2, 0x80, 0x0 ;  /* 0x000000000000781c */ /* 0x000fda0003fcf028 */
[----:B------:R-:W-:-:S07]  /*3e80*/  @P6 SHF.R.U32.HI R31, RZ, UR11, R32 ;  /* 0x0000000bff1f6c19 */ /* 0x000fce0008011620 */
.L_x_1082:
[----:B------:R-:W-:Y:S05]  /*3e90*/  BSYNC B0 ;  /* 0x0000000000007941 */ /* 0x000fea0003800000 */
.L_x_1080:
[----:B------:R-:W-:-:S04]  /*3ea0*/  IMAD R31, R31, UR7, -R78 ;  /* 0x000000071f1f7c24 */ /* 0x000fc8000f8e0a4e */
[----:B------:R-:W-:-:S05]  /*3eb0*/  IMAD.IADD R31, R31, 0x1, -R16 ;  /* 0x000000011f1f7824 */ /* 0x000fca00078e0a10 */
[----:B------:R-:W-:Y:S02]  /*3ec0*/  VIMNMX R74, R74, R31, !PT ;  /* 0x0000001f4a4a7248 */ /* 0x000fe40007fe0100 */
[----:B------:R-:W-:-:S07]  /*3ed0*/  VIADDMNMX R52, R31, UR7, R52, PT ;  /* 0x000000071f347c46 */ /* 0x000fce000b800134 */
.L_x_1079:
[----:B------:R-:W-:Y:S01]  /*3ee0*/  ISETP.GT.AND P2, PT, R74, 0x1, !P2 ;  /* 0x000000014a00780c */ /* 0x000fe20005744270 */
[----:B------:R-:W-:Y:S01]  /*3ef0*/  ULDC UR10, c[0x0][0x988] ;  /* 0x00026200000a7ab9 */ /* 0x000fe20000000800 */
[----:B------:R-:W-:Y:S01]  /*3f00*/  ISETP.NE.AND P6, PT, R99, RZ, PT ;  /* 0x000000ff6300720c */ /* 0x000fe20003fc5270 */
[----:B------:R-:W-:Y:S01]  /*3f10*/  @UP0 ULDC UR14, c[0x0][0x44c] ;  /* 0x00011300000e0ab9 */ /* 0x000fe20000000800 */
[----:B------:R-:W-:Y:S01]  /*3f20*/  ISETP.LT.OR P2, PT, R52, 0x2, P2 ;  /* 0x000000023400780c */ /* 0x000fe20001741670 */
[----:B------:R-:W-:Y:S01]  /*3f30*/  UIMAD.WIDE.U32 UR14, UR42, UR14, URZ ;  /* 0x0000000e2a0e72a5 */ /* 0x000fe2000f8e003f */
[----:B------:R-:W-:Y:S01]  /*3f40*/  ISETP.GT.AND P3, PT, R74, 0x70, !P3 ;  /* 0x000000704a00780c */ /* 0x000fe20005f64270 */
[----:B------:R-:W-:Y:S01]  /*3f50*/  @UP0 ULDC UR18, c[0x0][0x450] ;  /* 0x0001140000120ab9 */ /* 0x000fe20000000800 */
[----:B------:R-:W-:Y:S01]  /*3f60*/  FSEL R4, R4, -INF , !P2 ;  /* 0xff80000004047808 */ /* 0x000fe20005000000 */
[----:B------:R-:W-:Y:S01]  /*3f70*/  UMOV UR11, UR42 ;  /* 0x0000002a000b7c82 */ /* 0x000fe20008000000 */
[----:B------:R-:W-:Y:S01]  /*3f80*/  ISETP.NE.AND P2, PT, R87, RZ, PT ;  /* 0x000000ff5700720c */ /* 0x000fe20003f45270 */
[----:B------:R-:W-:Y:S01]  /*3f90*/  @UP0 USHF.R.U32.HI UR11, URZ, UR18, UR15 ;  /* 0x000000123f0b0299 */ /* 0x000fe2000801160f */
[----:B------:R-:W-:-:S02]  /*3fa0*/  ISETP.GT.AND P4, PT, R74, 0x71, !P4 ;  /* 0x000000714a00780c */ /* 0x000fc40006784270 */
[C---:B------:R-:W-:Y:S01]  /*3fb0*/  ISETP.GT.AND P2, PT, R74.reuse, 0x8, !P2 ;  /* 0x000000084a00780c */ /* 0x040fe20005744270 */
[----:B------:R-:W-:Y:S01]  /*3fc0*/  UIADD3 UR55, UR55, UR11, URZ ;  /* 0x0000000b37377290 */ /* 0x000fe2000fffe03f */
[----:B------:R-:W-:Y:S02]  /*3fd0*/  ISETP.GT.AND P5, PT, R74, 0x78, !P5 ;  /* 0x000000784a00780c */ /* 0x000fe40006fa4270 */
[C---:B------:R-:W-:Y:S01]  /*3fe0*/  ISETP.LT.OR P2, PT, R52.reuse, 0x9, P2 ;  /* 0x000000093400780c */ /* 0x040fe20001741670 */
[----:B------:R-:W-:Y:S01]  /*3ff0*/  UIADD3 UR6, UR55, UR6, URZ ;  /* 0x0000000637067290 */ /* 0x000fe2000fffe03f */
[----:B------:R-:W-:Y:S02]  /*4000*/  ISETP.LT.OR P3, PT, R52, 0x71, P3 ;  /* 0x000000713400780c */ /* 0x000fe40001f61670 */
[----:B------:R-:W-:Y:S02]  /*4010*/  FSEL R31, R5, -INF , !P2 ;  /* 0xff800000051f7808 */ /* 0x000fe40005000000 */
[----:B------:R-:W-:-:S02]  /*4020*/  ISETP.NE.AND P2, PT, R98, RZ, PT ;  /* 0x000000ff6200720c */ /* 0x000fc40003f45270 */
[----:B------:R-:W-:Y:S02]  /*4030*/  FMNMX.FTZ R5, R77, R61, !PT ;  /* 0x0000003d4d057209 */ /* 0x000fe40007810000 */
[----:B------:R-:W-:Y:S02]  /*4040*/  ISETP.GT.AND P2, PT, R74, 0x9, !P2 ;  /* 0x000000094a00780c */ /* 0x000fe40005744270 */
[C---:B------:R-:W-:Y:S02]  /*4050*/  ISETP.LT.OR P4, PT, R52.reuse, 0x72, P4 ;  /* 0x000000723400780c */ /* 0x040fe40002781670 */
[----:B------:R-:W-:Y:S02]  /*4060*/  ISETP.LT.OR P2, PT, R52, 0xa, P2 ;  /* 0x0000000a3400780c */ /* 0x000fe40001741670 */
[----:B------:R-:W-:Y:S02]  /*4070*/  FSEL R15, R15, -INF , !P3 ;  /* 0xff8000000f0f7808 */ /* 0x000fe40005800000 */
[----:B------:R-:W-:-:S02]  /*4080*/  FSEL R32, R6, -INF , !P2 ;  /* 0xff80000006207808 */ /* 0x000fc40005000000 */
[----:B------:R-:W-:Y:S02]  /*4090*/  ISETP.GT.AND P2, PT, R74, 0x10, !P6 ;  /* 0x000000104a00780c */ /* 0x000fe40007744270 */
[----:B------:R-:W-:Y:S02]  /*40a0*/  ISETP.NE.AND P6, PT, R110, RZ, PT ;  /* 0x000000ff6e00720c */ /* 0x000fe40003fc5270 */
        /* <DEDUP_REMOVED lines=70> */
[C---:B------:R-:W-:Y:S02]  /*4510*/  ISETP.LT.OR P2, PT, R52.reuse, 0x39, P2 ;  /* 0x000000393400780c */ /* 0x040fe40001741670 */
[----:B------:R-:W-:Y:S01]  /*4520*/  ISETP.LT.OR P5, PT, R52, 0x79, P5 ;  /* 0x000000793400780c */ /* 0x000fe20002fa1670 */
[----:B------:R-:W0:Y:S01]  /*4530*/  SHFL.BFLY PT, R6, R5, 0x2, 0x1f ;  /* 0x0c401f0005067f89 */ /* 0x000e2200000e0000 */
[----:B------:R-:W-:Y:S02]  /*4540*/  FSEL R43, R43, -INF , !P2 ;  /* 0xff8000002b2b7808 */ /* 0x000fe40005000000 */
[----:B------:R-:W-:Y:S02]  /*4550*/  ISETP.GT.AND P2, PT, R74, 0x39, !P6 ;  /* 0x000000394a00780c */ /* 0x000fe40007744270 */
[----:B------:R-:W-:Y:S02]  /*4560*/  ISETP.NE.AND P6, PT, R97, RZ, PT ;  /* 0x000000ff6100720c */ /* 0x000fe40003fc5270 */
[----:B------:R-:W-:-:S02]  /*4570*/  ISETP.LT.OR P2, PT, R52, 0x3a, P2 ;  /* 0x0000003a3400780c */ /* 0x000fc40001741670 */
[----:B------:R-:W-:Y:S02]  /*4580*/  FSEL R14, R14, -INF , !P4 ;  /* 0xff8000000e0e7808 */ /* 0x000fe40006000000 */
[----:B------:R-:W-:Y:S02]  /*4590*/  FSEL R44, R44, -INF , !P2 ;  /* 0xff8000002c2c7808 */ /* 0x000fe40005000000 */
[----:B------:R-:W-:Y:S02]  /*45a0*/  ISETP.NE.AND P2, PT, R111, RZ, PT ;  /* 0x000000ff6f00720c */ /* 0x000fe40003f45270 */
[----:B------:R-:W-:Y:S02]  /*45b0*/  FSEL R21, R21, -INF , !P5 ;  /* 0xff80000015157808 */ /* 0x000fe40006800000 */
        /* <DEDUP_REMOVED lines=41> */
[----:B0-----:R-:W-:Y:S02]  /*4850*/  FMNMX.FTZ R76, R5, R6, !PT ;  /* 0x00000006054c7209 */ /* 0x001fe40007810000 */
[----:B------:R-:W-:-:S03]  /*4860*/  ISETP.LT.OR P2, PT, R52, 0x69, P2 ;  /* 0x000000693400780c */ /* 0x000fc60001741670 */
[----:B------:R-:W0:Y:S01]  /*4870*/  SHFL.BFLY PT, R75, R76, 0x1, 0x1f ;  /* 0x0c201f004c4b7f89 */ /* 0x000e2200000e0000 */
[----:B------:R-:W-:Y:S02]  /*4880*/  FSEL R58, R58, -INF , !P2 ;  /* 0xff8000003a3a7808 */ /* 0x000fe40005000000 */
[----:B0-----:R-:W-:Y:S01]  /*4890*/  FMNMX.FTZ R6, R76, R75, !PT ;  /* 0x0000004b4c067209 */ /* 0x001fe20007810000 */
[----:B------:R-:W-:-:S03]  /*48a0*/  IMAD.U32 R75, RZ, RZ, UR10 ;  /* 0x0000000aff4b7e24 */ /* 0x000fc6000f8e00ff */
[C---:B------:R-:W-:Y:S01]  /*48b0*/  FSETP.NEU.FTZ.AND P2, PT, R6.reuse, -INF , PT ;  /* 0xff8000000600780b */ /* 0x040fe20003f5d000 */
[----:B------:R-:W-:-:S05]  /*48c0*/  FFMA.FTZ R75, R6, R75, -8 ;  /* 0xc1000000064b7423 */ /* 0x000fca000001004b */
[----:B------:R-:W-:Y:S02]  /*48d0*/  FSEL R78, R75, RZ, P2 ;  /* 0x000000ff4b4e7208 */ /* 0x000fe40001000000 */
[----:B------:R-:W-:Y:S02]  /*48e0*/  ISETP.GT.AND P2, PT, R74, RZ, !P6 ;  /* 0x000000ff4a00720c */ /* 0x000fe40007744270 */
[----:B------:R-:W-:Y:S01]  /*48f0*/  ISETP.NE.AND P6, PT, R79, RZ, PT ;  /* 0x000000ff4f00720c */ /* 0x000fe20003fc5270 */
[----:B------:R-:W-:-:S01]  /*4900*/  FFMA.FTZ R61, R61, UR10, -R78 ;  /* 0x0000000a3d3d7c23 */ /* 0x000fc2000801084e */
[----:B------:R-:W-:Y:S01]  /*4910*/  ISETP.LT.OR P2, PT, R52, 0x1, P2 ;  /* 0x000000013400780c */ /* 0x000fe20001741670 */
[----:B------:R-:W-:-:S01]  /*4920*/  FFMA.FTZ R60, R60, UR10, -R78 ;  /* 0x0000000a3c3c7c23 */ /* 0x000fc2000801084e */
[----:B------:R-:W-:Y:S01]  /*4930*/  ISETP.GT.AND P6, PT, R74, 0x79, !P6 ;  /* 0x000000794a00780c */ /* 0x000fe200077c4270 */
[----:B------:R-:W-:-:S01]  /*4940*/  FFMA.FTZ R63, R63, UR10, -R78 ;  /* 0x0000000a3f3f7c23 */ /* 0x000fc2000801084e */
[----:B------:R-:W-:Y:S01]  /*4950*/  FSEL R75, R2, -INF , !P2 ;  /* 0xff800000024b7808 */ /* 0x000fe20005000000 */
[----:B------:R-:W-:-:S01]  /*4960*/  FFMA.FTZ R2, R77, UR10, -R78 ;  /* 0x0000000a4d027c23 */ /* 0x000fc2000801084e */
[----:B------:R-:W-:Y:S01]  /*4970*/  ISETP.NE.AND P2, PT, R113, RZ, PT ;  /* 0x000000ff7100720c */ /* 0x000fe20003f45270 */
[----:B------:R-:W-:Y:S01]  /*4980*/  MUFU.EX2 R61, R61 ;  /* 0x0000003d003d7308 */ /* 0x000fe20000000800 */
[----:B------:R-:W-:Y:S01]  /*4990*/  FMNMX.FTZ R76, R75, R4, !PT ;  /* 0x000000044b4c7209 */ /* 0x000fe20007810000 */
[--C-:B------:R-:W-:Y:S01]  /*49a0*/  FFMA.FTZ R62, R62, UR10, -R78.reuse ;  /* 0x0000000a3e3e7c23 */ /* 0x100fe2000801084e */
[----:B------:R-:W-:Y:S01]  /*49b0*/  ISETP.GT.AND P2, PT, R74, 0x69, !P2 ;  /* 0x000000694a00780c */ /* 0x000fe20005744270 */
[--C-:B------:R-:W-:Y:S01]  /*49c0*/  FFMA.FTZ R65, R65, UR10, -R78.reuse ;  /* 0x0000000a41417c23 */ /* 0x100fe2000801084e */
[----:B------:R-:W-:Y:S01]  /*49d0*/  FMNMX.FTZ R5, R31, R76, !PT ;  /* 0x0000004c1f057209 */ /* 0x000fe20007810000 */
[--C-:B------:R-:W-:Y:S01]  /*49e0*/  FFMA.FTZ R64, R64, UR10, -R78.reuse ;  /* 0x0000000a40407c23 */ /* 0x100fe2000801084e */
[----:B------:R-:W-:Y:S01]  /*49f0*/  ISETP.LT.OR P2, PT, R52, 0x6a, P2 ;  /* 0x0000006a3400780c */ /* 0x000fe20001741670 */
[----:B------:R-:W0:Y:S01]  /*4a00*/  MUFU.EX2 R2, R2 ;  /* 0x0000000200027308 */ /* 0x000e220000000800 */
[----:B------:R-:W-:Y:S01]  /*4a10*/  FMNMX.FTZ R76, R32, R5, !PT ;  /* 0x00000005204c7209 */ /* 0x000fe20007810000 */
[--C-:B------:R-:W-:Y:S01]  /*4a20*/  FFMA.FTZ R67, R67, UR10, -R78.reuse ;  /* 0x0000000a43437c23 */ /* 0x100fe2000801084e */
[----:B------:R-:W-:Y:S01]  /*4a30*/  FSEL R13, R13, -INF , !P2 ;  /* 0xff8000000d0d7808 */ /* 0x000fe20005000000 */
[--C-:B------:R-:W-:Y:S01]  /*4a40*/  FFMA.FTZ R66, R66, UR10, -R78.reuse ;  /* 0x0000000a42427c23 */ /* 0x100fe2000801084e */
[----:B------:R-:W-:Y:S01]  /*4a50*/  FMNMX.FTZ R5, R7, R76, !PT ;  /* 0x0000004c07057209 */ /* 0x000fe20007810000 */
[--C-:B------:R-:W-:Y:S01]  /*4a60*/  FFMA.FTZ R69, R69, UR10, -R78.reuse ;  /* 0x0000000a45457c23 */ /* 0x100fe2000801084e */
[----:B------:R-:W-:Y:S01]  /*4a70*/  ISETP.LT.OR P6, PT, R52, 0x7a, P6 ;  /* 0x0000007a3400780c */ /* 0x000fe200037c1670 */
[----:B------:R-:W1:Y:S01]  /*4a80*/  MUFU.EX2 R60, R60 ;  /* 0x0000003c003c7308 */ /* 0x000e620000000800 */
[----:B------:R-:W-:Y:S01]  /*4a90*/  FMNMX.FTZ R76, R8, R5, !PT ;  /* 0x00000005084c7209 */ /* 0x000fe20007810000 */
[--C-:B------:R-:W-:Y:S01]  /*4aa0*/  FFMA.FTZ R68, R68, UR10, -R78.reuse ;  /* 0x0000000a44447c23 */ /* 0x100fe2000801084e */
[----:B------:R-:W-:Y:S01]  /*4ab0*/  FSEL R20, R20, -INF , !P6 ;  /* 0xff80000014147808 */ /* 0x000fe20007000000 */
[--C-:B------:R-:W-:Y:S01]  /*4ac0*/  FFMA.FTZ R71, R71, UR10, -R78.reuse ;  /* 0x0000000a47477c23 */ /* 0x100fe2000801084e */
[----:B------:R-:W-:Y:S01]  /*4ad0*/  FMNMX.FTZ R5, R9, R76, !PT ;  /* 0x0000004c09057209 */ /* 0x000fe20007810000 */
[--C-:B------:R-:W-:Y:S01]  /*4ae0*/  FFMA.FTZ R70, R70, UR10, -R78.reuse ;  /* 0x0000000a46467c23 */ /* 0x100fe2000801084e */
[----:B------:R-:W-:-:S01]  /*4af0*/  FFMA.FTZ R73, R73, UR10, -R78 ;  /* 0x0000000a49497c23 */ /* 0x000fc2000801084e */
[----:B------:R-:W2:Y:S01]  /*4b00*/  MUFU.EX2 R63, R63 ;  /* 0x0000003f003f7308 */ /* 0x000ea20000000800 */
[----:B------:R-:W-:Y:S01]  /*4b10*/  FMNMX.FTZ R76, R10, R5, !PT ;  /* 0x000000050a4c7209 */ /* 0x000fe20007810000 */
[----:B0-----:R-:W-:Y:S01]  /*4b20*/  FADD.FTZ R77, R2, R61 ;  /* 0x0000003d024d7221 */ /* 0x001fe20000010000 */
[----:B------:R-:W-:-:S01]  /*4b30*/  FFMA.FTZ R72, R72, UR10, -R78 ;  /* 0x0000000a48487c23 */ /* 0x000fc2000801084e */
[--C-:B------:R-:W-:Y:S01]  /*4b40*/  FFMA.FTZ R59, R59, UR10, -R78.reuse ;  /* 0x0000000a3b3b7c23 */ /* 0x100fe2000801084e */
[----:B------:R-:W-:Y:S01]  /*4b50*/  FMNMX.FTZ R5, R11, R76, !PT ;  /* 0x0000004c0b057209 */ /* 0x000fe20007810000 */
[--C-:B------:R-:W-:Y:S01]  /*4b60*/  FFMA.FTZ R55, R55, UR10, -R78.reuse ;  /* 0x0000000a37377c23 */ /* 0x100fe2000801084e */
[----:B------:R-:W-:-:S01]  /*4b70*/  FFMA.FTZ R48, R48, UR10, -R78 ;  /* 0x0000000a30307c23 */ /* 0x000fc2000801084e */
[----:B------:R-:W0:Y:S01]  /*4b80*/  MUFU.EX2 R62, R62 ;  /* 0x0000003e003e7308 */ /* 0x000e220000000800 */
[----:B------:R-:W-:Y:S01]  /*4b90*/  FMNMX.FTZ R5, R12, R5, !PT ;  /* 0x000000050c057209 */ /* 0x000fe20007810000 */
[--C-:B------:R-:W-:Y:S01]  /*4ba0*/  FFMA.FTZ R42, R42, UR10, -R78.reuse ;  /* 0x0000000a2a2a7c23 */ /* 0x100fe2000801084e */
[----:B------:R-:W-:-:S01]  /*4bb0*/  FFMA.FTZ R37, R37, UR10, -R78 ;  /* 0x0000000a25257c23 */ /* 0x000fc2000801084e */
[--C-:B------:R-:W-:Y:S01]  /*4bc0*/  FFMA.FTZ R36, R36, UR10, -R78.reuse ;  /* 0x0000000a24247c23 */ /* 0x100fe2000801084e */
[----:B------:R-:W-:Y:S01]  /*4bd0*/  FMNMX.FTZ R76, R38, R5, !PT ;  /* 0x00000005264c7209 */ /* 0x000fe20007810000 */
[--C-:B------:R-:W-:Y:S01]  /*4be0*/  FFMA.FTZ R35, R35, UR10, -R78.reuse ;  /* 0x0000000a23237c23 */ /* 0x100fe2000801084e */
[----:B------:R-:W-:-:S01]  /*4bf0*/  FFMA.FTZ R34, R34, UR10, -R78 ;  /* 0x0000000a22227c23 */ /* 0x000fc2000801084e */
[----:B------:R-:W-:Y:S01]  /*4c00*/  MUFU.EX2 R65, R65 ;  /* 0x0000004100417308 */ /* 0x000fe20000000800 */
        /* <DEDUP_REMOVED lines=13> */
[----:B------:R-:W-:-:S02]  /*4ce0*/  FFMA.FTZ R3, R3, UR10, -R78 ;  /* 0x0000000a03037c23 */ /* 0x000fc4000801084e */
[----:B------:R-:W-:Y:S01]  /*4cf0*/  MUFU.EX2 R67, R67 ;  /* 0x0000004300437308 */ /* 0x000fe20000000800 */
[----:B------:R-:W-:-:S04]  /*4d00*/  FMNMX.FTZ R76, R44, R5, !PT ;  /* 0x000000052c4c7209 */ /* 0x000fc80007810000 */
[----:B------:R-:W-:-:S03]  /*4d10*/  FMNMX.FTZ R5, R45, R76, !PT ;  /* 0x0000004c2d057209 */ /* 0x000fc60007810000 */
        /* <DEDUP_REMOVED lines=22> */
[----:B------:R-:W-:-:S05]  /*4e80*/  FMNMX.FTZ R5, R20, R5, !PT ;  /* 0x0000000514057209 */ /* 0x000fca0007810000 */
[----:B------:R-:W3:Y:S02]  /*4e90*/  SHFL.BFLY PT, R52, R5, 0x2, 0x1f ;  /* 0x0c401f0005347f89 */ /* 0x000ee400000e0000 */
[----:B------:R-:W-:Y:S08]  /*4ea0*/  MUFU.EX2 R55, R55 ;  /* 0x0000003700377308 */ /* 0x000ff00000000800 */
[----:B------:R-:W-:Y:S08]  /*4eb0*/  MUFU.EX2 R48, R48 ;  /* 0x0000003000307308 */ /* 0x000ff00000000800 */
[----:B------:R-:W-:Y:S01]  /*4ec0*/  MUFU.EX2 R42, R42 ;  /* 0x0000002a002a7308 */ /* 0x000fe20000000800 */
[----:B---3--:R-:W-:-:S07]  /*4ed0*/  FMNMX.FTZ R52, R5, R52, !PT ;  /* 0x0000003405347209 */ /* 0x008fce0007810000 */
[----:B------:R-:W-:Y:S01]  /*4ee0*/  MUFU.EX2 R37, R37 ;  /* 0x0000002500257308 */ /* 0x000fe20000000800 */
[----:B------:R-:W3:Y:S07]  /*4ef0*/  SHFL.BFLY PT, R5, R52, 0x1, 0x1f ;  /* 0x0c201f0034057f89 */ /* 0x000eee00000e0000 */
[----:B------:R-:W-:Y:S08]  /*4f00*/  MUFU.EX2 R34, R34 ;  /* 0x0000002200227308 */ /* 0x000ff00000000800 */
[----:B------:R-:W-:Y:S08]  /*4f10*/  MUFU.EX2 R33, R33 ;  /* 0x0000002100217308 */ /* 0x000ff00000000800 */
[----:B------:R-:W-:Y:S01]  /*4f20*/  MUFU.EX2 R36, R36 ;  /* 0x0000002400247308 */ /* 0x000fe20000000800 */
[----:B---3--:R-:W-:Y:S01]  /*4f30*/  FMNMX.FTZ R5, R52, R5, !PT ;  /* 0x0000000534057209 */ /* 0x008fe20007810000 */
[----:B------:R-:W-:-:S03]  /*4f40*/  IMAD.U32 R52, RZ, RZ, UR10 ;  /* 0x0000000aff347e24 */ /* 0x000fc6000f8e00ff */
[C---:B------:R-:W-:Y:S01]  /*4f50*/  FSETP.NEU.FTZ.AND P2, PT, R5.reuse, -INF , PT ;  /* 0xff8000000500780b */ /* 0x040fe20003f5d000 */
[----:B------:R-:W-:-:S02]  /*4f60*/  FFMA.FTZ R52, R5, R52, -8 ;  /* 0xc100000005347423 */ /* 0x000fc40000010034 */
[----:B------:R-:W-:Y:S03]  /*4f70*/  MUFU.EX2 R35, R35 ;  /* 0x0000002300237308 */ /* 0x000fe60000000800 */
[----:B------:R-:W-:Y:S02]  /*4f80*/  FSEL R74, R52, RZ, P2 ;  /* 0x000000ff344a7208 */ /* 0x000fe40001000000 */
[----:B------:R-:W-:-:S03]  /*4f90*/  PLOP3.LUT P2, PT, PT, PT, UP1, 0x40, 0x0 ;  /* 0x000000000000781c */ /* 0x000fc60003f4e818 */
        /* <DEDUP_REMOVED lines=16> */
[----:B------:R1:W3:Y:S01]  /*50a0*/  MUFU.EX2 R75, R4 ;  /* 0x00000004004b7308 */ /* 0x0002e20000000800 */
[----:B------:R-:W-:-:S01]  /*50b0*/  FFMA.FTZ R41, R41, UR10, -R74 ;  /* 0x0000000a29297c23 */ /* 0x000fc2000801084a */
[--C-:B------:R-:W-:Y:S01]  /*50c0*/  FFMA.FTZ R43, R43, UR10, -R74.reuse ;  /* 0x0000000a2b2b7c23 */ /* 0x100fe2000801084a */
[----:B------:R-:W-:-:S01]  /*50d0*/  FFMA.FTZ R44, R44, UR10, -R74 ;  /* 0x0000000a2c2c7c23 */ /* 0x000fc2000801084a */
[--C-:B------:R-:W-:Y:S01]  /*50e0*/  FFMA.FTZ R45, R45, UR10, -R74.reuse ;  /* 0x0000000a2d2d7c23 */ /* 0x100fe2000801084a */
[----:B------:R-:W-:-:S01]  /*50f0*/  FFMA.FTZ R46, R46, UR10, -R74 ;  /* 0x0000000a2e2e7c23 */ /* 0x000fc2000801084a */
[--C-:B------:R-:W-:Y:S01]  /*5100*/  FFMA.FTZ R47, R47, UR10, -R74.reuse ;  /* 0x0000000a2f2f7c23 */ /* 0x100fe2000801084a */
[----:B------:R-:W-:-:S01]  /*5110*/  FFMA.FTZ R50, R50, UR10, -R74 ;  /* 0x0000000a32327c23 */ /* 0x000fc2000801084a */
[----:B------:R-:W4:Y:S01]  /*5120*/  MUFU.EX2 R31, R31 ;  /* 0x0000001f001f7308 */ /* 0x000f220000000800 */
[----:B-1----:R-:W-:-:S01]  /*5130*/  FADD.FTZ R4, R60, R77 ;  /* 0x0000004d3c047221 */ /* 0x002fc20000010000 */
[--C-:B------:R-:W-:Y:S01]  /*5140*/  FFMA.FTZ R51, R51, UR10, -R74.reuse ;  /* 0x0000000a33337c23 */ /* 0x100fe2000801084a */
[----:B------:R-:W-:-:S01]  /*5150*/  FFMA.FTZ R53, R53, UR10, -R74 ;  /* 0x0000000a35357c23 */ /* 0x000fc2000801084a */
[----:B------:R-:W-:Y:S01]  /*5160*/  FFMA.FTZ R54, R54, UR10, -R74 ;  /* 0x0000000a36367c23 */ /* 0x000fe2000801084a */
[----:B--2---:R-:W-:-:S01]  /*5170*/  FADD.FTZ R77, R63, R4 ;  /* 0x000000043f4d7221 */ /* 0x004fc20000010000 */
[--C-:B------:R-:W-:Y:S01]  /*5180*/  FFMA.FTZ R56, R56, UR10, -R74.reuse ;  /* 0x0000000a38387c23 */ /* 0x100fe2000801084a */
[----:B------:R-:W-:-:S01]  /*5190*/  FFMA.FTZ R57, R57, UR10, -R74 ;  /* 0x0000000a39397c23 */ /* 0x000fc2000801084a */
[----:B------:R-:W1:Y:S01]  /*51a0*/  MUFU.EX2 R32, R32 ;  /* 0x0000002000207308 */ /* 0x000e620000000800 */
[----:B0-----:R-:W-:-:S01]  /*51b0*/  FADD.FTZ R4, R62, R77 ;  /* 0x0000004d3e047221 */ /* 0x001fc20000010000 */
[----:B---3--:R-:W-:Y:S01]  /*51c0*/  FADD.FTZ R76, R52, R75 ;  /* 0x0000004b344c7221 */ /* 0x008fe20000010000 */
[----:B------:R-:W-:-:S01]  /*51d0*/  FFMA.FTZ R58, R58, UR10, -R74 ;  /* 0x0000000a3a3a7c23 */ /* 0x000fc2000801084a */
[----:B------:R-:W-:Y:S01]  /*51e0*/  FFMA.FTZ R13, R13, UR10, -R74 ;  /* 0x0000000a0d0d7c23 */ /* 0x000fe2000801084a */
[----:B------:R-:W-:-:S01]  /*51f0*/  FADD.FTZ R77, R65, R4 ;  /* 0x00000004414d7221 */ /* 0x000fc20000010000 */
[--C-:B------:R-:W-:Y:S01]  /*5200*/  FFMA.FTZ R15, R15, UR10, -R74.reuse ;  /* 0x0000000a0f0f7c23 */ /* 0x100fe2000801084a */
[----:B------:R-:W-:-:S01]  /*5210*/  FFMA.FTZ R14, R14, UR10, -R74 ;  /* 0x0000000a0e0e7c23 */ /* 0x000fc2000801084a */
[----:B------:R-:W0:Y:S01]  /*5220*/  MUFU.EX2 R7, R7 ;  /* 0x0000000700077308 */ /* 0x000e220000000800 */
[----:B------:R-:W-:-:S01]  /*5230*/  FADD.FTZ R78, R64, R77 ;  /* 0x0000004d404e7221 */ /* 0x000fc20000010000 */
[----:B----4-:R-:W-:Y:S01]  /*5240*/  FADD.FTZ R77, R31, R76 ;  /* 0x0000004c1f4d7221 */ /* 0x010fe20000010000 */
[----:B------:R-:W-:-:S01]  /*5250*/  FFMA.FTZ R21, R21, UR10, -R74 ;  /* 0x0000000a15157c23 */ /* 0x000fc2000801084a */
[----:B------:R-:W-:Y:S01]  /*5260*/  FFMA.FTZ R20, R20, UR10, -R74 ;  /* 0x0000000a14147c23 */ /* 0x000fe2000801084a */
[----:B------:R-:W-:-:S01]  /*5270*/  FADD.FTZ R79, R67, R78 ;  /* 0x0000004e434f7221 */ /* 0x000fc20000010000 */
[----:B------:R-:W-:-:S02]  /*5280*/  F2FP.SATFINITE.E4M3.F32.PACK_AB_MERGE_C R78, R63, R60, RZ ;  /* 0x0000003c3f4e723e */ /* 0x000fc400048070ff */
[----:B------:R-:W2:Y:S01]  /*5290*/  MUFU.EX2 R8, R8 ;  /* 0x0000000800087308 */ /* 0x000ea20000000800 */
[----:B-1----:R-:W-:-:S01]  /*52a0*/  FADD.FTZ R60, R32, R77 ;  /* 0x0000004d203c7221 */ /* 0x002fc20000010000 */
[----:B------:R-:W-:Y:S01]  /*52b0*/  F2FP.SATFINITE.E4M3.F32.PACK_AB_MERGE_C R164, R61, R2, R78 ;  /* 0x000000023da4723e */ /* 0x000fe2000480704e */
[----:B------:R-:W-:-:S01]  /*52c0*/  FADD.FTZ R76, R66, R79 ;  /* 0x0000004f424c7221 */ /* 0x000fc20000010000 */
[----:B------:R-:W-:Y:S02]  /*52d0*/  F2FP.SATFINITE.E4M3.F32.PACK_AB_MERGE_C R32, R32, R31, RZ ;  /* 0x0000001f2020723e */ /* 0x000fe400048070ff */
[----:B------:R-:W-:Y:S01]  /*52e0*/  F2FP.SATFINITE.E4M3.F32.PACK_AB_MERGE_C R64, R67, R64, RZ ;  /* 0x000000404340723e */ /* 0x000fe200048070ff */
[----:B------:R-:W-:Y:S01]  /*52f0*/  FADD.FTZ R63, R69, R76 ;  /* 0x0000004c453f7221 */ /* 0x000fe20000010000 */
[----:B------:R-:W1:Y:S01]  /*5300*/  MUFU.EX2 R9, R9 ;  /* 0x0000000900097308 */ /* 0x000e620000000800 */
[----:B------:R-:W-:Y:S02]  /*5310*/  F2FP.SATFINITE.E4M3.F32.PACK_AB_MERGE_C R165, R75, R52, R32 ;  /* 0x000000344ba5723e */ /* 0x000fe40004807020 */
[----:B------:R-:W-:-:S05]  /*5320*/  F2FP.SATFINITE.E4M3.F32.PACK_AB_MERGE_C R166, R65, R62, R64 ;  /* 0x0000003e41a6723e */ /* 0x000fca0004807040 */
[----:B------:R-:W3:Y:S08]  /*5330*/  MUFU.EX2 R10, R10 ;  /* 0x0000000a000a7308 */ /* 0x000ef00000000800 */
[----:B------:R-:W4:Y:S08]  /*5340*/  MUFU.EX2 R11, R11 ;  /* 0x0000000b000b7308 */ /* 0x000f300000000800 */
[----:B------:R0:W-:Y:S08]  /*5350*/  MUFU.EX2 R4, R49 ;  /* 0x0000003100047308 */ /* 0x0001f00000000800 */
[----:B------:R-:W5:Y:S01]  /*5360*/  MUFU.EX2 R12, R12 ;  /* 0x0000000c000c7308 */ /* 0x000f620000000800 */
[----:B0-----:R-:W-:-:S01]  /*5370*/  FADD.FTZ R49, R7, R60 ;  /* 0x0000003c07317221 */ /* 0x001fc20000010000 */
[----:B------:R-:W-:Y:S01]  /*5380*/  FADD.FTZ R60, R68, R63 ;  /* 0x0000003f443c7221 */ /* 0x000fe20000010000 */
[----:B------:R-:W-:-:S02]  /*5390*/  F2FP.SATFINITE.E4M3.F32.PACK_AB_MERGE_C R68, R71, R68, RZ ;  /* 0x000000444744723e */ /* 0x000fc400048070ff */
[----:B--2---:R-:W-:Y:S01]  /*53a0*/  FADD.FTZ R2, R8, R49 ;  /* 0x0000003108027221 */ /* 0x004fe20000010000 */
[----:B------:R-:W-:-:S01]  /*53b0*/  FADD.FTZ R71, R71, R60 ;  /* 0x0000003c47477221 */ /* 0x000fc20000010000 */
[----:B------:R-:W-:Y:S01]  /*53c0*/  F2FP.SATFINITE.E4M3.F32.PACK_AB_MERGE_C R160, R69, R66, R68 ;  /* 0x0000004245a0723e */ /* 0x000fe20004807044 */
[----:B------:R-:W0:Y:S01]  /*53d0*/  MUFU.EX2 R38, R38 ;  /* 0x0000002600267308 */ /* 0x000e220000000800 */
[----:B-1----:R-:W-:-:S01]  /*53e0*/  FADD.FTZ R49, R9, R2 ;  /* 0x0000000209317221 */ /* 0x002fc20000010000 */
[----:B------:R-:W-:-:S03]  /*53f0*/  FADD.FTZ R60, R70, R71 ;  /* 0x00000047463c7221 */ /* 0x000fc60000010000 */
[----:B---3--:R-:W-:Y:S01]  /*5400*/  FADD.FTZ R2, R10, R49 ;  /* 0x000000310a027221 */ /* 0x008fe20000010000 */
[----:B------:R-:W-:-:S01]  /*5410*/  FADD.FTZ R61, R73, R60 ;  /* 0x0000003c493d7221 */ /* 0x000fc20000010000 */
[----:B------:R-:W-:Y:S01]  /*5420*/  F2FP.SATFINITE.E4M3.F32.PACK_AB_MERGE_C R60, R37, R42, RZ ;  /* 0x0000002a253c723e */ /* 0x000fe200048070ff */
[----:B------:R-:W1:Y:S01]  /*5430*/  MUFU.EX2 R39, R39 ;  /* 0x0000002700277308 */ /* 0x000e620000000800 */
[----:B----4-:R-:W-:-:S01]  /*5440*/  FADD.FTZ R49, R11, R2 ;  /* 0x000000020b317221 */ /* 0x010fc20000010000 */
[----:B------:R-:W-:Y:S01]  /*5450*/  F2FP.SATFINITE.E4M3.F32.PACK_AB_MERGE_C R2, R59, R72, RZ ;  /* 0x000000483b02723e */ /* 0x000fe200048070ff */
[----:B------:R-:W-:-:S01]  /*5460*/  FADD.FTZ R72, R72, R61 ;  /* 0x0000003d48487221 */ /* 0x000fc20000010000 */
[----:B------:R-:W-:Y:S01]  /*5470*/  F2FP.SATFINITE.E4M3.F32.PACK_AB_MERGE_C R10, R10, R9, RZ ;  /* 0x000000090a0a723e */ /* 0x000fe200048070ff */
[----:B-----5:R-:W-:-:S01]  /*5480*/  FADD.FTZ R49, R12, R49 ;  /* 0x000000310c317221 */ /* 0x020fc20000010000 */
[----:B------:R-:W-:Y:S01]  /*5490*/  F2FP.SATFINITE.E4M3.F32.PACK_AB_MERGE_C R162, R73, R70, R2 ;  /* 0x0000004649a2723e */ /* 0x000fe20004807002 */
[----:B------:R-:W-:-:S01]  /*54a0*/  FADD.FTZ R72, R59, R72 ;  /* 0x000000483b487221 */ /* 0x000fc20000010000 */
[----:B------:R-:W2:Y:S01]  /*54b0*/  MUFU.EX2 R40, R40 ;  /* 0x0000002800287308 */ /* 0x000ea20000000800 */
[----:B0-----:R-:W-:-:S01]  /*54c0*/  FADD.FTZ R2, R38, R49 ;  /* 0x0000003126027221 */ /* 0x001fc20000010000 */
[----:B------:R-:W-:Y:S01]  /*54d0*/  F2FP.SATFINITE.E4M3.F32.PACK_AB_MERGE_C R156, R48, R55, R60 ;  /* 0x00000037309c723e */ /* 0x000fe2000480703c */
[----:B------:R-:W-:-:S01]  /*54e0*/  FADD.FTZ R59, R55, R72 ;  /* 0x00000048373b7221 */ /* 0x000fc20000010000 */
[----:B------:R-:W-:-:S03]  /*54f0*/  F2FP.SATFINITE.E4M3.F32.PACK_AB_MERGE_C R167, R8, R7, R10 ;  /* 0x0000000708a7723e */ /* 0x000fc6000480700a */
[----:B------:R-:W-:Y:S01]  /*5500*/  FADD.FTZ R59, R48, R59 ;  /* 0x0000003b303b7221 */ /* 0x000fe20000010000 */
[----:B------:R-:W0:Y:S01]  /*5510*/  MUFU.EX2 R41, R41 ;  /* 0x0000002900297308 */ /* 0x000e220000000800 */
[----:B-1----:R-:W-:-:S01]  /*5520*/  FADD.FTZ R49, R39, R2 ;  /* 0x0000000227317221 */ /* 0x002fc20000010000 */
[----:B------:R-:W-:Y:S01]  /*5530*/  F2FP.SATFINITE.E4M3.F32.PACK_AB_MERGE_C R48, R33, R34, RZ ;  /* 0x000000222130723e */ /* 0x000fe200048070ff */
[----:B------:R-:W-:-:S01]  /*5540*/  FADD.FTZ R42, R42, R59 ;  /* 0x0000003b2a2a7221 */ /* 0x000fc20000010000 */
[----:B------:R-:W-:Y:S02]  /*5550*/  F2FP.SATFINITE.E4M3.F32.PACK_AB_MERGE_C R38, R39, R38, RZ ;  /* 0x000000262726723e */ /* 0x000fe400048070ff */
[----:B------:R-:W-:Y:S01]  /*5560*/  F2FP.SATFINITE.E4M3.F32.PACK_AB_MERGE_C R158, R35, R36, R48 ;  /* 0x00000024239e723e */ /* 0x000fe20004807030 */
[----:B------:R-:W-:Y:S01]  /*5570*/  FADD.FTZ R37, R37, R42 ;  /* 0x0000002a25257221 */ /* 0x000fe20000010000 */
[----:B------:R-:W1:Y:S01]  /*5580*/  MUFU.EX2 R43, R43 ;  /* 0x0000002b002b7308 */ /* 0x000e620000000800 */
[----:B--2---:R-:W-:-:S01]  /*5590*/  FADD.FTZ R2, R40, R49 ;  /* 0x0000003128027221 */ /* 0x004fc20000010000 */
[----:B------:R-:W-:Y:S01]  /*55a0*/  F2FP.SATFINITE.E4M3.F32.PACK_AB_MERGE_C R161, R12, R11, R38 ;  /* 0x0000000b0ca1723e */ /* 0x000fe20004807026 */
[----:B------:R-:W-:-:S04]  /*55b0*/  FADD.FTZ R36, R36, R37 ;  /* 0x0000002524247221 */ /* 0x000fc80000010000 */
[----:B------:R-:W-:Y:S01]  /*55c0*/  FADD.FTZ R35, R35, R36 ;  /* 0x0000002423237221 */ /* 0x000fe20000010000 */
[----:B------:R-:W2:Y:S01]  /*55d0*/  MUFU.EX2 R44, R44 ;  /* 0x0000002c002c7308 */ /* 0x000ea20000000800 */
[----:B0-----:R-:W-:-:S02]  /*55e0*/  FADD.FTZ R2, R41, R2 ;  /* 0x0000000229027221 */ /* 0x001fc40000010000 */
[----:B------:R-:W-:-:S04]  /*55f0*/  FADD.FTZ R34, R34, R35 ;  /* 0x0000002322227221 */ /* 0x000fc80000010000 */
[----:B------:R-:W-:Y:S01]  /*5600*/  FADD.FTZ R33, R33, R34 ;  /* 0x0000002221217221 */ /* 0x000fe20000010000 */
[----:B------:R-:W0:Y:S01]  /*5610*/  MUFU.EX2 R45, R45 ;  /* 0x0000002d002d7308 */ /* 0x000e220000000800 */
[----:B-1----:R-:W-:-:S07]  /*5620*/  FADD.FTZ R49, R43, R2 ;  /* 0x000000022b317221 */ /* 0x002fce0000010000 */
[----:B------:R-:W1:Y:S01]  /*5630*/  MUFU.EX2 R46, R46 ;  /* 0x0000002e002e7308 */ /* 0x000e620000000800 */
[----:B--2---:R-:W-:-:S01]  /*5640*/  FADD.FTZ R2, R44, R49 ;  /* 0x000000312c027221 */ /* 0x004fc20000010000 */
[----:B------:R-:W-:-:S04]  /*5650*/  F2FP.SATFINITE.E4M3.F32.PACK_AB_MERGE_C R43, R44, R43, RZ ;  /* 0x0000002b2c2b723e */ /* 0x000fc800048070ff */
[----:B------:R-:W-:Y:S02]  /*5660*/  F2FP.SATFINITE.E4M3.F32.PACK_AB_MERGE_C R163, R41, R40, R43 ;  /* 0x0000002829a3723e */ /* 0x000fe4000480702b */
[----:B------:R-:W2:Y:S01]  /*5670*/  MUFU.EX2 R47, R47 ;  /* 0x0000002f002f7308 */ /* 0x000ea20000000800 */
[----:B0-----:R-:W-:-:S07]  /*5680*/  FADD.FTZ R31, R45, R2 ;  /* 0x000000022d1f7221 */ /* 0x001fce0000010000 */
[----:B------:R-:W0:Y:S01]  /*5690*/  MUFU.EX2 R50, R50 ;  /* 0x0000003200327308 */ /* 0x000e220000000800 */
[----:B-1----:R-:W-:-:S07]  /*56a0*/  FADD.FTZ R2, R46, R31 ;  /* 0x0000001f2e027221 */ /* 0x002fce0000010000 */
[----:B------:R-:W1:Y:S01]  /*56b0*/  MUFU.EX2 R51, R51 ;  /* 0x0000003300337308 */ /* 0x000e620000000800 */
[----:B--2---:R-:W-:-:S04]  /*56c0*/  FADD.FTZ R9, R47, R2 ;  /* 0x000000022f097221 */ /* 0x004fc80000010000 */
[C---:B------:R-:W-:Y:S01]  /*56d0*/  FADD.FTZ R9, R4.reuse, R9 ;  /* 0x0000000904097221 */ /* 0x040fe20000010000 */
[----:B------:R-:W-:Y:S02]  /*56e0*/  F2FP.SATFINITE.E4M3.F32.PACK_AB_MERGE_C R4, R4, R47, RZ ;  /* 0x0000002f0404723e */ /* 0x000fe400048070ff */
[----:B------:R-:W2:Y:S01]  /*56f0*/  MUFU.EX2 R53, R53 ;  /* 0x0000003500357308 */ /* 0x000ea20000000800 */
[----:B0-----:R-:W-:-:S01]  /*5700*/  FADD.FTZ R2, R50, R9 ;  /* 0x0000000932027221 */ /* 0x001fc20000010000 */
[----:B------:R-:W-:-:S06]  /*5710*/  F2FP.SATFINITE.E4M3.F32.PACK_AB_MERGE_C R157, R46, R45, R4 ;  /* 0x0000002d2e9d723e */ /* 0x000fcc0004807004 */
[----:B------:R-:W0:Y:S01]  /*5720*/  MUFU.EX2 R27, R27 ;  /* 0x0000001b001b7308 */ /* 0x000e220000000800 */
[----:B-1----:R-:W-:-:S07]  /*5730*/  FADD.FTZ R2, R51, R2 ;  /* 0x0000000233027221 */ /* 0x002fce0000010000 */
[----:B------:R-:W1:Y:S01]  /*5740*/  MUFU.EX2 R54, R54 ;  /* 0x0000003600367308 */ /* 0x000e620000000800 */
[----:B--2---:R-:W-:-:S07]  /*5750*/  FADD.FTZ R7, R53, R2 ;  /* 0x0000000235077221 */ /* 0x004fce0000010000 */
[----:B------:R-:W-:Y:S01]  /*5760*/  MUFU.EX2 R30, R30 ;  /* 0x0000001e001e7308 */ /* 0x000fe20000000800 */
[----:B0-----:R-:W-:-:S07]  /*5770*/  F2FP.SATFINITE.E4M3.F32.PACK_AB_MERGE_C R31, R27, R28, RZ ;  /* 0x0000001c1b1f723e */ /* 0x001fce00048070ff */
[----:B------:R-:W0:Y:S01]  /*5780*/  MUFU.EX2 R29, R29 ;  /* 0x0000001d001d7308 */ /* 0x000e220000000800 */
[----:B-1----:R-:W-:-:S01]  /*5790*/  FADD.FTZ R7, R54, R7 ;  /* 0x0000000736077221 */ /* 0x002fc20000010000 */
[----:B------:R-:W-:-:S04]  /*57a0*/  F2FP.SATFINITE.E4M3.F32.PACK_AB_MERGE_C R53, R54, R53, RZ ;  /* 0x000000353635723e */ /* 0x000fc800048070ff */
[----:B------:R-:W-:Y:S02]  /*57b0*/  F2FP.SATFINITE.E4M3.F32.PACK_AB_MERGE_C R159, R51, R50, R53 ;  /* 0x00000032339f723e */ /* 0x000fe40004807035 */
[----:B------:R-:W1:Y:S08]  /*57c0*/  MUFU.EX2 R56, R56 ;  /* 0x0000003800387308 */ /* 0x000e700000000800 */
[----:B------:R-:W2:Y:S01]  /*57d0*/  MUFU.EX2 R57, R57 ;  /* 0x0000003900397308 */ /* 0x000ea20000000800 */
[----:B0-----:R-:W-:Y:S01]  /*57e0*/  F2FP.SATFINITE.E4M3.F32.PACK_AB_MERGE_C R152, R29, R30, R31 ;  /* 0x0000001e1d98723e */ /* 0x001fe2000480701f */
[----:B------:R-:W-:-:S04]  /*57f0*/  FADD.FTZ R30, R30, R33 ;  /* 0x000000211e1e7221 */ /* 0x000fc80000010000 */
[----:B------:R-:W-:Y:S02]  /*5800*/  FADD.FTZ R29, R29, R30 ;  /* 0x0000001e1d1d7221 */ /* 0x000fe40000010000 */
[----:B------:R-:W0:Y:S01]  /*5810*/  MUFU.EX2 R58, R58 ;  /* 0x0000003a003a7308 */ /* 0x000e220000000800 */
[----:B-1----:R-:W-:-:S01]  /*5820*/  FADD.FTZ R2, R56, R7 ;  /* 0x0000000738027221 */ /* 0x002fc20000010000 */
[----:B------:R-:W-:-:S04]  /*5830*/  FADD.FTZ R28, R28, R29 ;  /* 0x0000001d1c1c7221 */ /* 0x000fc80000010000 */
[----:B------:R-:W-:Y:S02]  /*5840*/  FADD.FTZ R27, R27, R28 ;  /* 0x0000001c1b1b7221 */ /* 0x000fe40000010000 */
[----:B------:R-:W-:Y:S01]  /*5850*/  MUFU.EX2 R24, R24 ;  /* 0x0000001800187308 */ /* 0x000fe20000000800 */
[----:B--2---:R-:W-:-:S07]  /*5860*/  FADD.FTZ R7, R57, R2 ;  /* 0x0000000239077221 */ /* 0x004fce0000010000 */
[----:B------:R-:W1:Y:S01]  /*5870*/  MUFU.EX2 R3, R3 ;  /* 0x0000000300037308 */ /* 0x000e620000000800 */
[----:B0-----:R-:W-:-:S07]  /*5880*/  FADD.FTZ R2, R58, R7 ;  /* 0x000000073a027221 */ /* 0x001fce0000010000 */
[----:B------:R-:W0:Y:S08]  /*5890*/  MUFU.EX2 R13, R13 ;  /* 0x0000000d000d7308 */ /* 0x000e300000000800 */
[----:B------:R-:W-:Y:S01]  /*58a0*/  MUFU.EX2 R26, R26 ;  /* 0x0000001a001a7308 */ /* 0x000fe20000000800 */
[----:B-1----:R-:W-:-:S07]  /*58b0*/  F2FP.SATFINITE.E4M3.F32.PACK_AB_MERGE_C R8, R3, R24, RZ ;  /* 0x000000180308723e */ /* 0x002fce00048070ff */
[----:B------:R-:W1:Y:S01]  /*58c0*/  MUFU.EX2 R25, R25 ;  /* 0x0000001900197308 */ /* 0x000e620000000800 */
[----:B0-----:R-:W-:-:S01]  /*58d0*/  FADD.FTZ R2, R13, R2 ;  /* 0x000000020d027221 */ /* 0x001fc20000010000 */
[----:B------:R-:W-:-:S04]  /*58e0*/  F2FP.SATFINITE.E4M3.F32.PACK_AB_MERGE_C R58, R13, R58, RZ ;  /* 0x0000003a0d3a723e */ /* 0x000fc800048070ff */
[----:B------:R-:W-:Y:S02]  /*58f0*/  F2FP.SATFINITE.E4M3.F32.PACK_AB_MERGE_C R153, R57, R56, R58 ;  /* 0x000000383999723e */ /* 0x000fe4000480703a */
[----:B------:R-:W0:Y:S08]  /*5900*/  MUFU.EX2 R15, R15 ;  /* 0x0000000f000f7308 */ /* 0x000e300000000800 */
[----:B------:R-:W2:Y:S01]  /*5910*/  MUFU.EX2 R14, R14 ;  /* 0x0000000e000e7308 */ /* 0x000ea20000000800 */
[----:B-1----:R-:W-:Y:S01]  /*5920*/  F2FP.SATFINITE.E4M3.F32.PACK_AB_MERGE_C R154, R25, R26, R8 ;  /* 0x0000001a199a723e */ /* 0x002fe20004807008 */
[----:B------:R-:W-:-:S04]  /*5930*/  FADD.FTZ R26, R26, R27 ;  /* 0x0000001b1a1a7221 */ /* 0x000fc80000010000 */
[----:B------:R-:W-:Y:S02]  /*5940*/  FADD.FTZ R25, R25, R26 ;  /* 0x0000001a19197221 */ /* 0x000fe40000010000 */
[----:B------:R-:W-:Y:S01]  /*5950*/  MUFU.EX2 R21, R21 ;  /* 0x0000001500157308 */ /* 0x000fe20000000800 */
[----:B0-----:R-:W-:-:S01]  /*5960*/  FADD.FTZ R7, R15, R2 ;  /* 0x000000020f077221 */ /* 0x001fc20000010000 */
[----:B------:R-:W-:-:S04]  /*5970*/  FADD.FTZ R24, R24, R25 ;  /* 0x0000001918187221 */ /* 0x000fc80000010000 */
[----:B------:R-:W-:Y:S02]  /*5980*/  FADD.FTZ R3, R3, R24 ;  /* 0x0000001803037221 */ /* 0x000fe40000010000 */
[----:B------:R-:W0:Y:S01]  /*5990*/  MUFU.EX2 R20, R20 ;  /* 0x0000001400147308 */ /* 0x000e220000000800 */
[----:B--2---:R-:W-:-:S01]  /*59a0*/  FADD.FTZ R2, R14, R7 ;  /* 0x000000070e027221 */ /* 0x004fc20000010000 */
[----:B0-----:R-:W-:-:S03]  /*59b0*/  F2FP.SATFINITE.E4M3.F32.PACK_AB_MERGE_C R4, R20, R21, RZ ;  /* 0x000000151404723e */ /* 0x001fc600048070ff */
[----:B------:R-:W-:Y:S01]  /*59c0*/  FADD.FTZ R21, R21, R2 ;  /* 0x0000000215157221 */ /* 0x000fe20000010000 */
[----:B------:R-:W-:-:S03]  /*59d0*/  F2FP.SATFINITE.E4M3.F32.PACK_AB_MERGE_C R155, R14, R15, R4 ;  /* 0x0000000f0e9b723e */ /* 0x000fc60004807004 */
[----:B------:R-:W-:Y:S01]  /*59e0*/  FADD.FTZ R2, R20, R21 ;  /* 0x0000001514027221 */ /* 0x000fe20000010000 */
[----:B------:R-:W-:Y:S01]  /*59f0*/  VIADD R4, R88, 0xfffffffe ;  /* 0xfffffffe58047836 */ /* 0x000fe20000000000 */
[----:B------:R-:W-:Y:S06]  /*5a00*/  @P2 BRA `(.L_x_1083) ;  /* 0x0000000000442947 */ /* 0x000fec0003800000 */
        /* <DEDUP_REMOVED lines=10> */
.L_x_1084:
[----:B------:R-:W-:-:S11]  /*5ab0*/  UISETP.NE.AND UP2, UPT, UR7, 0x1, UPT ;  /* 0x000000010700788c */ /* 0x000fd6000bf45270 */
[----:B------:R-:W-:Y:S02]  /*5ac0*/  @UP2 ULDC.64 UR14, c[0x0][0x9e8] ;  /* 0x00027a00000e2ab9 */ /* 0x000fe40000000a00 */
[----:B------:R-:W-:-:S04]  /*5ad0*/  UIMAD.WIDE.U32 UR18, UR11, UR14, URZ ;  /* 0x0000000e0b1272a5 */ /* 0x000fc8000f8e003f */
[----:B------:R-:W-:-:S12]  /*5ae0*/  @UP2 USHF.R.U32.HI UR11, URZ, UR15, UR19 ;  /* 0x0000000f3f0b2299 */ /* 0x000fd80008011613 */
.L_x_1085:
[----:B------:R-:W-:-:S04]  /*5af0*/  UIMAD UR7, UR11, UR7, UR7 ;  /* 0x000000070b0772a4 */ /* 0x000fc8000f8e0207 */
[----:B------:R-:W-:-:S04]  /*5b00*/  UISETP.LT.AND UP2, UPT, UR6, UR7, UPT ;  /* 0x000000070600728c */ /* 0x000fc8000bf41270 */
[----:B------:R-:W-:-:S12]  /*5b10*/  USEL UR6, UR6, UR7, UP2 ;  /* 0x0000000706067287 */ /* 0x000fd80009000000 */
.L_x_1083:
[----:B------:R-:W-:Y:S01]  /*5b20*/  USHF.R.S32.HI UR7, URZ, 0x1f, UR6 ;  /* 0x0000001f3f077899 */ /* 0x000fe20008011406 */
[----:B------:R-:W-:Y:S02]  /*5b30*/  CS2R R88, SRZ ;  /* 0x0000000000587805 */ /* 0x000fe4000001ff00 */
[----:B------:R-:W-:Y:S02]  /*5b40*/  CS2R R90, SRZ ;  /* 0x00000000005a7805 */ /* 0x000fe4000001ff00 */
[----:B------:R-:W-:Y:S01]  /*5b50*/  CS2R R92, SRZ ;  /* 0x00000000005c7805 */ /* 0x000fe2000001ff00 */
[----:B------:R-:W-:Y:S01]  /*5b60*/  ULEA.HI UR7, UR7, UR6, URZ, 0x7 ;  /* 0x0000000607077291 */ /* 0x000fe2000f8f383f */
[----:B------:R-:W-:Y:S02]  /*5b70*/  CS2R R94, SRZ ;  /* 0x00000000005e7805 */ /* 0x000fe4000001ff00 */
[----:B------:R-:W-:Y:S02]  /*5b80*/  CS2R R96, SRZ ;  /* 0x0000000000607805 */ /* 0x000fe4000001ff00 */
[----:B------:R-:W-:Y:S01]  /*5b90*/  CS2R R98, SRZ ;  /* 0x0000000000627805 */ /* 0x000fe2000001ff00 */
[----:B------:R-:W-:Y:S01]  /*5ba0*/  USHF.R.S32.HI UR7, URZ, 0x7, UR7 ;  /* 0x000000073f077899 */ /* 0x000fe20008011407 */
[----:B------:R-:W-:-:S02]  /*5bb0*/  CS2R R100, SRZ ;  /* 0x0000000000647805 */ /* 0x000fc4000001ff00 */
[----:B------:R-:W-:Y:S02]  /*5bc0*/  CS2R R102, SRZ ;  /* 0x0000000000667805 */ /* 0x000fe4000001ff00 */
[----:B------:R-:W-:Y:S01]  /*5bd0*/  CS2R R104, SRZ ;  /* 0x0000000000687805 */ /* 0x000fe2000001ff00 */
[----:B------:R-:W-:Y:S01]  /*5be0*/  UISETP.LT.AND UP2, UPT, UR39, UR7, UPT ;  /* 0x000000072700728c */ /* 0x000fe2000bf41270 */
[----:B------:R-:W-:Y:S02]  /*5bf0*/  CS2R R106, SRZ ;  /* 0x00000000006a7805 */ /* 0x000fe4000001ff00 */
[----:B------:R-:W-:Y:S02]  /*5c00*/  CS2R R108, SRZ ;  /* 0x00000000006c7805 */ /* 0x000fe4000001ff00 */
[----:B------:R-:W-:Y:S01]  /*5c10*/  CS2R R110, SRZ ;  /* 0x00000000006e7805 */ /* 0x000fe2000001ff00 */
[----:B------:R-:W-:Y:S01]  /*5c20*/  USEL UR35, UR39, UR7, !UP2 ;  /* 0x0000000727237287 */ /* 0x000fe2000d000000 */
[----:B------:R-:W-:-:S02]  /*5c30*/  CS2R R112, SRZ ;  /* 0x0000000000707805 */ /* 0x000fc4000001ff00 */
[----:B------:R-:W-:Y:S02]  /*5c40*/  CS2R R114, SRZ ;  /* 0x0000000000727805 */ /* 0x000fe4000001ff00 */
[----:B------:R-:W-:Y:S02]  /*5c50*/  CS2R R116, SRZ ;  /* 0x0000000000747805 */ /* 0x000fe4000001ff00 */
[----:B------:R-:W-:Y:S02]  /*5c60*/  CS2R R118, SRZ ;  /* 0x0000000000767805 */ /* 0x000fe4000001ff00 */
[----:B------:R-:W-:Y:S02]  /*5c70*/  CS2R R120, SRZ ;  /* 0x0000000000787805 */ /* 0x000fe4000001ff00 */
[----:B------:R-:W-:Y:S02]  /*5c80*/  ISETP.GE.AND P2, PT, R4, UR35, PT ;  /* 0x0000002304007c0c */ /* 0x000fe4000bf46270 */
        /* <DEDUP_REMOVED lines=15> */
[----:B------:R-:W-:Y:S06]  /*5d80*/  @!P2 BRA `(.L_x_1086) ;  /* 0x000000380054a947 */ /* 0x000fec0003800000 */
        /* <DEDUP_REMOVED lines=32> */
[----:B------:R-:W-:Y:S01]  /*5f90*/  ULDC UR31, c[0x0][0x9e4] ;  /* 0x00027900001f7ab9 */ /* 0x000fe20000000800 */
[----:B------:R-:W-:Y:S01]  /*5fa0*/  ULDC UR30, c[0x0][0x988] ;  /* 0x00026200001e7ab9 */ /* 0x000fe20000000800 */
[----:B------:R-:W-:-:S05]  /*5fb0*/  ULDC UR32, c[0x0][0x9e0] ;  /* 0x0002780000207ab9 */ /* 0x000fca0000000800 */
.L_x_1104:
[----:B------:R-:W-:Y:S01]  /*5fc0*/  UIADD3 UR34, UR54, 0x1, URZ ;  /* 0x0000000136227890 */ /* 0x000fe2000fffe03f */
[----:B------:R-:W-:-:S03]  /*5fd0*/  ISETP.NE.AND P3, PT, RZ, UR45, PT ;  /* 0x0000002dff007c0c */ /* 0x000fc6000bf65270 */
[----:B------:R-:W-:-:S04]  /*5fe0*/  UISETP.NE.AND UP2, UPT, UR34, 0x2, UPT ;  /* 0x000000022200788c */ /* 0x000fc8000bf45270 */
[----:B------:R-:W-:Y:S02]  /*5ff0*/  USEL UR33, URZ, 0x1, UP2 ;  /* 0x000000013f217887 */ /* 0x000fe40009000000 */
[----:B------:R-:W-:Y:S02]  /*6000*/  USEL UR34, UR34, URZ, UP2 ;  /* 0x0000003f22227287 */ /* 0x000fe40009000000 */
[----:B------:R-:W-:Y:S02]  /*6010*/  ULOP3.LUT UR33, UR51, UR33, URZ, 0x3c, !UPT ;  /* 0x0000002133217292 */ /* 0x000fe4000f8e3c3f */
[----:B------:R-:W-:Y:S10]  /*6020*/  @P3 BRA `(.L_x_1087) ;  /* 0x00000000002c3947 */ /* 0x000ff40003800000 */
[----:B------:R-:W-:Y:S05]  /*6030*/  @!P0 BRA `(.L_x_1088) ;  /* 0x0000000000048947 */ /* 0x000fea0003800000 */
[----:B------:R-:W-:Y:S01]  /*6040*/  BPT.TRAP 0x1 ;  /* 0x000000040000795c */ /* 0x000fe20000300000 */
.L_x_1088:
[----:B------:R-:W-:Y:S01]  /*6050*/  ULEA UR6, UR34, UR36, 0x3 ;  /* 0x0000002422067291 */ /* 0x000fe2000f8e183f */
[----:B------:R-:W-:-:S05]  /*6060*/  IMAD.U32 R7, RZ, RZ, UR33 ;  /* 0x00000021ff077e24 */ /* 0x000fca000f8e00ff */
[----:B------:R-:W-:-:S04]  /*6070*/  SHF.L.U32 R7, R7, 0x1f, RZ ;  /* 0x0000001f07077819 */ /* 0x000fc800000006ff */
[----:B------:R0:W1:Y:S01]  /*6080*/  SYNCS.PHASECHK.TRANS64.TRYWAIT P2, [UR6+0x22830], R7 ;  /* 0x02283007ff0075a7 */ /* 0x0000620008040146 */
[----:B------:R-:W-:Y:S05]  /*6090*/  @!P0 BRA `(.L_x_1089) ;  /* 0x0000000000048947 */ /* 0x000fea0003800000 */
[----:B------:R-:W-:Y:S01]  /*60a0*/  BPT.TRAP 0x1 ;  /* 0x000000040000795c */ /* 0x000fe20000300000 */
.L_x_1089:
[----:B-1----:R-:W-:Y:S05]  /*60b0*/  @P2 BRA `(.L_x_1087) ;  /* 0x0000000000082947 */ /* 0x002fea0003800000 */
[----:B------:R-:W1:Y:S02]  /*60c0*/  SYNCS.PHASECHK.TRANS64.TRYWAIT P2, [UR6+0x22830], R7 ;  /* 0x02283007ff0075a7 */ /* 0x000e640008040146 */
[----:B-1----:R-:W-:Y:S05]  /*60d0*/  @!P2 BRA `(.L_x_1090) ;  /* 0x0000014000d4a947 */ /* 0x002fea0003800000 */
.L_x_1087:
[----:B-1----:R-:W1:Y:S01]  /*60e0*/  S2R R8, SR_TID.X ;  /* 0x0000000000087919 */ /* 0x002e620000002100 */
[----:B------:R-:W-:Y:S01]  /*60f0*/  UIMAD UR26, UR34, 0x600, UR28 ;  /* 0x00000600221a78a4 */ /* 0x000fe2000f8e021c */
[----:B------:R-:W-:Y:S01]  /*6100*/  UMOV UR27, 0x80000020 ;  /* 0x80000020001b7882 */ /* 0x000fe20000000000 */
[----:B------:R-:W-:Y:S02]  /*6110*/  UMOV UR7, 0x80000020 ;  /* 0x8000002000077882 */ /* 0x000fe40000000000 */
[----:B------:R-:W-:Y:S02]  /*6120*/  UIADD3 UR6, UR26, 0x2, URZ ;  /* 0x000000021a067890 */ /* 0x000fe4000fffe03f */
        /* <DEDUP_REMOVED lines=8> */
[----:B-1----:R-:W-:-:S05]  /*61b0*/  SHF.R.U32.HI R8, RZ, 0x7, R8 ;  /* 0x00000007ff087819 */ /* 0x002fca0000011608 */
[----:B0-----:R-:W-:-:S05]  /*61c0*/  VIADD R7, R8, 0x8 ;  /* 0x0000000808077836 */ /* 0x001fca0000000000 */
[----:B------:R0:W-:Y:S06]  /*61d0*/  BAR.SYNC.DEFER_BLOCKING R7, 0x100 ;  /* 0x000400070000751d */ /* 0x0001ec0000010000 */
        /* <DEDUP_REMOVED lines=21> */
.L_x_1092:
[----:B------:R-:W-:Y:S01]  /*6330*/  ULEA UR6, UR54, UR36, 0x3 ;  /* 0x0000002436067291 */ /* 0x000fe2000f8e183f */
[----:B------:R-:W-:-:S05]  /*6340*/  IMAD.U32 R7, RZ, RZ, UR51 ;  /* 0x00000033ff077e24 */ /* 0x000fca000f8e00ff */
[----:B------:R-:W-:-:S04]  /*6350*/  SHF.L.U32 R7, R7, 0x1f, RZ ;  /* 0x0000001f07077819 */ /* 0x000fc800000006ff */
[----:B------:R0:W1:Y:S01]  /*6360*/  SYNCS.PHASECHK.TRANS64.TRYWAIT P2, [UR6+0x22850], R7 ;  /* 0x02285007ff0075a7 */ /* 0x0000620008040146 */
[----:B------:R-:W-:Y:S05]  /*6370*/  @!P0 BRA `(.L_x_1093) ;  /* 0x0000000000048947 */ /* 0x000fea0003800000 */
[----:B------:R-:W-:Y:S01]  /*6380*/  BPT.TRAP 0x1 ;  /* 0x000000040000795c */ /* 0x000fe20000300000 */
.L_x_1093:
[----:B-1----:R-:W-:Y:S05]  /*6390*/  @P2 BRA `(.L_x_1091) ;  /* 0x0000000000082947 */ /* 0x002fea0003800000 */
[----:B------:R-:W1:Y:S02]  /*63a0*/  SYNCS.PHASECHK.TRANS64.TRYWAIT P2, [UR6+0x22850], R7 ;  /* 0x02285007ff0075a7 */ /* 0x000e640008040146 */
[----:B-1----:R-:W-:Y:S05]  /*63b0*/  @!P2 BRA `(.L_x_1094) ;  /* 0x000001400034a947 */ /* 0x002fea0003800000 */
.L_x_1091:
[----:B------:R-:W-:Y:S01]  /*63c0*/  UIADD3 UR6, UR36, 0x400, URZ ;  /* 0x0000040024067890 */ /* 0x000fe2000fffe03f */
[----:B------:R-:W-:Y:S01]  /*63d0*/  WARPGROUP.ARRIVE ;  /* 0x00000000000079c5 */ /* 0x000fe20000000000 */
[----:B------:R-:W-:-:S05]  /*63e0*/  UMOV UR7, 0x40000040 ;  /* 0x4000004000077882 */ /* 0x000fca0000000000 */
[----:B------:R-:W2:Y:S01]  /*63f0*/  S2R R208, SR_TID.X ;  /* 0x0000000000d07919 */ /* 0x000ea20000002100 */
[----:B------:R-:W-:Y:S01]  /*6400*/  USHF.R.U32.HI UR6, URZ, 0x4, UR6 ;  /* 0x000000043f067899 */ /* 0x000fe20008011606 */
[----:B------:R-:W-:Y:S01]  /*6410*/  PLOP3.LUT P2, PT, PT, PT, UP0, 0x80, 0x0 ;  /* 0x000000000000781c */ /* 0x000fe20003f4f008 */
[C---:B------:R-:W-:Y:S01]  /*6420*/  FMUL.FTZ R21, R0.reuse, R34 ;  /* 0x0000002200157220 */ /* 0x040fe20000410000 */
[----:B------:R-:W-:Y:S01]  /*6430*/  PLOP3.LUT P3, PT, PT, PT, UP0, 0x80, 0x0 ;  /* 0x000000000000781c */ /* 0x000fe20003f6f008 */
[----:B------:R-:W-:Y:S01]  /*6440*/  ULOP3.LUT UR6, UR6, 0x3fff, URZ, 0xc0, !UPT ;  /* 0x00003fff06067892 */ /* 0x000fe2000f8ec03f */
[C---:B------:R-:W-:Y:S01]  /*6450*/  FMUL.FTZ R34, R0.reuse, R55 ;  /* 0x0000003700227220 */ /* 0x040fe20000410000 */
[C---:B------:R-:W-:Y:S01]  /*6460*/  FMUL.FTZ R55, R0.reuse, R60 ;  /* 0x0000003c00377220 */ /* 0x040fe20000410000 */
[----:B------:R-:W-:Y:S01]  /*6470*/  FMUL.FTZ R60, R0, R69 ;  /* 0x00000045003c7220 */ /* 0x000fe20000410000 */
[----:B------:R-:W-:Y:S01]  /*6480*/  ULOP3.LUT UR6, UR6, 0x10000, URZ, 0xfc, !UPT ;  /* 0x0001000006067892 */ /* 0x000fe2000f8efc3f */
[----:B------:R-:W-:-:S02]  /*6490*/  VIADD R69, R17, UR42 ;  /* 0x0000002a11457c36 */ /* 0x000fc40008000000 */
[C---:B------:R-:W-:Y:S01]  /*64a0*/  FMUL.FTZ R10, R0.reuse, R27 ;  /* 0x0000001b000a7220 */ /* 0x040fe20000410000 */
[----:B------:R-:W-:Y:S01]  /*64b0*/  IMAD.U32 R9, RZ, RZ, UR34 ;  /* 0x00000022ff097e24 */ /* 0x000fe2000f8e00ff */
[----:B------:R-:W-:Y:S01]  /*64c0*/  ULEA UR10, UR54, UR6, 0xa ;  /* 0x00000006360a7291 */ /* 0x000fe2000f8e503f */
[C---:B------:R-:W-:Y:S01]  /*64d0*/  FMUL.FTZ R27, R0.reuse, R42 ;  /* 0x0000002a001b7220 */ /* 0x040fe20000410000 */
[C---:B------:R-:W-:Y:S01]  /*64e0*/  FMUL.FTZ R42, R0.reuse, R71 ;  /* 0x00000047002a7220 */ /* 0x040fe20000410000 */
[C---:B------:R-:W-:Y:S01]  /*64f0*/  FMUL.FTZ R11, R0.reuse, R24 ;  /* 0x00000018000b7220 */ /* 0x040fe20000410000 */
[----:B------:R-:W-:Y:S01]  /*6500*/  @!P1 LEA R9, R9, UR36, 0x3 ;  /* 0x0000002409099c11 */ /* 0x000fe2000f8e18ff */
[C---:B------:R-:W-:Y:S01]  /*6510*/  FMUL.FTZ R12, R0.reuse, R25 ;  /* 0x00000019000c7220 */ /* 0x040fe20000410000 */
[C---:B01----:R-:W-:Y:S01]  /*6520*/  FMUL.FTZ R7, R0.reuse, R26 ;  /* 0x0000001a00077220 */ /* 0x043fe20000410000 */
[----:B------:R-:W-:Y:S01]  /*6530*/  UMOV UR6, UR10 ;  /* 0x0000000a00067c82 */ /* 0x000fe20008000000 */
[C---:B------:R-:W-:Y:S01]  /*6540*/  FMUL.FTZ R24, R0.reuse, R35 ;  /* 0x0000002300187220 */ /* 0x040fe20000410000 */
[----:B------:R-:W-:Y:S01]  /*6550*/  QGMMA.64x128x32.F32.E4M3.E4M3 R88, R164, gdesc[UR4], R88, gsb0 ;  /* 0x01e00004a4587df3 */ /* 0x000fe20008000858 */
[----:B------:R-:W-:Y:S01]  /*6560*/  UIADD3 UR6, UR10, 0x2, URZ ;  /* 0x000000020a067890 */ /* 0x000fe2000fffe03f */
[----:B------:R-:W-:Y:S01]  /*6570*/  @!P1 VIADD R9, R9, 0x22840 ;  /* 0x0002284009099836 */ /* 0x000fe20000000000 */
[----:B------:R-:W-:Y:S01]  /*6580*/  UMOV UR7, 0x40000040 ;  /* 0x4000004000077882 */ /* 0x000fe20000000000 */
[C---:B------:R-:W-:Y:S01]  /*6590*/  FMUL.FTZ R15, R0.reuse, R28 ;  /* 0x0000001c000f7220 */ /* 0x040fe20000410000 */
[C---:B------:R-:W-:Y:S01]  /*65a0*/  FMUL.FTZ R20, R0.reuse, R29 ;  /* 0x0000001d00147220 */ /* 0x040fe20000410000 */
[C---:B------:R-:W-:Y:S01]  /*65b0*/  FMUL.FTZ R13, R0.reuse, R30 ;  /* 0x0000001e000d7220 */ /* 0x040fe20000410000 */
[C---:B------:R-:W-:Y:S01]  /*65c0*/  FMUL.FTZ R14, R0.reuse, R31 ;  /* 0x0000001f000e7220 */ /* 0x040fe20000410000 */
[C---:B------:R-:W-:Y:S01]  /*65d0*/  FMUL.FTZ R25, R0.reuse, R38 ;  /* 0x0000002600197220 */ /* 0x040fe20000410000 */
[C---:B------:R-:W-:Y:S01]  /*65e0*/  FMUL.FTZ R26, R0.reuse, R39 ;  /* 0x00000027001a7220 */ /* 0x040fe20000410000 */
[----:B--2---:R-:W-:Y:S01]  /*65f0*/  SHF.R.U32.HI R208, RZ, 0x7, R208 ;  /* 0x00000007ffd07819 */ /* 0x004fe200000116d0 */
        /* <DEDUP_REMOVED lines=19> */
[----:B------:R-:W-:Y:S01]  /*6730*/  @!P1 PRMT R9, RZ, 0x654, R9 ;  /* 0x00000654ff099816 */ /* 0x000fe20000000009 */
[----:B------:R-:W-:Y:S01]  /*6740*/  FMUL.FTZ R50, R0, R87 ;  /* 0x0000005700327220 */ /* 0x000fe20000410000 */
[----:B------:R-:W0:Y:S08]  /*6750*/  MUFU.TANH R11, R11 ;  /* 0x0000000b000b7308 */ /* 0x000e300000002400 */
[----:B------:R-:W1:Y:S08]  /*6760*/  MUFU.TANH R12, R12 ;  /* 0x0000000c000c7308 */ /* 0x000e700000002400 */
        /* <DEDUP_REMOVED lines=34> */
[----:B------:R-:W-:Y:S01]  /*6990*/  IMAD.U32 R72, RZ, RZ, UR47 ;  /* 0x0000002fff487e24 */ /* 0x000fe2000f8e00ff */
        /* <DEDUP_REMOVED lines=30> */
[----:B------:R-:W-:Y:S01]  /*6b80*/  FMUL.FTZ R70, R0, R85 ;  /* 0x0000005500467220 */ /* 0x000fe20000410000 */
[----:B------:R-:W-:Y:S01]  /*6b90*/  IMAD.SHL.U32 R67, R4, 0x80, RZ ;  /* 0x0000008004437824 */ /* 0x000fe200078e00ff */
        /* <DEDUP_REMOVED lines=20> */
[----:B------:R-:W-:Y:S01]  /*6ce0*/  QGMMA.64x128x32.F32.E4M3.E4M3 R88, R152, gdesc[UR4], R88, gsb0 ;  /* 0x01e0000498587df3 */ /* 0x000fe20008000858 */
[----:B------:R-:W-:Y:S01]  /*6cf0*/  @UP0 ULDC UR6, c[0x0][0x44c] ;  /* 0x0001130000060ab9 */ /* 0x000fe20000000800 */
[----:B------:R-:W-:Y:S01]  /*6d00*/  @UP0 ULDC UR7, c[0x0][0x450] ;  /* 0x0001140000070ab9 */ /* 0x000fe20000000800 */
[----:B------:R-:W-:Y:S01]  /*6d10*/  @P2 IMAD.HI.U32 R8, R69, UR6, RZ ;  /* 0x0000000645082c27 */ /* 0x000fe2000f8e00ff */
[----:B------:R-:W-:-:S03]  /*6d20*/  PLOP3.LUT P2, PT, PT, PT, UP1, 0x40, 0x0 ;  /* 0x000000000000781c */ /* 0x000fc60003f4e818 */
[----:B------:R-:W0:Y:S01]  /*6d30*/  MUFU.TANH R61, R61 ;  /* 0x0000003d003d7308 */ /* 0x000e220000002400 */
[----:B------:R-:W-:Y:S02]  /*6d40*/  @P3 SHF.R.U32.HI R69, RZ, UR7, R8 ;  /* 0x00000007ff453c19 */ /* 0x000fe40008011608 */
[----:B------:R-:W-:-:S03]  /*6d50*/  IADD3 R8, -R208, 0xb, RZ ;  /* 0x0000000bd0087810 */ /* 0x000fc60007ffe1ff */
[----:B------:R-:W5:Y:S02]  /*6d60*/  SHFL.IDX PT, R71, R69, RZ, 0x1c1f ;  /* 0x001c1fff45477589 */ /* 0x000f6400000e0000 */
        /* <DEDUP_REMOVED lines=16> */
[----:B------:R0:W-:Y:S06]  /*6e70*/  BAR.ARV R8, 0x100 ;  /* 0x000400080000751d */ /* 0x0001ec0000002000 */
[----:B------:R1:W-:Y:S02]  /*6e80*/  @!P1 SYNCS.ARRIVE.TRANS64.RED.A1T0 RZ, [R9+URZ], RZ ;  /* 0x000000ff09ff99a7 */ /* 0x0003e4000810043f */
[----:B-1----:R-:W-:-:S04]  /*6e90*/  IADD3 R9, -R16, 0x1, -R67 ;  /* 0x0000000110097810 */ /* 0x002fc80007ffe943 */
[----:B------:R-:W-:-:S05]  /*6ea0*/  IADD3 R9, -R72, UR41, R9 ;  /* 0x0000002948097c10 */ /* 0x000fca000fffe109 */
[C---:B------:R-:W-:Y:S02]  /*6eb0*/  VIADD R76, R9.reuse, UR32 ;  /* 0x00000020094c7c36 */ /* 0x040fe40008000000 */
[----:B------:R-:W-:Y:S02]  /*6ec0*/  VIADD R78, R9, UR29 ;  /* 0x0000001d094e7c36 */ /* 0x000fe40008000000 */
[--C-:B-----5:R-:W-:Y:S02]  /*6ed0*/  IMAD.IADD R72, R76, 0x1, R71.reuse ;  /* 0x000000014c487824 */ /* 0x120fe400078e0247 */
[----:B------:R-:W-:Y:S01]  /*6ee0*/  IMAD.IADD R74, R78, 0x1, R71 ;  /* 0x000000014e4a7824 */ /* 0x000fe200078e0247 */
[----:B0-234-:R-:W-:Y:S06]  /*6ef0*/  @P2 BRA `(.L_x_1095) ;  /* 0x00000000005c2947 */ /* 0x01dfec0003800000 */
[----:B------:R-:W-:Y:S01]  /*6f00*/  IMAD.U32 R8, RZ, RZ, UR47 ;  /* 0x0000002fff087e24 */ /* 0x000fe2000f8e00ff */
[----:B------:R-:W-:Y:S04]  /*6f10*/  BSSY B0, `(.L_x_1096) ;  /* 0x0000011000007945 */ /* 0x000fe80003800000 */
[----:B------:R-:W-:-:S04]  /*6f20*/  IADD3 R71, -R8, UR41, R71 ;  /* 0x0000002908477c10 */ /* 0x000fc8000fffe147 */
        /* <DEDUP_REMOVED lines=10> */
.L_x_1097:
[----:B------:R-:W-:-:S05]  /*6fd0*/  IMAD.U32 R80, RZ, RZ, UR31 ;  /* 0x0000001fff507e24 */ /* 0x000fca000f8e00ff */
[----:B------:R-:W-:-:S13]  /*6fe0*/  ISETP.NE.AND P2, PT, R80, 0x1, PT ;  /* 0x000000015000780c */ /* 0x000fda0003f45270 */
[----:B------:R-:W0:Y:S02]  /*6ff0*/  @P2 LDC.64 R8, c[0x0][0x9e8] ;  /* 0x00027a00ff082b82 */ /* 0x000e240000000a00 */
[----:B0-----:R-:W-:-:S05]  /*7000*/  @P2 IMAD.HI.U32 R8, R71, R8, RZ ;  /* 0x0000000847082227 */ /* 0x001fca00078e00ff */
[----:B------:R-:W-:-:S07]  /*7010*/  @P2 SHF.R.U32.HI R71, RZ, R9, R8 ;  /* 0x00000009ff472219 */ /* 0x000fce0000011608 */
.L_x_1098:
[----:B------:R-:W-:Y:S05]  /*7020*/  BSYNC B0 ;  /* 0x0000000000007941 */ /* 0x000fea0003800000 */
.L_x_1096:
[----:B------:R-:W-:-:S04]  /*7030*/  IMAD R71, R71, R80, -R67 ;  /* 0x0000005047477224 */ /* 0x000fc800078e0a43 */
[----:B------:R-:W-:-:S05]  /*7040*/  IMAD.IADD R71, R71, 0x1, -R16 ;  /* 0x0000000147477824 */ /* 0x000fca00078e0a10 */
[----:B------:R-:W-:Y:S02]  /*7050*/  VIADDMNMX R72, R71, R80, R72, PT ;  /* 0x0000005047487246 */ /* 0x000fe40003800148 */
[----:B------:R-:W-:-:S07]  /*7060*/  VIMNMX R74, R74, R71, !PT ;  /* 0x000000474a4a7248 */ /* 0x000fce0007fe0100 */
.L_x_1095:
[----:B------:R-:W-:Y:S01]  /*7070*/  ISETP.GT.AND P2, PT, R4, -0x1, PT ;  /* 0xffffffff0400780c */ /* 0x000fe20003f44270 */
[----:B------:R-:W0:Y:S03]  /*7080*/  SHFL.IDX PT, R9, R69, 0x1, 0x1c1f ;  /* 0x003c1f0045097f89 */ /* 0x000e2600000e0000 */
[C---:B------:R-:W-:Y:S02]  /*7090*/  ISETP.GT.AND P5, PT, R74.reuse, RZ, P2 ;  /* 0x000000ff4a00720c */ /* 0x040fe400017a4270 */
[----:B------:R-:W-:Y:S02]  /*70a0*/  ISETP.GT.AND P4, PT, R74, 0x1, P2 ;  /* 0x000000014a00780c */ /* 0x000fe40001784270 */
[C---:B------:R-:W-:Y:S02]  /*70b0*/  ISETP.LT.OR P5, PT, R72.reuse, 0x1, P5 ;  /* 0x000000014800780c */ /* 0x040fe40002fa1670 */
[----:B------:R-:W-:-:S02]  /*70c0*/  ISETP.LT.OR P4, PT, R72, 0x2, P4 ;  /* 0x000000024800780c */ /* 0x000fc40002781670 */
[----:B------:R-:W-:Y:S02]  /*70d0*/  FSEL R83, R11, -INF , !P5 ;  /* 0xff8000000b537808 */ /* 0x000fe40006800000 */
[C---:B------:R-:W-:Y:S02]  /*70e0*/  ISETP.GT.AND P5, PT, R74.reuse, 0x10, P2 ;  /* 0x000000104a00780c */ /* 0x040fe400017a4270 */
[----:B------:R-:W-:Y:S02]  /*70f0*/  ISETP.GT.AND P6, PT, R74, 0x8, P2 ;  /* 0x000000084a00780c */ /* 0x000fe400017c4270 */
[----:B------:R-:W-:Y:S02]  /*7100*/  ISETP.LT.OR P5, PT, R72, 0x11, P5 ;  /* 0x000000114800780c */ /* 0x000fe40002fa1670 */
[----:B------:R-:W-:Y:S02]  /*7110*/  ISETP.GT.AND P3, PT, R74, 0x9, P2 ;  /* 0x000000094a00780c */ /* 0x000fe40001764270 */
[----:B------:R-:W-:-:S02]  /*7120*/  FSEL R81, R12, -INF , !P4 ;  /* 0xff8000000c517808 */ /* 0x000fc40006000000 */
[----:B------:R-:W-:Y:S01]  /*7130*/  ISETP.GT.AND P4, PT, R74, 0x11, P2 ;  /* 0x000000114a00780c */ /* 0x000fe20001784270 */
[----:B0-----:R-:W-:Y:S01]  /*7140*/  IMAD.IADD R78, R78, 0x1, R9 ;  /* 0x000000014e4e7824 */ /* 0x001fe200078e0209 */
[----:B------:R-:W-:Y:S02]  /*7150*/  FSEL R77, R164, -INF , !P5 ;  /* 0xff800000a44d7808 */ /* 0x000fe40006800000 */
[----:B------:R-:W-:Y:S02]  /*7160*/  ISETP.GT.AND P5, PT, R74, 0x20, P2 ;  /* 0x000000204a00780c */ /* 0x000fe400017a4270 */
[C---:B------:R-:W-:Y:S02]  /*7170*/  ISETP.LT.OR P6, PT, R72.reuse, 0x9, P6 ;  /* 0x000000094800780c */ /* 0x040fe400037c1670 */
[C---:B------:R-:W-:Y:S02]  /*7180*/  ISETP.LT.OR P3, PT, R72.reuse, 0xa, P3 ;  /* 0x0000000a4800780c */ /* 0x040fe40001f61670 */
[----:B------:R-:W-:-:S02]  /*7190*/  ISETP.LT.OR P4, PT, R72, 0x12, P4 ;  /* 0x000000124800780c */ /* 0x000fc40002781670 */
[----:B------:R-:W-:Y:S02]  /*71a0*/  ISETP.LT.OR P5, PT, R72, 0x21, P5 ;  /* 0x000000214800780c */ /* 0x000fe40002fa1670 */
[----:B------:R-:W-:Y:S02]  /*71b0*/  FSEL R79, R15, -INF , !P6 ;  /* 0xff8000000f4f7808 */ /* 0x000fe40007000000 */
[----:B------:R-:W-:Y:S02]  /*71c0*/  FSEL R69, R20, -INF , !P3 ;  /* 0xff80000014457808 */ /* 0x000fe40005800000 */
[C---:B------:R-:W-:Y:S02]  /*71d0*/  ISETP.GT.AND P6, PT, R74.reuse, 0x18, P2 ;  /* 0x000000184a00780c */ /* 0x040fe400017c4270 */
[----:B------:R-:W-:Y:S02]  /*71e0*/  ISETP.GT.AND P3, PT, R74, 0x19, P2 ;  /* 0x000000194a00780c */ /* 0x000fe40001764270 */
[----:B------:R-:W-:-:S02]  /*71f0*/  FSEL R165, R165, -INF , !P4 ;  /* 0xff800000a5a57808 */ /* 0x000fc40006000000 */
[----:B------:R-:W-:Y:S02]  /*7200*/  ISETP.GT.AND P4, PT, R74, 0x21, P2 ;  /* 0x000000214a00780c */ /* 0x000fe40001784270 */
        /* <DEDUP_REMOVED lines=11> */
[C---:B------:R-:W-:Y:S02]  /*72c0*/  ISETP.GT.AND P4, PT, R74.reuse, 0x31, P2 ;  /* 0x000000314a00780c */ /* 0x040fe40001784270 */
        /* <DEDUP_REMOVED lines=36> */
[----:B------:R-:W-:Y:S01]  /*7510*/  FSEL R57, R61, -INF , !P5 ;  /* 0xff8000003d397808 */ /* 0x000fe20006800000 */
[----:B------:R-:W-:Y:S01]  /*7520*/  IMAD.IADD R61, R76, 0x1, R9 ;  /* 0x000000014c3d7824 */ /* 0x000fe200078e0209 */
        /* <DEDUP_REMOVED lines=10> */
[----:B------:R-:W-:Y:S02]  /*75d0*/  FSEL R62, R66, -INF , !P5 ;  /* 0xff800000423e7808 */ /* 0x000fe40006800000 */
[----:B------:R-:W-:Y:S02]  /*75e0*/  PLOP3.LUT P5, PT, PT, PT, UP1, 0x40, 0x0 ;  /* 0x000000000000781c */ /* 0x000fe40003fae818 */
[C---:B------:R-:W-:Y:S02]  /*75f0*/  ISETP.LT.OR P6, PT, R72.reuse, 0x69, P6 ;  /* 0x000000694800780c */ /* 0x040fe400037c1670 */
[----:B------:R-:W-:Y:S02]  /*7600*/  ISETP.LT.OR P3, PT, R72, 0x6a, P3 ;  /* 0x0000006a4800780c */ /* 0x000fe40001f61670 */
[----:B------:R-:W-:Y:S02]  /*7610*/  ISETP.GT.AND P4, PT, R74, 0x71, P2 ;  /* 0x000000714a00780c */ /* 0x000fe40001784270 */
[----:B------:R-:W-:-:S02]  /*7620*/  FSEL R59, R63, -INF , !P6 ;  /* 0xff8000003f3b7808 */ /* 0x000fc40007000000 */
[----:B------:R-:W-:Y:S02]  /*7630*/  FSEL R60, R64, -INF , !P3 ;  /* 0xff800000403c7808 */ /* 0x000fe40005800000 */
[C---:B------:R-:W-:Y:S02]  /*7640*/  ISETP.GT.AND P6, PT, R74.reuse, 0x78, P2 ;  /* 0x000000784a00780c */ /* 0x040fe400017c4270 */
[----:B------:R-:W-:Y:S02]  /*7650*/  ISETP.GT.AND P3, PT, R74, 0x79, P2 ;  /* 0x000000794a00780c */ /* 0x000fe40001764270 */
[C---:B------:R-:W-:Y:S02]  /*7660*/  ISETP.LT.OR P4, PT, R72.reuse, 0x72, P4 ;  /* 0x000000724800780c */ /* 0x040fe40002781670 */
[C---:B------:R-:W-:Y:S02]  /*7670*/  ISETP.LT.OR P6, PT, R72.reuse, 0x79, P6 ;  /* 0x000000794800780c */ /* 0x040fe400037c1670 */
[----:B------:R-:W-:-:S02]  /*7680*/  ISETP.LT.OR P3, PT, R72, 0x7a, P3 ;  /* 0x0000007a4800780c */ /* 0x000fc40001f61670 */
[----:B------:R-:W-:Y:S02]  /*7690*/  FSEL R64, R65, -INF , !P4 ;  /* 0xff80000041407808 */ /* 0x000fe40006000000 */
[----:B------:R-:W-:Y:S02]  /*76a0*/  FSEL R65, R68, -INF , !P6 ;  /* 0xff80000044417808 */ /* 0x000fe40007000000 */
[----:B------:R-:W-:Y:S01]  /*76b0*/  FSEL R63, R70, -INF , !P3 ;  /* 0xff800000463f7808 */ /* 0x000fe20005800000 */
[----:B------:R-:W-:Y:S06]  /*76c0*/  @P5 BRA `(.L_x_1099) ;  /* 0x00000000005c5947 */ /* 0x000fec0003800000 */
        /* <DEDUP_REMOVED lines=13> */
.L_x_1101:
[----:B------:R-:W-:-:S05]  /*77a0*/  IMAD.U32 R68, RZ, RZ, UR31 ;  /* 0x0000001fff447e24 */ /* 0x000fca000f8e00ff */
[----:B------:R-:W-:-:S13]  /*77b0*/  ISETP.NE.AND P3, PT, R68, 0x1, PT ;  /* 0x000000014400780c */ /* 0x000fda0003f65270 */
[----:B------:R-:W0:Y:S02]  /*77c0*/  @P3 LDC.64 R8, c[0x0][0x9e8] ;  /* 0x00027a00ff083b82 */ /* 0x000e240000000a00 */
[----:B0-----:R-:W-:-:S05]  /*77d0*/  @P3 IMAD.HI.U32 R8, R66, R8, RZ ;  /* 0x0000000842083227 */ /* 0x001fca00078e00ff */
[----:B------:R-:W-:-:S07]  /*77e0*/  @P3 SHF.R.U32.HI R66, RZ, R9, R8 ;  /* 0x00000009ff423219 */ /* 0x000fce0000011608 */
.L_x_1102:
[----:B------:R-:W-:Y:S05]  /*77f0*/  BSYNC B0 ;  /* 0x0000000000007941 */ /* 0x000fea0003800000 */
.L_x_1100:
[----:B------:R-:W-:-:S04]  /*7800*/  IMAD R67, R66, R68, -R67 ;  /* 0x0000004442437224 */ /* 0x000fc800078e0a43 */
[----:B------:R-:W-:-:S05]  /*7810*/  IMAD.IADD R67, R67, 0x1, -R16 ;  /* 0x0000000143437824 */ /* 0x000fca00078e0a10 */
[----:B------:R-:W-:Y:S02]  /*7820*/  VIADDMNMX R61, R67, R68, R61, PT ;  /* 0x00000044433d7246 */ /* 0x000fe4000380013d */
[----:B------:R-:W-:-:S07]  /*7830*/  VIMNMX R78, R78, R67, !PT ;  /* 0x000000434e4e7248 */ /* 0x000fce0007fe0100 */
.L_x_1099:
[----:B------:R-:W-:Y:S01]  /*7840*/  FMNMX.FTZ R8, R83, R6, !PT ;  /* 0x0000000653087209 */ /* 0x000fe20007810000 */
[----:B------:R-:W-:Y:S01]  /*7850*/  UMOV UR10, UR30 ;  /* 0x0000001e000a7c82 */ /* 0x000fe20008000000 */
[----:B------:R-:W-:Y:S01]  /*7860*/  ISETP.GT.AND P5, PT, R78, 0x8, P2 ;  /* 0x000000084e00780c */ /* 0x000fe200017a4270 */
[----:B------:R-:W-:Y:S01]  /*7870*/  IMAD.U32 R85, RZ, RZ, UR10 ;  /* 0x0000000aff557e24 */ /* 0x000fe2000f8e00ff */
        /* <DEDUP_REMOVED lines=17> */
[C---:B------:R-:W-:Y:S02]  /*7990*/  ISETP.GT.AND P5, PT, R78.reuse, RZ, P2 ;  /* 0x000000ff4e00720c */ /* 0x040fe400017a4270 */
[----:B------:R-:W-:Y:S02]  /*79a0*/  FMNMX.FTZ R8, R167, R8, !PT ;  /* 0x00000008a7087209 */ /* 0x000fe40007810000 */
[----:B------:R-:W-:Y:S02]  /*79b0*/  ISETP.GT.AND P4, PT, R78, 0x1, P2 ;  /* 0x000000014e00780c */ /* 0x000fe40001784270 */
[----:B------:R-:W-:Y:S02]  /*79c0*/  FMNMX.FTZ R8, R163, R8, !PT ;  /* 0x00000008a3087209 */ /* 0x000fe40007810000 */
[----:B------:R-:W-:-:S02]  /*79d0*/  ISETP.LT.OR P5, PT, R61, 0x1, P5 ;  /* 0x000000013d00780c */ /* 0x000fc40002fa1670 */
[----:B------:R-:W-:Y:S02]  /*79e0*/  FMNMX.FTZ R9, R207, R8, !PT ;  /* 0x00000008cf097209 */ /* 0x000fe40007810000 */
[----:B------:R-:W-:Y:S02]  /*79f0*/  ISETP.GT.AND P3, PT, R78, 0x9, P2 ;  /* 0x000000094e00780c */ /* 0x000fe40001764270 */
[----:B------:R-:W-:Y:S02]  /*7a00*/  FMNMX.FTZ R9, R206, R9, !PT ;  /* 0x00000009ce097209 */ /* 0x000fe40007810000 */
[----:B------:R-:W-:Y:S02]  /*7a10*/  ISETP.LT.OR P4, PT, R61, 0x2, P4 ;  /* 0x000000023d00780c */ /* 0x000fe40002781670 */
[----:B------:R-:W-:Y:S02]  /*7a20*/  FMNMX.FTZ R8, R52, R9, !PT ;  /* 0x0000000934087209 */ /* 0x000fe40007810000 */
[----:B------:R-:W-:-:S02]  /*7a30*/  FSEL R80, R7, -INF , !P5 ;  /* 0xff80000007507808 */ /* 0x000fc40006800000 */
        /* <DEDUP_REMOVED lines=35> */
[----:B------:R-:W0:Y:S03]  /*7c70*/  SHFL.BFLY PT, R8, R9, 0x2, 0x1f ;  /* 0x0c401f0009087f89 */ /* 0x000e2600000e0000 */
[----:B------:R-:W-:-:S02]  /*7c80*/  ISETP.LT.OR P4, PT, R61, 0x49, P4 ;  /* 0x000000493d00780c */ /* 0x000fc40002781670 */
[----:B0-----:R-:W-:Y:S02]  /*7c90*/  FMNMX.FTZ R66, R9, R8, !PT ;  /* 0x0000000809427209 */ /* 0x001fe40007810000 */
[----:B------:R-:W-:Y:S02]  /*7ca0*/  FSEL R9, R14, -INF , !P3 ;  /* 0xff8000000e097808 */ /* 0x000fe40005800000 */
[----:B------:R-:W-:Y:S01]  /*7cb0*/  ISETP.GT.AND P3, PT, R78, 0x18, P2 ;  /* 0x000000184e00780c */ /* 0x000fe20001764270 */
[----:B------:R-:W0:Y:S03]  /*7cc0*/  SHFL.BFLY PT, R67, R66, 0x1, 0x1f ;  /* 0x0c201f0042437f89 */ /* 0x000e2600000e0000 */
[----:B------:R-:W-:-:S04]  /*7cd0*/  ISETP.LT.OR P3, PT, R61, 0x19, P3 ;  /* 0x000000193d00780c */ /* 0x000fc80001f61670 */
[----:B------:R-:W-:Y:S02]  /*7ce0*/  FSEL R25, R25, -INF , !P3 ;  /* 0xff80000019197808 */ /* 0x000fe40005800000 */
[----:B------:R-:W-:-:S04]  /*7cf0*/  ISETP.GT.AND P3, PT, R78, 0x21, P2 ;  /* 0x000000214e00780c */ /* 0x000fc80001764270 */
[----:B------:R-:W-:-:S04]  /*7d00*/  ISETP.LT.OR P3, PT, R61, 0x22, P3 ;  /* 0x000000223d00780c */ /* 0x000fc80001f61670 */
[----:B------:R-:W-:Y:S02]  /*7d10*/  FSEL R28, R28, -INF , !P3 ;  /* 0xff8000001c1c7808 */ /* 0x000fe40005800000 */
[----:B------:R-:W-:-:S04]  /*7d20*/  ISETP.GT.AND P3, PT, R78, 0x29, P2 ;  /* 0x000000294e00780c */ /* 0x000fc80001764270 */
[----:B------:R-:W-:Y:S02]  /*7d30*/  ISETP.LT.OR P5, PT, R61, 0x2a, P3 ;  /* 0x0000002a3d00780c */ /* 0x000fe40001fa1670 */
[----:B0-----:R-:W-:Y:S02]  /*7d40*/  FMNMX.FTZ R8, R66, R67, !PT ;  /* 0x0000004342087209 */ /* 0x001fe40007810000 */
[----:B------:R-:W-:Y:S02]  /*7d50*/  ISETP.GT.AND P3, PT, R78, 0x31, P2 ;  /* 0x000000314e00780c */ /* 0x000fe40001764270 */
[C---:B------:R-:W-:Y:S01]  /*7d60*/  FSETP.NEU.FTZ.AND P6, PT, R8.reuse, -INF , PT ;  /* 0xff8000000800780b */ /* 0x040fe20003fdd000 */
[----:B------:R-:W-:-:S01]  /*7d70*/  FFMA.FTZ R67, R8, R85, -8 ;  /* 0xc100000008437423 */ /* 0x000fc20000010055 */
[----:B------:R-:W-:Y:S02]  /*7d80*/  ISETP.LT.OR P3, PT, R61, 0x32, P3 ;  /* 0x000000323d00780c */ /* 0x000fe40001f61670 */
[----:B------:R-:W-:-:S02]  /*7d90*/  FSEL R30, R30, -INF , !P5 ;  /* 0xff8000001e1e7808 */ /* 0x000fc40006800000 */
[----:B------:R-:W-:Y:S02]  /*7da0*/  FSEL R66, R67, RZ, P6 ;  /* 0x000000ff43427208 */ /* 0x000fe40003000000 */
[----:B------:R-:W-:-:S03]  /*7db0*/  ISETP.GT.AND P5, PT, R78, 0x38, P2 ;  /* 0x000000384e00780c */ /* 0x000fc600017a4270 */
[--C-:B------:R-:W-:Y:S01]  /*7dc0*/  FFMA.FTZ R74, R77, UR10, -R66.reuse ;  /* 0x0000000a4d4a7c23 */ /* 0x100fe20008010842 */
[----:B------:R-:W-:Y:S01]  /*7dd0*/  FMNMX.FTZ R77, R80, R5, !PT ;  /* 0x00000005504d7209 */ /* 0x000fe20007810000 */
[--C-:B------:R-:W-:Y:S01]  /*7de0*/  FFMA.FTZ R79, R79, UR10, -R66.reuse ;  /* 0x0000000a4f4f7c23 */ /* 0x100fe20008010842 */
[----:B------:R-:W-:-:S01]  /*7df0*/  FFMA.FTZ R76, R71, UR10, -R66 ;  /* 0x0000000a474c7c23 */ /* 0x000fc20008010842 */
[----:B------:R0:W-:Y:S01]  /*7e00*/  MUFU.EX2 R7, R74 ;  /* 0x0000004a00077308 */ /* 0x0001e20000000800 */
[----:B------:R-:W-:Y:S01]  /*7e10*/  FMNMX.FTZ R72, R10, R77, !PT ;  /* 0x0000004d0a487209 */ /* 0x000fe20007810000 */
[--C-:B------:R-:W-:Y:S01]  /*7e20*/  FFMA.FTZ R83, R83, UR10, -R66.reuse ;  /* 0x0000000a53537c23 */ /* 0x100fe20008010842 */
[----:B------:R-:W-:Y:S01]  /*7e30*/  FSEL R71, R32, -INF , !P3 ;  /* 0xff80000020477808 */ /* 0x000fe20005800000 */
[--C-:B------:R-:W-:Y:S01]  /*7e40*/  FFMA.FTZ R67, R81, UR10, -R66.reuse ;  /* 0x0000000a51437c23 */ /* 0x100fe20008010842 */
[----:B------:R-:W-:Y:S01]  /*7e50*/  FMNMX.FTZ R72, R13, R72, !PT ;  /* 0x000000480d487209 */ /* 0x000fe20007810000 */
[--C-:B------:R-:W-:Y:S01]  /*7e60*/  FFMA.FTZ R69, R69, UR10, -R66.reuse ;  /* 0x0000000a45457c23 */ /* 0x100fe20008010842 */
[----:B------:R-:W-:Y:S01]  /*7e70*/  ISETP.LT.OR P5, PT, R61, 0x39, P5 ;  /* 0x000000393d00780c */ /* 0x000fe20002fa1670 */
[----:B------:R1:W-:Y:S01]  /*7e80*/  MUFU.EX2 R26, R79 ;  /* 0x0000004f001a7308 */ /* 0x0003e20000000800 */
[----:B------:R-:W-:Y:S01]  /*7e90*/  FMNMX.FTZ R72, R9, R72, !PT ;  /* 0x0000004809487209 */ /* 0x000fe20007810000 */
[--C-:B------:R-:W-:Y:S01]  /*7ea0*/  FFMA.FTZ R70, R165, UR10, -R66.reuse ;  /* 0x0000000aa5467c23 */ /* 0x100fe20008010842 */
[----:B------:R-:W-:Y:S01]  /*7eb0*/  ISETP.GT.AND P3, PT, R78, 0x40, P2 ;  /* 0x000000404e00780c */ /* 0x000fe20001764270 */
[--C-:B------:R-:W-:Y:S01]  /*7ec0*/  FFMA.FTZ R73, R73, UR10, -R66.reuse ;  /* 0x0000000a49497c23 */ /* 0x100fe20008010842 */
[----:B------:R-:W-:Y:S01]  /*7ed0*/  FMNMX.FTZ R77, R21, R72, !PT ;  /* 0x00000048154d7209 */ /* 0x000fe20007810000 */
[--C-:B------:R-:W-:Y:S01]  /*7ee0*/  FFMA.FTZ R161, R161, UR10, -R66.reuse ;  /* 0x0000000aa1a17c23 */ /* 0x100fe20008010842 */
[----:B------:R-:W-:Y:S01]  /*7ef0*/  FSEL R72, R33, -INF , !P5 ;  /* 0xff80000021487808 */ /* 0x000fe20006800000 */
[----:B------:R2:W-:Y:S01]  /*7f00*/  MUFU.EX2 R32, R76 ;  /* 0x0000004c00207308 */ /* 0x0005e20000000800 */
[----:B0-----:R-:W-:Y:S01]  /*7f10*/  FMNMX.FTZ R74, R24, R77, !PT ;  /* 0x0000004d184a7209 */ /* 0x001fe20007810000 */
[--C-:B-1----:R-:W-:Y:S01]  /*7f20*/  FFMA.FTZ R79, R75, UR10, -R66.reuse ;  /* 0x0000000a4b4f7c23 */ /* 0x102fe20008010842 */
[----:B------:R-:W-:Y:S01]  /*7f30*/  ISETP.GT.AND P5, PT, R78, 0x41, P2 ;  /* 0x000000414e00780c */ /* 0x000fe200017a4270 */
[--C-:B------:R-:W-:Y:S01]  /*7f40*/  FFMA.FTZ R167, R167, UR10, -R66.reuse ;  /* 0x0000000aa7a77c23 */ /* 0x100fe20008010842 */
[----:B------:R-:W-:Y:S01]  /*7f50*/  FMNMX.FTZ R75, R25, R74, !PT ;  /* 0x0000004a194b7209 */ /* 0x000fe20007810000 */
[--C-:B------:R-:W-:Y:S01]  /*7f60*/  FFMA.FTZ R163, R163, UR10, -R66.reuse ;  /* 0x0000000aa3a37c23 */ /* 0x100fe20008010842 */
[----:B------:R-:W-:Y:S01]  /*7f70*/  ISETP.LT.OR P5, PT, R61, 0x42, P5 ;  /* 0x000000423d00780c */ /* 0x000fe20002fa1670 */
[----:B------:R0:W-:Y:S01]  /*7f80*/  MUFU.EX2 R33, R79 ;  /* 0x0000004f00217308 */ /* 0x0001e20000000800 */
[----:B------:R-:W-:Y:S01]  /*7f90*/  FMNMX.FTZ R74, R68, R75, !PT ;  /* 0x0000004b444a7209 */ /* 0x000fe20007810000 */
[--C-:B------:R-:W-:Y:S01]  /*7fa0*/  FFMA.FTZ R207, R207, UR10, -R66.reuse ;  /* 0x0000000acfcf7c23 */ /* 0x100fe20008010842 */
[----:B------:R-:W-:Y:S01]  /*7fb0*/  ISETP.LT.OR P3, PT, R61, 0x41, P3 ;  /* 0x000000413d00780c */ /* 0x000fe20001f61670 */
[--C-:B------:R-:W-:Y:S01]  /*7fc0*/  FFMA.FTZ R206, R206, UR10, -R66.reuse ;  /* 0x0000000acece7c23 */ /* 0x100fe20008010842 */
[----:B------:R-:W-:Y:S01]  /*7fd0*/  FMNMX.FTZ R75, R27, R74, !PT ;  /* 0x0000004a1b4b7209 */ /* 0x000fe20007810000 */
[--C-:B------:R-:W-:Y:S01]  /*7fe0*/  FFMA.FTZ R11, R11, UR10, -R66.reuse ;  /* 0x0000000a0b0b7c23 */ /* 0x100fe20008010842 */
[----:B------:R-:W-:Y:S01]  /*7ff0*/  FSEL R74, R36, -INF , !P5 ;  /* 0xff800000244a7808 */ /* 0x000fe20006800000 */
[----:B------:R1:W-:Y:S01]  /*8000*/  MUFU.EX2 R14, R83 ;  /* 0x00000053000e7308 */ /* 0x0003e20000000800 */
[----:B--2---:R-:W-:Y:S01]  /*8010*/  FMNMX.FTZ R76, R28, R75, !PT ;  /* 0x0000004b1c4c7209 */ /* 0x004fe20007810000 */
[--C-:B------:R-:W-:Y:S01]  /*8020*/  FFMA.FTZ R12, R12, UR10, -R66.reuse ;  /* 0x0000000a0c0c7c23 */ /* 0x100fe20008010842 */
[----:B------:R-:W-:Y:S01]  /*8030*/  ISETP.GT.AND P5, PT, R78, 0x50, P2 ;  /* 0x000000504e00780c */ /* 0x000fe200017a4270 */
[--C-:B------:R-:W-:Y:S01]  /*8040*/  FFMA.FTZ R15, R15, UR10, -R66.reuse ;  /* 0x0000000a0f0f7c23 */ /* 0x100fe20008010842 */
[----:B------:R-:W-:Y:S01]  /*8050*/  FMNMX.FTZ R75, R29, R76, !PT ;  /* 0x0000004c1d4b7209 */ /* 0x000fe20007810000 */
[--C-:B------:R-:W-:Y:S01]  /*8060*/  FFMA.FTZ R20, R20, UR10, -R66.reuse ;  /* 0x0000000a14147c23 */ /* 0x100fe20008010842 */
[----:B------:R-:W-:Y:S01]  /*8070*/  FSEL R35, R35, -INF , !P3 ;  /* 0xff80000023237808 */ /* 0x000fe20005800000 */
[--C-:B------:R-:W-:Y:S01]  /*8080*/  FFMA.FTZ R54, R54, UR10, -R66.reuse ;  /* 0x0000000a36367c23 */ /* 0x100fe20008010842 */
[----:B------:R-:W-:Y:S01]  /*8090*/  FMNMX.FTZ R76, R30, R75, !PT ;  /* 0x0000004b1e4c7209 */ /* 0x000fe20007810000 */
[--C-:B------:R-:W-:Y:S01]  /*80a0*/  FFMA.FTZ R56, R56, UR10, -R66.reuse ;  /* 0x0000000a38387c23 */ /* 0x100fe20008010842 */
[----:B------:R-:W-:Y:S01]  /*80b0*/  ISETP.LT.OR P5, PT, R61, 0x51, P5 ;  /* 0x000000513d00780c */ /* 0x000fe20002fa1670 */
[--C-:B------:R-:W-:Y:S01]  /*80c0*/  FFMA.FTZ R58, R58, UR10, -R66.reuse ;  /* 0x0000000a3a3a7c23 */ /* 0x100fe20008010842 */
[----:B------:R-:W-:Y:S01]  /*80d0*/  FMNMX.FTZ R76, R31, R76, !PT ;  /* 0x0000004c1f4c7209 */ /* 0x000fe20007810000 */
[--C-:B------:R-:W-:Y:S01]  /*80e0*/  FFMA.FTZ R59, R59, UR10, -R66.reuse ;  /* 0x0000000a3b3b7c23 */ /* 0x100fe20008010842 */
[----:B------:R-:W-:Y:S01]  /*80f0*/  ISETP.GT.AND P3, PT, R78, 0x49, P2 ;  /* 0x000000494e00780c */ /* 0x000fe20001764270 */
[----:B------:R-:W-:Y:S01]  /*8100*/  FFMA.FTZ R60, R60, UR10, -R66 ;  /* 0x0000000a3c3c7c23 */ /* 0x000fe20008010842 */
[----:B------:R-:W-:Y:S01]  /*8110*/  FMNMX.FTZ R77, R71, R76, !PT ;  /* 0x0000004c474d7209 */ /* 0x000fe20007810000 */
[----:B------:R-:W-:Y:S01]  /*8120*/  MUFU.EX2 R67, R67 ;  /* 0x0000004300437308 */ /* 0x000fe20000000800 */
[----:B------:R-:W-:-:S02]  /*8130*/  FSEL R39, R39, -INF , !P5 ;  /* 0xff80000027277808 */ /* 0x000fc40006800000 */
[----:B------:R-:W-:Y:S02]  /*8140*/  FMNMX.FTZ R77, R72, R77, !PT ;  /* 0x0000004d484d7209 */ /* 0x000fe40007810000 */
[----:B------:R-:W-:Y:S02]  /*8150*/  ISETP.GT.AND P5, PT, R78, 0x59, P2 ;  /* 0x000000594e00780c */ /* 0x000fe400017a4270 */
[----:B------:R-:W-:Y:S01]  /*8160*/  FMNMX.FTZ R82, R34, R77, !PT ;  /* 0x0000004d22527209 */ /* 0x000fe20007810000 */
[----:B------:R-:W-:Y:S01]  /*8170*/  MUFU.EX2 R69, R69 ;  /* 0x0000004500457308 */ /* 0x000fe20000000800 */
[----:B------:R-:W-:Y:S02]  /*8180*/  ISETP.LT.OR P3, PT, R61, 0x4a, P3 ;  /* 0x0000004a3d00780c */ /* 0x000fe40001f61670 */
[----:B0-----:R-:W-:Y:S02]  /*8190*/  FMNMX.FTZ R79, R35, R82, !PT ;  /* 0x00000052234f7209 */ /* 0x001fe40007810000 */
[----:B------:R-:W-:-:S02]  /*81a0*/  FSEL R75, R37, -INF , !P4 ;  /* 0xff800000254b7808 */ /* 0x000fc40006000000 */
[----:B------:R-:W-:Y:S01]  /*81b0*/  FMNMX.FTZ R82, R74, R79, !PT ;  /* 0x0000004f4a527209 */ /* 0x000fe20007810000 */
[----:B------:R-:W-:Y:S01]  /*81c0*/  MUFU.EX2 R70, R70 ;  /* 0x0000004600467308 */ /* 0x000fe20000000800 */
[----:B------:R-:W-:Y:S02]  /*81d0*/  ISETP.LT.OR P5, PT, R61, 0x5a, P5 ;  /* 0x0000005a3d00780c */ /* 0x000fe40002fa1670 */
[----:B------:R-:W-:Y:S02]  /*81e0*/  ISETP.GT.AND P4, PT, R78, 0x51, P2 ;  /* 0x000000514e00780c */ /* 0x000fe40001784270 */
[----:B------:R-:W-:Y:S02]  /*81f0*/  FSEL R38, R38, -INF , !P3 ;  /* 0xff80000026267808 */ /* 0x000fe40005800000 */
[----:B-1----:R-:W-:Y:S01]  /*8200*/  FMNMX.FTZ R83, R75, R82, !PT ;  /* 0x000000524b537209 */ /* 0x002fe20007810000 */
[----:B------:R-:W-:Y:S01]  /*8210*/  MUFU.EX2 R73, R73 ;  /* 0x0000004900497308 */ /* 0x000fe20000000800 */
[----:B------:R-:W-:Y:S01]  /*8220*/  FSEL R81, R42, -INF , !P5 ;  /* 0xff8000002a517808 */ /* 0x000fe20006800000 */
[----:B------:R-:W-:Y:S01]  /*8230*/  FFMA.FTZ R42, R52, UR10, -R66 ;  /* 0x0000000a342a7c23 */ /* 0x000fe20008010842 */
[----:B------:R-:W-:-:S02]  /*8240*/  ISETP.GT.AND P3, PT, R78, 0x58, P2 ;  /* 0x000000584e00780c */ /* 0x000fc40001764270 */
[C---:B------:R-:W-:Y:S02]  /*8250*/  ISETP.LT.OR P4, PT, R61.reuse, 0x52, P4 ;  /* 0x000000523d00780c */ /* 0x040fe40002781670 */
[----:B------:R-:W-:Y:S01]  /*8260*/  FMNMX.FTZ R52, R38, R83, !PT ;  /* 0x0000005326347209 */ /* 0x000fe20007810000 */
[----:B------:R-:W-:Y:S01]  /*8270*/  MUFU.EX2 R36, R161 ;  /* 0x000000a100247308 */ /* 0x000fe20000000800 */
[----:B------:R-:W-:Y:S02]  /*8280*/  FSEL R77, R40, -INF , !P4 ;  /* 0xff800000284d7808 */ /* 0x000fe40006000000 */
[----:B------:R-:W-:Y:S02]  /*8290*/  ISETP.LT.OR P3, PT, R61, 0x59, P3 ;  /* 0x000000593d00780c */ /* 0x000fe40001f61670 */
[----:B------:R-:W-:Y:S02]  /*82a0*/  FMNMX.FTZ R82, R39, R52, !PT ;  /* 0x0000003427527209 */ /* 0x000fe40007810000 */
[----:B------:R-:W-:Y:S01]  /*82b0*/  ISETP.GT.AND P4, PT, R78, 0x60, P2 ;  /* 0x000000604e00780c */ /* 0x000fe20001784270 */
[----:B------:R-:W-:Y:S01]  /*82c0*/  MUFU.EX2 R37, R167 ;  /* 0x000000a700257308 */ /* 0x000fe20000000800 */
[----:B------:R-:W-:-:S02]  /*82d0*/  FSEL R79, R41, -INF , !P3 ;  /* 0xff800000294f7808 */ /* 0x000fc40005800000 */
[----:B------:R-:W-:Y:S02]  /*82e0*/  FMNMX.FTZ R82, R77, R82, !PT ;  /* 0x000000524d527209 */ /* 0x000fe40007810000 */
[----:B------:R-:W-:Y:S02]  /*82f0*/  ISETP.LT.OR P4, PT, R61, 0x61, P4 ;  /* 0x000000613d00780c */ /* 0x000fe40002781670 */
[----:B------:R-:W-:Y:S01]  /*8300*/  ISETP.GT.AND P3, PT, R78, 0x61, P2 ;  /* 0x000000614e00780c */ /* 0x000fe20001764270 */
[----:B------:R-:W-:Y:S01]  /*8310*/  MUFU.EX2 R76, R163 ;  /* 0x000000a3004c7308 */ /* 0x000fe20000000800 */
[----:B------:R-:W-:Y:S02]  /*8320*/  FMNMX.FTZ R82, R79, R82, !PT ;  /* 0x000000524f527209 */ /* 0x000fe40007810000 */
[----:B------:R-:W-:Y:S01]  /*8330*/  FSEL R52, R43, -INF , !P4 ;  /* 0xff8000002b347808 */ /* 0x000fe20006000000 */
[----:B------:R-:W-:-:S01]  /*8340*/  FFMA.FTZ R43, R51, UR10, -R66 ;  /* 0x0000000a332b7c23 */ /* 0x000fc20008010842 */
[----:B------:R-:W-:-:S02]  /*8350*/  ISETP.GT.AND P5, PT, R78, 0x68, P2 ;  /* 0x000000684e00780c */ /* 0x000fc400017a4270 */
[----:B------:R-:W-:Y:S01]  /*8360*/  ISETP.LT.OR P3, PT, R61, 0x62, P3 ;  /* 0x000000623d00780c */ /* 0x000fe20001f61670 */
[----:B------:R-:W-:Y:S01]  /*8370*/  MUFU.EX2 R40, R207 ;  /* 0x000000cf00287308 */ /* 0x000fe20000000800 */
[----:B------:R-:W-:Y:S02]  /*8380*/  FMNMX.FTZ R51, R81, R82, !PT ;  /* 0x0000005251337209 */ /* 0x000fe40007810000 */
[----:B------:R-:W-:Y:S02]  /*8390*/  ISETP.GT.AND P4, PT, R78, 0x69, P2 ;  /* 0x000000694e00780c */ /* 0x000fe40001784270 */
[----:B------:R-:W-:Y:S02]  /*83a0*/  FSEL R44, R44, -INF , !P3 ;  /* 0xff8000002c2c7808 */ /* 0x000fe40005800000 */
[----:B------:R-:W-:Y:S01]  /*83b0*/  ISETP.LT.OR P5, PT, R61, 0x69, P5 ;  /* 0x000000693d00780c */ /* 0x000fe20002fa1670 */
[----:B------:R-:W-:Y:S01]  /*83c0*/  MUFU.EX2 R41, R206 ;  /* 0x000000ce00297308 */ /* 0x000fe20000000800 */
[----:B------:R-:W-:-:S02]  /*83d0*/  FMNMX.FTZ R51, R52, R51, !PT ;  /* 0x0000003334337209 */ /* 0x000fc40007810000 */
[----:B------:R-:W-:Y:S02]  /*83e0*/  ISETP.GT.AND P3, PT, R78, 0x70, P2 ;  /* 0x000000704e00780c */ /* 0x000fe40001764270 */
[----:B------:R-:W-:Y:S02]  /*83f0*/  ISETP.LT.OR P4, PT, R61, 0x6a, P4 ;  /* 0x0000006a3d00780c */ /* 0x000fe40002781670 */
[----:B------:R-:W-:Y:S01]  /*8400*/  FSEL R45, R45, -INF , !P5 ;  /* 0xff8000002d2d7808 */ /* 0x000fe20006800000 */
[----:B------:R-:W-:Y:S01]  /*8410*/  MUFU.EX2 R42, R42 ;  /* 0x0000002a002a7308 */ /* 0x000fe20000000800 */
[----:B------:R-:W-:Y:S02]  /*8420*/  FMNMX.FTZ R82, R44, R51, !PT ;  /* 0x000000332c527209 */ /* 0x000fe40007810000 */
[----:B------:R-:W-:Y:S02]  /*8430*/  ISETP.GT.AND P5, PT, R78, 0x71, P2 ;  /* 0x000000714e00780c */ /* 0x000fe400017a4270 */
[----:B------:R-:W-:-:S02]  /*8440*/  FSEL R46, R46, -INF , !P4 ;  /* 0xff8000002e2e7808 */ /* 0x000fc40006000000 */
[----:B------:R-:W-:Y:S01]  /*8450*/  ISETP.LT.OR P3, PT, R61, 0x71, P3 ;  /* 0x000000713d00780c */ /* 0x000fe20001f61670 */
[----:B------:R-:W-:Y:S01]  /*8460*/  MUFU.EX2 R43, R43 ;  /* 0x0000002b002b7308 */ /* 0x000fe20000000800 */
[----:B------:R-:W-:Y:S01]  /*8470*/  FMNMX.FTZ R51, R45, R82, !PT ;  /* 0x000000522d337209 */ /* 0x000fe20007810000 */
[--C-:B------:R-:W-:Y:S01]  /*8480*/  FFMA.FTZ R82, R53, UR10, -R66.reuse ;  /* 0x0000000a35527c23 */ /* 0x100fe20008010842 */
[C---:B------:R-:W-:Y:S01]  /*8490*/  ISETP.GT.AND P4, PT, R78.reuse, 0x78, P2 ;  /* 0x000000784e00780c */ /* 0x040fe20001784270 */
[--C-:B------:R-:W-:Y:S01]  /*84a0*/  FFMA.FTZ R53, R55, UR10, -R66.reuse ;  /* 0x0000000a37357c23 */ /* 0x100fe20008010842 */
[----:B------:R-:W-:Y:S01]  /*84b0*/  ISETP.GT.AND P2, PT, R78, 0x79, P2 ;  /* 0x000000794e00780c */ /* 0x000fe20001744270 */
[----:B------:R-:W-:Y:S01]  /*84c0*/  FFMA.FTZ R55, R57, UR10, -R66 ;  /* 0x0000000a39377c23 */ /* 0x000fe20008010842 */
[----:B------:R-:W-:Y:S01]  /*84d0*/  ISETP.LT.OR P5, PT, R61, 0x72, P5 ;  /* 0x000000723d00780c */ /* 0x000fe20002fa1670 */
[----:B------:R-:W-:Y:S01]  /*84e0*/  MUFU.EX2 R11, R11 ;  /* 0x0000000b000b7308 */ /* 0x000fe20000000800 */
[----:B------:R-:W-:-:S02]  /*84f0*/  FSEL R47, R47, -INF , !P3 ;  /* 0xff8000002f2f7808 */ /* 0x000fc40005800000 */
[----:B------:R-:W-:Y:S02]  /*8500*/  FMNMX.FTZ R78, R46, R51, !PT ;  /* 0x000000332e4e7209 */ /* 0x000fe40007810000 */
[----:B------:R-:W-:Y:S02]  /*8510*/  ISETP.LT.OR P4, PT, R61, 0x79, P4 ;  /* 0x000000793d00780c */ /* 0x000fe40002781670 */
[----:B------:R-:W-:Y:S01]  /*8520*/  FSEL R48, R48, -INF , !P5 ;  /* 0xff80000030307808 */ /* 0x000fe20006800000 */
[----:B------:R-:W-:Y:S01]  /*8530*/  MUFU.EX2 R12, R12 ;  /* 0x0000000c000c7308 */ /* 0x000fe20000000800 */
[----:B------:R-:W-:Y:S02]  /*8540*/  FMNMX.FTZ R51, R47, R78, !PT ;  /* 0x0000004e2f337209 */ /* 0x000fe40007810000 */
[----:B------:R-:W-:Y:S02]  /*8550*/  ISETP.LT.OR P2, PT, R61, 0x7a, P2 ;  /* 0x0000007a3d00780c */ /* 0x000fe40001741670 */
[----:B------:R-:W-:-:S02]  /*8560*/  FSEL R49, R49, -INF , !P4 ;  /* 0xff80000031317808 */ /* 0x000fc40006000000 */
[----:B------:R-:W-:Y:S01]  /*8570*/  FMNMX.FTZ R78, R48, R51, !PT ;  /* 0x00000033304e7209 */ /* 0x000fe20007810000 */
[----:B------:R-:W-:Y:S01]  /*8580*/  MUFU.EX2 R15, R15 ;  /* 0x0000000f000f7308 */ /* 0x000fe20000000800 */
[----:B------:R-:W-:Y:S02]  /*8590*/  FSEL R50, R50, -INF , !P2 ;  /* 0xff80000032327808 */ /* 0x000fe40005000000 */
[----:B------:R-:W-:-:S04]  /*85a0*/  FMNMX.FTZ R51, R49, R78, !PT ;  /* 0x0000004e31337209 */ /* 0x000fc80007810000 */
[----:B------:R-:W-:Y:S01]  /*85b0*/  FMNMX.FTZ R61, R50, R51, !PT ;  /* 0x00000033323d7209 */ /* 0x000fe20007810000 */
[----:B------:R-:W-:Y:S04]  /*85c0*/  MUFU.EX2 R20, R20 ;  /* 0x0000001400147308 */ /* 0x000fe80000000800 */
[----:B------:R-:W0:Y:S04]  /*85d0*/  SHFL.BFLY PT, R78, R61, 0x2, 0x1f ;  /* 0x0c401f003d4e7f89 */ /* 0x000e2800000e0000 */
[----:B------:R-:W-:Y:S08]  /*85e0*/  MUFU.EX2 R51, R82 ;  /* 0x0000005200337308 */ /* 0x000ff00000000800 */
[----:B------:R-:W-:Y:S08]  /*85f0*/  MUFU.EX2 R54, R54 ;  /* 0x0000003600367308 */ /* 0x000ff00000000800 */
[----:B------:R-:W-:Y:S01]  /*8600*/  MUFU.EX2 R53, R53 ;  /* 0x0000003500357308 */ /* 0x000fe20000000800 */
[----:B0-----:R-:W-:Y:S01]  /*8610*/  FMNMX.FTZ R78, R61, R78, !PT ;  /* 0x0000004e3d4e7209 */ /* 0x001fe20007810000 */
[--C-:B------:R-:W-:Y:S01]  /*8620*/  FFMA.FTZ R61, R62, UR10, -R66.reuse ;  /* 0x0000000a3e3d7c23 */ /* 0x100fe20008010842 */
[----:B------:R-:W-:-:S01]  /*8630*/  FFMA.FTZ R62, R64, UR10, -R66 ;  /* 0x0000000a403e7c23 */ /* 0x000fc20008010842 */
[--C-:B------:R-:W-:Y:S01]  /*8640*/  FFMA.FTZ R64, R65, UR10, -R66.reuse ;  /* 0x0000000a41407c23 */ /* 0x100fe20008010842 */
[----:B------:R-:W-:-:S01]  /*8650*/  FFMA.FTZ R66, R63, UR10, -R66 ;  /* 0x0000000a3f427c23 */ /* 0x000fc20008010842 */
[----:B------:R-:W0:Y:S01]  /*8660*/  SHFL.BFLY PT, R57, R78, 0x1, 0x1f ;  /* 0x0c201f004e397f89 */ /* 0x000e2200000e0000 */
[----:B------:R-:W-:Y:S01]  /*8670*/  FSEL R63, R8, RZ, P6 ;  /* 0x000000ff083f7208 */ /* 0x000fe20003000000 */
[----:B------:R-:W-:Y:S04]  /*8680*/  MUFU.EX2 R56, R56 ;  /* 0x0000003800387308 */ /* 0x000fe80000000800 */
[----:B------:R-:W-:-:S04]  /*8690*/  FADD.FTZ R6, -R63, R6 ;  /* 0x000000063f067221 */ /* 0x000fc80000010100 */
[----:B------:R-:W-:Y:S01]  /*86a0*/  FMUL.FTZ R65, R6, UR10 ;  /* 0x0000000a06417c20 */ /* 0x000fe20008410000 */
[----:B------:R1:W-:Y:S08]  /*86b0*/  MUFU.EX2 R63, R66 ;  /* 0x00000042003f7308 */ /* 0x0003f00000000800 */
[----:B------:R-:W2:Y:S01]  /*86c0*/  MUFU.EX2 R65, R65 ;  /* 0x0000004100417308 */ /* 0x000ea20000000800 */
[----:B0-----:R-:W-:Y:S01]  /*86d0*/  FMNMX.FTZ R57, R78, R57, !PT ;  /* 0x000000394e397209 */ /* 0x001fe20007810000 */
[----:B------:R-:W-:-:S06]  /*86e0*/  IMAD.U32 R78, RZ, RZ, UR10 ;  /* 0x0000000aff4e7e24 */ /* 0x000fcc000f8e00ff */
[----:B------:R-:W-:Y:S01]  /*86f0*/  MUFU.EX2 R55, R55 ;  /* 0x0000003700377308 */ /* 0x000fe20000000800 */
[C---:B------:R-:W-:Y:S01]  /*8700*/  FSETP.NEU.FTZ.AND P2, PT, R57.reuse, -INF , PT ;  /* 0xff8000003900780b */ /* 0x040fe20003f5d000 */
[----:B------:R-:W-:-:S05]  /*8710*/  FFMA.FTZ R78, R57, R78, -8 ;  /* 0xc1000000394e7423 */ /* 0x000fca000001004e */
[----:B------:R-:W-:Y:S01]  /*8720*/  FSEL R6, R78, RZ, P2 ;  /* 0x000000ff4e067208 */ /* 0x000fe20001000000 */
[----:B------:R-:W-:Y:S04]  /*8730*/  MUFU.EX2 R58, R58 ;  /* 0x0000003a003a7308 */ /* 0x000fe80000000800 */
[----:B------:R-:W-:-:S01]  /*8740*/  FFMA.FTZ R83, R80, UR10, -R6 ;  /* 0x0000000a50537c23 */ /* 0x000fc20008010806 */
[----:B------:R-:W-:Y:S01]  /*8750*/  FSEL R80, R57, RZ, P2 ;  /* 0x000000ff39507208 */ /* 0x000fe20001000000 */
[----:B------:R-:W-:-:S01]  /*8760*/  FFMA.FTZ R78, R71, UR10, -R6 ;  /* 0x0000000a474e7c23 */ /* 0x000fc20008010806 */
[--C-:B------:R-:W-:Y:S01]  /*8770*/  FFMA.FTZ R71, R72, UR10, -R6.reuse ;  /* 0x0000000a48477c23 */ /* 0x100fe20008010806 */
[----:B------:R-:W-:-:S01]  /*8780*/  FFMA.FTZ R10, R10, UR10, -R6 ;  /* 0x0000000a0a0a7c23 */ /* 0x000fc20008010806 */
[----:B------:R-:W-:Y:S01]  /*8790*/  FFMA.FTZ R13, R13, UR10, -R6 ;  /* 0x0000000a0d0d7c23 */ /* 0x000fe20008010806 */
[----:B------:R-:W-:-:S01]  /*87a0*/  FADD.FTZ R80, -R80, R5 ;  /* 0x0000000550507221 */ /* 0x000fc20000010100 */
[----:B------:R-:W-:Y:S01]  /*87b0*/  MUFU.EX2 R83, R83 ;  /* 0x0000005300537308 */ /* 0x000fe20000000800 */
[----:B-1----:R-:W-:-:S01]  /*87c0*/  FFMA.FTZ R66, R9, UR10, -R6 ;  /* 0x0000000a09427c23 */ /* 0x002fc20008010806 */
[--C-:B------:R-:W-:Y:S01]  /*87d0*/  FFMA.FTZ R9, R21, UR10, -R6.reuse ;  /* 0x0000000a15097c23 */ /* 0x100fe20008010806 */
[----:B------:R-:W-:Y:S01]  /*87e0*/  FMUL.FTZ R72, R80, UR10 ;  /* 0x0000000a50487c20 */ /* 0x000fe20008410000 */
[----:B------:R-:W-:Y:S01]  /*87f0*/  FFMA.FTZ R24, R24, UR10, -R6 ;  /* 0x0000000a18187c23 */ /* 0x000fe20008010806 */
[----:B--2---:R-:W-:-:S01]  /*8800*/  FFMA.FTZ R80, R65, R3, R14 ;  /* 0x0000000341507223 */ /* 0x004fc2000001000e */
        /* <DEDUP_REMOVED lines=19> */
[----:B------:R-:W-:-:S01]  /*8940*/  FFMA.FTZ R48, R48, UR10, -R6 ;  /* 0x0000000a30307c23 */ /* 0x000fc20008010806 */
[----:B------:R-:W-:-:S06]  /*8950*/  FFMA.FTZ R49, R49, UR10, -R6 ;  /* 0x0000000a31317c23 */ /* 0x000fcc0008010806 */
[----:B------:R-:W2:Y:S01]  /*8960*/  MUFU.EX2 R66, R66 ;  /* 0x0000004200427308 */ /* 0x000ea20000000800 */
[----:B0-----:R-:W-:-:S04]  /*8970*/  FFMA.FTZ R3, R72, R2, R83 ;  /* 0x0000000248037223 */ /* 0x001fc80000010053 */
[----:B------:R-:W-:-:S03]  /*8980*/  FADD.FTZ R2, R10, R3 ;  /* 0x000000030a027221 */ /* 0x000fc60000010000 */
[----:B------:R-:W0:Y:S01]  /*8990*/  MUFU.EX2 R9, R9 ;  /* 0x0000000900097308 */ /* 0x000e220000000800 */
[----:B-1----:R-:W-:-:S07]  /*89a0*/  FADD.FTZ R3, R13, R2 ;  /* 0x000000020d037221 */ /* 0x002fce0000010000 */
[----:B------:R1:W-:Y:S01]  /*89b0*/  MUFU.EX2 R5, R71 ;  /* 0x0000004700057308 */ /* 0x0003e20000000800 */
[----:B--2---:R-:W-:-:S07]  /*89c0*/  FADD.FTZ R2, R66, R3 ;  /* 0x0000000342027221 */ /* 0x004fce0000010000 */
[----:B------:R-:W2:Y:S01]  /*89d0*/  MUFU.EX2 R24, R24 ;  /* 0x0000001800187308 */ /* 0x000ea20000000800 */
[----:B-1----:R-:W-:-:S04]  /*89e0*/  FADD.FTZ R71, R67, R80 ;  /* 0x0000005043477221 */ /* 0x002fc80000010000 */
[----:B------:R-:W-:Y:S01]  /*89f0*/  FADD.FTZ R80, R26, R71 ;  /* 0x000000471a507221 */ /* 0x000fe20000010000 */
[----:B0-----:R-:W-:-:S02]  /*8a00*/  FADD.FTZ R71, R9, R2 ;  /* 0x0000000209477221 */ /* 0x001fc40000010000 */
[----:B------:R-:W0:Y:S01]  /*8a10*/  MUFU.EX2 R21, R21 ;  /* 0x0000001500157308 */ /* 0x000e220000000800 */
[----:B------:R-:W-:-:S04]  /*8a20*/  FADD.FTZ R80, R69, R80 ;  /* 0x0000005045507221 */ /* 0x000fc80000010000 */
[----:B------:R-:W-:Y:S01]  /*8a30*/  FADD.FTZ R3, R7, R80 ;  /* 0x0000005007037221 */ /* 0x000fe20000010000 */
[----:B------:R-:W-:-:S02]  /*8a40*/  FFMA.FTZ R80, R77, UR10, -R6 ;  /* 0x0000000a4d507c23 */ /* 0x000fc40008010806 */
[----:B------:R-:W1:Y:S01]  /*8a50*/  MUFU.EX2 R68, R68 ;  /* 0x0000004400447308 */ /* 0x000e620000000800 */
[----:B------:R-:W-:-:S01]  /*8a60*/  FADD.FTZ R3, R70, R3 ;  /* 0x0000000346037221 */ /* 0x000fc20000010000 */
[----:B--2---:R-:W-:Y:S01]  /*8a70*/  FADD.FTZ R2, R24, R71 ;  /* 0x0000004718027221 */ /* 0x004fe20000010000 */
[----:B------:R-:W-:-:S02]  /*8a80*/  FFMA.FTZ R71, R79, UR10, -R6 ;  /* 0x0000000a4f477c23 */ /* 0x000fc40008010806 */
[----:B------:R-:W-:-:S03]  /*8a90*/  FADD.FTZ R82, R32, R3 ;  /* 0x0000000320527221 */ /* 0x000fc60000010000 */
[----:B------:R-:W2:Y:S01]  /*8aa0*/  MUFU.EX2 R25, R25 ;  /* 0x0000001900197308 */ /* 0x000ea20000000800 */
[----:B0-----:R-:W-:-:S01]  /*8ab0*/  FADD.FTZ R3, R21, R2 ;  /* 0x0000000215037221 */ /* 0x001fc20000010000 */
[----:B------:R-:W-:-:S06]  /*8ac0*/  FADD.FTZ R82, R33, R82 ;  /* 0x0000005221527221 */ /* 0x000fcc0000010000 */
[----:B------:R-:W0:Y:S01]  /*8ad0*/  MUFU.EX2 R28, R28 ;  /* 0x0000001c001c7308 */ /* 0x000e220000000800 */
[----:B-1----:R-:W-:-:S01]  /*8ae0*/  FADD.FTZ R2, R68, R3 ;  /* 0x0000000344027221 */ /* 0x002fc20000010000 */
[----:B------:R-:W-:Y:S01]  /*8af0*/  FADD.FTZ R3, R73, R82 ;  /* 0x0000005249037221 */ /* 0x000fe20000010000 */
[----:B------:R-:W-:-:S05]  /*8b00*/  FFMA.FTZ R82, R81, UR10, -R6 ;  /* 0x0000000a51527c23 */ /* 0x000fca0008010806 */
        /* <DEDUP_REMOVED lines=13> */
[----:B------:R-:W-:Y:S01]  /*8be0*/  FFMA.FTZ R75, R44, UR10, -R6 ;  /* 0x0000000a2c4b7c23 */ /* 0x000fe20008010806 */
[----:B------:R-:W-:-:S04]  /*8bf0*/  FADD.FTZ R44, R42, R77 ;  /* 0x0000004d2a2c7221 */ /* 0x000fc80000010000 */
[----:B------:R-:W-:Y:S01]  /*8c00*/  FADD.FTZ R44, R43, R44 ;  /* 0x0000002c2b2c7221 */ /* 0x000fe20000010000 */
[----:B------:R-:W2:Y:S01]  /*8c10*/  MUFU.EX2 R34, R34 ;  /* 0x0000002200227308 */ /* 0x000ea20000000800 */
[----:B0-----:R-:W-:-:S07]  /*8c20*/  FADD.FTZ R3, R29, R2 ;  /* 0x000000021d037221 */ /* 0x001fce0000010000 */
[----:B------:R-:W0:Y:S01]  /*8c30*/  MUFU.EX2 R31, R31 ;  /* 0x0000001f001f7308 */ /* 0x000e220000000800 */
[----:B-1----:R-:W-:-:S04]  /*8c40*/  FADD.FTZ R2, R78, R3 ;  /* 0x000000034e027221 */ /* 0x002fc80000010000 */
[----:B------:R-:W-:-:S03]  /*8c50*/  FADD.FTZ R3, R5, R2 ;  /* 0x0000000205037221 */ /* 0x000fc60000010000 */
[----:B------:R-:W1:Y:S01]  /*8c60*/  MUFU.EX2 R74, R74 ;  /* 0x0000004a004a7308 */ /* 0x000e620000000800 */
[----:B--2---:R-:W-:-:S01]  /*8c70*/  FADD.FTZ R2, R34, R3 ;  /* 0x0000000322027221 */ /* 0x004fc20000010000 */
[----:B------:R-:W-:-:S06]  /*8c80*/  FADD.FTZ R3, R11, R44 ;  /* 0x0000002c0b037221 */ /* 0x000fcc0000010000 */
        /* <DEDUP_REMOVED lines=11> */
[----:B------:R-:W-:-:S01]  /*8d40*/  FFMA.FTZ R44, R47, UR10, -R6 ;  /* 0x0000000a2f2c7c23 */ /* 0x000fc20008010806 */
[----:B------:R-:W-:Y:S02]  /*8d50*/  FFMA.FTZ R6, R50, UR10, -R6 ;  /* 0x0000000a32067c23 */ /* 0x000fe40008010806 */
[----:B------:R-:W-:-:S02]  /*8d60*/  FADD.FTZ R3, R53, R2 ;  /* 0x0000000235037221 */ /* 0x000fc40000010000 */
[----:B------:R-:W2:Y:S01]  /*8d70*/  MUFU.EX2 R80, R80 ;  /* 0x0000005000507308 */ /* 0x000ea20000000800 */
[----:B0-----:R-:W-:-:S01]  /*8d80*/  FADD.FTZ R84, R38, R77 ;  /* 0x0000004d26547221 */ /* 0x001fc20000010000 */
[----:B------:R-:W-:-:S04]  /*8d90*/  FADD.FTZ R2, R56, R3 ;  /* 0x0000000338027221 */ /* 0x000fc80000010000 */
[----:B------:R-:W-:Y:S02]  /*8da0*/  FADD.FTZ R3, R55, R2 ;  /* 0x0000000237037221 */ /* 0x000fe40000010000 */
[----:B------:R-:W0:Y:S08]  /*8db0*/  MUFU.EX2 R71, R71 ;  /* 0x0000004700477308 */ /* 0x000e300000000800 */
[----:B------:R-:W3:Y:S08]  /*8dc0*/  MUFU.EX2 R82, R82 ;  /* 0x0000005200527308 */ /* 0x000ef00000000800 */
[----:B------:R-:W4:Y:S08]  /*8dd0*/  MUFU.EX2 R52, R52 ;  /* 0x0000003400347308 */ /* 0x000f300000000800 */
[----:B------:R1:W-:Y:S08]  /*8de0*/  MUFU.EX2 R79, R45 ;  /* 0x0000002d004f7308 */ /* 0x0003f00000000800 */
[----:B------:R-:W5:Y:S01]  /*8df0*/  MUFU.EX2 R75, R75 ;  /* 0x0000004b004b7308 */ /* 0x000f620000000800 */
[----:B-1----:R-:W-:-:S04]  /*8e00*/  FADD.FTZ R45, R39, R84 ;  /* 0x00000054272d7221 */ /* 0x002fc80000010000 */
[----:B--2---:R-:W-:-:S03]  /*8e10*/  FADD.FTZ R84, R80, R45 ;  /* 0x0000002d50547221 */ /* 0x004fc60000010000 */
[----:B------:R-:W1:Y:S01]  /*8e20*/  MUFU.EX2 R59, R59 ;  /* 0x0000003b003b7308 */ /* 0x000e620000000800 */
[----:B0-----:R-:W-:-:S04]  /*8e30*/  FADD.FTZ R45, R71, R84 ;  /* 0x00000054472d7221 */ /* 0x001fc80000010000 */
[----:B---3--:R-:W-:-:S03]  /*8e40*/  FADD.FTZ R45, R82, R45 ;  /* 0x0000002d522d7221 */ /* 0x008fc60000010000 */
[----:B------:R-:W0:Y:S01]  /*8e50*/  MUFU.EX2 R60, R60 ;  /* 0x0000003c003c7308 */ /* 0x000e220000000800 */
[----:B----4-:R-:W-:-:S04]  /*8e60*/  FADD.FTZ R2, R52, R45 ;  /* 0x0000002d34027221 */ /* 0x010fc80000010000 */
[----:B-----5:R-:W-:-:S03]  /*8e70*/  FADD.FTZ R2, R75, R2 ;  /* 0x000000024b027221 */ /* 0x020fc60000010000 */
[----:B------:R2:W3:Y:S01]  /*8e80*/  MUFU.EX2 R81, R46 ;  /* 0x0000002e00517308 */ /* 0x0004e20000000800 */
[----:B------:R-:W-:-:S07]  /*8e90*/  FADD.FTZ R2, R79, R2 ;  /* 0x000000024f027221 */ /* 0x000fce0000010000 */
[----:B------:R-:W4:Y:S01]  /*8ea0*/  MUFU.EX2 R61, R61 ;  /* 0x0000003d003d7308 */ /* 0x000f220000000800 */
[----:B--2---:R-:W-:-:S04]  /*8eb0*/  FADD.FTZ R46, R58, R3 ;  /* 0x000000033a2e7221 */ /* 0x004fc80000010000 */
[----:B-1----:R-:W-:-:S03]  /*8ec0*/  FADD.FTZ R3, R59, R46 ;  /* 0x0000002e3b037221 */ /* 0x002fc60000010000 */
[----:B------:R-:W1:Y:S01]  /*8ed0*/  MUFU.EX2 R44, R44 ;  /* 0x0000002c002c7308 */ /* 0x000e620000000800 */
[----:B0-----:R-:W-:-:S01]  /*8ee0*/  FADD.FTZ R46, R60, R3 ;  /* 0x000000033c2e7221 */ /* 0x001fc20000010000 */
[----:B---3--:R-:W-:-:S06]  /*8ef0*/  FADD.FTZ R3, R81, R2 ;  /* 0x0000000251037221 */ /* 0x008fcc0000010000 */
[----:B------:R-:W0:Y:S01]  /*8f00*/  MUFU.EX2 R62, R62 ;  /* 0x0000003e003e7308 */ /* 0x000e220000000800 */
[----:B----4-:R-:W-:-:S07]  /*8f10*/  FADD.FTZ R45, R61, R46 ;  /* 0x0000002e3d2d7221 */ /* 0x010fce0000010000 */
        /* <DEDUP_REMOVED lines=8> */
[----:B0-----:R-:W-:-:S03]  /*8fa0*/  FADD.FTZ R45, R84, R3 ;  /* 0x00000003542d7221 */ /* 0x001fc60000010000 */
[----:B------:R-:W-:Y:S01]  /*8fb0*/  FADD.FTZ R3, R63, R2 ;  /* 0x000000023f037221 */ /* 0x000fe20000010000 */
[----:B--2---:R-:W-:-:S01]  /*8fc0*/  FADD.FTZ R2, R47, R45 ;  /* 0x0000002d2f027221 */ /* 0x004fc20000010000 */
[----:B------:R-:W-:Y:S06]  /*8fd0*/  @!P0 BRA `(.L_x_1103) ;  /* 0x0000000000048947 */ /* 0x000fec0003800000 */
[----:B------:R-:W-:Y:S01]  /*8fe0*/  BPT.TRAP 0x1 ;  /* 0x000000040000795c */ /* 0x000fe20000300000 */
.L_x_1103:
[----:B------:R-:W-:Y:S01]  /*8ff0*/  ULEA UR6, UR54, UR36, 0x3 ;  /* 0x0000002436067291 */ /* 0x000fe2000f8e183f */
[----:B------:R-:W-:Y:S01]  /*9000*/  ISETP.GT.AND P2, PT, R4, UR35, PT ;  /* 0x0000002304007c0c */ /* 0x000fe2000bf44270 */
[----:B------:R-:W-:Y:S01]  /*9010*/  UMOV UR51, UR33 ;  /* 0x0000002100337c82 */ /* 0x000fe20008000000 */
        /* <DEDUP_REMOVED lines=30> */
[----:B------:R-:W-:Y:S01]  /*9200*/  F2FP.SATFINITE.E4M3.F32.PACK_AB_MERGE_C R33, R47, R84, RZ ;  /* 0x000000542f21723e */ /* 0x000fe200048070ff */
[----:B------:R-:W-:Y:S01]  /*9210*/  FMUL.FTZ R109, R109, R65 ;  /* 0x000000416d6d7220 */ /* 0x000fe20000410000 */
[----:B------:R-:W-:Y:S01]  /*9220*/  F2FP.SATFINITE.E4M3.F32.PACK_AB_MERGE_C R163, R78, R29, R5 ;  /* 0x0000001d4ea3723e */ /* 0x000fe20004807005 */
        /* <DEDUP_REMOVED lines=69> */
[----:B------:R-:W-:Y:S01]  /*9680*/  IMAD.MOV.U32 R6, RZ, RZ, R8 ;  /* 0x000000ffff067224 */ /* 0x000fe200078e0008 */
[----:B------:R-:W-:Y:S06]  /*9690*/  @P2 BRA `(.L_x_1104) ;  /* 0xffffffc800482947 */ /* 0x000fec000383ffff */
[----:B------:R-:W-:Y:S01]  /*96a0*/  IMAD.MOV.U32 R5, RZ, RZ, R57 ;  /* 0x000000ffff057224 */ /* 0x000fe200078e0039 */
[----:B------:R-:W-:Y:S01]  /*96b0*/  UMOV UR54, UR34 ;  /* 0x0000002200367c82 */ /* 0x000fe20008000000 */
[----:B------:R-:W-:Y:S01]  /*96c0*/  IMAD.MOV.U32 R6, RZ, RZ, R8 ;  /* 0x000000ffff067224 */ /* 0x000fe200078e0008 */
[----:B------:R-:W-:-:S06]  /*96d0*/  UMOV UR51, UR33 ;  /* 0x0000002100337c82 */ /* 0x000fcc0008000000 */
.L_x_1086:
[----:B------:R-:W-:Y:S01]  /*96e0*/  ULDC UR6, c[0x0][0x448] ;  /* 0x0001120000067ab9 */ /* 0x000fe20000000800 */
[----:B------:R-:W-:Y:S01]  /*96f0*/  ULDC UR19, c[0x0][0x9e4] ;  /* 0x0002790000137ab9 */ /* 0x000fe20000000800 */
[----:B------:R-:W-:Y:S02]  /*9700*/  UISETP.NE.AND UP0, UPT, UR6, 0x1, UPT ;  /* 0x000000010600788c */ /* 0x000fe4000bf05270 */
[----:B------:R-:W-:Y:S02]  /*9710*/  UISETP.GE.AND UP1, UPT, UR19, 0x1, UPT ;  /* 0x000000011300788c */ /* 0x000fe4000bf26270 */
[----:B------:R-:W-:Y:S02]  /*9720*/  UIADD3 UR11, UR42, 0x7f, URZ ;  /* 0x0000007f2a0b7890 */ /* 0x000fe4000fffe03f */
[----:B------:R-:W-:Y:S02]  /*9730*/  UIADD3 UR14, UR41, 0x1, -UR47 ;  /* 0x00000001290e7890 */ /* 0x000fe4000fffe82f */
[----:B------:R-:W-:Y:S01]  /*9740*/  PLOP3.LUT P5, PT, PT, PT, UP1, 0x80, 0x0 ;  /* 0x000000000000781c */ /* 0x000fe20003faf018 */
[----:B------:R-:W-:-:S02]  /*9750*/  ULDC UR18, c[0x0][0x9dc] ;  /* 0x0002770000127ab9 */ /* 0x000fc40000000800 */
[----:B------:R-:W-:Y:S01]  /*9760*/  @UP0 ULDC UR6, c[0x0][0x44c] ;  /* 0x0001130000060ab9 */ /* 0x000fe20000000800 */
[----:B------:R-:W-:Y:S01]  /*9770*/  @UP0 ULDC UR15, c[0x0][0x450] ;  /* 0x00011400000f0ab9 */ /* 0x000fe20000000800 */
[----:B------:R-:W-:-:S04]  /*9780*/  UIMAD.WIDE.U32 UR6, UR11, UR6, URZ ;  /* 0x000000060b0672a5 */ /* 0x000fc8000f8e003f */
[----:B------:R-:W-:-:S04]  /*9790*/  @UP0 USHF.R.U32.HI UR11, URZ, UR15, UR7 ;  /* 0x0000000f3f0b0299 */ /* 0x000fc80008011607 */
[----:B------:R-:W-:-:S04]  /*97a0*/  UIADD3 UR11, UR14, UR11, URZ ;  /* 0x0000000b0e0b7290 */ /* 0x000fc8000fffe03f */
        /* <DEDUP_REMOVED lines=12> */
.L_x_1106:
[----:B------:R-:W-:-:S11]  /*9870*/  UISETP.NE.AND UP1, UPT, UR19, 0x1, UPT ;  /* 0x000000011300788c */ /* 0x000fd6000bf25270 */
[----:B------:R-:W-:Y:S02]  /*9880*/  @UP1 ULDC.64 UR6, c[0x0][0x9e8] ;  /* 0x00027a0000061ab9 */ /* 0x000fe40000000a00 */
[----:B------:R-:W-:-:S04]  /*9890*/  UIMAD.WIDE.U32 UR14, UR11, UR6, URZ ;  /* 0x000000060b0e72a5 */ /* 0x000fc8000f8e003f */
[----:B------:R-:W-:-:S12]  /*98a0*/  @UP1 USHF.R.U32.HI UR11, URZ, UR7, UR15 ;  /* 0x000000073f0b1299 */ /* 0x000fd8000801160f */
.L_x_1107:
[----:B------:R-:W-:-:S04]  /*98b0*/  UIMAD UR11, UR11, UR19, URZ ;  /* 0x000000130b0b72a4 */ /* 0x000fc8000f8e023f */
[----:B------:R-:W-:-:S04]  /*98c0*/  UISETP.LT.AND UP1, UPT, UR18, UR11, UPT ;  /* 0x0000000b1200728c */ /* 0x000fc8000bf21270 */
[----:B------:R-:W-:-:S12]  /*98d0*/  USEL UR18, UR18, UR11, !UP1 ;  /* 0x0000000b12127287 */ /* 0x000fd8000c800000 */
.L_x_1105:
[----:B------:R-:W-:-:S04]  /*98e0*/  UIADD3 UR18, UR18, 0x7f, URZ ;  /* 0x0000007f12127890 */ /* 0x000fc8000fffe03f */
[----:B------:R-:W-:-:S04]  /*98f0*/  USHF.R.S32.HI UR6, URZ, 0x1f, UR18 ;  /* 0x0000001f3f067899 */ /* 0x000fc80008011412 */
[----:B------:R-:W-:-:S04]  /*9900*/  ULEA.HI UR6, UR6, UR18, URZ, 0x7 ;  /* 0x0000001206067291 */ /* 0x000fc8000f8f383f */
[----:B------:R-:W-:-:S04]  /*9910*/  USHF.R.S32.HI UR6, URZ, 0x7, UR6 ;  /* 0x000000073f067899 */ /* 0x000fc80008011406 */
[----:B------:R-:W-:-:S04]  /*9920*/  UISETP.LT.AND UP1, UPT, UR39, UR6, UPT ;  /* 0x000000062700728c */ /* 0x000fc8000bf21270 */
[----:B------:R-:W-:-:S06]  /*9930*/  USEL UR30, UR39, UR6, !UP1 ;  /* 0x00000006271e7287 */ /* 0x000fcc000c800000 */
[----:B------:R-:W-:-:S13]  /*9940*/  ISETP.GE.AND P2, PT, R4, UR30, PT ;  /* 0x0000001e04007c0c */ /* 0x000fda000bf46270 */
[----:B------:R-:W-:Y:S05]  /*9950*/  @!P2 BRA `(.L_x_1108) ;  /* 0x0000002400aca947 */ /* 0x000fea0003800000 */
[----:B------:R-:W-:Y:S01]  /*9960*/  IMAD.MOV.U32 R8, RZ, RZ, R5 ;  /* 0x000000ffff087224 */ /* 0x000fe200078e0005 */
[----:B------:R-:W-:Y:S01]  /*9970*/  UMOV UR33, UR51 ;  /* 0x0000003300217c82 */ /* 0x000fe20008000000 */
[----:B------:R-:W-:Y:S01]  /*9980*/  IMAD.MOV.U32 R7, RZ, RZ, R6 ;  /* 0x000000ffff077224 */ /* 0x000fe200078e0006 */
[----:B------:R-:W-:Y:S01]  /*9990*/  UMOV UR32, UR54 ;  /* 0x0000003600207c82 */ /* 0x000fe20008000000 */
[----:B------:R-:W-:-:S05]  /*99a0*/  ULDC UR31, c[0x0][0x988] ;  /* 0x00026200001f7ab9 */ /* 0x000fca0000000800 */
.L_x_1118:
[----:B------:R-:W-:Y:S01]  /*99b0*/  ISETP.NE.AND P3, PT, RZ, UR45, PT ;  /* 0x0000002dff007c0c */ /* 0x000fe2000bf65270 */
[----:B------:R-:W-:-:S04]  /*99c0*/  UISETP.NE.AND UP1, UPT, UR32, 0x1, UPT ;  /* 0x000000012000788c */ /* 0x000fc8000bf25270 */
[----:B------:R-:W-:-:S04]  /*99d0*/  USEL UR51, URZ, 0x1, UP1 ;  /* 0x000000013f337887 */ /* 0x000fc80008800000 */
[----:B------:R-:W-:-:S04]  /*99e0*/  ULOP3.LUT UR51, UR33, UR51, URZ, 0x3c, !UPT ;  /* 0x0000003321337292 */ /* 0x000fc8000f8e3c3f */
[----:B------:R-:W-:Y:S08]  /*99f0*/  @P3 BRA `(.L_x_1109) ;  /* 0x0000000000383947 */ /* 0x000ff00003800000 */
[----:B------:R-:W-:Y:S05]  /*9a00*/  @!P0 BRA `(.L_x_1110) ;  /* 0x0000000000048947 */ /* 0x000fea0003800000 */
[----:B------:R-:W-:Y:S01]  /*9a10*/  BPT.TRAP 0x1 ;  /* 0x000000040000795c */ /* 0x000fe20000300000 */
.L_x_1110:
[----:B------:R-:W-:Y:S01]  /*9a20*/  UIADD3 UR6, UR32, 0x1, URZ ;  /* 0x0000000120067890 */ /* 0x000fe2000fffe03f */
[----:B------:R-:W-:-:S03]  /*9a30*/  IMAD.U32 R5, RZ, RZ, UR51 ;  /* 0x00000033ff057e24 */ /* 0x000fc6000f8e00ff */
[----:B------:R-:W-:Y:S02]  /*9a40*/  UISETP.NE.AND UP1, UPT, UR6, 0x2, UPT ;  /* 0x000000020600788c */ /* 0x000fe4000bf25270 */
[----:B------:R-:W-:Y:S02]  /*9a50*/  SHF.L.U32 R5, R5, 0x1f, RZ ;  /* 0x0000001f05057819 */ /* 0x000fe400000006ff */
[----:B------:R-:W-:-:S04]  /*9a60*/  USEL UR6, UR6, URZ, UP1 ;  /* 0x0000003f06067287 */ /* 0x000fc80008800000 */
[----:B------:R-:W-:-:S09]  /*9a70*/  ULEA UR6, UR6, UR36, 0x3 ;  /* 0x0000002406067291 */ /* 0x000fd2000f8e183f */
[----:B------:R0:W1:Y:S01]  /*9a80*/  SYNCS.PHASECHK.TRANS64.TRYWAIT P2, [UR6+0x22830], R5 ;  /* 0x02283005ff0075a7 */ /* 0x0000620008040146 */
[----:B------:R-:W-:Y:S05]  /*9a90*/  @!P0 BRA `(.L_x_1111) ;  /* 0x0000000000048947 */ /* 0x000fea0003800000 */
[----:B------:R-:W-:Y:S01]  /*9aa0*/  BPT.TRAP 0x1 ;  /* 0x000000040000795c */ /* 0x000fe20000300000 */
.L_x_1111:
[----:B-1----:R-:W-:Y:S05]  /*9ab0*/  @P2 BRA `(.L_x_1109) ;  /* 0x0000000000082947 */ /* 0x002fea0003800000 */
[----:B------:R-:W1:Y:S02]  /*9ac0*/  SYNCS.PHASECHK.TRANS64.TRYWAIT P2, [UR6+0x22830], R5 ;  /* 0x02283005ff0075a7 */ /* 0x000e640008040146 */
[----:B-1----:R-:W-:Y:S05]  /*9ad0*/  @!P2 BRA `(.L_x_1112) ;  /* 0x000001080084a947 */ /* 0x002fea0003800000 */
.L_x_1109:
[----:B-1----:R-:W1:Y:S01]  /*9ae0*/  S2R R6, SR_TID.X ;  /* 0x0000000000067919 */ /* 0x002e620000002100 */
[----:B------:R-:W-:Y:S01]  /*9af0*/  UIADD3 UR54, UR32, 0x1, URZ ;  /* 0x0000000120367890 */ /* 0x000fe2000fffe03f */
[----:B------:R-:W-:Y:S01]  /*9b00*/  UMOV UR27, 0x80000020 ;  /* 0x80000020001b7882 */ /* 0x000fe20000000000 */
[----:B------:R-:W-:Y:S02]  /*9b10*/  UMOV UR7, 0x80000020 ;  /* 0x8000002000077882 */ /* 0x000fe40000000000 */
[----:B------:R-:W-:Y:S01]  /*9b20*/  UISETP.NE.AND UP1, UPT, UR54, 0x2, UPT ;  /* 0x000000023600788c */ /* 0x000fe2000bf25270 */
[----:B------:R-:W-:Y:S01]  /*9b30*/  UMOV UR11, 0x80000020 ;  /* 0x80000020000b7882 */ /* 0x000fe20000000000 */
[----:B------:R-:W-:Y:S02]  /*9b40*/  UMOV UR15, 0x80000020 ;  /* 0x80000020000f7882 */ /* 0x000fe40000000000 */
[----:B------:R-:W-:Y:S01]  /*9b50*/  USEL UR54, UR54, URZ, UP1 ;  /* 0x0000003f36367287 */ /* 0x000fe20008800000 */
[----:B------:R-:W-:Y:S01]  /*9b60*/  UMOV UR19, 0x80000020 ;  /* 0x8000002000137882 */ /* 0x000fe20000000000 */
[----:B------:R-:W-:-:S02]  /*9b70*/  UMOV UR23, 0x80000020 ;  /* 0x8000002000177882 */ /* 0x000fc40000000000 */
[----:B------:R-:W-:-:S04]  /*9b80*/  UIMAD UR26, UR54, 0x600, UR28 ;  /* 0x00000600361a78a4 */ /* 0x000fc8000f8e021c */
[----:B------:R-:W-:Y:S02]  /*9b90*/  UIADD3 UR6, UR26, 0x2, URZ ;  /* 0x000000021a067890 */ /* 0x000fe4000fffe03f */
[----:B------:R-:W-:Y:S02]  /*9ba0*/  UIADD3 UR10, UR26, 0x200, URZ ;  /* 0x000002001a0a7890 */ /* 0x000fe4000fffe03f */
[----:B------:R-:W-:Y:S02]  /*9bb0*/  UIADD3 UR14, UR26, 0x202, URZ ;  /* 0x000002021a0e7890 */ /* 0x000fe4000fffe03f */
[----:B------:R-:W-:Y:S02]  /*9bc0*/  UIADD3 UR18, UR26, 0x400, URZ ;  /* 0x000004001a127890 */ /* 0x000fe4000fffe03f */
[----:B------:R-:W-:Y:S01]  /*9bd0*/  UIADD3 UR22, UR26, 0x402, URZ ;  /* 0x000004021a167890 */ /* 0x000fe2000fffe03f */
        /* <DEDUP_REMOVED lines=24> */
.L_x_1114:
[----:B------:R-:W-:Y:S01]  /*9d60*/  ULEA UR6, UR32, UR36, 0x3 ;  /* 0x0000002420067291 */ /* 0x000fe2000f8e183f */
[----:B------:R-:W-:-:S05]  /*9d70*/  IMAD.U32 R5, RZ, RZ, UR33 ;  /* 0x00000021ff057e24 */ /* 0x000fca000f8e00ff */
[----:B------:R-:W-:-:S04]  /*9d80*/  SHF.L.U32 R5, R5, 0x1f, RZ ;  /* 0x0000001f05057819 */ /* 0x000fc800000006ff */
[----:B------:R0:W1:Y:S01]  /*9d90*/  SYNCS.PHASECHK.TRANS64.TRYWAIT P2, [UR6+0x22850], R5 ;  /* 0x02285005ff0075a7 */ /* 0x0000620008040146 */
[----:B------:R-:W-:Y:S05]  /*9da0*/  @!P0 BRA `(.L_x_1115) ;  /* 0x0000000000048947 */ /* 0x000fea0003800000 */
[----:B------:R-:W-:Y:S01]  /*9db0*/  BPT.TRAP 0x1 ;  /* 0x000000040000795c */ /* 0x000fe20000300000 */
.L_x_1115:
[----:B-1----:R-:W-:Y:S05]  /*9dc0*/  @P2 BRA `(.L_x_1113) ;  /* 0x0000000000082947 */ /* 0x002fea0003800000 */
[----:B------:R-:W1:Y:S02]  /*9dd0*/  SYNCS.PHASECHK.TRANS64.TRYWAIT P2, [UR6+0x22850], R5 ;  /* 0x02285005ff0075a7 */ /* 0x000e640008040146 */
[----:B-1----:R-:W-:Y:S05]  /*9de0*/  @!P2 BRA `(.L_x_1116) ;  /* 0x0000010400d8a947 */ /* 0x002fea0003800000 */
.L_x_1113:
        /* <DEDUP_REMOVED lines=14> */
[C---:B------:R-:W-:Y:S01]  /*9ed0*/  FMUL.FTZ R27, R0.reuse, R36 ;  /* 0x00000024001b7220 */ /* 0x040fe20000410000 */
[C---:B------:R-:W-:Y:S01]  /*9ee0*/  FMUL.FTZ R11, R0.reuse, R26 ;  /* 0x0000001a000b7220 */ /* 0x040fe20000410000 */
[----:B------:R-:W-:Y:S01]  /*9ef0*/  ULEA UR11, UR32, UR6, 0xa ;  /* 0x00000006200b7291 */ /* 0x000fe2000f8e503f */
[----:B------:R-:W2:Y:S01]  /*9f00*/  MUFU.TANH R9, R9 ;  /* 0x0000000900097308 */ /* 0x000ea20000002400 */
        /* <DEDUP_REMOVED lines=36> */
[----:B------:R-:W-:Y:S01]  /*a150*/  UIADD3 UR6, UR11, 0x2, URZ ;  /* 0x000000020b067890 */ /* 0x000fe2000fffe03f */
[C---:B------:R-:W-:Y:S01]  /*a160*/  FMUL.FTZ R44, R0.reuse, R53 ;  /* 0x00000035002c7220 */ /* 0x040fe20000410000 */
[----:B------:R-:W-:Y:S01]  /*a170*/  UMOV UR7, 0x40000040 ;  /* 0x4000004000077882 */ /* 0x000fe20000000000 */
        /* <DEDUP_REMOVED lines=9> */
[----:B------:R-:W0:Y:S01]  /*a210*/  MUFU.TANH R11, R11 ;  /* 0x0000000b000b7308 */ /* 0x000e220000002400 */
[----:B---3--:R-:W-:Y:S01]  /*a220*/  FMNMX.FTZ R68, R24, R67, !PT ;  /* 0x0000004318447209 */ /* 0x008fe20007810000 */
[C---:B------:R-:W-:Y:S01]  /*a230*/  FMUL.FTZ R63, R0.reuse, R72 ;  /* 0x00000048003f7220 */ /* 0x040fe20000410000 */
[C---:B------:R-:W-:Y:S01]  /*a240*/  FMUL.FTZ R48, R0.reuse, R57 ;  /* 0x0000003900307220 */ /* 0x040fe20000410000 */
[C---:B------:R-:W-:Y:S01]  /*a250*/  FMUL.FTZ R46, R0.reuse, R55 ;  /* 0x00000037002e7220 */ /* 0x040fe20000410000 */
[C---:B------:R-:W-:Y:S01]  /*a260*/  FMUL.FTZ R55, R0.reuse, R64 ;  /* 0x0000004000377220 */ /* 0x040fe20000410000 */
[C---:B------:R-:W-:Y:S01]  /*a270*/  FMUL.FTZ R56, R0.reuse, R65 ;  /* 0x0000004100387220 */ /* 0x040fe20000410000 */
[C---:B------:R-:W-:Y:S01]  /*a280*/  FMUL.FTZ R64, R0.reuse, R73 ;  /* 0x0000004900407220 */ /* 0x040fe20000410000 */
[----:B------:R-:W2:Y:S01]  /*a290*/  MUFU.TANH R28, R28 ;  /* 0x0000001c001c7308 */ /* 0x000ea20000002400 */
        /* <DEDUP_REMOVED lines=8> */
[----:B0-----:R-:W-:Y:S01]  /*a320*/  FMNMX.FTZ R5, R11, R8, !PT ;  /* 0x000000080b057209 */ /* 0x001fe20007810000 */
[----:B------:R-:W-:Y:S01]  /*a330*/  FMUL.FTZ R66, R0, R75 ;  /* 0x0000004b00427220 */ /* 0x000fe20000410000 */
[----:B------:R-:W-:Y:S01]  /*a340*/  UMOV UR10, UR31 ;  /* 0x0000001f000a7c82 */ /* 0x000fe20008000000 */
[----:B------:R-:W0:Y:S04]  /*a350*/  S2R R206, SR_TID.X ;  /* 0x0000000000ce7919 */ /* 0x000e280000002100 */
[----:B------:R-:W3:Y:S01]  /*a360*/  MUFU.TANH R31, R31 ;  /* 0x0000001f001f7308 */ /* 0x000ee20000002400 */
[----:B--2---:R-:W-:-:S07]  /*a370*/  FMNMX.FTZ R70, R28, R69, !PT ;  /* 0x000000451c467209 */ /* 0x004fce0007810000 */
[----:B------:R-:W2:Y:S01]  /*a380*/  MUFU.TANH R15, R15 ;  /* 0x0000000f000f7308 */ /* 0x000ea20000002400 */
[----:B-1----:R-:W-:-:S07]  /*a390*/  FMNMX.FTZ R6, R12, R5, !PT ;  /* 0x000000050c067209 */ /* 0x002fce0007810000 */
[----:B------:R-:W1:Y:S01]  /*a3a0*/  MUFU.TANH R32, R32 ;  /* 0x0000002000207308 */ /* 0x000e620000002400 */
[----:B---3--:R-:W-:-:S07]  /*a3b0*/  FMNMX.FTZ R69, R31, R70, !PT ;  /* 0x000000461f457209 */ /* 0x008fce0007810000 */
[----:B------:R-:W3:Y:S01]  /*a3c0*/  MUFU.TANH R20, R20 ;  /* 0x0000001400147308 */ /* 0x000ee20000002400 */
[----:B--2---:R-:W-:Y:S02]  /*a3d0*/  FMNMX.FTZ R5, R15, R6, !PT ;  /* 0x000000060f057209 */ /* 0x004fe40007810000 */
[----:B0-----:R-:W-:-:S05]  /*a3e0*/  SHF.R.U32.HI R206, RZ, 0x7, R206 ;  /* 0x00000007ffce7819 */ /* 0x001fca00000116ce */
[----:B------:R-:W0:Y:S01]  /*a3f0*/  MUFU.TANH R35, R35 ;  /* 0x0000002300237308 */ /* 0x000e220000002400 */
[----:B-1----:R-:W-:Y:S01]  /*a400*/  FMNMX.FTZ R70, R32, R69, !PT ;  /* 0x0000004520467209 */ /* 0x002fe20007810000 */
[C---:B------:R-:W-:Y:S01]  /*a410*/  FMUL.FTZ R69, R0.reuse, R78 ;  /* 0x0000004e00457220 */ /* 0x040fe20000410000 */
[----:B------:R-:W-:-:S05]  /*a420*/  FMUL.FTZ R78, R0, R84 ;  /* 0x00000054004e7220 */ /* 0x000fca0000410000 */
[----:B------:R-:W1:Y:S01]  /*a430*/  MUFU.TANH R25, R25 ;  /* 0x0000001900197308 */ /* 0x000e620000002400 */
[----:B---3--:R-:W-:-:S07]  /*a440*/  FMNMX.FTZ R6, R20, R5, !PT ;  /* 0x0000000514067209 */ /* 0x008fce0007810000 */
[----:B------:R-:W2:Y:S01]  /*a450*/  MUFU.TANH R36, R36 ;  /* 0x0000002400247308 */ /* 0x000ea20000002400 */
[----:B0-----:R-:W-:Y:S01]  /*a460*/  FMNMX.FTZ R71, R35, R70, !PT ;  /* 0x0000004623477209 */ /* 0x001fe20007810000 */
[C---:B------:R-:W-:Y:S01]  /*a470*/  FMUL.FTZ R70, R0.reuse, R79 ;  /* 0x0000004f00467220 */ /* 0x040fe20000410000 */
[----:B------:R-:W-:-:S05]  /*a480*/  FMUL.FTZ R79, R0, R85 ;  /* 0x00000055004f7220 */ /* 0x000fca0000410000 */
        /* <DEDUP_REMOVED lines=11> */
[----:B------:R-:W-:-:S05]  /*a540*/  UIADD3 UR6, UR11, 0x4, URZ ;  /* 0x000000040b067890 */ /* 0x000fca000fffe03f */
[----:B------:R-:W1:Y:S01]  /*a550*/  MUFU.TANH R30, R30 ;  /* 0x0000001e001e7308 */ /* 0x000e620000002400 */
[----:B--2---:R-:W-:Y:S01]  /*a560*/  FMNMX.FTZ R5, R29, R6, !PT ;  /* 0x000000061d057209 */ /* 0x004fe20007810000 */
[----:B------:R-:W-:-:S06]  /*a570*/  UMOV UR7, 0x40000040 ;  /* 0x4000004000077882 */ /* 0x000fcc0000000000 */
        /* <DEDUP_REMOVED lines=41> */
[----:B------:R-:W-:Y:S01]  /*a810*/  UIADD3 UR6, UR11, 0x6, URZ ;  /* 0x000000060b067890 */ /* 0x000fe2000fffe03f */
        /* <DEDUP_REMOVED lines=15> */
[----:B------:R-:W-:-:S06]  /*a910*/  FMUL.FTZ R73, R0, R86 ;  /* 0x0000005600497220 */ /* 0x000fcc0000410000 */
        /* <DEDUP_REMOVED lines=27> */
[----:B------:R-:W-:Y:S04]  /*aad0*/  QGMMA.64x128x32.F32.E4M3.E4M3 R88, R152, gdesc[UR4], R88, gsb0 ;  /* 0x01e0000498587df3 */ /* 0x000fe80008000858 */
[----:B------:R-:W0:Y:S02]  /*aae0*/  SHFL.BFLY PT, R81, R80, 0x2, 0x1f ;  /* 0x0c401f0050517f89 */ /* 0x000e2400000e0000 */
[----:B------:R-:W3:Y:S01]  /*aaf0*/  MUFU.TANH R70, R70 ;  /* 0x0000004600467308 */ /* 0x000ee20000002400 */
[----:B-1----:R-:W-:-:S07]  /*ab00*/  FMNMX.FTZ R6, R66, R5, !PT ;  /* 0x0000000542067209 */ /* 0x002fce0007810000 */
[----:B------:R-:W1:Y:S01]  /*ab10*/  MUFU.TANH R71, R71 ;  /* 0x0000004700477308 */ /* 0x000e620000002400 */
[----:B--2---:R-:W-:-:S07]  /*ab20*/  FMNMX.FTZ R5, R69, R6, !PT ;  /* 0x0000000645057209 */ /* 0x004fce0007810000 */
[----:B------:R-:W2:Y:S01]  /*ab30*/  MUFU.TANH R72, R72 ;  /* 0x0000004800487308 */ /* 0x000ea20000002400 */
[----:B---3--:R-:W-:Y:S02]  /*ab40*/  FMNMX.FTZ R6, R70, R5, !PT ;  /* 0x0000000546067209 */ /* 0x008fe40007810000 */
[----:B0-----:R-:W-:-:S05]  /*ab50*/  FMNMX.FTZ R81, R80, R81, !PT ;  /* 0x0000005150517209 */ /* 0x001fca0007810000 */
[----:B------:R-:W0:Y:S01]  /*ab60*/  MUFU.TANH R73, R73 ;  /* 0x0000004900497308 */ /* 0x000e220000002400 */
[----:B-1----:R-:W-:-:S07]  /*ab70*/  FMNMX.FTZ R5, R71, R6, !PT ;  /* 0x0000000647057209 */ /* 0x002fce0007810000 */
[----:B------:R-:W1:Y:S01]  /*ab80*/  MUFU.TANH R74, R74 ;  /* 0x0000004a004a7308 */ /* 0x000e620000002400 */
[----:B--2---:R-:W-:-:S04]  /*ab90*/  FMNMX.FTZ R6, R72, R5, !PT ;  /* 0x0000000548067209 */ /* 0x004fc80007810000 */
[----:B0-----:R-:W-:Y:S02]  /*aba0*/  FMNMX.FTZ R5, R73, R6, !PT ;  /* 0x0000000649057209 */ /* 0x001fe40007810000 */
[----:B------:R-:W0:Y:S02]  /*abb0*/  SHFL.BFLY PT, R6, R81, 0x1, 0x1f ;  /* 0x0c201f0051067f89 */ /* 0x000e2400000e0000 */
[----:B-1----:R-:W-:-:S05]  /*abc0*/  FMNMX.FTZ R75, R74, R5, !PT ;  /* 0x000000054a4b7209 */ /* 0x002fca0007810000 */
[----:B------:R-:W1:Y:S01]  /*abd0*/  SHFL.BFLY PT, R82, R75, 0x2, 0x1f ;  /* 0x0c401f004b527f89 */ /* 0x000e6200000e0000 */
[----:B0-----:R-:W-:-:S05]  /*abe0*/  FMNMX.FTZ R6, R81, R6, !PT ;  /* 0x0000000651067209 */ /* 0x001fca0007810000 */
[----:B------:R-:W-:-:S04]  /*abf0*/  FADD.FTZ R7, -R6, R7 ;  /* 0x0000000706077221 */ /* 0x000fc80000010100 */
[----:B------:R-:W-:Y:S01]  /*ac00*/  FMUL.FTZ R83, R7, UR10 ;  /* 0x0000000a07537c20 */ /* 0x000fe20008410000 */
[----:B-1----:R-:W-:Y:S01]  /*ac10*/  FMNMX.FTZ R82, R75, R82, !PT ;  /* 0x000000524b527209 */ /* 0x002fe20007810000 */
[----:B------:R-:W-:-:S04]  /*ac20*/  IMAD.U32 R75, RZ, RZ, UR10 ;  /* 0x0000000aff4b7e24 */ /* 0x000fc8000f8e00ff */
[----:B------:R-:W0:Y:S01]  /*ac30*/  SHFL.BFLY PT, R5, R82, 0x1, 0x1f ;  /* 0x0c201f0052057f89 */ /* 0x000e2200000e0000 */
[----:B------:R-:W-:-:S04]  /*ac40*/  FFMA.FTZ R80, R6, R75, -8 ;  /* 0xc100000006507423 */ /* 0x000fc8000001004b */
        /* <DEDUP_REMOVED lines=18> */
[----:B------:R-:W-:Y:S01]  /*ad70*/  IMAD.U32 R78, RZ, RZ, UR10 ;  /* 0x0000000aff4e7e24 */ /* 0x000fe2000f8e00ff */
[----:B0-----:R-:W-:Y:S01]  /*ad80*/  FMNMX.FTZ R5, R82, R5, !PT ;  /* 0x0000000552057209 */ /* 0x001fe20007810000 */
[----:B------:R-:W-:Y:S01]  /*ad90*/  MUFU.EX2 R75, R75 ;  /* 0x0000004b004b7308 */ /* 0x000fe20000000800 */
[----:B------:R-:W-:-:S01]  /*ada0*/  FFMA.FTZ R14, R14, UR10, -R80 ;  /* 0x0000000a0e0e7c23 */ /* 0x000fc20008010850 */
[--C-:B------:R-:W-:Y:S01]  /*adb0*/  FFMA.FTZ R24, R24, UR10, -R80.reuse ;  /* 0x0000000a18187c23 */ /* 0x100fe20008010850 */
[----:B------:R-:W-:-:S01]  /*adc0*/  FFMA.FTZ R28, R28, UR10, -R80 ;  /* 0x0000000a1c1c7c23 */ /* 0x000fc20008010850 */
[C---:B------:R-:W-:Y:S01]  /*add0*/  FADD.FTZ R7, -R5.reuse, R8 ;  /* 0x0000000805077221 */ /* 0x040fe20000010100 */
[----:B------:R-:W-:-:S01]  /*ade0*/  FFMA.FTZ R78, R5, R78, -8 ;  /* 0xc1000000054e7423 */ /* 0x000fc2000001004e */
[--C-:B------:R-:W-:Y:S01]  /*adf0*/  FFMA.FTZ R32, R32, UR10, -R80.reuse ;  /* 0x0000000a20207c23 */ /* 0x100fe20008010850 */
[----:B------:R-:W-:-:S01]  /*ae00*/  FFMA.FTZ R36, R36, UR10, -R80 ;  /* 0x0000000a24247c23 */ /* 0x000fc20008010850 */
[----:B------:R-:W-:Y:S01]  /*ae10*/  FMUL.FTZ R7, R7, UR10 ;  /* 0x0000000a07077c20 */ /* 0x000fe20008410000 */
[----:B------:R-:W-:-:S01]  /*ae20*/  FFMA.FTZ R82, R11, UR10, -R78 ;  /* 0x0000000a0b527c23 */ /* 0x000fc2000801084e */
[--C-:B------:R-:W-:Y:S01]  /*ae30*/  FFMA.FTZ R11, R12, UR10, -R78.reuse ;  /* 0x0000000a0c0b7c23 */ /* 0x100fe2000801084e */
        /* <DEDUP_REMOVED lines=10> */
[----:B------:R-:W-:Y:S01]  /*aee0*/  FFMA.FTZ R34, R37, UR10, -R78 ;  /* 0x0000000a25227c23 */ /* 0x000fe2000801084e */
        /* <DEDUP_REMOVED lines=9> */
[----:B------:R-:W-:Y:S01]  /*af80*/  FFMA.FTZ R68, R68, UR10, -R80 ;  /* 0x0000000a44447c23 */ /* 0x000fe20008010850 */
[----:B------:R-:W-:-:S01]  /*af90*/  FFMA.FTZ R37, R38, UR10, -R78 ;  /* 0x0000000a26257c23 */ /* 0x000fc2000801084e */
[----:B------:R-:W-:Y:S01]  /*afa0*/  FFMA.FTZ R80, R79, UR10, -R80 ;  /* 0x0000000a4f507c23 */ /* 0x000fe20008010850 */
        /* <DEDUP_REMOVED lines=14> */
[----:B------:R-:W-:Y:S01]  /*b090*/  IADD3 R83, -R206, 0xb, RZ ;  /* 0x0000000bce537810 */ /* 0x000fe20007ffe1ff */
[----:B------:R-:W-:Y:S01]  /*b0a0*/  FFMA.FTZ R74, R74, UR10, -R78 ;  /* 0x0000000a4a4a7c23 */ /* 0x000fe2000801084e */
[----:B------:R-:W-:-:S02]  /*b0b0*/  WARPGROUP.DEPBAR.LE gsb0, 0x0 ;  /* 0x00008000000079c5 */ /* 0x000fc40000010000 */
        /* <DEDUP_REMOVED lines=18> */
[--C-:B------:R-:W-:Y:S01]  /*b1e0*/  FFMA.FTZ R57, R58, UR10, -R78.reuse ;  /* 0x0000000a3a397c23 */ /* 0x100fe2000801084e */
[----:B------:R-:W-:-:S05]  /*b1f0*/  FFMA.FTZ R58, R61, UR10, -R78 ;  /* 0x0000000a3d3a7c23 */ /* 0x000fca000801084e */
        /* <DEDUP_REMOVED lines=16> */
[--C-:B------:R-:W-:Y:S01]  /*b300*/  FFMA.FTZ R61, R62, UR10, -R78.reuse ;  /* 0x0000000a3e3d7c23 */ /* 0x100fe2000801084e */
[----:B------:R-:W-:-:S05]  /*b310*/  FFMA.FTZ R62, R65, UR10, -R78 ;  /* 0x0000000a413e7c23 */ /* 0x000fca000801084e */
        /* <DEDUP_REMOVED lines=16> */
[----:B------:R-:W-:-:S06]  /*b420*/  FFMA.FTZ R65, R66, UR10, -R78 ;  /* 0x0000000a42417c23 */ /* 0x000fcc000801084e */
        /* <DEDUP_REMOVED lines=34> */
[----:B------:R-:W-:Y:S01]  /*b650*/  FFMA.FTZ R69, R72, UR10, -R78 ;  /* 0x0000000a48457c23 */ /* 0x000fe2000801084e */
[----:B------:R-:W-:-:S05]  /*b660*/  IMAD.U32 R72, RZ, RZ, UR54 ;  /* 0x00000036ff487e24 */ /* 0x000fca000f8e00ff */
[----:B------:R-:W2:Y:S01]  /*b670*/  MUFU.EX2 R58, R58 ;  /* 0x0000003a003a7308 */ /* 0x000ea20000000800 */
[----:B-1----:R-:W-:-:S07]  /*b680*/  FADD.FTZ R3, R57, R2 ;  /* 0x0000000239037221 */ /* 0x002fce0000010000 */
[----:B------:R-:W-:Y:S01]  /*b690*/  MUFU.EX2 R60, R60 ;  /* 0x0000003c003c7308 */ /* 0x000fe20000000800 */
[----:B0-----:R-:W-:-:S07]  /*b6a0*/  FADD.FTZ R71, R55, R84 ;  /* 0x0000005437477221 */ /* 0x001fce0000010000 */
[----:B------:R-:W0:Y:S01]  /*b6b0*/  MUFU.EX2 R61, R61 ;  /* 0x0000003d003d7308 */ /* 0x000e220000000800 */
[----:B--2---:R-:W-:-:S07]  /*b6c0*/  FADD.FTZ R2, R58, R3 ;  /* 0x000000033a027221 */ /* 0x004fce0000010000 */
[----:B------:R-:W1:Y:S08]  /*b6d0*/  MUFU.EX2 R59, R59 ;  /* 0x0000003b003b7308 */ /* 0x000e700000000800 */
[----:B------:R-:W2:Y:S01]  /*b6e0*/  MUFU.EX2 R62, R62 ;  /* 0x0000003e003e7308 */ /* 0x000ea20000000800 */
[----:B0-----:R-:W-:-:S01]  /*b6f0*/  FADD.FTZ R3, R61, R2 ;  /* 0x000000023d037221 */ /* 0x001fc20000010000 */
[----:B------:R-:W-:-:S05]  /*b700*/  @!P1 LEA R2, R72, UR36, 0x3 ;  /* 0x0000002448029c11 */ /* 0x000fca000f8e18ff */
[----:B------:R-:W-:Y:S01]  /*b710*/  @!P1 VIADD R2, R2, 0x22840 ;  /* 0x0002284002029836 */ /* 0x000fe20000000000 */
[----:B------:R-:W0:Y:S04]  /*b720*/  MUFU.EX2 R64, R64 ;  /* 0x0000004000407308 */ /* 0x000e280000000800 */
[----:B------:R-:W-:Y:S01]  /*b730*/  @!P1 PRMT R2, RZ, 0x654, R2 ;  /* 0x00000654ff029816 */ /* 0x000fe20000000002 */
[----:B------:R3:W-:Y:S06]  /*b740*/  BAR.ARV R83, 0x100 ;  /* 0x000400530000751d */ /* 0x0007ec0000002000 */
[----:B------:R-:W4:Y:S01]  /*b750*/  MUFU.EX2 R65, R65 ;  /* 0x0000004100417308 */ /* 0x000f220000000800 */
[----:B------:R5:W-:Y:S07]  /*b760*/  @!P1 SYNCS.ARRIVE.TRANS64.RED.A1T0 RZ, [R2+URZ], RZ ;  /* 0x000000ff02ff99a7 */ /* 0x000bee000810043f */
[----:B------:R-:W3:Y:S08]  /*b770*/  MUFU.EX2 R63, R63 ;  /* 0x0000003f003f7308 */ /* 0x000ef00000000800 */
[----:B------:R-:W5:Y:S08]  /*b780*/  MUFU.EX2 R79, R79 ;  /* 0x0000004f004f7308 */ /* 0x000f700000000800 */
[----:B------:R-:W5:Y:S08]  /*b790*/  MUFU.EX2 R68, R68 ;  /* 0x0000004400447308 */ /* 0x000f700000000800 */
[----:B------:R1:W5:Y:S08]  /*b7a0*/  MUFU.EX2 R81, R70 ;  /* 0x0000004600517308 */ /* 0x0003700000000800 */
[----:B------:R-:W5:Y:S01]  /*b7b0*/  MUFU.EX2 R67, R67 ;  /* 0x0000004300437308 */ /* 0x000f620000000800 */
[----:B-1----:R-:W-:-:S04]  /*b7c0*/  FADD.FTZ R70, R60, R71 ;  /* 0x000000473c467221 */ /* 0x002fc80000010000 */
[----:B------:R-:W-:Y:S01]  /*b7d0*/  FADD.FTZ R71, R59, R70 ;  /* 0x000000463b477221 */ /* 0x000fe20000010000 */
[----:B--2---:R-:W-:-:S02]  /*b7e0*/  FADD.FTZ R70, R62, R3 ;  /* 0x000000033e467221 */ /* 0x004fc40000010000 */
[----:B------:R-:W1:Y:S01]  /*b7f0*/  MUFU.EX2 R66, R66 ;  /* 0x0000004200427308 */ /* 0x000e620000000800 */
[----:B0-----:R-:W-:-:S01]  /*b800*/  FADD.FTZ R72, R64, R71 ;  /* 0x0000004740487221 */ /* 0x001fc20000010000 */
[----:B----4-:R-:W-:-:S03]  /*b810*/  FADD.FTZ R70, R65, R70 ;  /* 0x0000004641467221 */ /* 0x010fc60000010000 */
[----:B---3--:R-:W-:Y:S01]  /*b820*/  FADD.FTZ R3, R63, R72 ;  /* 0x000000483f037221 */ /* 0x008fe20000010000 */
[----:B-----5:R-:W-:-:S02]  /*b830*/  FADD.FTZ R70, R79, R70 ;  /* 0x000000464f467221 */ /* 0x020fc40000010000 */
[----:B------:R-:W0:Y:S01]  /*b840*/  MUFU.EX2 R76, R76 ;  /* 0x0000004c004c7308 */ /* 0x000e220000000800 */
[----:B------:R-:W-:-:S01]  /*b850*/  FADD.FTZ R2, R68, R3 ;  /* 0x0000000344027221 */ /* 0x000fc20000010000 */
[----:B------:R-:W-:-:S03]  /*b860*/  FADD.FTZ R3, R81, R70 ;  /* 0x0000004651037221 */ /* 0x000fc60000010000 */
[----:B------:R-:W-:-:S03]  /*b870*/  FADD.FTZ R71, R67, R2 ;  /* 0x0000000243477221 */ /* 0x000fc60000010000 */
        /* <DEDUP_REMOVED lines=10> */
[----:B--2---:R-:W-:-:S03]  /*b920*/  FADD.FTZ R3, R80, R3 ;  /* 0x0000000350037221 */ /* 0x004fc60000010000 */
[----:B-1----:R-:W-:Y:S01]  /*b930*/  FADD.FTZ R2, R74, R2 ;  /* 0x000000024a027221 */ /* 0x002fe20000010000 */
[----:B------:R-:W-:Y:S06]  /*b940*/  @!P0 BRA `(.L_x_1117) ;  /* 0x0000000000048947 */ /* 0x000fec0003800000 */
[----:B------:R-:W-:Y:S01]  /*b950*/  BPT.TRAP 0x1 ;  /* 0x000000040000795c */ /* 0x000fe20000300000 */
.L_x_1117:
        /* <DEDUP_REMOVED lines=106> */
[----:B------:R-:W-:Y:S06]  /*c000*/  @P2 BRA `(.L_x_1118) ;  /* 0xffffffd800682947 */ /* 0x000fec000383ffff */
.L_x_1108:
[----:B------:R-:W-:-:S13]  /*c010*/  ISETP.GE.AND P2, PT, R4, UR39, PT ;  /* 0x0000002704007c0c */ /* 0x000fda000bf46270 */
[----:B------:R-:W-:Y:S05]  /*c020*/  @!P2 BRA `(.L_x_1119) ;  /* 0x0000003400d8a947 */ /* 0x000fea0003800000 */
[----:B------:R-:W-:Y:S01]  /*c030*/  IMAD.MOV.U32 R8, RZ, RZ, R5 ;  /* 0x000000ffff087224 */ /* 0x000fe200078e0005 */
[----:B------:R-:W-:Y:S01]  /*c040*/  UMOV UR34, UR51 ;  /* 0x0000003300227c82 */ /* 0x000fe20008000000 */
[----:B------:R-:W-:Y:S01]  /*c050*/  IMAD.MOV.U32 R7, RZ, RZ, R6 ;  /* 0x000000ffff077224 */ /* 0x000fe200078e0006 */
[----:B------:R-:W-:Y:S01]  /*c060*/  UMOV UR33, UR54 ;  /* 0x0000003600217c82 */ /* 0x000fe20008000000 */
[----:B------:R-:W-:Y:S01]  /*c070*/  ULDC UR31, c[0x0][0x9e4] ;  /* 0x00027900001f7ab9 */ /* 0x000fe20000000800 */
[----:B------:R-:W-:Y:S01]  /*c080*/  ULDC UR30, c[0x0][0x988] ;  /* 0x00026200001e7ab9 */ /* 0x000fe20000000800 */
[----:B------:R-:W-:-:S05]  /*c090*/  ULDC UR32, c[0x0][0x9e0] ;  /* 0x0002780000207ab9 */ /* 0x000fca0000000800 */
.L_x_1137:
[----:B------:R-:W-:Y:S01]  /*c0a0*/  ISETP.NE.AND P3, PT, RZ, UR45, PT ;  /* 0x0000002dff007c0c */ /* 0x000fe2000bf65270 */
[----:B------:R-:W-:-:S04]  /*c0b0*/  UISETP.NE.AND UP1, UPT, UR33, 0x1, UPT ;  /* 0x000000012100788c */ /* 0x000fc8000bf25270 */
[----:B------:R-:W-:-:S04]  /*c0c0*/  USEL UR51, URZ, 0x1, UP1 ;  /* 0x000000013f337887 */ /* 0x000fc80008800000 */
[----:B------:R-:W-:-:S04]  /*c0d0*/  ULOP3.LUT UR51, UR34, UR51, URZ, 0x3c, !UPT ;  /* 0x0000003322337292 */ /* 0x000fc8000f8e3c3f */
[----:B------:R-:W-:Y:S08]  /*c0e0*/  @P3 BRA `(.L_x_1120) ;  /* 0x0000000000383947 */ /* 0x000ff00003800000 */
[----:B------:R-:W-:Y:S05]  /*c0f0*/  @!P0 BRA `(.L_x_1121) ;  /* 0x0000000000048947 */ /* 0x000fea0003800000 */
[----:B------:R-:W-:Y:S01]  /*c100*/  BPT.TRAP 0x1 ;  /* 0x000000040000795c */ /* 0x000fe20000300000 */
.L_x_1121:
        /* <DEDUP_REMOVED lines=9> */
.L_x_1122:
[----:B-1----:R-:W-:Y:S05]  /*c1a0*/  @P2 BRA `(.L_x_1120) ;  /* 0x0000000000082947 */ /* 0x002fea0003800000 */
[----:B------:R-:W1:Y:S02]  /*c1b0*/  SYNCS.PHASECHK.TRANS64.TRYWAIT P2, [UR6+0x22830], R5 ;  /* 0x02283005ff0075a7 */ /* 0x000e640008040146 */
[----:B-1----:R-:W-:Y:S05]  /*c1c0*/  @!P2 BRA `(.L_x_1123) ;  /* 0x000000e000f8a947 */ /* 0x002fea0003800000 */
.L_x_1120:
        /* <DEDUP_REMOVED lines=40> */
.L_x_1125:
[----:B------:R-:W-:Y:S01]  /*c450*/  ULEA UR6, UR33, UR36, 0x3 ;  /* 0x0000002421067291 */ /* 0x000fe2000f8e183f */
[----:B------:R-:W-:-:S05]  /*c460*/  IMAD.U32 R5, RZ, RZ, UR34 ;  /* 0x00000022ff057e24 */ /* 0x000fca000f8e00ff */
[----:B------:R-:W-:-:S04]  /*c470*/  SHF.L.U32 R5, R5, 0x1f, RZ ;  /* 0x0000001f05057819 */ /* 0x000fc800000006ff */
[----:B------:R0:W1:Y:S01]  /*c480*/  SYNCS.PHASECHK.TRANS64.TRYWAIT P2, [UR6+0x22850], R5 ;  /* 0x02285005ff0075a7 */ /* 0x0000620008040146 */
[----:B------:R-:W-:Y:S05]  /*c490*/  @!P0 BRA `(.L_x_1126) ;  /* 0x0000000000048947 */ /* 0x000fea0003800000 */
[----:B------:R-:W-:Y:S01]  /*c4a0*/  BPT.TRAP 0x1 ;  /* 0x000000040000795c */ /* 0x000fe20000300000 */
.L_x_1126:
[----:B-1----:R-:W-:Y:S05]  /*c4b0*/  @P2 BRA `(.L_x_1124) ;  /* 0x0000000000082947 */ /* 0x002fea0003800000 */
[----:B------:R-:W1:Y:S02]  /*c4c0*/  SYNCS.PHASECHK.TRANS64.TRYWAIT P2, [UR6+0x22850], R5 ;  /* 0x02285005ff0075a7 */ /* 0x000e640008040146 */
[----:B-1----:R-:W-:Y:S05]  /*c4d0*/  @!P2 BRA `(.L_x_1127) ;  /* 0x000000e0004ca947 */ /* 0x002fea0003800000 */
.L_x_1124:
[----:B------:R-:W-:Y:S01]  /*c4e0*/  UIADD3 UR6, UR36, 0x400, URZ ;  /* 0x0000040024067890 */ /* 0x000fe2000fffe03f */
[----:B------:R-:W-:Y:S01]  /*c4f0*/  WARPGROUP.ARRIVE ;  /* 0x00000000000079c5 */ /* 0x000fe20000000000 */
[----:B------:R-:W-:-:S05]  /*c500*/  UMOV UR7, 0x40000040 ;  /* 0x4000004000077882 */ /* 0x000fca0000000000 */
[----:B------:R-:W2:Y:S01]  /*c510*/  S2R R208, SR_TID.X ;  /* 0x0000000000d07919 */ /* 0x000ea20000002100 */
[----:B------:R-:W-:Y:S01]  /*c520*/  USHF.R.U32.HI UR6, URZ, 0x4, UR6 ;  /* 0x000000043f067899 */ /* 0x000fe20008011606 */
[----:B------:R-:W-:Y:S01]  /*c530*/  PLOP3.LUT P2, PT, PT, PT, UP0, 0x80, 0x0 ;  /* 0x000000000000781c */ /* 0x000fe20003f4f008 */
[----:B------:R-:W-:Y:S02]  /*c540*/  IMAD.U32 R10, RZ, RZ, UR54 ;  /* 0x00000036ff0a7e24 */ /* 0x000fe4000f8e00ff */
[C---:B------:R-:W-:Y:S01]  /*c550*/  FMUL.FTZ R20, R0.reuse, R34 ;  /* 0x0000002200147220 */ /* 0x040fe20000410000 */
[----:B------:R-:W-:Y:S01]  /*c560*/  ULOP3.LUT UR6, UR6, 0x3fff, URZ, 0xc0, !UPT ;  /* 0x00003fff06067892 */ /* 0x000fe2000f8ec03f */
[C---:B------:R-:W-:Y:S01]  /*c570*/  FMUL.FTZ R34, R0.reuse, R55 ;  /* 0x0000003700227220 */ /* 0x040fe20000410000 */
[----:B------:R-:W-:Y:S01]  /*c580*/  FMUL.FTZ R55, R0, R60 ;  /* 0x0000003c00377220 */ /* 0x000fe20000410000 */
[----:B------:R-:W-:Y:S01]  /*c590*/  @!P1 LEA R10, R10, UR36, 0x3 ;  /* 0x000000240a0a9c11 */ /* 0x000fe2000f8e18ff */
[----:B------:R-:W-:Y:S01]  /*c5a0*/  ULOP3.LUT UR6, UR6, 0x10000, URZ, 0xfc, !UPT ;  /* 0x0001000006067892 */ /* 0x000fe2000f8efc3f */
[C---:B------:R-:W-:Y:S01]  /*c5b0*/  FMUL.FTZ R60, R0.reuse, R69 ;  /* 0x00000045003c7220 */ /* 0x040fe20000410000 */
[C---:B-1----:R-:W-:Y:S01]  /*c5c0*/  FMUL.FTZ R6, R0.reuse, R24 ;  /* 0x0000001800067220 */ /* 0x042fe20000410000 */
[----:B------:R-:W-:Y:S01]  /*c5d0*/  FMUL.FTZ R13, R0, R25 ;  /* 0x00000019000d7220 */ /* 0x000fe20000410000 */
[----:B------:R-:W-:Y:S01]  /*c5e0*/  ULEA UR10, UR33, UR6, 0xa ;  /* 0x00000006210a7291 */ /* 0x000fe2000f8e503f */
[----:B------:R-:W-:-:S02]  /*c5f0*/  @!P1 VIADD R10, R10, 0x22840 ;  /* 0x000228400a0a9836 */ /* 0x000fc40000000000 */
[C---:B0-----:R-:W-:Y:S01]  /*c600*/  FMUL.FTZ R5, R0.reuse, R26 ;  /* 0x0000001a00057220 */ /* 0x041fe20000410000 */
[C---:B------:R-:W-:Y:S01]  /*c610*/  FMUL.FTZ R24, R0.reuse, R35 ;  /* 0x0000002300187220 */ /* 0x040fe20000410000 */
[C---:B------:R-:W-:Y:S01]  /*c620*/  FMUL.FTZ R9, R0.reuse, R27 ;  /* 0x0000001b00097220 */ /* 0x040fe20000410000 */
        /* <DEDUP_REMOVED lines=34> */
[----:B------:R-:W-:Y:S01]  /*c850*/  IMAD.U32 R71, RZ, RZ, UR47 ;  /* 0x0000002fff477e24 */ /* 0x000fe2000f8e00ff */
        /* <DEDUP_REMOVED lines=23> */
[----:B------:R-:W-:Y:S01]  /*c9d0*/  FMUL.FTZ R61, R0, R72 ;  /* 0x00000048003d7220 */ /* 0x000fe20000410000 */
[----:B------:R-:W-:Y:S01]  /*c9e0*/  UMOV UR7, 0x40000040 ;  /* 0x4000004000077882 */ /* 0x000fe20000000000 */
[----:B------:R-:W-:-:S02]  /*c9f0*/  VIADD R72, R17, UR42 ;  /* 0x0000002a11487c36 */ /* 0x000fc40008000000 */
        /* <DEDUP_REMOVED lines=66> */
[----:B------:R-:W-:-:S04]  /*ce20*/  @P2 IMAD.HI.U32 R11, R72, UR6, RZ ;  /* 0x00000006480b2c27 */ /* 0x000fc8000f8e00ff */
[----:B------:R-:W0:Y:S01]  /*ce30*/  MUFU.TANH R61, R61 ;  /* 0x0000003d003d7308 */ /* 0x000e220000002400 */
[----:B------:R-:W-:Y:S02]  /*ce40*/  @P2 SHF.R.U32.HI R72, RZ, UR7, R11 ;  /* 0x00000007ff482c19 */ /* 0x000fe4000801160b */
[----:B------:R-:W-:-:S05]  /*ce50*/  IADD3 R11, -R208, 0xb, RZ ;  /* 0x0000000bd00b7810 */ /* 0x000fca0007ffe1ff */
[----:B------:R-:W0:Y:S01]  /*ce60*/  MUFU.TANH R62, R62 ;  /* 0x0000003e003e7308 */ /* 0x000e220000002400 */
[----:B------:R-:W5:Y:S07]  /*ce70*/  SHFL.IDX PT, R69, R72, RZ, 0x1c1f ;  /* 0x001c1fff48457589 */ /* 0x000f6e00000e0000 */
        /* <DEDUP_REMOVED lines=23> */
[----:B0-234-:R-:W-:Y:S06]  /*cff0*/  @!P5 BRA `(.L_x_1128) ;  /* 0x00000000005cd947 */ /* 0x01dfec0003800000 */
        /* <DEDUP_REMOVED lines=13> */
.L_x_1130:
[----:B------:R-:W-:-:S05]  /*d0d0*/  IMAD.U32 R82, RZ, RZ, UR31 ;  /* 0x0000001fff527e24 */ /* 0x000fca000f8e00ff */
[----:B------:R-:W-:-:S13]  /*d0e0*/  ISETP.NE.AND P2, PT, R82, 0x1, PT ;  /* 0x000000015200780c */ /* 0x000fda0003f45270 */
[----:B------:R-:W0:Y:S02]  /*d0f0*/  @P2 LDC.64 R10, c[0x0][0x9e8] ;  /* 0x00027a00ff0a2b82 */ /* 0x000e240000000a00 */
[----:B0-----:R-:W-:-:S05]  /*d100*/  @P2 IMAD.HI.U32 R10, R69, R10, RZ ;  /* 0x0000000a450a2227 */ /* 0x001fca00078e00ff */
[----:B------:R-:W-:-:S07]  /*d110*/  @P2 SHF.R.U32.HI R69, RZ, R11, R10 ;  /* 0x0000000bff452219 */ /* 0x000fce000001160a */
.L_x_1131:
[----:B------:R-:W-:Y:S05]  /*d120*/  BSYNC B0 ;  /* 0x0000000000007941 */ /* 0x000fea0003800000 */
.L_x_1129:
[----:B------:R-:W-:-:S04]  /*d130*/  IMAD R69, R69, R82, -R67 ;  /* 0x0000005245457224 */ /* 0x000fc800078e0a43 */
[----:B------:R-:W-:-:S05]  /*d140*/  IMAD.IADD R69, R69, 0x1, -R16 ;  /* 0x0000000145457824 */ /* 0x000fca00078e0a10 */
[----:B------:R-:W-:Y:S02]  /*d150*/  VIADDMNMX R74, R69, R82, R74, PT ;  /* 0x00000052454a7246 */ /* 0x000fe4000380014a */
[----:B------:R-:W-:-:S07]  /*d160*/  VIMNMX R76, R76, R69, !PT ;  /* 0x000000454c4c7248 */ /* 0x000fce0007fe0100 */
.L_x_1128:
[----:B------:R-:W-:Y:S01]  /*d170*/  ISETP.GT.AND P2, PT, R4, -0x1, PT ;  /* 0xffffffff0400780c */ /* 0x000fe20003f44270 */
[----:B------:R-:W0:Y:S03]  /*d180*/  SHFL.IDX PT, R11, R72, 0x1, 0x1c1f ;  /* 0x003c1f00480b7f89 */ /* 0x000e2600000e0000 */
[C---:B------:R-:W-:Y:S02]  /*d190*/  ISETP.GT.AND P4, PT, R76.reuse, RZ, P2 ;  /* 0x000000ff4c00720c */ /* 0x040fe40001784270 */
[----:B------:R-:W-:Y:S02]  /*d1a0*/  ISETP.GT.AND P6, PT, R76, 0x1, P2 ;  /* 0x000000014c00780c */ /* 0x000fe400017c4270 */
[C---:B------:R-:W-:Y:S02]  /*d1b0*/  ISETP.LT.OR P4, PT, R74.reuse, 0x1, P4 ;  /* 0x000000014a00780c */ /* 0x040fe40002781670 */
[----:B------:R-:W-:-:S02]  /*d1c0*/  ISETP.LT.OR P6, PT, R74, 0x2, P6 ;  /* 0x000000024a00780c */ /* 0x000fc400037c1670 */
[----:B------:R-:W-:Y:S02]  /*d1d0*/  ISETP.GT.AND P3, PT, R76, 0x8, P2 ;  /* 0x000000084c00780c */ /* 0x000fe40001764270 */
[----:B------:R-:W-:Y:S02]  /*d1e0*/  FSEL R83, R6, -INF , !P4 ;  /* 0xff80000006537808 */ /* 0x000fe40006000000 */
[----:B------:R-:W-:Y:S02]  /*d1f0*/  FSEL R81, R13, -INF , !P6 ;  /* 0xff8000000d517808 */ /* 0x000fe40007000000 */
[C---:B------:R-:W-:Y:S02]  /*d200*/  ISETP.GT.AND P4, PT, R76.reuse, 0x9, P2 ;  /* 0x000000094c00780c */ /* 0x040fe40001784270 */
[----:B------:R-:W-:Y:S02]  /*d210*/  ISETP.GT.AND P6, PT, R76, 0x10, P2 ;  /* 0x000000104c00780c */ /* 0x000fe400017c4270 */
[----:B------:R-:W-:-:S02]  /*d220*/  ISETP.LT.OR P3, PT, R74, 0x9, P3 ;  /* 0x000000094a00780c */ /* 0x000fc40001f61670 */
[----:B------:R-:W-:Y:S01]  /*d230*/  ISETP.LT.OR P4, PT, R74, 0xa, P4 ;  /* 0x0000000a4a00780c */ /* 0x000fe20002781670 */
[----:B0-----:R-:W-:Y:S01]  /*d240*/  IMAD.IADD R80, R80, 0x1, R11 ;  /* 0x0000000150507824 */ /* 0x001fe200078e020b */
[----:B------:R-:W-:Y:S02]  /*d250*/  ISETP.LT.OR P6, PT, R74, 0x11, P6 ;  /* 0x000000114a00780c */ /* 0x000fe400037c1670 */
[----:B------:R-:W-:Y:S02]  /*d260*/  FSEL R79, R15, -INF , !P3 ;  /* 0xff8000000f4f7808 */ /* 0x000fe40005800000 */
[----:B------:R-:W-:Y:S02]  /*d270*/  ISETP.GT.AND P3, PT, R76, 0x11, P2 ;  /* 0x000000114c00780c */ /* 0x000fe40001764270 */
[----:B------:R-:W-:Y:S02]  /*d280*/  FSEL R77, R21, -INF , !P4 ;  /* 0xff800000154d7808 */ /* 0x000fe40006000000 */
[----:B------:R-:W-:-:S02]  /*d290*/  FSEL R69, R164, -INF , !P6 ;  /* 0xff800000a4457808 */ /* 0x000fc40007000000 */
[C---:B------:R-:W-:Y:S02]  /*d2a0*/  ISETP.GT.AND P4, PT, R76.reuse, 0x18, P2 ;  /* 0x000000184c00780c */ /* 0x040fe40001784270 */
[----:B------:R-:W-:Y:S02]  /*d2b0*/  ISETP.GT.AND P6, PT, R76, 0x19, P2 ;  /* 0x000000194c00780c */ /* 0x000fe400017c4270 */
[C---:B------:R-:W-:Y:S02]  /*d2c0*/  ISETP.LT.OR P3, PT, R74.reuse, 0x12, P3 ;  /* 0x000000124a00780c */ /* 0x040fe40001f61670 */
[C---:B------:R-:W-:Y:S02]  /*d2d0*/  ISETP.LT.OR P4, PT, R74.reuse, 0x19, P4 ;  /* 0x000000194a00780c */ /* 0x040fe40002781670 */
[----:B------:R-:W-:Y:S02]  /*d2e0*/  ISETP.LT.OR P6, PT, R74, 0x1a, P6 ;  /* 0x0000001a4a00780c */ /* 0x000fe400037c1670 */
[----:B------:R-:W-:-:S02]  /*d2f0*/  FSEL R165, R165, -INF , !P3 ;  /* 0xff800000a5a57808 */ /* 0x000fc40005800000 */
[----:B------:R-:W-:Y:S02]  /*d300*/  ISETP.GT.AND P3, PT, R76, 0x20, P2 ;  /* 0x000000204c00780c */ /* 0x000fe40001764270 */
[----:B------:R-:W-:Y:S02]  /*d310*/  FSEL R71, R166, -INF , !P4 ;  /* 0xff800000a6477808 */ /* 0x000fe40006000000 */
[----:B------:R-:W-:Y:S02]  /*d320*/  FSEL R73, R160, -INF , !P6 ;  /* 0xff800000a0497808 */ /* 0x000fe40007000000 */
[C---:B------:R-:W-:Y:S02]  /*d330*/  ISETP.GT.AND P4, PT, R76.reuse, 0x21, P2 ;  /* 0x000000214c00780c */ /* 0x040fe40001784270 */
[----:B------:R-:W-:Y:S02]  /*d340*/  ISETP.GT.AND P6, PT, R76, 0x28, P2 ;  /* 0x000000284c00780c */ /* 0x000fe400017c4270 */
[----:B------:R-:W-:-:S02]  /*d350*/  ISETP.LT.OR P3, PT, R74, 0x21, P3 ;  /* 0x000000214a00780c */ /* 0x000fc40001f61670 */
[C---:B------:R-:W-:Y:S02]  /*d360*/  ISETP.LT.OR P4, PT, R74.reuse, 0x22, P4 ;  /* 0x000000224a00780c */ /* 0x040fe40002781670 */
        /* <DEDUP_REMOVED lines=49> */
[----:B------:R-:W-:Y:S01]  /*d680*/  FSEL R59, R62, -INF , !P6 ;  /* 0xff8000003e3b7808 */ /* 0x000fe20007000000 */
[----:B------:R-:W-:Y:S01]  /*d690*/  IMAD.IADD R62, R78, 0x1, R11 ;  /* 0x000000014e3e7824 */ /* 0x000fe200078e020b */
[C---:B------:R-:W-:Y:S02]  /*d6a0*/  ISETP.GT.AND P4, PT, R76.reuse, 0x69, P2 ;  /* 0x000000694c00780c */ /* 0x040fe40001784270 */
[----:B------:R-:W-:Y:S02]  /*d6b0*/  ISETP.GT.AND P6, PT, R76, 0x70, P2 ;  /* 0x000000704c00780c */ /* 0x000fe400017c4270 */
[----:B------:R-:W-:-:S02]  /*d6c0*/  ISETP.LT.OR P3, PT, R74, 0x69, P3 ;  /* 0x000000694a00780c */ /* 0x000fc40001f61670 */
[C---:B------:R-:W-:Y:S02]  /*d6d0*/  ISETP.LT.OR P4, PT, R74.reuse, 0x6a, P4 ;  /* 0x0000006a4a00780c */ /* 0x040fe40002781670 */
[----:B------:R-:W-:Y:S02]  /*d6e0*/  ISETP.LT.OR P6, PT, R74, 0x71, P6 ;  /* 0x000000714a00780c */ /* 0x000fe400037c1670 */
[----:B------:R-:W-:Y:S02]  /*d6f0*/  FSEL R60, R63, -INF , !P3 ;  /* 0xff8000003f3c7808 */ /* 0x000fe40005800000 */
[----:B------:R-:W-:Y:S02]  /*d700*/  FSEL R61, R64, -INF , !P4 ;  /* 0xff800000403d7808 */ /* 0x000fe40006000000 */
[----:B------:R-:W-:Y:S02]  /*d710*/  FSEL R63, R66, -INF , !P6 ;  /* 0xff800000423f7808 */ /* 0x000fe40007000000 */
[----:B------:R-:W-:-:S02]  /*d720*/  ISETP.GT.AND P3, PT, R76, 0x71, P2 ;  /* 0x000000714c00780c */ /* 0x000fc40001764270 */
[C---:B------:R-:W-:Y:S02]  /*d730*/  ISETP.GT.AND P4, PT, R76.reuse, 0x78, P2 ;  /* 0x000000784c00780c */ /* 0x040fe40001784270 */
[----:B------:R-:W-:Y:S02]  /*d740*/  ISETP.GT.AND P6, PT, R76, 0x79, P2 ;  /* 0x000000794c00780c */ /* 0x000fe400017c4270 */
[C---:B------:R-:W-:Y:S02]  /*d750*/  ISETP.LT.OR P3, PT, R74.reuse, 0x72, P3 ;  /* 0x000000724a00780c */ /* 0x040fe40001f61670 */
[C---:B------:R-:W-:Y:S02]  /*d760*/  ISETP.LT.OR P4, PT, R74.reuse, 0x79, P4 ;  /* 0x000000794a00780c */ /* 0x040fe40002781670 */
[----:B------:R-:W-:Y:S02]  /*d770*/  ISETP.LT.OR P6, PT, R74, 0x7a, P6 ;  /* 0x0000007a4a00780c */ /* 0x000fe400037c1670 */
[----:B------:R-:W-:-:S02]  /*d780*/  FSEL R65, R65, -INF , !P3 ;  /* 0xff80000041417808 */ /* 0x000fc40005800000 */
[----:B------:R-:W-:Y:S02]  /*d790*/  FSEL R66, R68, -INF , !P4 ;  /* 0xff80000044427808 */ /* 0x000fe40006000000 */
[----:B------:R-:W-:Y:S01]  /*d7a0*/  FSEL R64, R70, -INF , !P6 ;  /* 0xff80000046407808 */ /* 0x000fe20007000000 */
[----:B------:R-:W-:Y:S06]  /*d7b0*/  @!P5 BRA `(.L_x_1132) ;  /* 0x00000000005cd947 */ /* 0x000fec0003800000 */
        /* <DEDUP_REMOVED lines=13> */
.L_x_1134:
[----:B------:R-:W-:-:S05]  /*d890*/  IMAD.U32 R68, RZ, RZ, UR31 ;  /* 0x0000001fff447e24 */ /* 0x000fca000f8e00ff */
[----:B------:R-:W-:-:S13]  /*d8a0*/  ISETP.NE.AND P3, PT, R68, 0x1, PT ;  /* 0x000000014400780c */ /* 0x000fda0003f65270 */
[----:B------:R-:W0:Y:S02]  /*d8b0*/  @P3 LDC.64 R10, c[0x0][0x9e8] ;  /* 0x00027a00ff0a3b82 */ /* 0x000e240000000a00 */
[----:B0-----:R-:W-:-:S05]  /*d8c0*/  @P3 IMAD.HI.U32 R10, R6, R10, RZ ;  /* 0x0000000a060a3227 */ /* 0x001fca00078e00ff */
[----:B------:R-:W-:-:S07]  /*d8d0*/  @P3 SHF.R.U32.HI R6, RZ, R11, R10 ;  /* 0x0000000bff063219 */ /* 0x000fce000001160a */
.L_x_1135:
[----:B------:R-:W-:Y:S05]  /*d8e0*/  BSYNC B0 ;  /* 0x0000000000007941 */ /* 0x000fea0003800000 */
.L_x_1133:
[----:B------:R-:W-:-:S04]  /*d8f0*/  IMAD R67, R6, R68, -R67 ;  /* 0x0000004406437224 */ /* 0x000fc800078e0a43 */
[----:B------:R-:W-:-:S05]  /*d900*/  IMAD.IADD R67, R67, 0x1, -R16 ;  /* 0x0000000143437824 */ /* 0x000fca00078e0a10 */
[----:B------:R-:W-:Y:S02]  /*d910*/  VIADDMNMX R62, R67, R68, R62, PT ;  /* 0x00000044433e7246 */ /* 0x000fe4000380013e */
[----:B------:R-:W-:-:S07]  /*d920*/  VIMNMX R80, R80, R67, !PT ;  /* 0x0000004350507248 */ /* 0x000fce0007fe0100 */
.L_x_1132:
[----:B------:R-:W-:Y:S01]  /*d930*/  FMNMX.FTZ R6, R83, R7, !PT ;  /* 0x0000000753067209 */ /* 0x000fe20007810000 */
[----:B------:R-:W-:Y:S01]  /*d940*/  UMOV UR10, UR30 ;  /* 0x0000001e000a7c82 */ /* 0x000fe20008000000 */
        /* <DEDUP_REMOVED lines=18> */
[----:B------:R-:W-:Y:S02]  /*da70*/  ISETP.GT.AND P6, PT, R80, 0x8, P2 ;  /* 0x000000085000780c */ /* 0x000fe400017c4270 */
[----:B------:R-:W-:Y:S02]  /*da80*/  FMNMX.FTZ R6, R167, R6, !PT ;  /* 0x00000006a7067209 */ /* 0x000fe40007810000 */
[C---:B------:R-:W-:Y:S02]  /*da90*/  ISETP.LT.OR P4, PT, R62.reuse, 0x11, P4 ;  /* 0x000000113e00780c */ /* 0x040fe40002781670 */
[----:B------:R-:W-:Y:S02]  /*daa0*/  FMNMX.FTZ R6, R163, R6, !PT ;  /* 0x00000006a3067209 */ /* 0x000fe40007810000 */
[----:B------:R-:W-:-:S02]  /*dab0*/  ISETP.LT.OR P6, PT, R62, 0x9, P6 ;  /* 0x000000093e00780c */ /* 0x000fc400037c1670 */
[----:B------:R-:W-:Y:S02]  /*dac0*/  FMNMX.FTZ R11, R207, R6, !PT ;  /* 0x00000006cf0b7209 */ /* 0x000fe40007810000 */
[----:B------:R-:W-:Y:S02]  /*dad0*/  FSEL R20, R20, -INF , !P4 ;  /* 0xff80000014147808 */ /* 0x000fe40006000000 */
        /* <DEDUP_REMOVED lines=30> */
[----:B------:R-:W-:-:S04]  /*dcc0*/  FMNMX.FTZ R6, R63, R6, !PT ;  /* 0x000000063f067209 */ /* 0x000fc80007810000 */
[----:B------:R-:W-:-:S04]  /*dcd0*/  FMNMX.FTZ R11, R65, R6, !PT ;  /* 0x00000006410b7209 */ /* 0x000fc80007810000 */
[----:B------:R-:W-:-:S04]  /*dce0*/  FMNMX.FTZ R11, R66, R11, !PT ;  /* 0x0000000b420b7209 */ /* 0x000fc80007810000 */
[----:B------:R-:W-:-:S05]  /*dcf0*/  FMNMX.FTZ R11, R64, R11, !PT ;  /* 0x0000000b400b7209 */ /* 0x000fca0007810000 */
[----:B------:R-:W0:Y:S02]  /*dd00*/  SHFL.BFLY PT, R6, R11, 0x2, 0x1f ;  /* 0x0c401f000b067f89 */ /* 0x000e2400000e0000 */
        /* <DEDUP_REMOVED lines=9> */
[----:B------:R-:W-:-:S04]  /*dda0*/  ISETP.GT.AND P3, PT, R80, RZ, P2 ;  /* 0x000000ff5000720c */ /* 0x000fc80001764270 */
[----:B------:R-:W-:Y:S02]  /*ddb0*/  ISETP.LT.OR P3, PT, R62, 0x1, P3 ;  /* 0x000000013e00780c */ /* 0x000fe40001f61670 */
[----:B0-----:R-:W-:Y:S01]  /*ddc0*/  FMNMX.FTZ R6, R10, R67, !PT ;  /* 0x000000430a067209 */ /* 0x001fe20007810000 */
[----:B------:R-:W-:-:S03]  /*ddd0*/  IMAD.U32 R67, RZ, RZ, UR10 ;  /* 0x0000000aff437e24 */ /* 0x000fc6000f8e00ff */
[C---:B------:R-:W-:Y:S01]  /*dde0*/  FSETP.NEU.FTZ.AND P6, PT, R6.reuse, -INF , PT ;  /* 0xff8000000600780b */ /* 0x040fe20003fdd000 */
[----:B------:R-:W-:-:S05]  /*ddf0*/  FFMA.FTZ R10, R6, R67, -8 ;  /* 0xc1000000060a7423 */ /* 0x000fca0000010043 */
[----:B------:R-:W-:-:S05]  /*de00*/  FSEL R10, R10, RZ, P6 ;  /* 0x000000ff0a0a7208 */ /* 0x000fca0003000000 */
[--C-:B------:R-:W-:Y:S01]  /*de10*/  FFMA.FTZ R67, R81, UR10, -R10.reuse ;  /* 0x0000000a51437c23 */ /* 0x100fe2000801080a */
[----:B------:R-:W-:Y:S01]  /*de20*/  FSEL R81, R5, -INF , !P3 ;  /* 0xff80000005517808 */ /* 0x000fe20005800000 */
[--C-:B------:R-:W-:Y:S01]  /*de30*/  FFMA.FTZ R76, R71, UR10, -R10.reuse ;  /* 0x0000000a474c7c23 */ /* 0x100fe2000801080a */
[----:B------:R-:W-:Y:S01]  /*de40*/  ISETP.GT.AND P3, PT, R80, 0x30, P2 ;  /* 0x000000305000780c */ /* 0x000fe20001764270 */
[--C-:B------:R-:W-:Y:S01]  /*de50*/  FFMA.FTZ R70, R77, UR10, -R10.reuse ;  /* 0x0000000a4d467c23 */ /* 0x100fe2000801080a */
[----:B------:R-:W-:Y:S01]  /*de60*/  FMNMX.FTZ R72, R81, R8, !PT ;  /* 0x0000000851487209 */ /* 0x000fe20007810000 */
[--C-:B------:R-:W-:Y:S01]  /*de70*/  FFMA.FTZ R77, R75, UR10, -R10.reuse ;  /* 0x0000000a4b4d7c23 */ /* 0x100fe2000801080a */
[----:B------:R-:W-:Y:S01]  /*de80*/  ISETP.LT.OR P3, PT, R62, 0x31, P3 ;  /* 0x000000313e00780c */ /* 0x000fe20001f61670 */
[--C-:B------:R-:W-:Y:S01]  /*de90*/  FFMA.FTZ R83, R83, UR10, -R10.reuse ;  /* 0x0000000a53537c23 */ /* 0x100fe2000801080a */
[----:B------:R-:W-:Y:S01]  /*dea0*/  FMNMX.FTZ R5, R9, R72, !PT ;  /* 0x0000004809057209 */ /* 0x000fe20007810000 */
[--C-:B------:R-:W-:Y:S01]  /*deb0*/  FFMA.FTZ R79, R79, UR10, -R10.reuse ;  /* 0x0000000a4f4f7c23 */ /* 0x100fe2000801080a */
[----:B------:R-:W-:Y:S01]  /*dec0*/  FSEL R71, R32, -INF , !P4 ;  /* 0xff80000020477808 */ /* 0x000fe20006000000 */
[----:B------:R-:W-:Y:S01]  /*ded0*/  MUFU.EX2 R24, R83 ;  /* 0x0000005300187308 */ /* 0x000fe20000000800 */
[----:B------:R-:W-:Y:S01]  /*dee0*/  FMNMX.FTZ R5, R12, R5, !PT ;  /* 0x000000050c057209 */ /* 0x000fe20007810000 */
[--C-:B------:R-:W-:Y:S01]  /*def0*/  FFMA.FTZ R69, R69, UR10, -R10.reuse ;  /* 0x0000000a45457c23 */ /* 0x100fe2000801080a */
[----:B------:R-:W-:Y:S01]  /*df00*/  ISETP.GT.AND P4, PT, R80, 0x39, P2 ;  /* 0x000000395000780c */ /* 0x000fe20001784270 */
        /* <DEDUP_REMOVED lines=11> */
[C---:B------:R-:W-:Y:S01]  /*dfc0*/  ISETP.LT.OR P4, PT, R62.reuse, 0x3a, P4 ;  /* 0x0000003a3e00780c */ /* 0x040fe20002781670 */
[----:B------:R0:W-:Y:S01]  /*dfd0*/  MUFU.EX2 R27, R79 ;  /* 0x0000004f001b7308 */ /* 0x0001e20000000800 */
[----:B------:R-:W-:Y:S01]  /*dfe0*/  FMNMX.FTZ R5, R25, R74, !PT ;  /* 0x0000004a19057209 */ /* 0x000fe20007810000 */
[--C-:B------:R-:W-:Y:S01]  /*dff0*/  FFMA.FTZ R51, R51, UR10, -R10.reuse ;  /* 0x0000000a33337c23 */ /* 0x100fe2000801080a */
[----:B------:R-:W-:Y:S01]  /*e000*/  ISETP.LT.OR P3, PT, R62, 0x39, P3 ;  /* 0x000000393e00780c */ /* 0x000fe20001f61670 */
[----:B------:R-:W-:Y:S01]  /*e010*/  FFMA.FTZ R13, R13, UR10, -R10 ;  /* 0x0000000a0d0d7c23 */ /* 0x000fe2000801080a */
[----:B------:R-:W-:-:S02]  /*e020*/  FMNMX.FTZ R5, R26, R5, !PT ;  /* 0x000000051a057209 */ /* 0x000fc40007810000 */
[----:B------:R-:W-:Y:S01]  /*e030*/  FSEL R34, R34, -INF , !P4 ;  /* 0xff80000022227808 */ /* 0x000fe20006000000 */
[----:B------:R-:W-:Y:S01]  /*e040*/  MUFU.EX2 R67, R67 ;  /* 0x0000004300437308 */ /* 0x000fe20000000800 */
[----:B------:R-:W-:Y:S01]  /*e050*/  FMNMX.FTZ R5, R68, R5, !PT ;  /* 0x0000000544057209 */ /* 0x000fe20007810000 */
[--C-:B0-----:R-:W-:Y:S01]  /*e060*/  FFMA.FTZ R79, R206, UR10, -R10.reuse ;  /* 0x0000000ace4f7c23 */ /* 0x101fe2000801080a */
[----:B------:R-:W-:Y:S02]  /*e070*/  ISETP.GT.AND P4, PT, R80, 0x41, P2 ;  /* 0x000000415000780c */ /* 0x000fe40001784270 */
[----:B------:R-:W-:Y:S02]  /*e080*/  FMNMX.FTZ R76, R28, R5, !PT ;  /* 0x000000051c4c7209 */ /* 0x000fe40007810000 */
[----:B------:R-:W-:Y:S01]  /*e090*/  FSEL R33, R33, -INF , !P3 ;  /* 0xff80000021217808 */ /* 0x000fe20005800000 */
[----:B------:R-:W-:Y:S01]  /*e0a0*/  MUFU.EX2 R70, R70 ;  /* 0x0000004600467308 */ /* 0x000fe20000000800 */
[----:B------:R-:W-:Y:S01]  /*e0b0*/  FMNMX.FTZ R5, R29, R76, !PT ;  /* 0x0000004c1d057209 */ /* 0x000fe20007810000 */
[----:B------:R-:W-:Y:S01]  /*e0c0*/  FFMA.FTZ R76, R167, UR10, -R10 ;  /* 0x0000000aa74c7c23 */ /* 0x000fe2000801080a */
[----:B------:R-:W-:-:S02]  /*e0d0*/  ISETP.GT.AND P3, PT, R80, 0x40, P2 ;  /* 0x000000405000780c */ /* 0x000fc40001764270 */
[----:B------:R-:W-:Y:S02]  /*e0e0*/  ISETP.LT.OR P4, PT, R62, 0x42, P4 ;  /* 0x000000423e00780c */ /* 0x000fe40002781670 */
[----:B------:R-:W-:Y:S01]  /*e0f0*/  FMNMX.FTZ R78, R30, R5, !PT ;  /* 0x000000051e4e7209 */ /* 0x000fe20007810000 */
[----:B------:R-:W-:Y:S01]  /*e100*/  MUFU.EX2 R69, R69 ;  /* 0x0000004500457308 */ /* 0x000fe20000000800 */
[----:B------:R-:W-:Y:S02]  /*e110*/  ISETP.LT.OR P3, PT, R62, 0x41, P3 ;  /* 0x000000413e00780c */ /* 0x000fe40001f61670 */
[----:B------:R-:W-:Y:S02]  /*e120*/  FSEL R75, R36, -INF , !P4 ;  /* 0xff800000244b7808 */ /* 0x000fe40006000000 */
[----:B------:R-:W-:Y:S02]  /*e130*/  ISETP.GT.AND P4, PT, R80, 0x49, P2 ;  /* 0x000000495000780c */ /* 0x000fe40001784270 */
[----:B------:R-:W-:Y:S01]  /*e140*/  FMNMX.FTZ R78, R31, R78, !PT ;  /* 0x0000004e1f4e7209 */ /* 0x000fe20007810000 */
[----:B------:R-:W-:Y:S01]  /*e150*/  MUFU.EX2 R72, R165 ;  /* 0x000000a500487308 */ /* 0x000fe20000000800 */
[----:B------:R-:W-:-:S02]  /*e160*/  FSEL R74, R35, -INF , !P3 ;  /* 0xff800000234a7808 */ /* 0x000fc40005800000 */
[----:B------:R-:W-:Y:S02]  /*e170*/  ISETP.GT.AND P3, PT, R80, 0x48, P2 ;  /* 0x000000485000780c */ /* 0x000fe40001764270 */
[C---:B------:R-:W-:Y:S02]  /*e180*/  ISETP.LT.OR P4, PT, R62.reuse, 0x4a, P4 ;  /* 0x0000004a3e00780c */ /* 0x040fe40002781670 */
[----:B------:R-:W-:Y:S01]  /*e190*/  FMNMX.FTZ R78, R71, R78, !PT ;  /* 0x0000004e474e7209 */ /* 0x000fe20007810000 */
[----:B------:R0:W-:Y:S01]  /*e1a0*/  MUFU.EX2 R35, R77 ;  /* 0x0000004d00237308 */ /* 0x0001e20000000800 */
[----:B------:R-:W-:Y:S02]  /*e1b0*/  ISETP.LT.OR P3, PT, R62, 0x49, P3 ;  /* 0x000000493e00780c */ /* 0x000fe40001f61670 */
[----:B------:R-:W-:Y:S02]  /*e1c0*/  FSEL R38, R38, -INF , !P4 ;  /* 0xff80000026267808 */ /* 0x000fe40006000000 */
[----:B------:R-:W-:-:S02]  /*e1d0*/  FMNMX.FTZ R5, R33, R78, !PT ;  /* 0x0000004e21057209 */ /* 0x000fc40007810000 */
[----:B------:R-:W-:Y:S01]  /*e1e0*/  ISETP.GT.AND P4, PT, R80, 0x51, P2 ;  /* 0x000000515000780c */ /* 0x000fe20001784270 */
[----:B------:R-:W-:Y:S01]  /*e1f0*/  MUFU.EX2 R73, R73 ;  /* 0x0000004900497308 */ /* 0x000fe20000000800 */
[----:B------:R-:W-:Y:S02]  /*e200*/  FSEL R37, R37, -INF , !P3 ;  /* 0xff80000025257808 */ /* 0x000fe40005800000 */
[----:B------:R-:W-:Y:S02]  /*e210*/  FMNMX.FTZ R5, R34, R5, !PT ;  /* 0x0000000522057209 */ /* 0x000fe40007810000 */
[----:B------:R-:W-:Y:S02]  /*e220*/  ISETP.GT.AND P3, PT, R80, 0x50, P2 ;  /* 0x000000505000780c */ /* 0x000fe40001764270 */
[----:B------:R-:W-:Y:S01]  /*e230*/  ISETP.LT.OR P4, PT, R62, 0x52, P4 ;  /* 0x000000523e00780c */ /* 0x000fe20002781670 */
[----:B------:R-:W-:Y:S01]  /*e240*/  MUFU.EX2 R36, R161 ;  /* 0x000000a100247308 */ /* 0x000fe20000000800 */
[----:B------:R-:W-:-:S02]  /*e250*/  FMNMX.FTZ R82, R74, R5, !PT ;  /* 0x000000054a527209 */ /* 0x000fc40007810000 */
[----:B------:R-:W-:Y:S02]  /*e260*/  ISETP.LT.OR P3, PT, R62, 0x51, P3 ;  /* 0x000000513e00780c */ /* 0x000fe40001f61670 */
[----:B------:R-:W-:Y:S02]  /*e270*/  FSEL R78, R40, -INF , !P4 ;  /* 0xff800000284e7808 */ /* 0x000fe40006000000 */
[C---:B------:R-:W-:Y:S01]  /*e280*/  ISETP.GT.AND P4, PT, R80.reuse, 0x59, P2 ;  /* 0x000000595000780c */ /* 0x040fe20001784270 */
[----:B------:R-:W-:Y:S01]  /*e290*/  MUFU.EX2 R76, R76 ;  /* 0x0000004c004c7308 */ /* 0x000fe20000000800 */
[----:B------:R-:W-:Y:S02]  /*e2a0*/  FMNMX.FTZ R82, R75, R82, !PT ;  /* 0x000000524b527209 */ /* 0x000fe40007810000 */
[----:B0-----:R-:W-:Y:S02]  /*e2b0*/  FSEL R77, R39, -INF , !P3 ;  /* 0xff800000274d7808 */ /* 0x001fe40005800000 */
[----:B------:R-:W-:-:S02]  /*e2c0*/  ISETP.GT.AND P3, PT, R80, 0x58, P2 ;  /* 0x000000585000780c */ /* 0x000fc40001764270 */
[C---:B------:R-:W-:Y:S01]  /*e2d0*/  ISETP.LT.OR P4, PT, R62.reuse, 0x5a, P4 ;  /* 0x0000005a3e00780c */ /* 0x040fe20002781670 */
[----:B------:R-:W-:Y:S01]  /*e2e0*/  MUFU.EX2 R39, R163 ;  /* 0x000000a300277308 */ /* 0x000fe20000000800 */
[----:B------:R-:W-:Y:S02]  /*e2f0*/  FMNMX.FTZ R5, R37, R82, !PT ;  /* 0x0000005225057209 */ /* 0x000fe40007810000 */
[----:B------:R-:W-:Y:S02]  /*e300*/  ISETP.LT.OR P3, PT, R62, 0x59, P3 ;  /* 0x000000593e00780c */ /* 0x000fe40001f61670 */
[----:B------:R-:W-:Y:S01]  /*e310*/  FSEL R82, R42, -INF , !P4 ;  /* 0xff8000002a527808 */ /* 0x000fe20006000000 */
[----:B------:R-:W-:Y:S01]  /*e320*/  FFMA.FTZ R42, R52, UR10, -R10 ;  /* 0x0000000a342a7c23 */ /* 0x000fe2000801080a */
[----:B------:R-:W-:Y:S01]  /*e330*/  FMNMX.FTZ R52, R38, R5, !PT ;  /* 0x0000000526347209 */ /* 0x000fe20007810000 */
[----:B------:R-:W-:Y:S01]  /*e340*/  MUFU.EX2 R40, R207 ;  /* 0x000000cf00287308 */ /* 0x000fe20000000800 */
[----:B------:R-:W-:-:S02]  /*e350*/  FSEL R41, R41, -INF , !P3 ;  /* 0xff80000029297808 */ /* 0x000fc40005800000 */
[----:B------:R-:W-:Y:S02]  /*e360*/  ISETP.GT.AND P3, PT, R80, 0x60, P2 ;  /* 0x000000605000780c */ /* 0x000fe40001764270 */
[----:B------:R-:W-:Y:S02]  /*e370*/  FMNMX.FTZ R5, R77, R52, !PT ;  /* 0x000000344d057209 */ /* 0x000fe40007810000 */
[----:B------:R-:W-:Y:S01]  /*e380*/  ISETP.LT.OR P3, PT, R62, 0x61, P3 ;  /* 0x000000613e00780c */ /* 0x000fe20001f61670 */
[----:B------:R-:W-:Y:S01]  /*e390*/  MUFU.EX2 R79, R79 ;  /* 0x0000004f004f7308 */ /* 0x000fe20000000800 */
[----:B------:R-:W-:Y:S02]  /*e3a0*/  FMNMX.FTZ R52, R78, R5, !PT ;  /* 0x000000054e347209 */ /* 0x000fe40007810000 */
[----:B------:R-:W-:Y:S02]  /*e3b0*/  ISETP.GT.AND P4, PT, R80, 0x61, P2 ;  /* 0x000000615000780c */ /* 0x000fe40001784270 */
[----:B------:R-:W-:-:S02]  /*e3c0*/  FSEL R43, R43, -INF , !P3 ;  /* 0xff8000002b2b7808 */ /* 0x000fc40005800000 */
[----:B------:R-:W-:Y:S01]  /*e3d0*/  ISETP.GT.AND P3, PT, R80, 0x68, P2 ;  /* 0x000000685000780c */ /* 0x000fe20001764270 */
[----:B------:R-:W-:Y:S01]  /*e3e0*/  MUFU.EX2 R42, R42 ;  /* 0x0000002a002a7308 */ /* 0x000fe20000000800 */
[----:B------:R-:W-:Y:S02]  /*e3f0*/  FMNMX.FTZ R5, R41, R52, !PT ;  /* 0x0000003429057209 */ /* 0x000fe40007810000 */
[C---:B------:R-:W-:Y:S02]  /*e400*/  ISETP.LT.OR P4, PT, R62.reuse, 0x62, P4 ;  /* 0x000000623e00780c */ /* 0x040fe40002781670 */
[----:B------:R-:W-:Y:S02]  /*e410*/  ISETP.LT.OR P3, PT, R62, 0x69, P3 ;  /* 0x000000693e00780c */ /* 0x000fe40001f61670 */
[----:B------:R-:W-:Y:S01]  /*e420*/  FMNMX.FTZ R52, R82, R5, !PT ;  /* 0x0000000552347209 */ /* 0x000fe20007810000 */
[----:B------:R-:W-:Y:S01]  /*e430*/  MUFU.EX2 R51, R51 ;  /* 0x0000003300337308 */ /* 0x000fe20000000800 */
[----:B------:R-:W-:-:S02]  /*e440*/  FSEL R44, R44, -INF , !P4 ;  /* 0xff8000002c2c7808 */ /* 0x000fc40006000000 */
[----:B------:R-:W-:Y:S02]  /*e450*/  ISETP.GT.AND P4, PT, R80, 0x69, P2 ;  /* 0x000000695000780c */ /* 0x000fe40001784270 */
[----:B------:R-:W-:Y:S02]  /*e460*/  FSEL R45, R45, -INF , !P3 ;  /* 0xff8000002d2d7808 */ /* 0x000fe40005800000 */
[----:B------:R-:W-:Y:S01]  /*e470*/  FMNMX.FTZ R5, R43, R52, !PT ;  /* 0x000000342b057209 */ /* 0x000fe20007810000 */
[----:B------:R-:W-:-:S01]  /*e480*/  FFMA.FTZ R52, R15, UR10, -R10 ;  /* 0x0000000a0f347c23 */ /* 0x000fc2000801080a */
[----:B------:R-:W-:Y:S01]  /*e490*/  ISETP.GT.AND P3, PT, R80, 0x70, P2 ;  /* 0x000000705000780c */ /* 0x000fe20001764270 */
[----:B------:R-:W-:-:S01]  /*e4a0*/  FFMA.FTZ R15, R21, UR10, -R10 ;  /* 0x0000000a150f7c23 */ /* 0x000fc2000801080a */
[----:B------:R-:W-:Y:S01]  /*e4b0*/  ISETP.LT.OR P4, PT, R62, 0x6a, P4 ;  /* 0x0000006a3e00780c */ /* 0x000fe20002781670 */
[----:B------:R-:W-:-:S01]  /*e4c0*/  FFMA.FTZ R21, R54, UR10, -R10 ;  /* 0x0000000a36157c23 */ /* 0x000fc2000801080a */
[----:B------:R-:W-:Y:S01]  /*e4d0*/  FMNMX.FTZ R84, R44, R5, !PT ;  /* 0x000000052c547209 */ /* 0x000fe20007810000 */
[----:B------:R-:W-:-:S01]  /*e4e0*/  FFMA.FTZ R54, R55, UR10, -R10 ;  /* 0x0000000a37367c23 */ /* 0x000fc2000801080a */
[----:B------:R-:W-:Y:S01]  /*e4f0*/  ISETP.LT.OR P3, PT, R62, 0x71, P3 ;  /* 0x000000713e00780c */ /* 0x000fe20001f61670 */
[----:B------:R-:W-:-:S01]  /*e500*/  FFMA.FTZ R55, R58, UR10, -R10 ;  /* 0x0000000a3a377c23 */ /* 0x000fc2000801080a */
[----:B------:R-:W-:Y:S01]  /*e510*/  FSEL R46, R46, -INF , !P4 ;  /* 0xff8000002e2e7808 */ /* 0x000fe20006000000 */
[----:B------:R-:W-:-:S01]  /*e520*/  FFMA.FTZ R58, R59, UR10, -R10 ;  /* 0x0000000a3b3a7c23 */ /* 0x000fc2000801080a */
[----:B------:R-:W-:Y:S01]  /*e530*/  ISETP.GT.AND P4, PT, R80, 0x71, P2 ;  /* 0x000000715000780c */ /* 0x000fe20001784270 */
[----:B------:R-:W-:-:S01]  /*e540*/  FFMA.FTZ R59, R63, UR10, -R10 ;  /* 0x0000000a3f3b7c23 */ /* 0x000fc2000801080a */
[----:B------:R-:W-:Y:S01]  /*e550*/  FMNMX.FTZ R5, R45, R84, !PT ;  /* 0x000000542d057209 */ /* 0x000fe20007810000 */
[----:B------:R-:W-:Y:S01]  /*e560*/  MUFU.EX2 R13, R13 ;  /* 0x0000000d000d7308 */ /* 0x000fe20000000800 */
[----:B------:R-:W-:-:S02]  /*e570*/  FSEL R47, R47, -INF , !P3 ;  /* 0xff8000002f2f7808 */ /* 0x000fc40005800000 */
[C---:B------:R-:W-:Y:S02]  /*e580*/  ISETP.GT.AND P3, PT, R80.reuse, 0x78, P2 ;  /* 0x000000785000780c */ /* 0x040fe40001764270 */
[----:B------:R-:W-:Y:S02]  /*e590*/  ISETP.GT.AND P2, PT, R80, 0x79, P2 ;  /* 0x000000795000780c */ /* 0x000fe40001744270 */
[----:B------:R-:W-:Y:S01]  /*e5a0*/  ISETP.LT.OR P4, PT, R62, 0x72, P4 ;  /* 0x000000723e00780c */ /* 0x000fe20002781670 */
[----:B------:R-:W-:Y:S01]  /*e5b0*/  MUFU.EX2 R52, R52 ;  /* 0x0000003400347308 */ /* 0x000fe20000000800 */
[----:B------:R-:W-:Y:S02]  /*e5c0*/  FMNMX.FTZ R80, R46, R5, !PT ;  /* 0x000000052e507209 */ /* 0x000fe40007810000 */
[----:B------:R-:W-:Y:S02]  /*e5d0*/  ISETP.LT.OR P3, PT, R62, 0x79, P3 ;  /* 0x000000793e00780c */ /* 0x000fe40001f61670 */
[----:B------:R-:W-:-:S02]  /*e5e0*/  FSEL R48, R48, -INF , !P4 ;  /* 0xff80000030307808 */ /* 0x000fc40006000000 */
[----:B------:R-:W-:Y:S01]  /*e5f0*/  FMNMX.FTZ R5, R47, R80, !PT ;  /* 0x000000502f057209 */ /* 0x000fe20007810000 */
[----:B------:R-:W-:Y:S01]  /*e600*/  MUFU.EX2 R15, R15 ;  /* 0x0000000f000f7308 */ /* 0x000fe20000000800 */
[----:B------:R-:W-:Y:S01]  /*e610*/  ISETP.LT.OR P2, PT, R62, 0x7a, P2 ;  /* 0x0000007a3e00780c */ /* 0x000fe20001741670 */
[--C-:B------:R-:W-:Y:S01]  /*e620*/  FFMA.FTZ R62, R53, UR10, -R10.reuse ;  /* 0x0000000a353e7c23 */ /* 0x100fe2000801080a */
[----:B------:R-:W-:Y:S01]  /*e630*/  FSEL R49, R49, -INF , !P3 ;  /* 0xff80000031317808 */ /* 0x000fe20005800000 */
[--C-:B------:R-:W-:Y:S01]  /*e640*/  FFMA.FTZ R53, R56, UR10, -R10.reuse ;  /* 0x0000000a38357c23 */ /* 0x100fe2000801080a */
[----:B------:R-:W-:Y:S01]  /*e650*/  FMNMX.FTZ R80, R48, R5, !PT ;  /* 0x0000000530507209 */ /* 0x000fe20007810000 */
[--C-:B------:R-:W-:Y:S01]  /*e660*/  FFMA.FTZ R56, R57, UR10, -R10.reuse ;  /* 0x0000000a39387c23 */ /* 0x100fe2000801080a */
[----:B------:R-:W-:Y:S01]  /*e670*/  FSEL R50, R50, -INF , !P2 ;  /* 0xff80000032327808 */ /* 0x000fe20005000000 */
[--C-:B------:R-:W-:Y:S01]  /*e680*/  FFMA.FTZ R57, R60, UR10, -R10.reuse ;  /* 0x0000000a3c397c23 */ /* 0x100fe2000801080a */
[----:B------:R-:W-:Y:S01]  /*e690*/  FMNMX.FTZ R5, R49, R80, !PT ;  /* 0x0000005031057209 */ /* 0x000fe20007810000 */
[--C-:B------:R-:W-:Y:S01]  /*e6a0*/  FFMA.FTZ R60, R61, UR10, -R10.reuse ;  /* 0x0000000a3d3c7c23 */ /* 0x100fe2000801080a */
[----:B------:R-:W-:-:S01]  /*e6b0*/  FFMA.FTZ R61, R66, UR10, -R10 ;  /* 0x0000000a423d7c23 */ /* 0x000fc2000801080a */
[--C-:B------:R-:W-:Y:S01]  /*e6c0*/  FFMA.FTZ R66, R64, UR10, -R10.reuse ;  /* 0x0000000a40427c23 */ /* 0x100fe2000801080a */
[----:B------:R-:W-:Y:S01]  /*e6d0*/  FMNMX.FTZ R5, R50, R5, !PT ;  /* 0x0000000532057209 */ /* 0x000fe20007810000 */
[----:B------:R-:W-:Y:S01]  /*e6e0*/  IMAD.U32 R64, RZ, RZ, UR10 ;  /* 0x0000000aff407e24 */ /* 0x000fe2000f8e00ff */
[----:B------:R-:W-:Y:S03]  /*e6f0*/  MUFU.EX2 R62, R62 ;  /* 0x0000003e003e7308 */ /* 0x000fe60000000800 */
[----:B------:R-:W0:Y:S05]  /*e700*/  SHFL.BFLY PT, R80, R5, 0x2, 0x1f ;  /* 0x0c401f0005507f89 */ /* 0x000e2a00000e0000 */
[----:B------:R-:W-:Y:S08]  /*e710*/  MUFU.EX2 R21, R21 ;  /* 0x0000001500157308 */ /* 0x000ff00000000800 */
[----:B------:R-:W-:Y:S08]  /*e720*/  MUFU.EX2 R54, R54 ;  /* 0x0000003600367308 */ /* 0x000ff00000000800 */
[----:B------:R-:W-:Y:S01]  /*e730*/  MUFU.EX2 R53, R53 ;  /* 0x0000003500357308 */ /* 0x000fe20000000800 */
[----:B0-----:R-:W-:Y:S01]  /*e740*/  FMNMX.FTZ R83, R5, R80, !PT ;  /* 0x0000005005537209 */ /* 0x001fe20007810000 */
[----:B------:R-:W-:Y:S01]  /*e750*/  FFMA.FTZ R80, R65, UR10, -R10 ;  /* 0x0000000a41507c23 */ /* 0x000fe2000801080a */
[----:B------:R-:W-:-:S03]  /*e760*/  FSEL R10, R6, RZ, P6 ;  /* 0x000000ff060a7208 */ /* 0x000fc60003000000 */
[----:B------:R-:W0:Y:S02]  /*e770*/  SHFL.BFLY PT, R84, R83, 0x1, 0x1f ;  /* 0x0c201f0053547f89 */ /* 0x000e2400000e0000 */
[----:B------:R-:W-:Y:S01]  /*e780*/  MUFU.EX2 R56, R56 ;  /* 0x0000003800387308 */ /* 0x000fe20000000800 */
[----:B------:R-:W-:-:S04]  /*e790*/  FADD.FTZ R7, -R10, R7 ;  /* 0x000000070a077221 */ /* 0x000fc80000010100 */
[----:B------:R-:W-:-:S03]  /*e7a0*/  FMUL.FTZ R63, R7, UR10 ;  /* 0x0000000a073f7c20 */ /* 0x000fc60008410000 */
[----:B------:R1:W-:Y:S08]  /*e7b0*/  MUFU.EX2 R10, R66 ;  /* 0x00000042000a7308 */ /* 0x0003f00000000800 */
[----:B------:R-:W2:Y:S01]  /*e7c0*/  MUFU.EX2 R63, R63 ;  /* 0x0000003f003f7308 */ /* 0x000ea20000000800 */
[----:B0-----:R-:W-:-:S07]  /*e7d0*/  FMNMX.FTZ R5, R83, R84, !PT ;  /* 0x0000005453057209 */ /* 0x001fce0007810000 */
[----:B------:R-:W-:Y:S01]  /*e7e0*/  MUFU.EX2 R55, R55 ;  /* 0x0000003700377308 */ /* 0x000fe20000000800 */
[C---:B------:R-:W-:Y:S01]  /*e7f0*/  FSETP.NEU.FTZ.AND P2, PT, R5.reuse, -INF , PT ;  /* 0xff8000000500780b */ /* 0x040fe20003f5d000 */
[----:B------:R-:W-:-:S06]  /*e800*/  FFMA.FTZ R64, R5, R64, -8 ;  /* 0xc100000005407423 */ /* 0x000fcc0000010040 */
[----:B------:R-:W-:Y:S01]  /*e810*/  MUFU.EX2 R58, R58 ;  /* 0x0000003a003a7308 */ /* 0x000fe20000000800 */
[----:B------:R-:W-:-:S05]  /*e820*/  FSEL R7, R64, RZ, P2 ;  /* 0x000000ff40077208 */ /* 0x000fca0001000000 */
[--C-:B------:R-:W-:Y:S01]  /*e830*/  FFMA.FTZ R65, R81, UR10, -R7.reuse ;  /* 0x0000000a51417c23 */ /* 0x100fe20008010807 */
[----:B------:R-:W-:-:S01]  /*e840*/  FFMA.FTZ R81, R28, UR10, -R7 ;  /* 0x0000000a1c517c23 */ /* 0x000fc20008010807 */
[--C-:B------:R-:W-:Y:S01]  /*e850*/  FFMA.FTZ R28, R29, UR10, -R7.reuse ;  /* 0x0000000a1d1c7c23 */ /* 0x100fe20008010807 */
[----:B------:R-:W-:-:S01]  /*e860*/  FFMA.FTZ R29, R30, UR10, -R7 ;  /* 0x0000000a1e1d7c23 */ /* 0x000fc20008010807 */
[--C-:B------:R-:W-:Y:S01]  /*e870*/  FFMA.FTZ R30, R31, UR10, -R7.reuse ;  /* 0x0000000a1f1e7c23 */ /* 0x100fe20008010807 */
[----:B------:R-:W-:-:S01]  /*e880*/  FFMA.FTZ R31, R71, UR10, -R7 ;  /* 0x0000000a471f7c23 */ /* 0x000fc20008010807 */
[----:B------:R-:W-:Y:S01]  /*e890*/  FSEL R71, R5, RZ, P2 ;  /* 0x000000ff05477208 */ /* 0x000fe20001000000 */
[----:B------:R-:W-:-:S01]  /*e8a0*/  FFMA.FTZ R64, R9, UR10, -R7 ;  /* 0x0000000a09407c23 */ /* 0x000fc20008010807 */
[----:B------:R-:W-:Y:S01]  /*e8b0*/  MUFU.EX2 R65, R65 ;  /* 0x0000004100417308 */ /* 0x000fe20000000800 */
[----:B------:R-:W-:-:S01]  /*e8c0*/  FFMA.FTZ R9, R12, UR10, -R7 ;  /* 0x0000000a0c097c23 */ /* 0x000fc20008010807 */
[----:B------:R-:W-:Y:S01]  /*e8d0*/  FFMA.FTZ R12, R14, UR10, -R7 ;  /* 0x0000000a0e0c7c23 */ /* 0x000fe20008010807 */
[----:B------:R-:W-:-:S01]  /*e8e0*/  FADD.FTZ R71, -R71, R8 ;  /* 0x0000000847477221 */ /* 0x000fc20000010100 */
[--C-:B------:R-:W-:Y:S01]  /*e8f0*/  FFMA.FTZ R14, R20, UR10, -R7.reuse ;  /* 0x0000000a140e7c23 */ /* 0x100fe20008010807 */
[----:B------:R-:W-:-:S01]  /*e900*/  FFMA.FTZ R20, R25, UR10, -R7 ;  /* 0x0000000a19147c23 */ /* 0x000fc20008010807 */
[--C-:B------:R-:W-:Y:S01]  /*e910*/  FFMA.FTZ R25, R26, UR10, -R7.reuse ;  /* 0x0000000a1a197c23 */ /* 0x100fe20008010807 */
[----:B-1----:R-:W-:Y:S01]  /*e920*/  FMUL.FTZ R66, R71, UR10 ;  /* 0x0000000a47427c20 */ /* 0x002fe20008410000 */
[----:B------:R-:W-:Y:S01]  /*e930*/  MUFU.EX2 R64, R64 ;  /* 0x0000004000407308 */ /* 0x000fe20000000800 */
[----:B------:R-:W-:-:S01]  /*e940*/  FFMA.FTZ R26, R68, UR10, -R7 ;  /* 0x0000000a441a7c23 */ /* 0x000fc20008010807 */
[--C-:B------:R-:W-:Y:S01]  /*e950*/  FFMA.FTZ R68, R33, UR10, -R7.reuse ;  /* 0x0000000a21447c23 */ /* 0x100fe20008010807 */
[----:B------:R-:W-:-:S01]  /*e960*/  FFMA.FTZ R11, R11, UR10, -R7 ;  /* 0x0000000a0b0b7c23 */ /* 0x000fc20008010807 */
[--C-:B------:R-:W-:Y:S01]  /*e970*/  FFMA.FTZ R33, R34, UR10, -R7.reuse ;  /* 0x0000000a22217c23 */ /* 0x100fe20008010807 */
[----:B------:R-:W-:-:S01]  /*e980*/  FFMA.FTZ R34, R74, UR10, -R7 ;  /* 0x0000000a4a227c23 */ /* 0x000fc20008010807 */
[----:B--2---:R-:W-:Y:S01]  /*e990*/  FFMA.FTZ R74, R63, R3, R24 ;  /* 0x000000033f4a7223 */ /* 0x004fe20000010018 */
[----:B------:R-:W-:-:S01]  /*e9a0*/  FFMA.FTZ R71, R75, UR10, -R7 ;  /* 0x0000000a4b477c23 */ /* 0x000fc20008010807 */
[----:B------:R-:W0:Y:S01]  /*e9b0*/  MUFU.EX2 R66, R66 ;  /* 0x0000004200427308 */ /* 0x000e220000000800 */
[----:B------:R-:W-:-:S01]  /*e9c0*/  FFMA.FTZ R37, R37, UR10, -R7 ;  /* 0x0000000a25257c23 */ /* 0x000fc20008010807 */
[----:B------:R-:W-:Y:S01]  /*e9d0*/  FADD.FTZ R74, R67, R74 ;  /* 0x0000004a434a7221 */ /* 0x000fe20000010000 */
[----:B------:R-:W-:-:S01]  /*e9e0*/  FFMA.FTZ R38, R38, UR10, -R7 ;  /* 0x0000000a26267c23 */ /* 0x000fc20008010807 */
[--C-:B------:R-:W-:Y:S01]  /*e9f0*/  FFMA.FTZ R41, R41, UR10, -R7.reuse ;  /* 0x0000000a29297c23 */ /* 0x100fe20008010807 */
[----:B------:R-:W-:-:S01]  /*ea00*/  FFMA.FTZ R43, R43, UR10, -R7 ;  /* 0x0000000a2b2b7c23 */ /* 0x000fc20008010807 */
[--C-:B------:R-:W-:Y:S01]  /*ea10*/  FFMA.FTZ R44, R44, UR10, -R7.reuse ;  /* 0x0000000a2c2c7c23 */ /* 0x100fe20008010807 */
[----:B------:R-:W-:-:S01]  /*ea20*/  FFMA.FTZ R45, R45, UR10, -R7 ;  /* 0x0000000a2d2d7c23 */ /* 0x000fc20008010807 */
[----:B------:R-:W1:Y:S01]  /*ea30*/  MUFU.EX2 R9, R9 ;  /* 0x0000000900097308 */ /* 0x000e620000000800 */
[----:B------:R-:W-:-:S01]  /*ea40*/  FFMA.FTZ R46, R46, UR10, -R7 ;  /* 0x0000000a2e2e7c23 */ /* 0x000fc20008010807 */
[--C-:B------:R-:W-:Y:S01]  /*ea50*/  FFMA.FTZ R47, R47, UR10, -R7.reuse ;  /* 0x0000000a2f2f7c23 */ /* 0x100fe20008010807 */
[----:B------:R-:W-:-:S01]  /*ea60*/  FFMA.FTZ R48, R48, UR10, -R7 ;  /* 0x0000000a30307c23 */ /* 0x000fc20008010807 */
[----:B------:R-:W-:-:S04]  /*ea70*/  FFMA.FTZ R49, R49, UR10, -R7 ;  /* 0x0000000a31317c23 */ /* 0x000fc80008010807 */
[----:B------:R-:W2:Y:S01]  /*ea80*/  MUFU.EX2 R12, R12 ;  /* 0x0000000c000c7308 */ /* 0x000ea20000000800 */
[----:B0-----:R-:W-:-:S04]  /*ea90*/  FFMA.FTZ R3, R66, R2, R65 ;  /* 0x0000000242037223 */ /* 0x001fc80000010041 */
[----:B------:R-:W-:Y:S01]  /*eaa0*/  FADD.FTZ R2, R64, R3 ;  /* 0x0000000340027221 */ /* 0x000fe20000010000 */
[----:B------:R-:W-:-:S02]  /*eab0*/  FADD.FTZ R3, R27, R74 ;  /* 0x0000004a1b037221 */ /* 0x000fc40000010000 */
[----:B------:R-:W0:Y:S01]  /*eac0*/  MUFU.EX2 R14, R14 ;  /* 0x0000000e000e7308 */ /* 0x000e220000000800 */
[----:B-1----:R-:W-:-:S01]  /*ead0*/  FADD.FTZ R75, R9, R2 ;  /* 0x00000002094b7221 */ /* 0x002fc20000010000 */
[----:B------:R-:W-:-:S04]  /*eae0*/  FADD.FTZ R2, R70, R3 ;  /* 0x0000000346027221 */ /* 0x000fc80000010000 */
[----:B------:R-:W-:Y:S02]  /*eaf0*/  FADD.FTZ R3, R69, R2 ;  /* 0x0000000245037221 */ /* 0x000fe40000010000 */
[----:B------:R-:W1:Y:S01]  /*eb00*/  MUFU.EX2 R11, R11 ;  /* 0x0000000b000b7308 */ /* 0x000e620000000800 */
[----:B--2---:R-:W-:-:S01]  /*eb10*/  FADD.FTZ R75, R12, R75 ;  /* 0x0000004b0c4b7221 */ /* 0x004fc20000010000 */
[----:B------:R-:W-:-:S06]  /*eb20*/  FADD.FTZ R3, R72, R3 ;  /* 0x0000000348037221 */ /* 0x000fcc0000010000 */
[----:B------:R-:W2:Y:S01]  /*eb30*/  MUFU.EX2 R20, R20 ;  /* 0x0000001400147308 */ /* 0x000ea20000000800 */
[----:B0-----:R-:W-:-:S01]  /*eb40*/  FADD.FTZ R2, R14, R75 ;  /* 0x0000004b0e027221 */ /* 0x001fc20000010000 */
[----:B------:R-:W-:-:S06]  /*eb50*/  FFMA.FTZ R75, R78, UR10, -R7 ;  /* 0x0000000a4e4b7c23 */ /* 0x000fcc0008010807 */
[----:B------:R-:W0:Y:S08]  /*eb60*/  MUFU.EX2 R25, R25 ;  /* 0x0000001900197308 */ /* 0x000e300000000800 */
[----:B------:R-:W3:Y:S08]  /*eb70*/  MUFU.EX2 R26, R26 ;  /* 0x0000001a001a7308 */ /* 0x000ef00000000800 */
[----:B------:R4:W-:Y:S08]  /*eb80*/  MUFU.EX2 R8, R68 ;  /* 0x0000004400087308 */ /* 0x0009f00000000800 */
[----:B------:R-:W5:Y:S01]  /*eb90*/  MUFU.EX2 R81, R81 ;  /* 0x0000005100517308 */ /* 0x000f620000000800 */
[----:B----4-:R-:W-:-:S01]  /*eba0*/  FFMA.FTZ R68, R77, UR10, -R7 ;  /* 0x0000000a4d447c23 */ /* 0x010fc20008010807 */
[----:B-1----:R-:W-:Y:S01]  /*ebb0*/  FADD.FTZ R77, R11, R2 ;  /* 0x000000020b4d7221 */ /* 0x002fe20000010000 */
[----:B------:R-:W-:-:S03]  /*ebc0*/  FADD.FTZ R2, R32, R3 ;  /* 0x0000000320027221 */ /* 0x000fc60000010000 */
[----:B--2---:R-:W-:Y:S01]  /*ebd0*/  FADD.FTZ R74, R20, R77 ;  /* 0x0000004d144a7221 */ /* 0x004fe20000010000 */
[----:B------:R-:W-:-:S01]  /*ebe0*/  FADD.FTZ R2, R73, R2 ;  /* 0x0000000249027221 */ /* 0x000fc20000010000 */
[----:B------:R-:W1:Y:S02]  /*ebf0*/  MUFU.EX2 R28, R28 ;  /* 0x0000001c001c7308 */ /* 0x000e640000000800 */
[----:B0-----:R-:W-:-:S01]  /*ec00*/  FADD.FTZ R3, R25, R74 ;  /* 0x0000004a19037221 */ /* 0x001fc20000010000 */
[----:B------:R-:W-:Y:S01]  /*ec10*/  FADD.FTZ R77, R35, R2 ;  /* 0x00000002234d7221 */ /* 0x000fe20000010000 */
[----:B------:R-:W-:-:S01]  /*ec20*/  FFMA.FTZ R74, R82, UR10, -R7 ;  /* 0x0000000a524a7c23 */ /* 0x000fc20008010807 */
[----:B------:R-:W-:Y:S01]  /*ec30*/  FFMA.FTZ R7, R50, UR10, -R7 ;  /* 0x0000000a32077c23 */ /* 0x000fe20008010807 */
[----:B---3--:R-:W-:-:S01]  /*ec40*/  FADD.FTZ R2, R26, R3 ;  /* 0x000000031a027221 */ /* 0x008fc20000010000 */
[----:B------:R-:W-:Y:S01]  /*ec50*/  FADD.FTZ R77, R36, R77 ;  /* 0x0000004d244d7221 */ /* 0x000fe20000010000 */
[----:B------:R-:W0:Y:S02]  /*ec60*/  MUFU.EX2 R29, R29 ;  /* 0x0000001d001d7308 */ /* 0x000e240000000800 */
[----:B-----5:R-:W-:-:S01]  /*ec70*/  FADD.FTZ R3, R81, R2 ;  /* 0x0000000251037221 */ /* 0x020fc20000010000 */
[----:B------:R-:W-:-:S05]  /*ec80*/  FADD.FTZ R2, R76, R77 ;  /* 0x0000004d4c027221 */ /* 0x000fca0000010000 */
[----:B------:R-:W2:Y:S01]  /*ec90*/  MUFU.EX2 R30, R30 ;  /* 0x0000001e001e7308 */ /* 0x000ea20000000800 */
[----:B-1----:R-:W-:-:S01]  /*eca0*/  FADD.FTZ R78, R28, R3 ;  /* 0x000000031c4e7221 */ /* 0x002fc20000010000 */
[----:B------:R-:W-:-:S04]  /*ecb0*/  FADD.FTZ R3, R39, R2 ;  /* 0x0000000227037221 */ /* 0x000fc80000010000 */
[----:B------:R-:W-:Y:S02]  /*ecc0*/  FADD.FTZ R2, R40, R3 ;  /* 0x0000000328027221 */ /* 0x000fe40000010000 */
[----:B------:R-:W1:Y:S01]  /*ecd0*/  MUFU.EX2 R31, R31 ;  /* 0x0000001f001f7308 */ /* 0x000e620000000800 */
[----:B0-----:R-:W-:-:S01]  /*ece0*/  FADD.FTZ R77, R29, R78 ;  /* 0x0000004e1d4d7221 */ /* 0x001fc20000010000 */
[----:B------:R-:W-:-:S04]  /*ecf0*/  FADD.FTZ R3, R79, R2 ;  /* 0x000000024f037221 */ /* 0x000fc80000010000 */
[----:B------:R-:W-:Y:S02]  /*ed00*/  FADD.FTZ R2, R42, R3 ;  /* 0x000000032a027221 */ /* 0x000fe40000010000 */
[----:B------:R-:W0:Y:S01]  /*ed10*/  MUFU.EX2 R33, R33 ;  /* 0x0000002100217308 */ /* 0x000e220000000800 */
[----:B--2---:R-:W-:-:S01]  /*ed20*/  FADD.FTZ R78, R30, R77 ;  /* 0x0000004d1e4e7221 */ /* 0x004fc20000010000 */
[----:B------:R-:W-:-:S06]  /*ed30*/  FADD.FTZ R2, R51, R2 ;  /* 0x0000000233027221 */ /* 0x000fcc0000010000 */
[----:B------:R-:W2:Y:S01]  /*ed40*/  MUFU.EX2 R34, R34 ;  /* 0x0000002200227308 */ /* 0x000ea20000000800 */
[----:B-1----:R-:W-:-:S04]  /*ed50*/  FADD.FTZ R77, R31, R78 ;  /* 0x0000004e1f4d7221 */ /* 0x002fc80000010000 */
[----:B------:R-:W-:Y:S01]  /*ed60*/  FADD.FTZ R78, R8, R77 ;  /* 0x0000004d084e7221 */ /* 0x000fe20000010000 */
[----:B------:R-:W-:-:S02]  /*ed70*/  FADD.FTZ R77, R13, R2 ;  /* 0x000000020d4d7221 */ /* 0x000fc40000010000 */
[----:B------:R-:W1:Y:S01]  /*ed80*/  MUFU.EX2 R71, R71 ;  /* 0x0000004700477308 */ /* 0x000e620000000800 */
[----:B0-----:R-:W-:-:S01]  /*ed90*/  FADD.FTZ R3, R33, R78 ;  /* 0x0000004e21037221 */ /* 0x001fc20000010000 */
[----:B------:R-:W-:-:S06]  /*eda0*/  FADD.FTZ R78, R52, R77 ;  /* 0x0000004d344e7221 */ /* 0x000fcc0000010000 */
[----:B------:R-:W0:Y:S01]  /*edb0*/  MUFU.EX2 R37, R37 ;  /* 0x0000002500257308 */ /* 0x000e220000000800 */
[----:B--2---:R-:W-:-:S01]  /*edc0*/  FADD.FTZ R2, R34, R3 ;  /* 0x0000000322027221 */ /* 0x004fc20000010000 */
[----:B------:R-:W-:-:S06]  /*edd0*/  FADD.FTZ R3, R15, R78 ;  /* 0x0000004e0f037221 */ /* 0x000fcc0000010000 */
[----:B------:R-:W2:Y:S01]  /*ede0*/  MUFU.EX2 R38, R38 ;  /* 0x0000002600267308 */ /* 0x000ea20000000800 */
[----:B-1----:R-:W-:-:S07]  /*edf0*/  FADD.FTZ R2, R71, R2 ;  /* 0x0000000247027221 */ /* 0x002fce0000010000 */
[----:B------:R-:W1:Y:S01]  /*ee00*/  MUFU.EX2 R68, R68 ;  /* 0x0000004400447308 */ /* 0x000e620000000800 */
[----:B0-----:R-:W-:-:S01]  /*ee10*/  FADD.FTZ R77, R37, R2 ;  /* 0x00000002254d7221 */ /* 0x001fc20000010000 */
[----:B------:R-:W-:-:S04]  /*ee20*/  FADD.FTZ R2, R62, R3 ;  /* 0x000000033e027221 */ /* 0x000fc80000010000 */
[----:B------:R-:W-:Y:S02]  /*ee30*/  FADD.FTZ R3, R21, R2 ;  /* 0x0000000215037221 */ /* 0x000fe40000010000 */
[----:B------:R-:W0:Y:S01]  /*ee40*/  MUFU.EX2 R75, R75 ;  /* 0x0000004b004b7308 */ /* 0x000e220000000800 */
[----:B--2---:R-:W-:-:S01]  /*ee50*/  FADD.FTZ R77, R38, R77 ;  /* 0x0000004d264d7221 */ /* 0x004fc20000010000 */
[----:B------:R-:W-:-:S04]  /*ee60*/  FADD.FTZ R78, R54, R3 ;  /* 0x00000003364e7221 */ /* 0x000fc80000010000 */
[----:B------:R-:W-:Y:S02]  /*ee70*/  FADD.FTZ R3, R53, R78 ;  /* 0x0000004e35037221 */ /* 0x000fe40000010000 */
[----:B------:R-:W2:Y:S01]  /*ee80*/  MUFU.EX2 R41, R41 ;  /* 0x0000002900297308 */ /* 0x000ea20000000800 */
[----:B-1----:R-:W-:-:S07]  /*ee90*/  FADD.FTZ R2, R68, R77 ;  /* 0x0000004d44027221 */ /* 0x002fce0000010000 */
[----:B------:R-:W-:Y:S01]  /*eea0*/  MUFU.EX2 R74, R74 ;  /* 0x0000004a004a7308 */ /* 0x000fe20000000800 */
[----:B0-----:R-:W-:-:S07]  /*eeb0*/  FADD.FTZ R2, R75, R2 ;  /* 0x000000024b027221 */ /* 0x001fce0000010000 */
[----:B------:R-:W-:Y:S01]  /*eec0*/  MUFU.EX2 R43, R43 ;  /* 0x0000002b002b7308 */ /* 0x000fe20000000800 */
[----:B--2---:R-:W-:-:S01]  /*eed0*/  FADD.FTZ R77, R41, R2 ;  /* 0x00000002294d7221 */ /* 0x004fc20000010000 */
[----:B------:R-:W-:-:S04]  /*eee0*/  FADD.FTZ R2, R56, R3 ;  /* 0x0000000338027221 */ /* 0x000fc80000010000 */
[----:B------:R-:W-:Y:S02]  /*eef0*/  FADD.FTZ R3, R55, R2 ;  /* 0x0000000237037221 */ /* 0x000fe40000010000 */
[----:B------:R-:W-:Y:S02]  /*ef00*/  MUFU.EX2 R44, R44 ;  /* 0x0000002c002c7308 */ /* 0x000fe40000000800 */
[----:B------:R-:W-:-:S06]  /*ef10*/  FADD.FTZ R2, R58, R3 ;  /* 0x000000033a027221 */ /* 0x000fcc0000010000 */
[----:B------:R-:W0:Y:S08]  /*ef20*/  MUFU.EX2 R57, R57 ;  /* 0x0000003900397308 */ /* 0x000e300000000800 */
[----:B------:R-:W-:Y:S08]  /*ef30*/  MUFU.EX2 R82, R45 ;  /* 0x0000002d00527308 */ /* 0x000ff00000000800 */
[----:B------:R-:W1:Y:S01]  /*ef40*/  MUFU.EX2 R60, R60 ;  /* 0x0000003c003c7308 */ /* 0x000e620000000800 */
[----:B0-----:R-:W-:-:S07]  /*ef50*/  FADD.FTZ R3, R57, R2 ;  /* 0x0000000239037221 */ /* 0x001fce0000010000 */
[----:B------:R0:W-:Y:S08]  /*ef60*/  MUFU.EX2 R83, R46 ;  /* 0x0000002e00537308 */ /* 0x0001f00000000800 */
[----:B------:R-:W2:Y:S01]  /*ef70*/  MUFU.EX2 R59, R59 ;  /* 0x0000003b003b7308 */ /* 0x000ea20000000800 */
[----:B0-----:R-:W-:-:S01]  /*ef80*/  FADD.FTZ R46, R74, R77 ;  /* 0x0000004d4a2e7221 */ /* 0x001fc20000010000 */
[----:B-1----:R-:W-:-:S06]  /*ef90*/  FADD.FTZ R2, R60, R3 ;  /* 0x000000033c027221 */ /* 0x002fcc0000010000 */
[----:B------:R0:W1:Y:S08]  /*efa0*/  MUFU.EX2 R45, R47 ;  /* 0x0000002f002d7308 */ /* 0x0000700000000800 */
[----:B------:R-:W3:Y:S01]  /*efb0*/  MUFU.EX2 R80, R80 ;  /* 0x0000005000507308 */ /* 0x000ee20000000800 */
[----:B0-----:R-:W-:-:S01]  /*efc0*/  FADD.FTZ R47, R43, R46 ;  /* 0x0000002e2b2f7221 */ /* 0x001fc20000010000 */
[----:B--2---:R-:W-:-:S03]  /*efd0*/  FADD.FTZ R3, R59, R2 ;  /* 0x000000023b037221 */ /* 0x004fc60000010000 */
[----:B------:R-:W-:-:S03]  /*efe0*/  FADD.FTZ R47, R44, R47 ;  /* 0x0000002f2c2f7221 */ /* 0x000fc60000010000 */
[----:B------:R-:W0:Y:S01]  /*eff0*/  MUFU.EX2 R155, R48 ;  /* 0x00000030009b7308 */ /* 0x000e220000000800 */
[----:B------:R-:W-:-:S04]  /*f000*/  FADD.FTZ R47, R82, R47 ;  /* 0x0000002f522f7221 */ /* 0x000fc80000010000 */
[----:B------:R-:W-:-:S03]  /*f010*/  FADD.FTZ R46, R83, R47 ;  /* 0x0000002f532e7221 */ /* 0x000fc60000010000 */
[----:B------:R-:W2:Y:S01]  /*f020*/  MUFU.EX2 R61, R61 ;  /* 0x0000003d003d7308 */ /* 0x000ea20000000800 */
[----:B-1----:R-:W-:-:S01]  /*f030*/  FADD.FTZ R46, R45, R46 ;  /* 0x0000002e2d2e7221 */ /* 0x002fc20000010000 */
[----:B---3--:R-:W-:-:S06]  /*f040*/  FADD.FTZ R2, R80, R3 ;  /* 0x0000000350027221 */ /* 0x008fcc0000010000 */
[----:B------:R-:W1:Y:S01]  /*f050*/  MUFU.EX2 R49, R49 ;  /* 0x0000003100317308 */ /* 0x000e620000000800 */
[----:B0-----:R-:W-:-:S07]  /*f060*/  FADD.FTZ R46, R155, R46 ;  /* 0x0000002e9b2e7221 */ /* 0x001fce0000010000 */
[----:B------:R-:W0:Y:S01]  /*f070*/  MUFU.EX2 R48, R7 ;  /* 0x0000000700307308 */ /* 0x000e220000000800 */
[----:B--2---:R-:W-:-:S04]  /*f080*/  FADD.FTZ R3, R61, R2 ;  /* 0x000000023d037221 */ /* 0x004fc80000010000 */
[----:B------:R-:W-:Y:S01]  /*f090*/  FADD.FTZ R3, R10, R3 ;  /* 0x000000030a037221 */ /* 0x000fe20000010000 */
[----:B-1----:R-:W-:-:S04]  /*f0a0*/  FADD.FTZ R46, R49, R46 ;  /* 0x0000002e312e7221 */ /* 0x002fc80000010000 */
[----:B0-----:R-:W-:Y:S01]  /*f0b0*/  FADD.FTZ R2, R48, R46 ;  /* 0x0000002e30027221 */ /* 0x001fe20000010000 */
[----:B------:R-:W-:Y:S06]  /*f0c0*/  @!P0 BRA `(.L_x_1136) ;  /* 0x0000000000048947 */ /* 0x000fec0003800000 */
[----:B------:R-:W-:Y:S01]  /*f0d0*/  BPT.TRAP 0x1 ;  /* 0x000000040000795c */ /* 0x000fe20000300000 */
.L_x_1136:
        /* <DEDUP_REMOVED lines=107> */
.L_x_1119:
[----:B------:R-:W-:Y:S06]  /*f790*/  BAR.ARV 0x8, 0x180 ;  /* 0x0206000000007b1d */ /* 0x000fec0000002000 */
[----:B------:R-:W-:Y:S05]  /*f7a0*/  @!P0 BRA `(.L_x_1138) ;  /* 0x0000000000048947 */ /* 0x000fea0003800000 */
[----:B------:R-:W-:Y:S01]  /*f7b0*/  BPT.TRAP 0x1 ;  /* 0x000000040000795c */ /* 0x000fe20000300000 */
.L_x_1138:
[----:B------:R-:W-:Y:S01]  /*f7c0*/  ULEA UR9, UR54, UR36, 0x3 ;  /* 0x0000002436097291 */ /* 0x000fe2000f8e183f */
[----:B------:R-:W-:-:S05]  /*f7d0*/  IMAD.U32 R0, RZ, RZ, UR51 ;  /* 0x00000033ff007e24 */ /* 0x000fca000f8e00ff */
[----:B------:R-:W-:-:S04]  /*f7e0*/  SHF.L.U32 R0, R0, 0x1f, RZ ;  /* 0x0000001f00007819 */ /* 0x000fc800000006ff */
[----:B------:R0:W1:Y:S01]  /*f7f0*/  SYNCS.PHASECHK.TRANS64.TRYWAIT P1, [UR9+0x22850], R0 ;  /* 0x02285000ff0075a7 */ /* 0x0000620008020149 */
[----:B------:R-:W-:Y:S05]  /*f800*/  @!P0 BRA `(.L_x_1139) ;  /* 0x0000000000048947 */ /* 0x000fea0003800000 */
[----:B------:R-:W-:Y:S01]  /*f810*/  BPT.TRAP 0x1 ;  /* 0x000000040000795c */ /* 0x000fe20000300000 */
.L_x_1139:
[----:B-1----:R-:W-:Y:S05]  /*f820*/  @P1 BRA `(.L_x_1140) ;  /* 0x0000000000081947 */ /* 0x002fea0003800000 */
[----:B------:R-:W1:Y:S02]  /*f830*/  SYNCS.PHASECHK.TRANS64.TRYWAIT P1, [UR9+0x22850], R0 ;  /* 0x02285000ff0075a7 */ /* 0x000e640008020149 */
[----:B-1----:R-:W-:Y:S05]  /*f840*/  @!P1 BRA `(.L_x_1141) ;  /* 0x000000ac00889947 */ /* 0x002fea0003800000 */
.L_x_1140:
[----:B------:R-:W-:Y:S01]  /*f850*/  UIADD3 UR36, UR36, 0x400, URZ ;  /* 0x0000040024247890 */ /* 0x000fe2000fffe03f */
[----:B------:R-:W-:Y:S01]  /*f860*/  WARPGROUP.ARRIVE ;  /* 0x00000000000079c5 */ /* 0x000fe20000000000 */
[----:B------:R-:W-:Y:S01]  /*f870*/  UMOV UR7, 0x40000040 ;  /* 0x4000004000077882 */ /* 0x000fe20000000000 */
[----:B------:R-:W-:Y:S01]  /*f880*/  ULDC.64 UR12, c[0x0][0x9a0] ;  /* 0x00026800000c7ab9 */ /* 0x000fe20000000a00 */
[----:B------:R-:W-:Y:S01]  /*f890*/  USHF.R.U32.HI UR36, URZ, 0x4, UR36 ;  /* 0x000000043f247899 */ /* 0x000fe20008011624 */
[----:B------:R-:W-:Y:S01]  /*f8a0*/  IMAD.MOV.U32 R4, RZ, RZ, 0x3f800000 ;  /* 0x3f800000ff047424 */ /* 0x000fe200078e00ff */
[----:B------:R-:W-:Y:S02]  /*f8b0*/  UISETP.NE.U32.AND UP0, UPT, UR12, URZ, UPT ;  /* 0x0000003f0c00728c */ /* 0x000fe4000bf05070 */
[----:B------:R-:W-:Y:S02]  /*f8c0*/  ULOP3.LUT UR36, UR36, 0x3fff, URZ, 0xc0, !UPT ;  /* 0x00003fff24247892 */ /* 0x000fe4000f8ec03f */
[----:B------:R-:W-:-:S02]  /*f8d0*/  UISETP.NE.AND.EX UP0, UPT, UR13, URZ, UPT, UP0 ;  /* 0x0000003f0d00728c */ /* 0x000fc4000bf05300 */
[----:B------:R-:W-:-:S04]  /*f8e0*/  ULOP3.LUT UR8, UR36, 0x10000, URZ, 0xfc, !UPT ;  /* 0x0001000024087892 */ /* 0x000fc8000f8efc3f */
[----:B------:R-:W-:Y:S01]  /*f8f0*/  ULEA UR8, UR54, UR8, 0xa ;  /* 0x0000000836087291 */ /* 0x000fe2000f8e503f */
[----:B------:R-:W-:-:S04]  /*f900*/  PLOP3.LUT P1, PT, PT, PT, UP0, 0x80, 0x0 ;  /* 0x000000000000781c */ /* 0x000fc80003f2f008 */
[----:B------:R-:W-:Y:S02]  /*f910*/  @UP0 ULDC.64 UR14, c[0x0][0x9c8] ;  /* 0x00027200000e0ab9 */ /* 0x000fe40000000a00 */
[----:B------:R-:W-:Y:S01]  /*f920*/  UMOV UR6, UR8 ;  /* 0x0000000800067c82 */ /* 0x000fe20008000000 */
[----:B------:R-:W-:-:S09]  /*f930*/  @UP0 UIMAD.WIDE.U32 UR4, UR50, UR14, URZ ;  /* 0x0000000e320402a5 */ /* 0x000fd2000f8e003f */
[----:B------:R-:W-:Y:S01]  /*f940*/  QGMMA.64x128x32.F32.E4M3.E4M3 R88, R164, gdesc[UR4], R88, gsb0 ;  /* 0x01e00004a4587df3 */ /* 0x000fe20008000858 */
[----:B------:R-:W-:-:S04]  /*f950*/  @UP0 USHF.R.S32.HI UR6, URZ, 0x1f, UR50 ;  /* 0x0000001f3f060899 */ /* 0x000fc80008011432 */
[----:B------:R-:W-:-:S04]  /*f960*/  @UP0 UIMAD UR6, UR6, UR14, URZ ;  /* 0x0000000e060602a4 */ /* 0x000fc8000f8e023f */
[----:B------:R-:W-:-:S04]  /*f970*/  @UP0 UIMAD UR6, UR50, UR15, UR6 ;  /* 0x0000000f320602a4 */ /* 0x000fc8000f8e0206 */
[----:B------:R-:W-:-:S03]  /*f980*/  @UP0 UIADD3 UR5, UR5, UR6, URZ ;  /* 0x0000000605050290 */ /* 0x000fc6000fffe03f */
[----:B------:R-:W-:Y:S02]  /*f990*/  @UP0 ULDC.64 UR6, c[0x0][0x9d0] ;  /* 0x0002740000060ab9 */ /* 0x000fe40000000a00 */
[----:B------:R-:W-:-:S04]  /*f9a0*/  @UP0 UIMAD.WIDE.U32 UR4, UR43, UR6, UR4 ;  /* 0x000000062b0402a5 */ /* 0x000fc8000f8e0004 */
[----:B------:R-:W-:Y:S02]  /*f9b0*/  @UP0 ULEA UR6, UP1, UR4, UR12, 0x2 ;  /* 0x0000000c04060291 */ /* 0x000fe4000f82103f */
[----:B------:R-:W-:-:S04]  /*f9c0*/  @UP0 UIMAD UR5, UR43, UR7, UR5 ;  /* 0x000000072b0502a4 */ /* 0x000fc8000f8e0205 */
[----:B------:R-:W-:Y:S01]  /*f9d0*/  IMAD.U32 R8, RZ, RZ, UR6 ;  /* 0x00000006ff087e24 */ /* 0x000fe2000f8e00ff */
[----:B------:R-:W-:Y:S02]  /*f9e0*/  @UP0 ULEA.HI.X UR7, UR4, UR13, UR5, 0x2, UP1 ;  /* 0x0000000d04070291 */ /* 0x000fe400088f1405 */
[----:B------:R-:W-:-:S04]  /*f9f0*/  UIADD3 UR6, UR8, 0x2, URZ ;  /* 0x0000000208067890 */ /* 0x000fc8000fffe03f */
[----:B------:R-:W-:Y:S01]  /*fa00*/  IMAD.U32 R9, RZ, RZ, UR7 ;  /* 0x00000007ff097e24 */ /* 0x000fe2000f8e00ff */
[----:B------:R-:W-:-:S04]  /*fa10*/  UMOV UR7, 0x40000040 ;  /* 0x4000004000077882 */ /* 0x000fc80000000000 */
[----:B------:R2:W3:Y:S01]  /*fa20*/  @P1 LDG.E R4, desc[UR52][R8.64] ;  /* 0x0000003408041981 */ /* 0x0004e2000c1e1900 */
[----:B------:R-:W-:Y:S02]  /*fa30*/  WARPGROUP.DEPBAR.LE gsb0, 0x0 ;  /* 0x00008000000079c5 */ /* 0x000fe40000010000 */
[----:B------:R-:W-:-:S06]  /*fa40*/  WARPGROUP.ARRIVE ;  /* 0x00000000000079c5 */ /* 0x000fcc0000000000 */
[----:B------:R-:W-:Y:S01]  /*fa50*/  QGMMA.64x128x32.F32.E4M3.E4M3 R88, R160, gdesc[UR4], R88, gsb0 ;  /* 0x01e00004a0587df3 */ /* 0x000fe20008000858 */
[----:B------:R-:W-:Y:S01]  /*fa60*/  UIADD3 UR6, UR8, 0x4, URZ ;  /* 0x0000000408067890 */ /* 0x000fe2000fffe03f */
[----:B------:R-:W-:Y:S01]  /*fa70*/  UMOV UR7, 0x40000040 ;  /* 0x4000004000077882 */ /* 0x000fe20000000000 */
[----:B------:R-:W-:Y:S01]  /*fa80*/  UIADD3 UR8, UR8, 0x6, URZ ;  /* 0x0000000608087890 */ /* 0x000fe2000fffe03f */
[----:B01----:R-:W0:Y:S04]  /*fa90*/  SHFL.BFLY PT, R0, R3, 0x2, 0x1f ;  /* 0x0c401f0003007f89 */ /* 0x003e2800000e0000 */
[----:B------:R-:W1:Y:S01]  /*faa0*/  SHFL.BFLY PT, R11, R2, 0x2, 0x1f ;  /* 0x0c401f00020b7f89 */ /* 0x000e6200000e0000 */
[----:B------:R-:W-:Y:S02]  /*fab0*/  WARPGROUP.DEPBAR.LE gsb0, 0x0 ;  /* 0x00008000000079c5 */ /* 0x000fe40000010000 */
[----:B------:R-:W-:-:S06]  /*fac0*/  WARPGROUP.ARRIVE ;  /* 0x00000000000079c5 */ /* 0x000fcc0000000000 */
[----:B------:R-:W-:Y:S01]  /*fad0*/  QGMMA.64x128x32.F32.E4M3.E4M3 R88, R156, gdesc[UR4], R88, gsb0 ;  /* 0x01e000049c587df3 */ /* 0x000fe20008000858 */
[----:B------:R-:W-:Y:S01]  /*fae0*/  UMOV UR6, UR8 ;  /* 0x0000000800067c82 */ /* 0x000fe20008000000 */
[----:B------:R-:W-:Y:S01]  /*faf0*/  UMOV UR7, 0x40000040 ;  /* 0x4000004000077882 */ /* 0x000fe20000000000 */
[----:B0-----:R-:W-:-:S01]  /*fb00*/  FADD.FTZ R0, R0, R3 ;  /* 0x0000000300007221 */ /* 0x001fc20000010000 */
[----:B-1----:R-:W-:-:S04]  /*fb10*/  FADD.FTZ R11, R11, R2 ;  /* 0x000000020b0b7221 */ /* 0x002fc80000010000 */
[----:B------:R-:W0:Y:S04]  /*fb20*/  SHFL.BFLY PT, R7, R0, 0x1, 0x1f ;  /* 0x0c201f0000077f89 */ /* 0x000e2800000e0000 */
[----:B--2---:R-:W1:Y:S01]  /*fb30*/  SHFL.BFLY PT, R8, R11, 0x1, 0x1f ;  /* 0x0c201f000b087f89 */ /* 0x004e6200000e0000 */
        /* <DEDUP_REMOVED lines=16> */
[----:B------:R-:W2:Y:S01]  /*fc40*/  @P1 MUFU.RCP R9, R12 ;  /* 0x0000000c00091308 */ /* 0x000ea20000001000 */
[----:B------:R-:W-:-:S02]  /*fc50*/  IMAD.U32 R11, RZ, RZ, UR10 ;  /* 0x0000000aff0b7e24 */ /* 0x000fc4000f8e00ff */
[----:B------:R-:W-:Y:S02]  /*fc60*/  IMAD.U32 R15, RZ, RZ, UR10 ;  /* 0x0000000aff0f7e24 */ /* 0x000fe4000f8e00ff */
[----:B0-----:R-:W-:Y:S01]  /*fc70*/  @P2 FMUL.FTZ R8, R8, 0.69314718246459960938 ;  /* 0x3f31721808082820 */ /* 0x001fe20000410000 */
[----:B------:R-:W-:Y:S01]  /*fc80*/  @P2 FMUL.FTZ R7, R11, 0.69314718246459960938 ;  /* 0x3f3172180b072820 */ /* 0x000fe20000410000 */
[----:B------:R-:W-:Y:S01]  /*fc90*/  @P3 FMUL.FTZ R11, R15, 0.69314718246459960938 ;  /* 0x3f3172180f0b3820 */ /* 0x000fe20000410000 */
[----:B-1----:R-:W-:Y:S01]  /*fca0*/  @P3 FMUL.FTZ R10, R10, 0.69314718246459960938 ;  /* 0x3f3172180a0a3820 */ /* 0x002fe20000410000 */
[----:B------:R-:W-:Y:S02]  /*fcb0*/  IMAD.MOV.U32 R2, RZ, RZ, -0x800000 ;  /* 0xff800000ff027424 */ /* 0x000fe400078e00ff */
[----:B------:R-:W-:Y:S01]  /*fcc0*/  @P2 FFMA.FTZ R2, R7, R6, R8 ;  /* 0x0000000607022223 */ /* 0x000fe20000010008 */
[----:B------:R-:W-:Y:S02]  /*fcd0*/  IMAD.MOV.U32 R0, RZ, RZ, -0x800000 ;  /* 0xff800000ff007424 */ /* 0x000fe400078e00ff */
[----:B------:R-:W-:Y:S01]  /*fce0*/  @P3 FFMA.FTZ R0, R11, R5, R10 ;  /* 0x000000050b003223 */ /* 0x000fe2000001000a */
[-C--:B---3--:R-:W-:Y:S01]  /*fcf0*/  FMUL.FTZ R3, R3, R4.reuse ;  /* 0x0000000403037220 */ /* 0x088fe20000410000 */
[----:B--2---:R-:W-:Y:S01]  /*fd00*/  FMUL.FTZ R9, R9, R4 ;  /* 0x0000000409097220 */ /* 0x004fe20000410000 */
[----:B------:R-:W-:-:S02]  /*fd10*/  WARPGROUP.DEPBAR.LE gsb0, 0x0 ;  /* 0x00008000000079c5 */ /* 0x000fc40000010000 */
[----:B------:R-:W-:Y:S05]  /*fd20*/  @!P0 BRA `(.L_x_1142) ;  /* 0x0000000000048947 */ /* 0x000fea0003800000 */
[----:B------:R-:W-:Y:S01]  /*fd30*/  BPT.TRAP 0x1 ;  /* 0x000000040000795c */ /* 0x000fe20000300000 */
.L_x_1142:
[----:B------:R-:W-:Y:S01]  /*fd40*/  UIADD3 UR4, UR9, 0x22860, URZ ;  /* 0x0002286009047890 */ /* 0x000fe2000fffe03f */
[-C--:B------:R-:W-:Y:S01]  /*fd50*/  FMUL.FTZ R25, R88, R3.reuse ;  /* 0x0000000358197220 */ /* 0x080fe20000410000 */
[----:B------:R-:W-:Y:S01]  /*fd60*/  UIADD3 UR54, UR54, 0x1, URZ ;  /* 0x0000000136367890 */ /* 0x000fe2000fffe03f */
[-C--:B------:R-:W-:Y:S01]  /*fd70*/  FMUL.FTZ R6, R93, R3.reuse ;  /* 0x000000035d067220 */ /* 0x080fe20000410000 */
[----:B------:R-:W-:Y:S01]  /*fd80*/  UPRMT UR4, UR37, 0x654, UR4 ;  /* 0x0000065425047896 */ /* 0x000fe20008000004 */
[-C--:B------:R-:W-:Y:S01]  /*fd90*/  FMUL.FTZ R26, R96, R3.reuse ;  /* 0x00000003601a7220 */ /* 0x080fe20000410000 */
[----:B------:R-:W-:Y:S01]  /*fda0*/  UISETP.NE.AND UP0, UPT, UR54, 0x2, UPT ;  /* 0x000000023600788c */ /* 0x000fe2000bf05270 */
[-C--:B------:R-:W-:Y:S01]  /*fdb0*/  FMUL.FTZ R20, R101, R3.reuse ;  /* 0x0000000365147220 */ /* 0x080fe20000410000 */
[-C--:B------:R-:W-:Y:S01]  /*fdc0*/  FMUL.FTZ R28, R104, R3.reuse ;  /* 0x00000003681c7220 */ /* 0x080fe20000410000 */
[-C--:B------:R-:W-:Y:S01]  /*fdd0*/  FMUL.FTZ R109, R109, R3.reuse ;  /* 0x000000036d6d7220 */ /* 0x080fe20000410000 */
[-C--:B------:R-:W-:Y:S01]  /*fde0*/  FMUL.FTZ R30, R112, R3.reuse ;  /* 0x00000003701e7220 */ /* 0x080fe20000410000 */
[-C--:B------:R-:W-:Y:S01]  /*fdf0*/  FMUL.FTZ R117, R117, R3.reuse ;  /* 0x0000000375757220 */ /* 0x080fe20000410000 */
[-C--:B------:R-:W-:Y:S01]  /*fe00*/  FMUL.FTZ R31, R120, R3.reuse ;  /* 0x00000003781f7220 */ /* 0x080fe20000410000 */
[----:B------:R-:W-:Y:S01]  /*fe10*/  SYNCS.ARRIVE.TRANS64.RED.A1T0 RZ, [UR4], RZ ;  /* 0x000000ffffff79a7 */ /* 0x000fe20008100404 */
        /* <DEDUP_REMOVED lines=59> */
[----:B------:R-:W-:-:S12]  /*101d0*/  ULOP3.LUT UR51, UR51, UR4, URZ, 0x3c, !UPT ;  /* 0x0000000433337292 */ /* 0x000fd8000f8e3c3f */
.L_x_1068:
        /* <DEDUP_REMOVED lines=9> */
[----:B------:R-:W-:Y:S02]  /*10270*/  R2UR UR6, R14 ;  /* 0x000000000e0672ca */ /* 0x000fe400000e0000 */
[----:B------:R-:W-:Y:S01]  /*10280*/  R2UR UR50, R15 ;  /* 0x000000000f3272ca */ /* 0x000fe200000e0000 */
[----:B------:R-:W-:Y:S06]  /*10290*/  BAR.ARV 0x4, 0x180 ;  /* 0x0106000000007b1d */ /* 0x000fec0000002000 */
[----:B------:R-:W-:Y:S08]  /*102a0*/  @P0 BRA `(.L_x_1144) ;  /* 0x0000002c007c0947 */ /* 0x000ff00003800000 */
[----:B------:R-:W0:Y:S01]  /*102b0*/  S2R R7, SR_TID.X ;  /* 0x0000000000077919 */ /* 0x000e220000002100 */
[----:B------:R-:W-:Y:S01]  /*102c0*/  ULDC.64 UR8, c[0x4][0x40] ;  /* 0x0100100000087ab9 */ /* 0x000fe20000000a00 */
[----:B------:R-:W-:Y:S01]  /*102d0*/  ULDC.64 UR10, c[0x0][0xc00] ;  /* 0x00030000000a7ab9 */ /* 0x000fe20000000a00 */
[----:B0-----:R-:W-:-:S05]  /*102e0*/  IMAD.SHL.U32 R4, R7, 0x4, RZ ;  /* 0x0000000407047824 */ /* 0x001fca00078e00ff */
[----:B------:R-:W-:Y:S01]  /*102f0*/  LOP3.LUT R4, R4, 0xc, RZ, 0xc0, !PT ;  /* 0x0000000c04047812 */ /* 0x000fe200078ec0ff */
[----:B------:R-:W-:Y:S03]  /*10300*/  BAR.SYNC.DEFER_BLOCKING 0x1, 0x100 ;  /* 0x0044000000007b1d */ /* 0x000fe60000010000 */
[----:B------:R-:W-:-:S05]  /*10310*/  IADD3 R4, P0, R4, UR8, RZ ;  /* 0x0000000804047c10 */ /* 0x000fca000ff1e0ff */
[----:B------:R-:W-:Y:S01]  /*10320*/  IMAD.X R5, RZ, RZ, UR9, P0 ;  /* 0x00000009ff057e24 */ /* 0x000fe200080e06ff */
[----:B------:R-:W-:-:S04]  /*10330*/  ULDC.64 UR8, c[0x0][0xc00] ;  /* 0x0003000000087ab9 */ /* 0x000fc80000000a00 */
[----:B------:R0:W2:Y:S01]  /*10340*/  LDG.E.CONSTANT R24, desc[UR52][R4.64] ;  /* 0x0000003404187981 */ /* 0x0000a2000c1e9900 */
[----:B------:R-:W-:Y:S01]  /*10350*/  LOP3.LUT P0, R7, R7, 0x3, RZ, 0xc0, !PT ;  /* 0x0000000307077812 */ /* 0x000fe2000780c0ff */
[----:B------:R-:W-:-:S03]  /*10360*/  UIMAD.WIDE UR8, UR44, 0x4, UR8 ;  /* 0x000000042c0878a5 */ /* 0x000fc6000f8e0208 */
[----:B------:R-:W-:-:S04]  /*10370*/  ISETP.EQ.OR P0, PT, R7, 0x3, !P0 ;  /* 0x000000030700780c */ /* 0x000fc80004702670 */
        /* <DEDUP_REMOVED lines=25> */
[----:B------:R-:W-:-:S02]  /*10510*/  IADD3 R93, P1, R10, 0x40, RZ ;  /* 0x000000400a5d7810 */ /* 0x000fc40007f3e0ff */
[----:B------:R-:W-:Y:S02]  /*10520*/  IADD3 R91, P6, R10, 0x20, RZ ;  /* 0x000000200a5b7810 */ /* 0x000fe40007fde0ff */
[----:B------:R-:W-:Y:S02]  /*10530*/  LOP3.LUT R6, R93, 0x380, RZ, 0xc0, !PT ;  /* 0x000003805d067812 */ /* 0x000fe400078ec0ff */
[----:B------:R-:W-:Y:S01]  /*10540*/  LOP3.LUT R4, R91, 0x380, RZ, 0xc0, !PT ;  /* 0x000003805b047812 */ /* 0x000fe200078ec0ff */
[----:B------:R-:W-:Y:S01]  /*10550*/  IMAD.X R15, RZ, RZ, R11, P6 ;  /* 0x000000ffff0f7224 */ /* 0x000fe200030e060b */
[----:B------:R-:W-:Y:S02]  /*10560*/  SHF.R.U64 R6, R6, 0x3, RZ ;  /* 0x0000000306067819 */ /* 0x000fe400000012ff */
[C---:B------:R-:W-:Y:S02]  /*10570*/  IADD3 R123, P4, R10.reuse, 0x4020, RZ ;  /* 0x000040200a7b7810 */ /* 0x040fe40007f9e0ff */
[----:B------:R-:W-:-:S02]  /*10580*/  IADD3 R99, P2, R10, 0x60, RZ ;  /* 0x000000600a637810 */ /* 0x000fc40007f5e0ff */
[----:B------:R-:W-:Y:S01]  /*10590*/  SHF.R.U64 R4, R4, 0x3, RZ ;  /* 0x0000000304047819 */ /* 0x000fe200000012ff */
[--C-:B------:R-:W-:Y:S01]  /*105a0*/  IMAD.X R7, RZ, RZ, R11.reuse, P4 ;  /* 0x000000ffff077224 */ /* 0x100fe200020e060b */
[----:B------:R-:W-:Y:S01]  /*105b0*/  LOP3.LUT R96, R6, R93, RZ, 0x3c, !PT ;  /* 0x0000005d06607212 */ /* 0x000fe200078e3cff */
[----:B------:R-:W-:Y:S01]  /*105c0*/  IMAD.X R13, RZ, RZ, R11, P2 ;  /* 0x000000ffff0d7224 */ /* 0x000fe200010e060b */
[----:B------:R-:W-:Y:S02]  /*105d0*/  SEL R38, R133, R132, P0 ;  /* 0x0000008485267207 */ /* 0x000fe40000000000 */
[----:B------:R-:W-:Y:S02]  /*105e0*/  SEL R67, R134, R135, P0 ;  /* 0x0000008786437207 */ /* 0x000fe40000000000 */
[----:B------:R-:W-:Y:S02]  /*105f0*/  SEL R103, R135, R134, P0 ;  /* 0x0000008687677207 */ /* 0x000fe40000000000 */
[----:B------:R-:W-:-:S02]  /*10600*/  IADD3 R115, P3, R10, 0x4000, RZ ;  /* 0x000040000a737810 */ /* 0x000fc40007f7e0ff */
[----:B------:R-:W-:Y:S02]  /*10610*/  LOP3.LUT R6, R123, 0x380, RZ, 0xc0, !PT ;  /* 0x000003807b067812 */ /* 0x000fe400078ec0ff */
[----:B------:R-:W-:Y:S01]  /*10620*/  SEL R153, R25, R8, P0 ;  /* 0x0000000819997207 */ /* 0x000fe20000000000 */
[--C-:B------:R-:W-:Y:S01]  /*10630*/  IMAD.X R9, RZ, RZ, R11.reuse, P3 ;  /* 0x000000ffff097224 */ /* 0x100fe200018e060b */
[C---:B------:R-:W-:Y:S02]  /*10640*/  IADD3 R133, P5, R10.reuse, 0x4040, RZ ;  /* 0x000040400a857810 */ /* 0x040fe40007fbe0ff */
[----:B------:R-:W-:Y:S02]  /*10650*/  IADD3 R135, P6, R10, 0x4060, RZ ;  /* 0x000040600a877810 */ /* 0x000fe40007fde0ff */
[----:B------:R-:W-:Y:S01]  /*10660*/  SEL R25, R8, R25, P0 ;  /* 0x0000001908197207 */ /* 0x000fe20000000000 */
[----:B------:R-:W-:Y:S01]  /*10670*/  IMAD.X R95, RZ, RZ, R11, P5 ;  /* 0x000000ffff5f7224 */ /* 0x000fe200028e060b */
[----:B------:R-:W-:-:S02]  /*10680*/  SEL R87, R39, R52, P0 ;  /* 0x0000003427577207 */ /* 0x000fc40000000000 */
[----:B------:R-:W-:Y:S02]  /*10690*/  SEL R57, R49, R50, P0 ;  /* 0x0000003231397207 */ /* 0x000fe40000000000 */
[----:B------:R-:W-:Y:S02]  /*106a0*/  LOP3.LUT R8, R99, 0x380, RZ, 0xc0, !PT ;  /* 0x0000038063087812 */ /* 0x000fe400078ec0ff */
[----:B------:R-:W-:Y:S02]  /*106b0*/  LOP3.LUT R14, R4, R91, RZ, 0x3c, !PT ;  /* 0x0000005b040e7212 */ /* 0x000fe400078e3cff */
[----:B------:R-:W-:Y:S02]  /*106c0*/  SEL R39, R52, R39, P0 ;  /* 0x0000002734277207 */ /* 0x000fe40000000000 */
[----:B------:R-:W-:Y:S02]  /*106d0*/  SEL R49, R50, R49, P0 ;  /* 0x0000003132317207 */ /* 0x000fe40000000000 */
[----:B------:R-:W-:-:S02]  /*106e0*/  LOP3.LUT R5, R10, 0x380, RZ, 0xc0, !PT ;  /* 0x000003800a057812 */ /* 0x000fc400078ec0ff */
[----:B------:R-:W-:Y:S02]  /*106f0*/  LOP3.LUT R4, R115, 0x380, RZ, 0xc0, !PT ;  /* 0x0000038073047812 */ /* 0x000fe400078ec0ff */
[----:B------:R-:W-:Y:S02]  /*10700*/  SHF.R.U64 R6, R6, 0x3, RZ ;  /* 0x0000000306067819 */ /* 0x000fe400000012ff */
[----:B------:R-:W-:Y:S02]  /*10710*/  LOP3.LUT R50, R133, 0x380, RZ, 0xc0, !PT ;  /* 0x0000038085327812 */ /* 0x000fe400078ec0ff */
[----:B------:R-:W-:Y:S02]  /*10720*/  LOP3.LUT R52, R135, 0x380, RZ, 0xc0, !PT ;  /* 0x0000038087347812 */ /* 0x000fe400078ec0ff */
[----:B------:R-:W-:Y:S02]  /*10730*/  SHF.R.U64 R8, R8, 0x3, RZ ;  /* 0x0000000308087819 */ /* 0x000fe400000012ff */
[----:B------:R-:W-:-:S02]  /*10740*/  SHF.R.U64 R5, R5, 0x3, RZ ;  /* 0x0000000305057819 */ /* 0x000fc400000012ff */
[----:B------:R-:W-:Y:S02]  /*10750*/  SHF.R.U64 R4, R4, 0x3, RZ ;  /* 0x0000000304047819 */ /* 0x000fe400000012ff */
[----:B------:R-:W-:Y:S02]  /*10760*/  LOP3.LUT R6, R6, R123, RZ, 0x3c, !PT ;  /* 0x0000007b06067212 */ /* 0x000fe400078e3cff */
[----:B------:R-:W-:Y:S02]  /*10770*/  SHF.R.U64 R50, R50, 0x3, RZ ;  /* 0x0000000332327819 */ /* 0x000fe400000012ff */
[----:B------:R-:W-:Y:S02]  /*10780*/  SHF.R.U64 R52, R52, 0x3, RZ ;  /* 0x0000000334347819 */ /* 0x000fe400000012ff */
[----:B------:R-:W-:Y:S02]  /*10790*/  LOP3.LUT R12, R8, R99, RZ, 0x3c, !PT ;  /* 0x00000063080c7212 */ /* 0x000fe400078e3cff */
[----:B------:R-:W-:-:S02]  /*107a0*/  SEL R141, R26, R97, P0 ;  /* 0x000000611a8d7207 */ /* 0x000fc40000000000 */
[----:B------:R-:W-:Y:S02]  /*107b0*/  SEL R85, R136, R137, P0 ;  /* 0x0000008988557207 */ /* 0x000fe40000000000 */
[----:B------:R-:W-:Y:S01]  /*107c0*/  LOP3.LUT R10, R5, R10, RZ, 0x3c, !PT ;  /* 0x0000000a050a7212 */ /* 0x000fe200078e3cff */
[--C-:B------:R-:W-:Y:S01]  /*107d0*/  IMAD.X R5, RZ, RZ, R11.reuse, P6 ;  /* 0x000000ffff057224 */ /* 0x100fe200030e060b */
[----:B------:R-:W-:Y:S02]  /*107e0*/  LOP3.LUT R8, R4, R115, RZ, 0x3c, !PT ;  /* 0x0000007304087212 */ /* 0x000fe400078e3cff */
[----:B------:R-:W-:Y:S02]  /*107f0*/  MOV R92, R6 ;  /* 0x00000006005c7202 */ /* 0x000fe40000000f00 */
[----:B------:R-:W-:Y:S01]  /*10800*/  SEL R26, R97, R26, P0 ;  /* 0x0000001a611a7207 */ /* 0x000fe20000000000 */
[----:B------:R-:W-:Y:S01]  /*10810*/  IMAD.X R97, RZ, RZ, R11, P1 ;  /* 0x000000ffff617224 */ /* 0x000fe200008e060b */
[----:B------:R-:W-:-:S02]  /*10820*/  SEL R125, R28, R105, P0 ;  /* 0x000000691c7d7207 */ /* 0x000fc40000000000 */
[----:B------:R-:W-:Y:S02]  /*10830*/  SEL R121, R34, R117, P0 ;  /* 0x0000007522797207 */ /* 0x000fe40000000000 */
[----:B------:R-:W-:Y:S02]  /*10840*/  SEL R79, R45, R44, P0 ;  /* 0x0000002c2d4f7207 */ /* 0x000fe40000000000 */
[----:B------:R-:W-:Y:S02]  /*10850*/  LOP3.LUT R94, R50, R133, RZ, 0x3c, !PT ;  /* 0x00000085325e7212 */ /* 0x000fe400078e3cff */
[----:B------:R-:W-:Y:S02]  /*10860*/  LOP3.LUT R4, R52, R135, RZ, 0x3c, !PT ;  /* 0x0000008734047212 */ /* 0x000fe400078e3cff */
        /* <DEDUP_REMOVED lines=23> */
[----:B------:R-:W-:Y:S02]  /*109e0*/  MOV R94, R94 ;  /* 0x0000005e005e7202 */ /* 0x000fe40000000f00 */
[----:B------:R-:W-:Y:S02]  /*109f0*/  MOV R95, R4 ;  /* 0x00000004005f7202 */ /* 0x000fe40000000f00 */
[----:B------:R-:W-:-:S02]  /*10a00*/  SEL R40, R149, R148, P0 ;  /* 0x0000009495287207 */ /* 0x000fc40000000000 */
[----:B------:R-:W-:Y:S02]  /*10a10*/  MOV R93, R8 ;  /* 0x00000008005d7202 */ /* 0x000fe40000000f00 */
[----:B------:R-:W-:Y:S02]  /*10a20*/  MOV R98, R10 ;  /* 0x0000000a00627202 */ /* 0x000fe40000000f00 */
[----:B------:R-:W-:Y:S02]  /*10a30*/  MOV R96, R96 ;  /* 0x0000006000607202 */ /* 0x000fe40000000f00 */
[----:B------:R-:W-:Y:S02]  /*10a40*/  SEL R131, R131, R130, P0 ;  /* 0x0000008283837207 */ /* 0x000fe40000000000 */
[----:B------:R-:W-:Y:S02]  /*10a50*/  SEL R107, R143, R142, P0 ;  /* 0x0000008e8f6b7207 */ /* 0x000fe40000000000 */
[----:B------:R-:W-:-:S02]  /*10a60*/  MOV R97, R12 ;  /* 0x0000000c00617202 */ /* 0x000fc40000000f00 */
[----:B------:R-:W-:Y:S02]  /*10a70*/  SEL R139, R139, R138, P0 ;  /* 0x0000008a8b8b7207 */ /* 0x000fe40000000000 */
[----:B------:R-:W-:Y:S02]  /*10a80*/  SEL R109, R147, R146, P0 ;  /* 0x00000092936d7207 */ /* 0x000fe40000000000 */
        /* <DEDUP_REMOVED lines=12> */
[----:B------:R-:W2:Y:S01]  /*10b50*/  SHFL.IDX PT, R27, R27, R6, 0x1c1f ;  /* 0x001c1f061b1b7589 */ /* 0x000ea200000e0000 */
[----:B0-----:R-:W-:-:S02]  /*10b60*/  SEL R90, R86, R25, P0 ;  /* 0x00000019565a7207 */ /* 0x001fc40000000000 */
[----:B------:R-:W-:Y:S01]  /*10b70*/  SEL R86, R25, R86, P0 ;  /* 0x0000005619567207 */ /* 0x000fe20000000000 */
[----:B------:R-:W0:Y:S01]  /*10b80*/  SHFL.IDX PT, R81, R28, R6, 0x1c1f ;  /* 0x001c1f061c517589 */ /* 0x000e2200000e0000 */
[----:B-1----:R-:W-:Y:S02]  /*10b90*/  SEL R88, R84, R85, P0 ;  /* 0x0000005554587207 */ /* 0x002fe40000000000 */
[----:B------:R-:W-:Y:S01]  /*10ba0*/  SEL R84, R85, R84, P0 ;  /* 0x0000005455547207 */ /* 0x000fe20000000000 */
[----:B------:R-:W-:Y:S04]  /*10bb0*/  SHFL.IDX PT, R42, R42, R6, 0x1c1f ;  /* 0x001c1f062a2a7589 */ /* 0x000fe800000e0000 */
[----:B------:R-:W-:Y:S04]  /*10bc0*/  SHFL.IDX PT, R43, R43, R6, 0x1c1f ;  /* 0x001c1f062b2b7589 */ /* 0x000fe800000e0000 */
[----:B------:R-:W-:Y:S04]  /*10bd0*/  SHFL.IDX PT, R5, R145, R24, 0x1c1f ;  /* 0x001c1f1891057589 */ /* 0x000fe800000e0000 */
[----:B------:R-:W-:Y:S04]  /*10be0*/  SHFL.IDX PT, R76, R119, R24, 0x1c1f ;  /* 0x001c1f18774c7589 */ /* 0x000fe800000e0000 */
[----:B------:R-:W-:Y:S01]  /*10bf0*/  SHFL.IDX PT, R53, R53, R24, 0x1c1f ;  /* 0x001c1f1835357589 */ /* 0x000fe200000e0000 */
[----:B--2---:R-:W-:-:S03]  /*10c00*/  SEL R91, R4, R27, P0 ;  /* 0x0000001b045b7207 */ /* 0x004fc60000000000 */
[----:B------:R-:W-:Y:S01]  /*10c10*/  SHFL.IDX PT, R52, R79, R24, 0x1c1f ;  /* 0x001c1f184f347589 */ /* 0x000fe200000e0000 */
[----:B0-----:R-:W-:Y:S02]  /*10c20*/  SEL R82, R80, R81, P0 ;  /* 0x0000005150527207 */ /* 0x001fe40000000000 */
[----:B------:R-:W-:Y:S01]  /*10c30*/  SEL R80, R81, R80, P0 ;  /* 0x0000005051507207 */ /* 0x000fe20000000000 */
        /* <DEDUP_REMOVED lines=16> */
[----:B------:R-:W-:Y:S04]  /*10d40*/  SHFL.IDX PT, R108, R59, R24, 0x1c1f ;  /* 0x001c1f183b6c7589 */ /* 0x000fe800000e0000 */
[----:B------:R0:W1:Y:S04]  /*10d50*/  SHFL.IDX PT, R10, R32, R6, 0x1c1f ;  /* 0x001c1f06200a7589 */ /* 0x00006800000e0000 */
[----:B------:R-:W2:Y:S04]  /*10d60*/  SHFL.IDX PT, R75, R75, R6, 0x1c1f ;  /* 0x001c1f064b4b7589 */ /* 0x000ea800000e0000 */
[----:B------:R3:W4:Y:S01]  /*10d70*/  SHFL.IDX PT, R73, R31, R6, 0x1c1f ;  /* 0x001c1f061f497589 */ /* 0x00072200000e0000 */
[----:B0-----:R-:W-:-:S03]  /*10d80*/  SEL R32, R51, R42, P0 ;  /* 0x0000002a33207207 */ /* 0x001fc60000000000 */
[----:B------:R-:W0:Y:S04]  /*10d90*/  SHFL.IDX PT, R47, R47, R6, 0x1c1f ;  /* 0x001c1f062f2f7589 */ /* 0x000e2800000e0000 */
[----:B------:R-:W-:Y:S04]  /*10da0*/  SHFL.IDX PT, R44, R44, R6, 0x1c1f ;  /* 0x001c1f062c2c7589 */ /* 0x000fe800000e0000 */
[----:B------:R-:W-:Y:S04]  /*10db0*/  SHFL.IDX PT, R67, R127, R6, 0x1c1f ;  /* 0x001c1f067f437589 */ /* 0x000fe800000e0000 */
[----:B------:R-:W0:Y:S01]  /*10dc0*/  SHFL.IDX PT, R71, R48, R6, 0x1c1f ;  /* 0x001c1f0630477589 */ /* 0x000e2200000e0000 */
[----:B-1----:R-:W-:-:S03]  /*10dd0*/  SEL R81, R10, R7, P0 ;  /* 0x000000070a517207 */ /* 0x002fc60000000000 */
[----:B------:R-:W-:Y:S01]  /*10de0*/  SHFL.IDX PT, R9, R121, R24, 0x1c1f ;  /* 0x001c1f1879097589 */ /* 0x000fe200000e0000 */
[----:B--2---:R-:W-:Y:S02]  /*10df0*/  SEL R29, R70, R75, P0 ;  /* 0x0000004b461d7207 */ /* 0x004fe40000000000 */
[----:B---3--:R-:W-:Y:S01]  /*10e00*/  SEL R31, R75, R70, P0 ;  /* 0x000000464b1f7207 */ /* 0x008fe20000000000 */
[----:B------:R1:W-:Y:S01]  /*10e10*/  SHFL.IDX PT, R68, R89, R24, 0x1c1f ;  /* 0x001c1f1859447589 */ /* 0x0003e200000e0000 */
[----:B----4-:R-:W-:Y:S02]  /*10e20*/  SEL R74, R72, R73, P0 ;  /* 0x00000049484a7207 */ /* 0x010fe40000000000 */
[----:B------:R-:W-:Y:S01]  /*10e30*/  SEL R72, R73, R72, P0 ;  /* 0x0000004849487207 */ /* 0x000fe20000000000 */
[----:B------:R2:W-:Y:S01]  /*10e40*/  SHFL.IDX PT, R60, R83, R24, 0x1c1f ;  /* 0x001c1f18533c7589 */ /* 0x0005e200000e0000 */
[----:B0-----:R-:W-:-:S03]  /*10e50*/  SEL R41, R54, R47, P0 ;  /* 0x0000002f36297207 */ /* 0x001fc60000000000 */
[----:B------:R-:W-:Y:S01]  /*10e60*/  SHFL.IDX PT, R57, R57, R24, 0x1c1f ;  /* 0x001c1f1839397589 */ /* 0x000fe200000e0000 */
[----:B-1----:R-:W-:-:S03]  /*10e70*/  SEL R89, R5, R8, P0 ;  /* 0x0000000805597207 */ /* 0x002fc60000000000 */
[----:B------:R0:W1:Y:S01]  /*10e80*/  SHFL.IDX PT, R12, R34, R6, 0x1c1f ;  /* 0x001c1f06220c7589 */ /* 0x00006200000e0000 */
[----:B--2---:R-:W-:-:S03]  /*10e90*/  SEL R83, R7, R10, P0 ;  /* 0x0000000a07537207 */ /* 0x004fc60000000000 */
[----:B------:R2:W3:Y:S01]  /*10ea0*/  SHFL.IDX PT, R69, R33, R6, 0x1c1f ;  /* 0x001c1f0621457589 */ /* 0x0004e200000e0000 */
[----:B------:R-:W-:Y:S02]  /*10eb0*/  SEL R48, R66, R71, P0 ;  /* 0x0000004742307207 */ /* 0x000fe40000000000 */
[----:B------:R-:W-:Y:S01]  /*10ec0*/  F2FP.BF16.F32.PACK_AB R8, R89, R88 ;  /* 0x000000585908723e */ /* 0x000fe200000010ff */
[----:B------:R4:W-:Y:S01]  /*10ed0*/  SHFL.IDX PT, R65, R36, R6, 0x1c1f ;  /* 0x001c1f0624417589 */ /* 0x0009e200000e0000 */
[----:B------:R-:W-:Y:S02]  /*10ee0*/  F2FP.BF16.F32.PACK_AB R10, R85, R84 ;  /* 0x00000054550a723e */ /* 0x000fe400000010ff */
[----:B0-----:R-:W-:Y:S01]  /*10ef0*/  SEL R34, R42, R51, P0 ;  /* 0x000000332a227207 */ /* 0x001fe20000000000 */
[----:B------:R0:W3:Y:S01]  /*10f00*/  SHFL.IDX PT, R63, R37, R6, 0x1c1f ;  /* 0x001c1f06253f7589 */ /* 0x0000e200000e0000 */
[----:B------:R-:W-:Y:S02]  /*10f10*/  SEL R42, R44, R55, P0 ;  /* 0x000000372c2a7207 */ /* 0x000fe40000000000 */
[----:B--2---:R-:W-:Y:S01]  /*10f20*/  SEL R33, R50, R43, P0 ;  /* 0x0000002b32217207 */ /* 0x004fe20000000000 */
[----:B------:R2:W-:Y:S01]  /*10f30*/  SHFL.IDX PT, R30, R49, R6, 0x1c1f ;  /* 0x001c1f06311e7589 */ /* 0x0005e200000e0000 */
[----:B------:R-:W-:-:S02]  /*10f40*/  SEL R51, R67, R62, P0 ;  /* 0x0000003e43337207 */ /* 0x000fc40000000000 */
[----:B----4-:R-:W-:Y:S01]  /*10f50*/  SEL R36, R53, R28, P0 ;  /* 0x0000001c35247207 */ /* 0x010fe20000000000 */
[----:B------:R-:W4:Y:S01]  /*10f60*/  SHFL.IDX PT, R59, R46, R6, 0x1c1f ;  /* 0x001c1f062e3b7589 */ /* 0x000f2200000e0000 */
[----:B------:R-:W-:Y:S02]  /*10f70*/  F2FP.BF16.F32.PACK_AB R5, R33, R32 ;  /* 0x000000202105723e */ /* 0x000fe400000010ff */
[----:B0-----:R-:W-:Y:S01]  /*10f80*/  SEL R37, R52, R45, P0 ;  /* 0x0000002d34257207 */ /* 0x001fe20000000000 */
[----:B------:R-:W-:Y:S01]  /*10f90*/  SHFL.IDX PT, R11, R117, R24, 0x1c1f ;  /* 0x001c1f18750b7589 */ /* 0x000fe200000e0000 */
[----:B-1----:R-:W-:Y:S02]  /*10fa0*/  SEL R79, R9, R12, P0 ;  /* 0x0000000c094f7207 */ /* 0x002fe40000000000 */
[----:B--2---:R-:W-:Y:S01]  /*10fb0*/  SEL R49, R62, R67, P0 ;  /* 0x000000433e317207 */ /* 0x004fe20000000000 */
[----:B------:R-:W-:Y:S01]  /*10fc0*/  SHFL.IDX PT, R13, R111, R24, 0x1c1f ;  /* 0x001c1f186f0d7589 */ /* 0x000fe200000e0000 */
[----:B------:R-:W-:-:S02]  /*10fd0*/  SEL R77, R12, R9, P0 ;  /* 0x000000090c4d7207 */ /* 0x000fc40000000000 */
[----:B---3--:R-:W-:Y:S01]  /*10fe0*/  SEL R70, R68, R69, P0 ;  /* 0x0000004544467207 */ /* 0x008fe20000000000 */
[----:B------:R0:W-:Y:S01]  /*10ff0*/  SHFL.IDX PT, R15, R87, R24, 0x1c1f ;  /* 0x001c1f18570f7589 */ /* 0x0001e200000e0000 */
[----:B------:R-:W-:Y:S02]  /*11000*/  SEL R68, R69, R68, P0 ;  /* 0x0000004445447207 */ /* 0x000fe40000000000 */
[----:B------:R-:W-:Y:S01]  /*11010*/  F2FP.BF16.F32.PACK_AB R9, R37, R36 ;  /* 0x000000242509723e */ /* 0x000fe200000010ff */
[----:B------:R-:W-:Y:S01]  /*11020*/  SHFL.IDX PT, R61, R61, R24, 0x1c1f ;  /* 0x001c1f183d3d7589 */ /* 0x000fe200000e0000 */
[----:B------:R-:W-:Y:S02]  /*11030*/  SEL R62, R60, R63, P0 ;  /* 0x0000003f3c3e7207 */ /* 0x000fe40000000000 */
[----:B------:R-:W-:Y:S01]  /*11040*/  SEL R60, R63, R60, P0 ;  /* 0x0000003c3f3c7207 */ /* 0x000fe20000000000 */
[----:B------:R-:W-:Y:S01]  /*11050*/  SHFL.IDX PT, R101, R101, R24, 0x1c1f ;  /* 0x001c1f1865657589 */ /* 0x000fe200000e0000 */
[----:B------:R-:W-:-:S02]  /*11060*/  F2FP.BF16.F32.PACK_AB R12, R83, R82 ;  /* 0x00000052530c723e */ /* 0x000fc400000010ff */
[----:B0-----:R-:W-:Y:S01]  /*11070*/  SEL R87, R27, R4, P0 ;  /* 0x000000041b577207 */ /* 0x001fe20000000000 */
[----:B------:R-:W-:Y:S01]  /*11080*/  SHFL.IDX PT, R105, R105, R24, 0x1c1f ;  /* 0x001c1f1869697589 */ /* 0x000fe200000e0000 */
[----:B----4-:R-:W-:Y:S02]  /*11090*/  SEL R46, R59, R58, P0 ;  /* 0x0000003a3b2e7207 */ /* 0x010fe40000000000 */
[----:B------:R-:W-:Y:S01]  /*110a0*/  F2FP.BF16.F32.PACK_AB R4, R91, R90 ;  /* 0x0000005a5b04723e */ /* 0x000fe200000010ff */
[----:B------:R0:W1:Y:S04]  /*110b0*/  SHFL.IDX PT, R14, R35, R6, 0x1c1f ;  /* 0x001c1f06230e7589 */ /* 0x00006800000e0000 */
[----:B------:R2:W3:Y:S04]  /*110c0*/  SHFL.IDX PT, R24, R38, R6, 0x1c1f ;  /* 0x001c1f0626187589 */ /* 0x0004e800000e0000 */
[----:B------:R4:W3:Y:S01]  /*110d0*/  SHFL.IDX PT, R56, R39, R6, 0x1c1f ;  /* 0x001c1f0627387589 */ /* 0x0008e200000e0000 */
[----:B0-----:R-:W-:-:S03]  /*110e0*/  SEL R35, R43, R50, P0 ;  /* 0x000000322b237207 */ /* 0x001fc60000000000 */
[----:B------:R0:W3:Y:S01]  /*110f0*/  SHFL.IDX PT, R26, R40, R6, 0x1c1f ;  /* 0x001c1f06281a7589 */ /* 0x0000e200000e0000 */
[----:B------:R-:W-:Y:S02]  /*11100*/  SEL R43, R47, R54, P0 ;  /* 0x000000362f2b7207 */ /* 0x000fe40000000000 */
[----:B--2---:R-:W-:Y:S01]  /*11110*/  SEL R38, R28, R53, P0 ;  /* 0x000000351c267207 */ /* 0x004fe20000000000 */
[----:B------:R-:W-:Y:S01]  /*11120*/  SHFL.IDX PT, R103, R103, R6, 0x1c1f ;  /* 0x001c1f0667677589 */ /* 0x000fe200000e0000 */
[----:B------:R-:W-:Y:S02]  /*11130*/  SEL R50, R71, R66, P0 ;  /* 0x0000004247327207 */ /* 0x000fe40000000000 */
[----:B----4-:R-:W-:Y:S01]  /*11140*/  SEL R39, R45, R52, P0 ;  /* 0x000000342d277207 */ /* 0x010fe20000000000 */
[----:B------:R-:W2:Y:S01]  /*11150*/  SHFL.IDX PT, R102, R131, R6, 0x1c1f ;  /* 0x001c1f0683667589 */ /* 0x000ea200000e0000 */
[----:B------:R-:W-:Y:S02]  /*11160*/  SEL R45, R57, R30, P0 ;  /* 0x0000001e392d7207 */ /* 0x000fe40000000000 */
[----:B0-----:R-:W-:Y:S01]  /*11170*/  SEL R40, R55, R44, P0 ;  /* 0x0000002c37287207 */ /* 0x001fe20000000000 */
[----:B------:R-:W-:Y:S01]  /*11180*/  SHFL.IDX PT, R107, R107, R6, 0x1c1f ;  /* 0x001c1f066b6b7589 */ /* 0x000fe200000e0000 */
[----:B------:R-:W-:-:S02]  /*11190*/  SEL R44, R58, R59, P0 ;  /* 0x0000003b3a2c7207 */ /* 0x000fc40000000000 */
[----:B------:R-:W-:Y:S01]  /*111a0*/  SEL R47, R30, R57, P0 ;  /* 0x000000391e2f7207 */ /* 0x000fe20000000000 */
[----:B------:R-:W0:Y:S01]  /*111b0*/  SHFL.IDX PT, R106, R139, R6, 0x1c1f ;  /* 0x001c1f068b6a7589 */ /* 0x000e2200000e0000 */
[----:B------:R-:W-:Y:S02]  /*111c0*/  SEL R66, R64, R65, P0 ;  /* 0x0000004140427207 */ /* 0x000fe40000000000 */
[----:B-1----:R-:W-:Y:S01]  /*111d0*/  SEL R75, R11, R14, P0 ;  /* 0x0000000e0b4b7207 */ /* 0x002fe20000000000 */
[----:B------:R1:W4:Y:S01]  /*111e0*/  SHFL.IDX PT, R109, R109, R6, 0x1c1f ;  /* 0x001c1f066d6d7589 */ /* 0x00032200000e0000 */
[----:B------:R-:W-:Y:S02]  /*111f0*/  SEL R73, R14, R11, P0 ;  /* 0x0000000b0e497207 */ /* 0x000fe40000000000 */
[----:B------:R-:W-:Y:S02]  /*11200*/  SEL R64, R65, R64, P0 ;  /* 0x0000004041407207 */ /* 0x000fe40000000000 */
[----:B------:R-:W-:-:S02]  /*11210*/  F2FP.BF16.F32.PACK_AB R7, R35, R34 ;  /* 0x000000222307723e */ /* 0x000fc400000010ff */
[----:B---3--:R-:W-:Y:S02]  /*11220*/  SEL R71, R13, R24, P0 ;  /* 0x000000180d477207 */ /* 0x008fe40000000000 */
[----:B------:R-:W-:Y:S02]  /*11230*/  SEL R69, R24, R13, P0 ;  /* 0x0000000d18457207 */ /* 0x000fe40000000000 */
[----:B-1----:R-:W-:Y:S02]  /*11240*/  F2FP.BF16.F32.PACK_AB R6, R87, R86 ;  /* 0x000000565706723e */ /* 0x002fe400000010ff */
[----:B------:R-:W-:Y:S02]  /*11250*/  SEL R67, R15, R56, P0 ;  /* 0x000000380f437207 */ /* 0x000fe40000000000 */
[----:B------:R-:W-:Y:S01]  /*11260*/  SEL R65, R56, R15, P0 ;  /* 0x0000000f38417207 */ /* 0x000fe20000000000 */
[----:B------:R-:W-:Y:S01]  /*11270*/  STSM.16.M88.4 [R98], R4 ;  /* 0x0000000462007844 */ /* 0x000fe20000000200 */
[----:B------:R-:W-:-:S02]  /*11280*/  SEL R63, R61, R26, P0 ;  /* 0x0000001a3d3f7207 */ /* 0x000fc40000000000 */
[----:B------:R-:W-:Y:S02]  /*11290*/  F2FP.BF16.F32.PACK_AB R11, R39, R38 ;  /* 0x00000026270b723e */ /* 0x000fe400000010ff */
[----:B------:R-:W-:Y:S02]  /*112a0*/  SEL R61, R26, R61, P0 ;  /* 0x0000003d1a3d7207 */ /* 0x000fe40000000000 */
[----:B------:R-:W-:Y:S01]  /*112b0*/  F2FP.BF16.F32.PACK_AB R13, R41, R40 ;  /* 0x00000028290d723e */ /* 0x000fe200000010ff */
[----:B------:R-:W-:Y:S01]  /*112c0*/  STSM.16.M88.4 [R99], R8 ;  /* 0x0000000863007844 */ /* 0x000fe20000000200 */
[----:B------:R-:W-:Y:S02]  /*112d0*/  F2FP.BF16.F32.PACK_AB R14, R81, R80 ;  /* 0x00000050510e723e */ /* 0x000fe400000010ff */
[----:B------:R-:W-:Y:S02]  /*112e0*/  F2FP.BF16.F32.PACK_AB R15, R43, R42 ;  /* 0x0000002a2b0f723e */ /* 0x000fe400000010ff */
[----:B--2---:R-:W-:-:S02]  /*112f0*/  SEL R52, R101, R102, P0 ;  /* 0x0000006665347207 */ /* 0x004fc40000000000 */
[----:B------:R-:W-:Y:S01]  /*11300*/  SEL R54, R102, R101, P0 ;  /* 0x0000006566367207 */ /* 0x000fe20000000000 */
[----:B------:R1:W-:Y:S01]  /*11310*/  STSM.16.M88.4 [R96], R12 ;  /* 0x0000000c60007844 */ /* 0x0003e20000000200 */
[----:B------:R-:W-:Y:S02]  /*11320*/  SEL R53, R100, R103, P0 ;  /* 0x0000006764357207 */ /* 0x000fe40000000000 */
[----:B------:R-:W-:Y:S02]  /*11330*/  SEL R55, R103, R100, P0 ;  /* 0x0000006467377207 */ /* 0x000fe40000000000 */
[----:B------:R-:W-:Y:S02]  /*11340*/  F2FP.BF16.F32.PACK_AB R24, R79, R78 ;  /* 0x0000004e4f18723e */ /* 0x000fe400000010ff */
[----:B------:R-:W-:Y:S02]  /*11350*/  F2FP.BF16.F32.PACK_AB R25, R45, R44 ;  /* 0x0000002c2d19723e */ /* 0x000fe400000010ff */
[----:B------:R-:W-:-:S02]  /*11360*/  F2FP.BF16.F32.PACK_AB R26, R77, R76 ;  /* 0x0000004c4d1a723e */ /* 0x000fc400000010ff */
[----:B------:R-:W-:Y:S02]  /*11370*/  F2FP.BF16.F32.PACK_AB R27, R47, R46 ;  /* 0x0000002e2f1b723e */ /* 0x000fe400000010ff */
[----:B0-----:R-:W-:Y:S02]  /*11380*/  SEL R56, R105, R106, P0 ;  /* 0x0000006a69387207 */ /* 0x001fe40000000000 */
[----:B------:R-:W-:Y:S01]  /*11390*/  SEL R58, R106, R105, P0 ;  /* 0x000000696a3a7207 */ /* 0x000fe20000000000 */
[----:B------:R0:W-:Y:S01]  /*113a0*/  STSM.16.M88.4 [R97], R24 ;  /* 0x0000001861007844 */ /* 0x0001e20000000200 */
[----:B------:R-:W-:Y:S01]  /*113b0*/  SEL R57, R104, R107, P0 ;  /* 0x0000006b68397207 */ /* 0x000fe20000000000 */
[----:B-1----:R-:W-:Y:S01]  /*113c0*/  IMAD.U32 R96, RZ, RZ, UR8 ;  /* 0x00000008ff607e24 */ /* 0x002fe2000f8e00ff */
[----:B------:R-:W-:Y:S02]  /*113d0*/  SEL R59, R107, R104, P0 ;  /* 0x000000686b3b7207 */ /* 0x000fe40000000000 */
[----:B----4-:R-:W-:-:S02]  /*113e0*/  SEL R28, R108, R109, P0 ;  /* 0x0000006d6c1c7207 */ /* 0x010fc40000000000 */
[----:B------:R-:W-:Y:S02]  /*113f0*/  SEL R30, R109, R108, P0 ;  /* 0x0000006c6d1e7207 */ /* 0x000fe40000000000 */
[----:B------:R-:W-:Y:S02]  /*11400*/  F2FP.BF16.F32.PACK_AB R4, R75, R74 ;  /* 0x0000004a4b04723e */ /* 0x000fe400000010ff */
[----:B------:R-:W-:Y:S02]  /*11410*/  F2FP.BF16.F32.PACK_AB R5, R49, R48 ;  /* 0x000000303105723e */ /* 0x000fe400000010ff */
[----:B------:R-:W-:Y:S02]  /*11420*/  F2FP.BF16.F32.PACK_AB R6, R73, R72 ;  /* 0x000000484906723e */ /* 0x000fe400000010ff */
[----:B------:R-:W-:Y:S01]  /*11430*/  F2FP.BF16.F32.PACK_AB R7, R51, R50 ;  /* 0x000000323307723e */ /* 0x000fe200000010ff */
[----:B0-----:R-:W-:Y:S01]  /*11440*/  IMAD.U32 R97, RZ, RZ, UR9 ;  /* 0x00000009ff617e24 */ /* 0x001fe2000f8e00ff */
[----:B------:R-:W-:Y:S01]  /*11450*/  F2FP.BF16.F32.PACK_AB R8, R71, R70 ;  /* 0x000000464708723e */ /* 0x000fe200000010ff */
[----:B------:R-:W-:Y:S01]  /*11460*/  ULDC.64 UR8, c[0x0][0xc08] ;  /* 0x0003020000087ab9 */ /* 0x000fe20000000a00 */
[----:B------:R-:W-:Y:S01]  /*11470*/  F2FP.BF16.F32.PACK_AB R9, R53, R52 ;  /* 0x000000343509723e */ /* 0x000fe200000010ff */
[----:B------:R0:W-:Y:S01]  /*11480*/  STSM.16.M88.4 [R93], R4 ;  /* 0x000000045d007844 */ /* 0x0001e20000000200 */
[----:B------:R-:W-:-:S02]  /*11490*/  F2FP.BF16.F32.PACK_AB R10, R69, R68 ;  /* 0x00000044450a723e */ /* 0x000fc400000010ff */
[----:B------:R-:W-:Y:S02]  /*114a0*/  F2FP.BF16.F32.PACK_AB R11, R55, R54 ;  /* 0x00000036370b723e */ /* 0x000fe400000010ff */
[----:B------:R-:W-:Y:S02]  /*114b0*/  F2FP.BF16.F32.PACK_AB R12, R67, R66 ;  /* 0x00000042430c723e */ /* 0x000fe400000010ff */
[----:B------:R-:W-:Y:S01]  /*114c0*/  F2FP.BF16.F32.PACK_AB R13, R57, R56 ;  /* 0x00000038390d723e */ /* 0x000fe200000010ff */
[----:B------:R1:W-:Y:S01]  /*114d0*/  STSM.16.M88.4 [R92], R8 ;  /* 0x000000085c007844 */ /* 0x0003e20000000200 */
[----:B------:R-:W-:Y:S02]  /*114e0*/  F2FP.BF16.F32.PACK_AB R14, R65, R64 ;  /* 0x00000040410e723e */ /* 0x000fe400000010ff */
[----:B------:R-:W-:Y:S02]  /*114f0*/  F2FP.BF16.F32.PACK_AB R15, R59, R58 ;  /* 0x0000003a3b0f723e */ /* 0x000fe400000010ff */
[----:B------:R-:W-:-:S02]  /*11500*/  F2FP.BF16.F32.PACK_AB R24, R63, R62 ;  /* 0x0000003e3f18723e */ /* 0x000fc400000010ff */
[----:B------:R-:W-:Y:S01]  /*11510*/  F2FP.BF16.F32.PACK_AB R25, R29, R28 ;  /* 0x0000001c1d19723e */ /* 0x000fe200000010ff */
[----:B------:R2:W-:Y:S01]  /*11520*/  STSM.16.M88.4 [R94], R12 ;  /* 0x0000000c5e007844 */ /* 0x0005e20000000200 */
[----:B------:R-:W-:Y:S01]  /*11530*/  F2FP.BF16.F32.PACK_AB R26, R61, R60 ;  /* 0x0000003c3d1a723e */ /* 0x000fe200000010ff */
[----:B0-----:R-:W0:Y:S01]  /*11540*/  LDC R93, c[0x0][0xbe8] ;  /* 0x0002fa00ff5d7b82 */ /* 0x001e220000000800 */
[----:B------:R-:W-:Y:S02]  /*11550*/  F2FP.BF16.F32.PACK_AB R27, R31, R30 ;  /* 0x0000001e1f1b723e */ /* 0x000fe400000010ff */
[----:B------:R-:W-:-:S03]  /*11560*/  ISETP.NE.U32.AND P0, PT, RZ, UR10, PT ;  /* 0x0000000aff007c0c */ /* 0x000fc6000bf05070 */
[----:B------:R3:W-:Y:S01]  /*11570*/  STSM.16.M88.4 [R95], R24 ;  /* 0x000000185f007844 */ /* 0x0007e20000000200 */
[----:B------:R-:W-:Y:S01]  /*11580*/  ISETP.NE.AND.EX P0, PT, RZ, UR11, PT, P0 ;  /* 0x0000000bff007c0c */ /* 0x000fe2000bf05300 */
[----:B------:R-:W-:-:S12]  /*11590*/  BAR.SYNC.DEFER_BLOCKING 0x1, 0x100 ;  /* 0x0044000000007b1d */ /* 0x000fd80000010000 */
[----:B------:R-:W4:Y:S01]  /*115a0*/  @P0 LDG.E R98, desc[UR52][R96.64] ;  /* 0x0000003460620981 */ /* 0x000f22000c1e1900 */
[----:B0-----:R-:W-:Y:S01]  /*115b0*/  ISETP.NE.AND P1, PT, R93, 0x1, PT ;  /* 0x000000015d00780c */ /* 0x001fe20003f25270 */
[----:B------:R-:W-:Y:S02]  /*115c0*/  UISETP.NE.U32.AND UP0, UPT, UR8, URZ, UPT ;  /* 0x0000003f0800728c */ /* 0x000fe4000bf05070 */
[----:B------:R-:W-:Y:S02]  /*115d0*/  UISETP.GT.AND UP1, UPT, UR46, 0x1, UPT ;  /* 0x000000012e00788c */ /* 0x000fe4000bf24270 */
[----:B------:R-:W-:Y:S01]  /*115e0*/  UISETP.NE.AND.EX UP0, UPT, UR9, URZ, UPT, UP0 ;  /* 0x0000003f0900728c */ /* 0x000fe2000bf05300 */
[----:B------:R-:W-:Y:S01]  /*115f0*/  UMOV UR18, 0x9b8 ;  /* 0x000009b800127882 */ /* 0x000fe20000000000 */
[----:B------:R-:W-:-:S06]  /*11600*/  ULDC UR4, c[0x0][0xa88] ;  /* 0x0002a20000047ab9 */ /* 0x000fcc0000000800 */
[----:B------:R-:W0:Y:S01]  /*11610*/  @P1 LDC R6, c[0x0][0xbec] ;  /* 0x0002fb00ff061b82 */ /* 0x000e220000000800 */
[----:B------:R-:W-:Y:S01]  /*11620*/  USEL UR18, UR18, 0x978, UP1 ;  /* 0x0000097812127887 */ /* 0x000fe20008800000 */
[----:B------:R-:W-:Y:S01]  /*11630*/  PLOP3.LUT P4, PT, PT, PT, UP0, 0x80, 0x0 ;  /* 0x000000000000781c */ /* 0x000fe20003f8f008 */
[----:B------:R-:W-:Y:S01]  /*11640*/  @UP0 ULDC.64 UR8, c[0x0][0xc08] ;  /* 0x0003020000080ab9 */ /* 0x000fe20000000a00 */
[----:B-1----:R-:W-:Y:S01]  /*11650*/  IMAD.U32 R92, RZ, RZ, UR4 ;  /* 0x00000004ff5c7e24 */ /* 0x002fe2000f8e00ff */
[----:B------:R-:W-:-:S03]  /*11660*/  @UP0 UIMAD.WIDE UR8, UR44, 0x4, UR8 ;  /* 0x000000042c0808a5 */ /* 0x000fc6000f8e0208 */
[----:B------:R-:W1:Y:S01]  /*11670*/  @P1 LDC R9, c[0x0][0xbf0] ;  /* 0x0002fc00ff091b82 */ /* 0x000e620000000800 */
[----:B------:R-:W-:Y:S02]  /*11680*/  UISETP.NE.U32.AND UP0, UPT, UR10, URZ, UPT ;  /* 0x0000003f0a00728c */ /* 0x000fe4000bf05070 */
[----:B------:R-:W-:Y:S01]  /*11690*/  IMAD.U32 R4, RZ, RZ, UR8 ;  /* 0x00000008ff047e24 */ /* 0x000fe2000f8e00ff */
[----:B------:R-:W-:Y:S01]  /*116a0*/  USEL UR16, UR40, URZ, UP1 ;  /* 0x0000003f28107287 */ /* 0x000fe20008800000 */
[----:B------:R-:W-:Y:S01]  /*116b0*/  IMAD.U32 R5, RZ, RZ, UR9 ;  /* 0x00000009ff057e24 */ /* 0x000fe2000f8e00ff */
[----:B------:R-:W-:Y:S01]  /*116c0*/  UISETP.NE.AND.EX UP0, UPT, UR11, URZ, UPT, UP0 ;  /* 0x0000003f0b00728c */ /* 0x000fe2000bf05300 */
[----:B------:R-:W-:Y:S01]  /*116d0*/  ULDC.64 UR12, c[0x0][UR18+0x218] ;  /* 0x00008600120c7abb */ /* 0x000fe20008000a00 */
[----:B------:R-:W-:Y:S01]  /*116e0*/  UMOV UR4, URZ ;  /* 0x0000003f00047c82 */ /* 0x000fe20008000000 */
[----:B------:R-:W-:Y:S01]  /*116f0*/  UIMAD.WIDE.U32 UR8, UR12, UR43, URZ ;  /* 0x0000002b0c0872a5 */ /* 0x000fe2000f8e003f */
[----:B--2---:R-:W-:Y:S01]  /*11700*/  VIADD R13, R17, UR42 ;  /* 0x0000002a110d7c36 */ /* 0x004fe20008000000 */
[----:B------:R-:W-:Y:S01]  /*11710*/  ULDC.64 UR14, c[0x0][UR18+0x228] ;  /* 0x00008a00120e7abb */ /* 0x000fe20008000a00 */
[----:B------:R-:W-:Y:S01]  /*11720*/  UIMAD UR12, UR13, UR43, URZ ;  /* 0x0000002b0d0c72a4 */ /* 0x000fe2000f8e023f */
[----:B------:R0:W5:Y:S01]  /*11730*/  @P4 LDG.E R92, desc[UR52][R4.64] ;  /* 0x00000034045c4981 */ /* 0x000162000c1e1900 */
[----:B------:R-:W-:Y:S01]  /*11740*/  USHF.R.S32.HI UR17, URZ, 0x1f, UR44 ;  /* 0x0000001f3f117899 */ /* 0x000fe2000801142c */
[----:B------:R-:W-:Y:S01]  /*11750*/  IMAD.MOV.U32 R7, RZ, RZ, R13 ;  /* 0x000000ffff077224 */ /* 0x000fe200078e000d */
[----:B------:R-:W-:-:S02]  /*11760*/  USEL UR7, UR44, URZ, !UP0 ;  /* 0x0000003f2c077287 */ /* 0x000fc4000c000000 */
[----:B------:R-:W-:Y:S01]  /*11770*/  UIMAD.WIDE.U32 UR20, UR14, UR16, URZ ;  /* 0x000000100e1472a5 */ /* 0x000fe2000f8e003f */
[----:B------:R-:W-:Y:S01]  /*11780*/  ULDC.64 UR10, c[0x0][UR18+0x220] ;  /* 0x00008800120a7abb */ /* 0x000fe20008000a00 */
[----:B------:R-:W-:Y:S02]  /*11790*/  UIMAD UR14, UR15, UR16, URZ ;  /* 0x000000100f0e72a4 */ /* 0x000fe4000f8e023f */
[----:B------:R-:W-:Y:S01]  /*117a0*/  UIADD3 UR15, UR9, UR12, URZ ;  /* 0x0000000c090f7290 */ /* 0x000fe2000fffe03f */
[----:B0-----:R-:W-:Y:S01]  /*117b0*/  @P1 IMAD.HI.U32 R4, R13, R6, RZ ;  /* 0x000000060d041227 */ /* 0x001fe200078e00ff */
[----:B------:R-:W-:Y:S02]  /*117c0*/  USEL UR17, UR17, URZ, !UP0 ;  /* 0x0000003f11117287 */ /* 0x000fe4000c000000 */
[----:B------:R-:W-:Y:S01]  /*117d0*/  UIMAD UR9, UR11, UR7, URZ ;  /* 0x000000070b0972a4 */ /* 0x000fe2000f8e023f */
[----:B------:R-:W-:Y:S01]  /*117e0*/  IMAD.U32 R5, RZ, RZ, UR21 ;  /* 0x00000015ff057e24 */ /* 0x000fe2000f8e00ff */
[----:B------:R-:W-:Y:S01]  /*117f0*/  UIMAD.WIDE.U32 UR12, UR10, UR7, URZ ;  /* 0x000000070a0c72a5 */ /* 0x000fe2000f8e003f */
[----:B-1----:R-:W-:Y:S01]  /*11800*/  @P1 SHF.R.U32.HI R7, RZ, R9, R4 ;  /* 0x00000009ff071219 */ /* 0x002fe20000011604 */
[----:B------:R-:W-:Y:S01]  /*11810*/  UIMAD UR9, UR10, UR17, UR9 ;  /* 0x000000110a0972a4 */ /* 0x000fe2000f8e0209 */
[----:B------:R-:W-:Y:S01]  /*11820*/  IMAD.U32 R4, RZ, RZ, UR20 ;  /* 0x00000014ff047e24 */ /* 0x000fe2000f8e00ff */
[----:B------:R-:W-:Y:S01]  /*11830*/  UIADD3 UR14, UR21, UR14, URZ ;  /* 0x0000000e150e7290 */ /* 0x000fe2000fffe03f */
[--C-:B------:R-:W-:Y:S01]  /*11840*/  SHF.R.S32.HI R5, RZ, 0x1f, R7.reuse ;  /* 0x0000001fff057819 */ /* 0x100fe20000011407 */
[----:B------:R-:W-:Y:S01]  /*11850*/  UIADD3 UR9, UR13, UR9, URZ ;  /* 0x000000090d097290 */ /* 0x000fe2000fffe03f */
[----:B------:R-:W-:-:S03]  /*11860*/  IMAD.MOV R6, RZ, RZ, -R7 ;  /* 0x000000ffff067224 */ /* 0x000fc600078e0a07 */
[----:B------:R-:W-:Y:S02]  /*11870*/  IMAD.U32 R8, RZ, RZ, UR14 ;  /* 0x0000000eff087e24 */ /* 0x000fe4000f8e00ff */
[----:B------:R-:W-:-:S05]  /*11880*/  IMAD R9, R93, R6, R13 ;  /* 0x000000065d097224 */ /* 0x000fca00078e020d */
[----:B------:R-:W-:Y:S02]  /*11890*/  SHF.R.S32.HI R6, RZ, 0x1f, R9 ;  /* 0x0000001fff067819 */ /* 0x000fe40000011409 */
[----:B----4-:R-:W-:-:S13]  /*118a0*/  @P0 R2UR UR4, R98 ;  /* 0x00000000620402ca */ /* 0x010fda00000e0000 */
        /* <DEDUP_REMOVED lines=15> */
[----:B---3--:R-:W-:Y:S08]  /*119a0*/  @P4 BRA `(.L_x_1145) ;  /* 0x0000000000104947 */ /* 0x008ff00003800000 */
[----:B------:R-:W-:Y:S05]  /*119b0*/  @!P0 BRA `(.L_x_1145) ;  /* 0x00000000000c8947 */ /* 0x000fea0003800000 */
[----:B------:R-:W2:Y:S04]  /*119c0*/  LDG.E R5, desc[UR52][R96.64] ;  /* 0x0000003460057981 */ /* 0x000ea8000c1e1900 */
[----:B-----5:R-:W2:Y:S02]  /*119d0*/  LDG.E R92, desc[UR52][R96.64+0x4] ;  /* 0x00000434605c7981 */ /* 0x020ea4000c1e1900 */
[----:B--2---:R-:W-:-:S07]  /*119e0*/  IMAD.IADD R92, R92, 0x1, -R5 ;  /* 0x000000015c5c7824 */ /* 0x004fce00078e0a05 */
.L_x_1145:
[----:B------:R-:W-:Y:S01]  /*119f0*/  SHFL.IDX PT, R4, R8, RZ, 0x1c1f ;  /* 0x001c1fff08047589 */ /* 0x000fe200000e0000 */
[----:B------:R-:W-:Y:S01]  /*11a00*/  VIADD R11, R201, UR42 ;  /* 0x0000002ac90b7c36 */ /* 0x000fe20008000000 */
[----:B------:R-:W-:Y:S01]  /*11a10*/  LOP3.LUT P0, RZ, R183, 0x3, RZ, 0xc0, !PT ;  /* 0x00000003b7ff7812 */ /* 0x000fe2000780c0ff */
[----:B-----5:R-:W-:Y:S01]  /*11a20*/  IMAD R92, R92, R93, RZ ;  /* 0x0000005d5c5c7224 */ /* 0x020fe200078e02ff */
[----:B------:R-:W0:Y:S01]  /*11a30*/  SHFL.IDX PT, R5, R9, RZ, 0x1c1f ;  /* 0x001c1fff09057589 */ /* 0x000e2200000e0000 */
[----:B------:R-:W-:-:S03]  /*11a40*/  VIADD R15, R11, 0x8 ;  /* 0x000000080b0f7836 */ /* 0x000fc60000000000 */
[----:B------:R-:W-:Y:S01]  /*11a50*/  SHFL.IDX PT, R6, R8, 0x1, 0x1c1f ;  /* 0x003c1f0008067f89 */ /* 0x000fe200000e0000 */
[-C--:B------:R-:W-:Y:S02]  /*11a60*/  ISETP.GE.OR P2, PT, R11, R92.reuse, P0 ;  /* 0x0000005c0b00720c */ /* 0x080fe40000746670 */
[----:B------:R-:W-:Y:S01]  /*11a70*/  ISETP.GE.OR P0, PT, R15, R92, P0 ;  /* 0x0000005c0f00720c */ /* 0x000fe20000706670 */
[----:B------:R-:W1:Y:S10]  /*11a80*/  SHFL.IDX PT, R7, R9, 0x1, 0x1c1f ;  /* 0x003c1f0009077f89 */ /* 0x000e7400000e0000 */
[----:B0-----:R0:W-:Y:S04]  /*11a90*/  @!P2 ST.E desc[UR52][R4.64], R2 ;  /* 0x000000020400a985 */ /* 0x0011e8000c101934 */
[----:B-1----:R0:W-:Y:S01]  /*11aa0*/  @!P0 ST.E desc[UR52][R6.64], R0 ;  /* 0x0000000006008985 */ /* 0x0021e2000c101934 */
[----:B------:R-:W-:-:S13]  /*11ab0*/  PLOP3.LUT P0, PT, PT, PT, UP1, 0x80, 0x0 ;  /* 0x000000000000781c */ /* 0x000fda0003f0f018 */
[----:B0-----:R-:W-:Y:S05]  /*11ac0*/  @P0 BRA `(.L_x_1146) ;  /* 0x0000000800880947 */ /* 0x001fea0003800000 */
[----:B------:R-:W-:Y:S01]  /*11ad0*/  IMAD R5, R182, 0x40, R18 ;  /* 0x00000040b6057824 */ /* 0x000fe200078e0212 */
[----:B------:R-:W-:Y:S01]  /*11ae0*/  ULDC.64 UR12, c[0x0][0xaa0] ;  /* 0x0002a800000c7ab9 */ /* 0x000fe20000000a00 */
[----:B------:R-:W0:Y:S02]  /*11af0*/  @P1 LDC R47, c[0x0][0xbf0] ;  /* 0x0002fc00ff2f1b82 */ /* 0x000e240000000800 */
[----:B------:R-:W-:-:S03]  /*11b00*/  IMAD.WIDE R20, R5, 0x2, R20 ;  /* 0x0000000205147825 */ /* 0x000fc600078e0214 */
[C---:B------:R-:W-:Y:S02]  /*11b10*/  IADD3 R9, P6, R20.reuse, 0x1000, RZ ;  /* 0x0000100014097810 */ /* 0x040fe40007fde0ff */
[C---:B------:R-:W-:Y:S02]  /*11b20*/  IADD3 R13, P5, R20.reuse, 0x2000, RZ ;  /* 0x00002000140d7810 */ /* 0x040fe40007fbe0ff */
[----:B------:R-:W-:Y:S02]  /*11b30*/  LOP3.LUT R8, R9, 0x380, RZ, 0xc0, !PT ;  /* 0x0000038009087812 */ /* 0x000fe400078ec0ff */
[----:B------:R-:W-:Y:S02]  /*11b40*/  IADD3 R25, P4, R20, 0x3000, RZ ;  /* 0x0000300014197810 */ /* 0x000fe40007f9e0ff */
[----:B------:R-:W-:Y:S02]  /*11b50*/  SHF.R.U64 R8, R8, 0x3, RZ ;  /* 0x0000000308087819 */ /* 0x000fe400000012ff */
[----:B------:R-:W-:-:S02]  /*11b60*/  IADD3 R29, P3, R20, 0x4000, RZ ;  /* 0x00004000141d7810 */ /* 0x000fc40007f7e0ff */
[----:B------:R-:W-:Y:S01]  /*11b70*/  LOP3.LUT R8, R8, R9, RZ, 0x3c, !PT ;  /* 0x0000000908087212 */ /* 0x000fe200078e3cff */
[--C-:B------:R-:W-:Y:S01]  /*11b80*/  IMAD.X R9, RZ, RZ, R21.reuse, P6 ;  /* 0x000000ffff097224 */ /* 0x100fe200030e0615 */
[C---:B------:R-:W-:Y:S02]  /*11b90*/  IADD3 R33, P2, R20.reuse, 0x5000, RZ ;  /* 0x0000500014217810 */ /* 0x040fe40007f5e0ff */
[C---:B------:R-:W-:Y:S02]  /*11ba0*/  IADD3 R37, P0, R20.reuse, 0x6000, RZ ;  /* 0x0000600014257810 */ /* 0x040fe40007f1e0ff */
[C---:B------:R-:W-:Y:S01]  /*11bb0*/  LOP3.LUT R7, R20.reuse, 0x380, RZ, 0xc0, !PT ;  /* 0x0000038014077812 */ /* 0x040fe200078ec0ff */
[----:B------:R-:W-:Y:S01]  /*11bc0*/  UIMAD UR10, UR11, UR12, URZ ;  /* 0x0000000c0b0a72a4 */ /* 0x000fe2000f8e023f */
[----:B------:R-:W-:Y:S01]  /*11bd0*/  IADD3 R5, P6, R20, 0x7000, RZ ;  /* 0x0000700014057810 */ /* 0x000fe20007fde0ff */
[----:B------:R-:W-:Y:S01]  /*11be0*/  UIMAD.WIDE.U32 UR8, UR4, UR12, URZ ;  /* 0x0000000c040872a5 */ /* 0x000fe2000f8e003f */
[----:B------:R-:W-:Y:S01]  /*11bf0*/  LOP3.LUT R12, R13, 0x380, RZ, 0xc0, !PT ;  /* 0x000003800d0c7812 */ /* 0x000fe200078ec0ff */
[----:B------:R-:W5:Y:S01]  /*11c00*/  LD.E.128 R8, desc[UR52][R8.64] ;  /* 0x0000003408087980 */ /* 0x000f62000c101d00 */
[----:B------:R-:W-:Y:S01]  /*11c10*/  LOP3.LUT R24, R25, 0x380, RZ, 0xc0, !PT ;  /* 0x0000038019187812 */ /* 0x000fe200078ec0ff */
[----:B------:R-:W-:Y:S01]  /*11c20*/  IMAD.X R41, RZ, RZ, R21, P6 ;  /* 0x000000ffff297224 */ /* 0x000fe200030e0615 */
[----:B------:R-:W-:-:S02]  /*11c30*/  LOP3.LUT R28, R29, 0x380, RZ, 0xc0, !PT ;  /* 0x000003801d1c7812 */ /* 0x000fc400078ec0ff */
[----:B------:R-:W-:Y:S02]  /*11c40*/  LOP3.LUT R32, R33, 0x380, RZ, 0xc0, !PT ;  /* 0x0000038021207812 */ /* 0x000fe400078ec0ff */
[----:B------:R-:W-:Y:S02]  /*11c50*/  LOP3.LUT R36, R37, 0x380, RZ, 0xc0, !PT ;  /* 0x0000038025247812 */ /* 0x000fe400078ec0ff */
[----:B------:R-:W-:Y:S02]  /*11c60*/  SHF.R.U64 R7, R7, 0x3, RZ ;  /* 0x0000000307077819 */ /* 0x000fe400000012ff */
[----:B------:R-:W-:Y:S02]  /*11c70*/  LOP3.LUT R0, R5, 0x380, RZ, 0xc0, !PT ;  /* 0x0000038005007812 */ /* 0x000fe400078ec0ff */
[----:B------:R-:W-:Y:S02]  /*11c80*/  SHF.R.U64 R12, R12, 0x3, RZ ;  /* 0x000000030c0c7819 */ /* 0x000fe400000012ff */
[----:B------:R-:W-:-:S02]  /*11c90*/  SHF.R.U64 R24, R24, 0x3, RZ ;  /* 0x0000000318187819 */ /* 0x000fc400000012ff */
[----:B------:R-:W-:Y:S02]  /*11ca0*/  SHF.R.U64 R28, R28, 0x3, RZ ;  /* 0x000000031c1c7819 */ /* 0x000fe400000012ff */
[----:B------:R-:W-:Y:S02]  /*11cb0*/  SHF.R.U64 R32, R32, 0x3, RZ ;  /* 0x0000000320207819 */ /* 0x000fe400000012ff */
[----:B------:R-:W-:Y:S02]  /*11cc0*/  SHF.R.U64 R36, R36, 0x3, RZ ;  /* 0x0000000324247819 */ /* 0x000fe400000012ff */
[----:B------:R-:W-:Y:S02]  /*11cd0*/  LOP3.LUT R20, R7, R20, RZ, 0x3c, !PT ;  /* 0x0000001407147212 */ /* 0x000fe400078e3cff */
        /* <DEDUP_REMOVED lines=11> */
[----:B------:R-:W-:Y:S01]  /*11d90*/  LOP3.LUT R40, R0, R5, RZ, 0x3c, !PT ;  /* 0x0000000500287212 */ /* 0x000fe200078e3cff */
[----:B------:R-:W-:Y:S01]  /*11da0*/  UIMAD UR10, UR4, UR13, UR10 ;  /* 0x0000000d040a72a4 */ /* 0x000fe2000f8e020a */
[----:B------:R1:W5:Y:S01]  /*11db0*/  LD.E.128 R4, desc[UR52][R20.64] ;  /* 0x0000003414047980 */ /* 0x000362000c101d00 */
[----:B------:R-:W-:-:S03]  /*11dc0*/  IMAD R0, R22, 0x20, R182 ;  /* 0x0000002016007824 */ /* 0x000fc600078e02b6 */
[----:B------:R-:W5:Y:S04]  /*11dd0*/  LD.E.128 R12, desc[UR52][R12.64] ;  /* 0x000000340c0c7980 */ /* 0x000f68000c101d00 */
[----:B------:R-:W5:Y:S01]  /*11de0*/  LD.E.128 R24, desc[UR52][R24.64] ;  /* 0x0000003418187980 */ /* 0x000f62000c101d00 */
[----:B-1----:R-:W1:Y:S01]  /*11df0*/  @P1 LDC R21, c[0x0][0xbec] ;  /* 0x0002fb00ff151b82 */ /* 0x002e620000000800 */
[----:B------:R-:W-:Y:S02]  /*11e00*/  UIADD3 UR9, UR9, UR10, URZ ;  /* 0x0000000a09097290 */ /* 0x000fe4000fffe03f */
[----:B------:R-:W5:Y:S01]  /*11e10*/  LD.E.128 R28, desc[UR52][R28.64] ;  /* 0x000000341c1c7980 */ /* 0x000f62000c101d00 */
[----:B------:R-:W-:Y:S01]  /*11e20*/  ULDC.64 UR10, c[0x0][0xae8] ;  /* 0x0002ba00000a7ab9 */ /* 0x000fe20000000a00 */
[----:B------:R-:W-:Y:S01]  /*11e30*/  VIADD R44, R0, UR42 ;  /* 0x0000002a002c7c36 */ /* 0x000fe20008000000 */
[----:B------:R-:W-:Y:S01]  /*11e40*/  UIMAD.WIDE.U32 UR8, UR43, UR10, UR8 ;  /* 0x0000000a2b0872a5 */ /* 0x000fe2000f8e0008 */
[----:B------:R-:W5:Y:S01]  /*11e50*/  LD.E.128 R32, desc[UR52][R32.64] ;  /* 0x0000003420207980 */ /* 0x000f62000c101d00 */
[----:B------:R-:W-:-:S02]  /*11e60*/  USHF.R.S32.HI UR4, URZ, 0x1f, UR7 ;  /* 0x0000001f3f047899 */ /* 0x000fc40008011407 */
[----:B------:R-:W-:Y:S01]  /*11e70*/  UIMAD UR9, UR43, UR11, UR9 ;  /* 0x0000000b2b0972a4 */ /* 0x000fe2000f8e0209 */
[----:B------:R-:W5:Y:S02]  /*11e80*/  LD.E.128 R36, desc[UR52][R36.64] ;  /* 0x0000003424247980 */ /* 0x000f64000c101d00 */
[----:B------:R-:W-:Y:S02]  /*11e90*/  ULDC.64 UR10, c[0x0][0xaf0] ;  /* 0x0002bc00000a7ab9 */ /* 0x000fe40000000a00 */
[----:B------:R-:W-:Y:S01]  /*11ea0*/  UIMAD UR4, UR4, UR10, URZ ;  /* 0x0000000a040472a4 */ /* 0x000fe2000f8e023f */
[----:B------:R-:W-:Y:S01]  /*11eb0*/  IMAD.MOV.U32 R45, RZ, RZ, R44 ;  /* 0x000000ffff2d7224 */ /* 0x000fe200078e002c */
[----:B------:R-:W-:Y:S01]  /*11ec0*/  UIMAD.WIDE.U32 UR8, UR7, UR10, UR8 ;  /* 0x0000000a070872a5 */ /* 0x000fe2000f8e0008 */
[----:B------:R-:W5:Y:S01]  /*11ed0*/  LD.E.128 R40, desc[UR52][R40.64] ;  /* 0x0000003428287980 */ /* 0x000f62000c101d00 */
[----:B-1----:R-:W-:Y:S01]  /*11ee0*/  @P1 IMAD.HI.U32 R0, R44, R21, RZ ;  /* 0x000000152c001227 */ /* 0x002fe200078e00ff */
[----:B------:R-:W-:Y:S01]  /*11ef0*/  UIMAD UR4, UR7, UR11, UR4 ;  /* 0x0000000b070472a4 */ /* 0x000fe2000f8e0204 */
[----:B------:R-:W-:Y:S01]  /*11f00*/  @!PT LDS RZ, [RZ] ;  /* 0x00000000fffff984 */ /* 0x000fe20000000800 */
[----:B------:R-:W-:Y:S01]  /*11f10*/  @!PT LDS RZ, [RZ] ;  /* 0x00000000fffff984 */ /* 0x000fe20000000800 */
[----:B------:R-:W-:Y:S01]  /*11f20*/  @!PT LDS RZ, [RZ] ;  /* 0x00000000fffff984 */ /* 0x000fe20000000800 */
[----:B------:R-:W-:Y:S01]  /*11f30*/  @!PT LDS RZ, [RZ] ;  /* 0x00000000fffff984 */ /* 0x000fe20000000800 */
[----:B------:R1:W-:Y:S06]  /*11f40*/  MEMBAR.ALL.CTA ;  /* 0x0000000000007992 */ /* 0x0003ec0000008000 */
[----:B-1----:R-:W1:Y:S01]  /*11f50*/  FENCE.VIEW.ASYNC.S ;  /* 0x00000000000073c6 */ /* 0x002e620000000000 */
[----:B------:R-:W-:Y:S01]  /*11f60*/  ULDC.64 UR10, c[0x0][0xae0] ;  /* 0x0002b800000a7ab9 */ /* 0x000fe20000000a00 */
[----:B0-----:R-:W-:Y:S01]  /*11f70*/  @P1 SHF.R.U32.HI R45, RZ, R47, R0 ;  /* 0x0000002fff2d1219 */ /* 0x001fe20000011600 */
[----:B------:R-:W-:-:S03]  /*11f80*/  UIADD3 UR4, UR9, UR4, URZ ;  /* 0x0000000409047290 */ /* 0x000fc6000fffe03f */
[--C-:B------:R-:W-:Y:S01]  /*11f90*/  SHF.R.S32.HI R0, RZ, 0x1f, R45.reuse ;  /* 0x0000001fff007819 */ /* 0x100fe2000001142d */
[----:B------:R-:W-:Y:S02]  /*11fa0*/  IMAD.MOV R2, RZ, RZ, -R45 ;  /* 0x000000ffff027224 */ /* 0x000fe400078e0a2d */
[----:B------:R-:W-:Y:S02]  /*11fb0*/  IMAD.U32 R21, RZ, RZ, UR9 ;  /* 0x00000009ff157e24 */ /* 0x000fe4000f8e00ff */
[----:B------:R-:W-:Y:S02]  /*11fc0*/  IMAD R0, R0, UR10, RZ ;  /* 0x0000000a00007c24 */ /* 0x000fe4000f8e02ff */
[----:B------:R-:W-:Y:S02]  /*11fd0*/  IMAD R93, R93, R2, R44 ;  /* 0x000000025d5d7224 */ /* 0x000fe400078e022c */
[----:B------:R-:W-:Y:S01]  /*11fe0*/  IMAD.U32 R20, RZ, RZ, UR8 ;  /* 0x00000008ff147e24 */ /* 0x000fe2000f8e00ff */
[----:B------:R-:W-:Y:S01]  /*11ff0*/  ULDC.64 UR8, c[0x0][0xad8] ;  /* 0x0002b60000087ab9 */ /* 0x000fe20000000a00 */
[----:B------:R-:W-:-:S02]  /*12000*/  IMAD.U32 R21, RZ, RZ, UR4 ;  /* 0x00000004ff157e24 */ /* 0x000fc4000f8e00ff */
[C---:B------:R-:W-:Y:S01]  /*12010*/  IMAD R47, R45.reuse, UR11, R0 ;  /* 0x0000000b2d2f7c24 */ /* 0x040fe2000f8e0200 */
[----:B------:R-:W-:Y:S01]  /*12020*/  SHF.R.S32.HI R0, RZ, 0x1f, R93 ;  /* 0x0000001fff007819 */ /* 0x000fe2000001145d */
[----:B------:R-:W-:-:S04]  /*12030*/  IMAD.WIDE.U32 R20, R45, UR10, R20 ;  /* 0x0000000a2d147c25 */ /* 0x000fc8000f8e0014 */
[----:B------:R-:W-:Y:S02]  /*12040*/  IMAD.IADD R21, R21, 0x1, R47 ;  /* 0x0000000115157824 */ /* 0x000fe400078e022f */
[----:B------:R-:W-:Y:S02]  /*12050*/  IMAD R0, R0, UR8, RZ ;  /* 0x0000000800007c24 */ /* 0x000fe4000f8e02ff */
[----:B------:R-:W-:Y:S02]  /*12060*/  VIADD R49, R182, UR42 ;  /* 0x0000002ab6317c36 */ /* 0x000fe40008000000 */
[C---:B------:R-:W-:Y:S02]  /*12070*/  IMAD R47, R93.reuse, UR9, R0 ;  /* 0x000000095d2f7c24 */ /* 0x040fe4000f8e0200 */
[----:B------:R-:W-:Y:S01]  /*12080*/  IMAD.WIDE.U32 R20, R93, UR8, R20 ;  /* 0x000000085d147c25 */ /* 0x000fe2000f8e0014 */
[----:B------:R-:W-:Y:S01]  /*12090*/  ISETP.GE.AND P2, PT, R49, R92, PT ;  /* 0x0000005c3100720c */ /* 0x000fe20003f46270 */
[----:B------:R-:W-:-:S02]  /*120a0*/  ULDC.64 UR8, c[0x0][0xa80] ;  /* 0x0002a00000087ab9 */ /* 0x000fc40000000a00 */
[----:B------:R-:W-:Y:S01]  /*120b0*/  IMAD.IADD R21, R21, 0x1, R47 ;  /* 0x0000000115157824 */ /* 0x000fe200078e022f */
[C---:B------:R-:W-:Y:S01]  /*120c0*/  LEA R0, P3, R20.reuse, UR8, 0x1 ;  /* 0x0000000814007c11 */ /* 0x040fe2000f8608ff */
[----:B------:R-:W-:Y:S02]  /*120d0*/  VIADD R3, R3, 0x22820 ;  /* 0x0002282003037836 */ /* 0x000fe40000000000 */
[----:B------:R-:W-:Y:S01]  /*120e0*/  VIADD R45, R49, 0x20 ;  /* 0x00000020312d7836 */ /* 0x000fe20000000000 */
[----:B------:R-:W-:Y:S02]  /*120f0*/  LEA.HI.X R44, R20, UR9, R21, 0x1, P3 ;  /* 0x00000009142c7c11 */ /* 0x000fe400098f0c15 */
[----:B------:R-:W-:Y:S02]  /*12100*/  PRMT R3, RZ, 0x654, R3 ;  /* 0x00000654ff037816 */ /* 0x000fe40000000003 */
[-C--:B------:R-:W-:Y:S01]  /*12110*/  ISETP.GE.AND P0, PT, R45, R92.reuse, PT ;  /* 0x0000005c2d00720c */ /* 0x080fe20003f06270 */
[----:B------:R-:W-:Y:S01]  /*12120*/  VIADD R45, R49, 0x40 ;  /* 0x00000040312d7836 */ /* 0x000fe20000000000 */
[----:B-1----:R0:W-:Y:S01]  /*12130*/  SYNCS.ARRIVE.TRANS64.RED.A1T0 RZ, [R3+URZ], RZ ;  /* 0x000000ff03ff79a7 */ /* 0x0021e2000810043f */
        /* <DEDUP_REMOVED lines=8> */
[CC--:B-1----:R-:W-:Y:S02]  /*121c0*/  @!P2 LEA R2, P4, R18.reuse, R20.reuse, 0x1 ;  /* 0x000000141202a211 */ /* 0x0c2fe400078808ff */
[C---:B------:R-:W-:Y:S02]  /*121d0*/  @!P3 LEA R20, P5, R19.reuse, R20, 0x1 ;  /* 0x000000141314b211 */ /* 0x040fe400078a08ff */
[-C--:B0-2---:R-:W-:Y:S02]  /*121e0*/  @!P2 LEA.HI.X R3, R18, R21.reuse, R204, 0x1, P4 ;  /* 0x000000151203a211 */ /* 0x085fe400020f0ccc */
[----:B------:R-:W-:-:S03]  /*121f0*/  @!P3 LEA.HI.X R21, R19, R21, R203, 0x1, P5 ;  /* 0x000000151315b211 */ /* 0x000fc600028f0ccb */
[----:B-----5:R3:W-:Y:S04]  /*12200*/  @!P2 ST.E.128 desc[UR52][R2.64], R4 ;  /* 0x000000040200a985 */ /* 0x0207e8000c101d34 */
[----:B------:R3:W-:Y:S02]  /*12210*/  @!P3 ST.E.128 desc[UR52][R20.64], R28 ;  /* 0x0000001c1400b985 */ /* 0x0007e4000c101d34 */
.L_x_1148:
[----:B------:R-:W-:Y:S05]  /*12220*/  BSYNC B1 ;  /* 0x0000000000017941 */ /* 0x000fea0003800000 */
.L_x_1147:
[----:B---3-5:R3:W4:Y:S01]  /*12230*/  SHFL.IDX PT, R5, R44, 0x1, 0x181f ;  /* 0x00381f002c057f89 */ /* 0x02872200000e0000 */
[----:B------:R-:W-:Y:S03]  /*12240*/  BSSY B1, `(.L_x_1149) ;  /* 0x000000c000017945 */ /* 0x000fe60003800000 */
[----:B------:R3:W0:Y:S01]  /*12250*/  SHFL.IDX PT, R4, R0, 0x1, 0x181f ;  /* 0x00381f0000047f89 */ /* 0x00062200000e0000 */
[----:B------:R-:W-:Y:S05]  /*12260*/  @P0 BRA `(.L_x_1150) ;  /* 0x0000000000240947 */ /* 0x000fea0003800000 */
[----:B------:R-:W-:Y:S02]  /*12270*/  ULDC UR4, c[0x0][0xac8] ;  /* 0x0002b20000047ab9 */ /* 0x000fe40000000800 */
[----:B------:R-:W-:Y:S02]  /*12280*/  ISETP.GE.AND P3, PT, R18, UR4, PT ;  /* 0x0000000412007c0c */ /* 0x000fe4000bf66270 */
[----:B------:R-:W-:-:S11]  /*12290*/  ISETP.GE.AND P4, PT, R19, UR4, PT ;  /* 0x0000000413007c0c */ /* 0x000fd6000bf86270 */
[CC--:B0-----:R-:W-:Y:S02]  /*122a0*/  @!P3 LEA R2, P0, R18.reuse, R4.reuse, 0x1 ;  /* 0x000000041202b211 */ /* 0x0c1fe400078008ff */
[C---:B------:R-:W-:Y:S02]  /*122b0*/  @!P4 LEA R4, P2, R19.reuse, R4, 0x1 ;  /* 0x000000041304c211 */ /* 0x040fe400078408ff */
[-C--:B----4-:R-:W-:Y:S02]  /*122c0*/  @!P3 LEA.HI.X R3, R18, R5.reuse, R204, 0x1, P0 ;  /* 0x000000051203b211 */ /* 0x090fe400000f0ccc */
[----:B------:R-:W-:-:S03]  /*122d0*/  @!P4 LEA.HI.X R5, R19, R5, R203, 0x1, P2 ;  /* 0x000000051305c211 */ /* 0x000fc600010f0ccb */
[----:B------:R0:W-:Y:S04]  /*122e0*/  @!P3 ST.E.128 desc[UR52][R2.64], R8 ;  /* 0x000000080200b985 */ /* 0x0001e8000c101d34 */
[----:B------:R0:W-:Y:S02]  /*122f0*/  @!P4 ST.E.128 desc[UR52][R4.64], R32 ;  /* 0x000000200400c985 */ /* 0x0001e4000c101d34 */
.L_x_1150:
[----:B------:R-:W-:Y:S05]  /*12300*/  BSYNC B1 ;  /* 0x0000000000017941 */ /* 0x000fea0003800000 */
.L_x_1149:
[----:B0---4-:R0:W4:Y:S01]  /*12310*/  SHFL.IDX PT, R5, R44, 0x2, 0x181f ;  /* 0x00581f002c057f89 */ /* 0x01112200000e0000 */
        /* <DEDUP_REMOVED lines=12> */
.L_x_1152:
[----:B------:R-:W-:Y:S05]  /*123e0*/  BSYNC B1 ;  /* 0x0000000000017941 */ /* 0x000fea0003800000 */
.L_x_1151:
[----:B0-----:R-:W-:Y:S01]  /*123f0*/  VIADD R3, R49, 0x60 ;  /* 0x0000006031037836 */ /* 0x001fe20000000000 */
[----:B---3--:R-:W0:Y:S04]  /*12400*/  SHFL.IDX PT, R44, R44, 0x3, 0x181f ;  /* 0x00781f002c2c7f89 */ /* 0x008e2800000e0000 */
[----:B------:R-:W-:Y:S01]  /*12410*/  ISETP.GE.AND P0, PT, R3, R92, PT ;  /* 0x0000005c0300720c */ /* 0x000fe20003f06270 */
[----:B------:R-:W3:-:S12]  /*12420*/  SHFL.IDX PT, R0, R0, 0x3, 0x181f ;  /* 0x00781f0000007f89 */ /* 0x000ed800000e0000 */
[----:B------:R-:W-:Y:S05]  /*12430*/  @P0 BRA `(.L_x_1153) ;  /* 0x0000001800280947 */ /* 0x000fea0003800000 */
[----:B------:R-:W-:Y:S02]  /*12440*/  ULDC UR4, c[0x0][0xac8] ;  /* 0x0002b20000047ab9 */ /* 0x000fe40000000800 */
[----:B------:R-:W-:-:S13]  /*12450*/  ISETP.GE.AND P1, PT, R18, UR4, PT ;  /* 0x0000000412007c0c */ /* 0x000fda000bf26270 */
[----:B---3--:R-:W-:-:S04]  /*12460*/  @!P1 LEA R2, P0, R18, R0, 0x1 ;  /* 0x0000000012029211 */ /* 0x008fc800078008ff */
        /* <DEDUP_REMOVED lines=8> */
.L_x_1146:
[----:B------:R-:W-:Y:S01]  /*124f0*/  ULDC.64 UR12, c[0x0][0xb08] ;  /* 0x0002c200000c7ab9 */ /* 0x000fe20000000a00 */
[----:B------:R-:W0:Y:S01]  /*12500*/  @P1 LDC R0, c[0x0][0xbec] ;  /* 0x0002fb00ff001b82 */ /* 0x000e220000000800 */
[----:B------:R-:W-:Y:S01]  /*12510*/  UIMAD UR10, UR11, UR12, URZ ;  /* 0x0000000c0b0a72a4 */ /* 0x000fe2000f8e023f */
[----:B------:R-:W-:Y:S01]  /*12520*/  IMAD.MOV.U32 R7, RZ, RZ, R13 ;  /* 0x000000ffff077224 */ /* 0x000fe200078e000d */
[----:B------:R-:W-:Y:S01]  /*12530*/  UIMAD.WIDE.U32 UR8, UR4, UR12, URZ ;  /* 0x0000000c040872a5 */ /* 0x000fe2000f8e003f */
[----:B------:R-:W-:Y:S01]  /*12540*/  ISETP.GE.AND P0, PT, R11, R92, PT ;  /* 0x0000005c0b00720c */ /* 0x000fe20003f06270 */
[----:B------:R-:W-:Y:S01]  /*12550*/  UIMAD UR10, UR4, UR13, UR10 ;  /* 0x0000000d040a72a4 */ /* 0x000fe2000f8e020a */
[----:B------:R-:W-:Y:S01]  /*12560*/  BSSY B1, `(.L_x_1154) ;  /* 0x000006c000017945 */ /* 0x000fe20003800000 */
[----:B------:R-:W-:Y:S01]  /*12570*/  USHF.R.S32.HI UR4, URZ, 0x1f, UR7 ;  /* 0x0000001f3f047899 */ /* 0x000fe20008011407 */
[----:B------:R-:W1:Y:S01]  /*12580*/  @P1 LDC R5, c[0x0][0xbf0] ;  /* 0x0002fc00ff051b82 */ /* 0x000e620000000800 */
[----:B------:R-:W-:-:S03]  /*12590*/  UIADD3 UR9, UR9, UR10, URZ ;  /* 0x0000000a09097290 */ /* 0x000fc6000fffe03f */
[----:B------:R-:W-:Y:S02]  /*125a0*/  ULDC.64 UR10, c[0x0][0xb38] ;  /* 0x0002ce00000a7ab9 */ /* 0x000fe40000000a00 */
[----:B------:R-:W-:-:S04]  /*125b0*/  UIMAD.WIDE.U32 UR8, UR43, UR10, UR8 ;  /* 0x0000000a2b0872a5 */ /* 0x000fc8000f8e0008 */
[----:B------:R-:W-:-:S03]  /*125c0*/  UIMAD UR9, UR43, UR11, UR9 ;  /* 0x0000000b2b0972a4 */ /* 0x000fc6000f8e0209 */
[----:B------:R-:W-:Y:S02]  /*125d0*/  ULDC.64 UR10, c[0x0][0xb40] ;  /* 0x0002d000000a7ab9 */ /* 0x000fe40000000a00 */
[----:B------:R-:W-:Y:S01]  /*125e0*/  UIMAD UR4, UR4, UR10, URZ ;  /* 0x0000000a040472a4 */ /* 0x000fe2000f8e023f */
[----:B0-----:R-:W-:Y:S01]  /*125f0*/  @P1 IMAD.HI.U32 R0, R13, R0, RZ ;  /* 0x000000000d001227 */ /* 0x001fe200078e00ff */
[----:B------:R-:W-:Y:S02]  /*12600*/  UIMAD.WIDE.U32 UR8, UR7, UR10, UR8 ;  /* 0x0000000a070872a5 */ /* 0x000fe4000f8e0008 */
[----:B------:R-:W-:-:S03]  /*12610*/  UIMAD UR4, UR7, UR11, UR4 ;  /* 0x0000000b070472a4 */ /* 0x000fc6000f8e0204 */
[----:B------:R-:W-:Y:S01]  /*12620*/  ULDC.64 UR10, c[0x0][0xb48] ;  /* 0x0002d200000a7ab9 */ /* 0x000fe20000000a00 */
[----:B------:R-:W-:Y:S01]  /*12630*/  UIADD3 UR9, UR9, UR4, URZ ;  /* 0x0000000409097290 */ /* 0x000fe2000fffe03f */
[----:B-1----:R-:W-:-:S03]  /*12640*/  @P1 SHF.R.U32.HI R7, RZ, R5, R0 ;  /* 0x00000005ff071219 */ /* 0x002fc60000011600 */
[----:B------:R-:W-:Y:S01]  /*12650*/  UIMAD.WIDE.U32 UR8, UR40, UR10, UR8 ;  /* 0x0000000a280872a5 */ /* 0x000fe2000f8e0008 */
[--C-:B------:R-:W-:Y:S01]  /*12660*/  SHF.R.S32.HI R0, RZ, 0x1f, R7.reuse ;  /* 0x0000001fff007819 */ /* 0x100fe20000011407 */
[----:B------:R-:W-:Y:S02]  /*12670*/  IMAD.MOV R2, RZ, RZ, -R7 ;  /* 0x000000ffff027224 */ /* 0x000fe400078e0a07 */
[----:B------:R-:W-:Y:S02]  /*12680*/  UIMAD UR40, UR40, UR11, UR9 ;  /* 0x0000000b282872a4 */ /* 0x000fe4000f8e0209 */
[----:B------:R-:W-:Y:S01]  /*12690*/  IMAD R93, R93, R2, R13 ;  /* 0x000000025d5d7224 */ /* 0x000fe200078e020d */
[----:B------:R-:W-:Y:S01]  /*126a0*/  ULDC.64 UR10, c[0x0][0xb30] ;  /* 0x0002cc00000a7ab9 */ /* 0x000fe20000000a00 */
[----:B------:R-:W-:Y:S02]  /*126b0*/  IMAD.U32 R5, RZ, RZ, UR9 ;  /* 0x00000009ff057e24 */ /* 0x000fe4000f8e00ff */
[----:B------:R-:W-:-:S02]  /*126c0*/  IMAD R0, R0, UR10, RZ ;  /* 0x0000000a00007c24 */ /* 0x000fc4000f8e02ff */
        /* <DEDUP_REMOVED lines=11> */
[----:B------:R-:W-:Y:S01]  /*12780*/  VIADD R2, R3, 0x22820 ;  /* 0x0002282003027836 */ /* 0x000fe20000000000 */
[----:B------:R-:W-:Y:S01]  /*12790*/  LEA R0, P1, R4, UR8, 0x2 ;  /* 0x0000000804007c11 */ /* 0x000fe2000f8210ff */
[----:B------:R-:W-:-:S03]  /*127a0*/  IMAD.IADD R3, R5, 0x1, R7 ;  /* 0x0000000105037824 */ /* 0x000fc600078e0207 */
[----:B------:R-:W-:Y:S01]  /*127b0*/  PRMT R2, RZ, 0x654, R2 ;  /* 0x00000654ff027816 */ /* 0x000fe20000000002 */
[----:B------:R0:W1:Y:S01]  /*127c0*/  SHFL.IDX PT, R21, R0, RZ, 0x1c1f ;  /* 0x001c1fff00157589 */ /* 0x00006200000e0000 */
[----:B------:R-:W-:Y:S02]  /*127d0*/  LEA.HI.X R14, R4, UR9, R3, 0x2, P1 ;  /* 0x00000009040e7c11 */ /* 0x000fe400088f1403 */
[----:B------:R0:W-:Y:S03]  /*127e0*/  SYNCS.ARRIVE.TRANS64.RED.A1T0 RZ, [R2+URZ], RZ ;  /* 0x000000ff02ff79a7 */ /* 0x0001e6000810043f */
[----:B------:R0:W2:Y:S01]  /*127f0*/  SHFL.IDX PT, R20, R14, RZ, 0x1c1f ;  /* 0x001c1fff0e147589 */ /* 0x0000a200000e0000 */
[----:B------:R-:W-:Y:S05]  /*12800*/  @P0 BRA `(.L_x_1155) ;  /* 0x0000000400040947 */ /* 0x000fea0003800000 */
[----:B------:R-:W-:Y:S02]  /*12810*/  ULDC UR4, c[0x0][0xac8] ;  /* 0x0002b20000047ab9 */ /* 0x000fe40000000800 */
[----:B------:R-:W-:Y:S02]  /*12820*/  ISETP.GE.AND P2, PT, R16, UR4, PT ;  /* 0x0000000410007c0c */ /* 0x000fe4000bf46270 */
[----:B------:R-:W-:Y:S02]  /*12830*/  ISETP.GE.AND P3, PT, R181, UR4, PT ;  /* 0x00000004b5007c0c */ /* 0x000fe4000bf66270 */
[----:B------:R-:W-:Y:S02]  /*12840*/  ISETP.GE.AND P1, PT, R180, UR4, PT ;  /* 0x00000004b4007c0c */ /* 0x000fe4000bf26270 */
[----:B------:R-:W-:-:S07]  /*12850*/  ISETP.GE.AND P0, PT, R179, UR4, PT ;  /* 0x00000004b3007c0c */ /* 0x000fce000bf06270 */
[CC--:B01----:R-:W-:Y:S02]  /*12860*/  @!P2 LEA R2, P4, R16.reuse, R21.reuse, 0x2 ;  /* 0x000000151002a211 */ /* 0x0c3fe400078810ff */
[CC--:B------:R-:W-:Y:S02]  /*12870*/  @!P3 LEA R4, P5, R181.reuse, R21.reuse, 0x2 ;  /* 0x00000015b504b211 */ /* 0x0c0fe400078a10ff */
[-C--:B--2---:R-:W-:Y:S02]  /*12880*/  @!P2 LEA.HI.X R3, R16, R20.reuse, R199, 0x2, P4 ;  /* 0x000000141003a211 */ /* 0x084fe400020f14c7 */
[----:B------:R-:W-:Y:S02]  /*12890*/  ISETP.GE.AND P4, PT, R178, UR4, PT ;  /* 0x00000004b2007c0c */ /* 0x000fe4000bf86270 */
[----:B------:R-:W-:Y:S01]  /*128a0*/  @!P3 LEA.HI.X R5, R181, R20, R198, 0x2, P5 ;  /* 0x00000014b505b211 */ /* 0x000fe200028f14c6 */
[----:B------:R0:W-:Y:S01]  /*128b0*/  @!P2 ST.E.64 desc[UR52][R2.64], R90 ;  /* 0x0000005a0200a985 */ /* 0x0001e2000c101b34 */
[----:B------:R-:W-:-:S02]  /*128c0*/  @!P1 LEA R6, P6, R180, R21, 0x2 ;  /* 0x00000015b4069211 */ /* 0x000fc400078c10ff */
[----:B------:R-:W-:Y:S01]  /*128d0*/  ISETP.GE.AND P2, PT, R177, UR4, PT ;  /* 0x00000004b1007c0c */ /* 0x000fe2000bf46270 */
[----:B------:R1:W-:Y:S01]  /*128e0*/  @!P3 ST.E.64 desc[UR52][R4.64], R86 ;  /* 0x000000560400b985 */ /* 0x0003e2000c101b34 */
[----:B------:R-:W-:Y:S02]  /*128f0*/  ISETP.GE.AND P3, PT, R176, UR4, PT ;  /* 0x00000004b0007c0c */ /* 0x000fe4000bf66270 */
[C---:B------:R-:W-:Y:S02]  /*12900*/  @!P0 LEA R8, P5, R179.reuse, R21, 0x2 ;  /* 0x00000015b3088211 */ /* 0x040fe400078a10ff */
[-C--:B------:R-:W-:Y:S02]  /*12910*/  @!P1 LEA.HI.X R7, R180, R20.reuse, R197, 0x2, P6 ;  /* 0x00000014b4079211 */ /* 0x080fe400030f14c5 */
[----:B------:R-:W-:-:S03]  /*12920*/  @!P0 LEA.HI.X R9, R179, R20, R196, 0x2, P5 ;  /* 0x00000014b3098211 */ /* 0x000fc600028f14c4 */
[----:B------:R2:W-:Y:S01]  /*12930*/  @!P1 ST.E.64 desc[UR52][R6.64], R88 ;  /* 0x0000005806009985 */ /* 0x0005e2000c101b34 */
[CC--:B0-----:R-:W-:Y:S02]  /*12940*/  @!P4 LEA R2, P1, R178.reuse, R21.reuse, 0x2 ;  /* 0x00000015b202c211 */ /* 0x0c1fe400078210ff */
[-C--:B------:R-:W-:Y:S01]  /*12950*/  @!P2 LEA R10, P6, R177, R21.reuse, 0x2 ;  /* 0x00000015b10aa211 */ /* 0x080fe200078c10ff */
[----:B------:R0:W-:Y:S01]  /*12960*/  @!P0 ST.E.64 desc[UR52][R8.64], R84 ;  /* 0x0000005408008985 */ /* 0x0001e2000c101b34 */
[----:B------:R-:W-:Y:S02]  /*12970*/  ISETP.GE.AND P0, PT, R175, UR4, PT ;  /* 0x00000004af007c0c */ /* 0x000fe4000bf06270 */
[-C--:B------:R-:W-:Y:S02]  /*12980*/  @!P4 LEA.HI.X R3, R178, R20.reuse, R195, 0x2, P1 ;  /* 0x00000014b203c211 */ /* 0x080fe400008f14c3 */
[----:B------:R-:W-:Y:S02]  /*12990*/  ISETP.GE.AND P1, PT, R174, UR4, PT ;  /* 0x00000004ae007c0c */ /* 0x000fe4000bf26270 */
[----:B------:R-:W-:Y:S01]  /*129a0*/  @!P3 LEA R12, P5, R176, R21, 0x2 ;  /* 0x00000015b00cb211 */ /* 0x000fe200078a10ff */
[----:B------:R3:W-:Y:S01]  /*129b0*/  @!P4 ST.E.64 desc[UR52][R2.64], R82 ;  /* 0x000000520200c985 */ /* 0x0007e2000c101b34 */
[----:B------:R-:W-:-:S02]  /*129c0*/  @!P2 LEA.HI.X R11, R177, R20, R194, 0x2, P6 ;  /* 0x00000014b10ba211 */ /* 0x000fc400030f14c2 */
[----:B------:R-:W-:Y:S02]  /*129d0*/  ISETP.GE.AND P4, PT, R173, UR4, PT ;  /* 0x00000004ad007c0c */ /* 0x000fe4000bf86270 */
[----:B------:R-:W-:Y:S01]  /*129e0*/  @!P3 LEA.HI.X R13, R176, R20, R193, 0x2, P5 ;  /* 0x00000014b00db211 */ /* 0x000fe200028f14c1 */
[----:B------:R4:W-:Y:S01]  /*129f0*/  @!P2 ST.E.64 desc[UR52][R10.64], R80 ;  /* 0x000000500a00a985 */ /* 0x0009e2000c101b34 */
[----:B-1----:R-:W-:-:S03]  /*12a00*/  @!P0 LEA R4, P2, R175, R21, 0x2 ;  /* 0x00000015af048211 */ /* 0x002fc600078410ff */
[----:B------:R-:W-:Y:S01]  /*12a10*/  @!P3 ST.E.64 desc[UR52][R12.64], R78 ;  /* 0x0000004e0c00b985 */ /* 0x000fe2000c101b34 */
[----:B------:R-:W-:Y:S02]  /*12a20*/  ISETP.GE.AND P3, PT, R172, UR4, PT ;  /* 0x00000004ac007c0c */ /* 0x000fe4000bf66270 */
[CC--:B--2---:R-:W-:Y:S02]  /*12a30*/  @!P1 LEA R6, P5, R174.reuse, R21.reuse, 0x2 ;  /* 0x00000015ae069211 */ /* 0x0c4fe400078a10ff */
        /* <DEDUP_REMOVED lines=8> */
[C---:B---3--:R-:W-:Y:S02]  /*12ac0*/  @!P3 LEA R2, P1, R172.reuse, R21, 0x2 ;  /* 0x00000015ac02b211 */ /* 0x048fe400078210ff */
[----:B------:R-:W-:Y:S01]  /*12ad0*/  ISETP.GE.AND P5, PT, R169, UR4, PT ;  /* 0x00000004a9007c0c */ /* 0x000fe2000bfa6270 */
[----:B------:R2:W-:Y:S01]  /*12ae0*/  @!P4 ST.E.64 desc[UR52][R8.64], R72 ;  /* 0x000000480800c985 */ /* 0x0005e2000c101b34 */
[----:B------:R-:W-:Y:S02]  /*12af0*/  @!P3 LEA.HI.X R3, R172, R20, R189, 0x2, P1 ;  /* 0x00000014ac03b211 */ /* 0x000fe400008f14bd */
[----:B------:R-:W-:-:S02]  /*12b00*/  ISETP.GE.AND P4, PT, R168, UR4, PT ;  /* 0x00000004a8007c0c */ /* 0x000fc4000bf86270 */
[----:B------:R-:W-:Y:S01]  /*12b10*/  ISETP.GE.AND P1, PT, R23, UR4, PT ;  /* 0x0000000417007c0c */ /* 0x000fe2000bf26270 */
[----:B------:R3:W-:Y:S01]  /*12b20*/  @!P3 ST.E.64 desc[UR52][R2.64], R70 ;  /* 0x000000460200b985 */ /* 0x0007e2000c101b34 */
[CC--:B----4-:R-:W-:Y:S02]  /*12b30*/  @!P2 LEA R10, P6, R171.reuse, R21.reuse, 0x2 ;  /* 0x00000015ab0aa211 */ /* 0x0d0fe400078c10ff */
[C---:B0-----:R-:W-:Y:S02]  /*12b40*/  @!P0 LEA R4, P3, R170.reuse, R21, 0x2 ;  /* 0x00000015aa048211 */ /* 0x041fe400078610ff */
[-C--:B------:R-:W-:Y:S02]  /*12b50*/  @!P2 LEA.HI.X R11, R171, R20.reuse, R188, 0x2, P6 ;  /* 0x00000014ab0ba211 */ /* 0x080fe400030f14bc */
[----:B------:R-:W-:-:S03]  /*12b60*/  @!P0 LEA.HI.X R5, R170, R20, R187, 0x2, P3 ;  /* 0x00000014aa058211 */ /* 0x000fc600018f14bb */
[----:B------:R3:W-:Y:S01]  /*12b70*/  @!P2 ST.E.64 desc[UR52][R10.64], R68 ;  /* 0x000000440a00a985 */ /* 0x0007e2000c101b34 */
[-C--:B-1----:R-:W-:Y:S02]  /*12b80*/  @!P5 LEA R6, P2, R169, R21.reuse, 0x2 ;  /* 0x00000015a906d211 */ /* 0x082fe400078410ff */
[CC--:B--2---:R-:W-:Y:S01]  /*12b90*/  @!P4 LEA R8, P3, R168.reuse, R21.reuse, 0x2 ;  /* 0x00000015a808c211 */ /* 0x0c4fe200078610ff */
        /* <DEDUP_REMOVED lines=8> */
.L_x_1155:
[----:B------:R-:W-:Y:S05]  /*12c20*/  BSYNC B1 ;  /* 0x0000000000017941 */ /* 0x000fea0003800000 */
.L_x_1154:
[----:B------:R-:W-:Y:S01]  /*12c30*/  ISETP.GE.AND P0, PT, R15, R92, PT ;  /* 0x0000005c0f00720c */ /* 0x000fe20003f06270 */
[----:B0-----:R-:W0:Y:S04]  /*12c40*/  SHFL.IDX PT, R14, R14, 0x1, 0x1c1f ;  /* 0x003c1f000e0e7f89 */ /* 0x001e2800000e0000 */
[----:B------:R-:W4:Y:S08]  /*12c50*/  SHFL.IDX PT, R0, R0, 0x1, 0x1c1f ;  /* 0x003c1f0000007f89 */ /* 0x000f3000000e0000 */
[----:B------:R-:W-:Y:S05]  /*12c60*/  @P0 BRA `(.L_x_1153) ;  /* 0x00000010001c0947 */ /* 0x000fea0003800000 */
[----:B------:R-:W-:Y:S02]  /*12c70*/  ULDC UR4, c[0x0][0xac8] ;  /* 0x0002b20000047ab9 */ /* 0x000fe40000000800 */
[----:B------:R-:W-:Y:S02]  /*12c80*/  ISETP.GE.AND P3, PT, R16, UR4, PT ;  /* 0x0000000410007c0c */ /* 0x000fe4000bf66270 */
[----:B------:R-:W-:Y:S02]  /*12c90*/  ISETP.GE.AND P1, PT, R181, UR4, PT ;  /* 0x00000004b5007c0c */ /* 0x000fe4000bf26270 */
[----:B------:R-:W-:Y:S02]  /*12ca0*/  ISETP.GE.AND P0, PT, R180, UR4, PT ;  /* 0x00000004b4007c0c */ /* 0x000fe4000bf06270 */
[----:B------:R-:W-:-:S07]  /*12cb0*/  ISETP.GE.AND P4, PT, R179, UR4, PT ;  /* 0x00000004b3007c0c */ /* 0x000fce000bf86270 */
[CC--:B---34-:R-:W-:Y:S02]  /*12cc0*/  @!P3 LEA R2, P2, R16.reuse, R0.reuse, 0x2 ;  /* 0x000000001002b211 */ /* 0x0d8fe400078410ff */
[----:B------:R-:W-:Y:S02]  /*12cd0*/  @!P1 LEA R4, P6, R181, R0, 0x2 ;  /* 0x00000000b5049211 */ /* 0x000fe400078c10ff */
[----:B0-----:R-:W-:Y:S02]  /*12ce0*/  @!P3 LEA.HI.X R3, R16, R14, R199, 0x2, P2 ;  /* 0x0000000e1003b211 */ /* 0x001fe400010f14c7 */
[----:B------:R-:W-:Y:S02]  /*12cf0*/  ISETP.GE.AND P2, PT, R178, UR4, PT ;  /* 0x00000004b2007c0c */ /* 0x000fe4000bf46270 */
[----:B------:R-:W-:Y:S01]  /*12d00*/  @!P0 LEA R6, P5, R180, R0, 0x2 ;  /* 0x00000000b4068211 */ /* 0x000fe200078a10ff */
[----:B------:R0:W-:Y:S01]  /*12d10*/  @!P3 ST.E.64 desc[UR52][R2.64], R32 ;  /* 0x000000200200b985 */ /* 0x0001e2000c101b34 */
[----:B------:R-:W-:-:S02]  /*12d20*/  ISETP.GE.AND P3, PT, R177, UR4, PT ;  /* 0x00000004b1007c0c */ /* 0x000fc4000bf66270 */
[-C--:B------:R-:W-:Y:S02]  /*12d30*/  @!P1 LEA.HI.X R5, R181, R14.reuse, R198, 0x2, P6 ;  /* 0x0000000eb5059211 */ /* 0x080fe400030f14c6 */
[----:B------:R-:W-:-:S03]  /*12d40*/  @!P0 LEA.HI.X R7, R180, R14, R197, 0x2, P5 ;  /* 0x0000000eb4078211 */ /* 0x000fc600028f14c5 */
[----:B------:R3:W-:Y:S01]  /*12d50*/  @!P1 ST.E.64 desc[UR52][R4.64], R34 ;  /* 0x0000002204009985 */ /* 0x0007e2000c101b34 */
[CC--:B------:R-:W-:Y:S02]  /*12d60*/  @!P4 LEA R8, P1, R179.reuse, R0.reuse, 0x2 ;  /* 0x00000000b308c211 */ /* 0x0c0fe400078210ff */
[----:B------:R-:W-:Y:S01]  /*12d70*/  @!P2 LEA R10, P6, R178, R0, 0x2 ;  /* 0x00000000b20aa211 */ /* 0x000fe200078c10ff */
[----:B------:R4:W-:Y:S01]  /*12d80*/  @!P0 ST.E.64 desc[UR52][R6.64], R36 ;  /* 0x0000002406008985 */ /* 0x0009e2000c101b34 */
[----:B------:R-:W-:Y:S02]  /*12d90*/  ISETP.GE.AND P0, PT, R176, UR4, PT ;  /* 0x00000004b0007c0c */ /* 0x000fe4000bf06270 */
[----:B------:R-:W-:Y:S02]  /*12da0*/  @!P4 LEA.HI.X R9, R179, R14, R196, 0x2, P1 ;  /* 0x0000000eb309c211 */ /* 0x000fe400008f14c4 */
[----:B------:R-:W-:Y:S02]  /*12db0*/  ISETP.GE.AND P1, PT, R175, UR4, PT ;  /* 0x00000004af007c0c */ /* 0x000fe4000bf26270 */
[----:B------:R-:W-:Y:S01]  /*12dc0*/  @!P3 LEA R12, P5, R177, R0, 0x2 ;  /* 0x00000000b10cb211 */ /* 0x000fe200078a10ff */
[----:B------:R5:W-:Y:S01]  /*12dd0*/  @!P4 ST.E.64 desc[UR52][R8.64], R38 ;  /* 0x000000260800c985 */ /* 0x000be2000c101b34 */
[----:B------:R-:W-:-:S02]  /*12de0*/  @!P2 LEA.HI.X R11, R178, R14, R195, 0x2, P6 ;  /* 0x0000000eb20ba211 */ /* 0x000fc400030f14c3 */
[----:B------:R-:W-:Y:S02]  /*12df0*/  ISETP.GE.AND P4, PT, R174, UR4, PT ;  /* 0x00000004ae007c0c */ /* 0x000fe4000bf86270 */
[----:B------:R-:W-:Y:S01]  /*12e00*/  @!P3 LEA.HI.X R13, R177, R14, R194, 0x2, P5 ;  /* 0x0000000eb10db211 */ /* 0x000fe200028f14c2 */
[----:B------:R1:W-:Y:S01]  /*12e10*/  @!P2 ST.E.64 desc[UR52][R10.64], R40 ;  /* 0x000000280a00a985 */ /* 0x0003e2000c101b34 */
[----:B0-----:R-:W-:-:S03]  /*12e20*/  @!P0 LEA R2, P2, R176, R0, 0x2 ;  /* 0x00000000b0028211 */ /* 0x001fc600078410ff */
[----:B------:R-:W-:Y:S01]  /*12e30*/  @!P3 ST.E.64 desc[UR52][R12.64], R42 ;  /* 0x0000002a0c00b985 */ /* 0x000fe2000c101b34 */
[----:B------:R-:W-:Y:S02]  /*12e40*/  ISETP.GE.AND P3, PT, R173, UR4, PT ;  /* 0x00000004ad007c0c */ /* 0x000fe4000bf66270 */
[C---:B---3--:R-:W-:Y:S02]  /*12e50*/  @!P1 LEA R4, P5, R175.reuse, R0, 0x2 ;  /* 0x00000000af049211 */ /* 0x048fe400078a10ff */
[----:B------:R-:W-:Y:S02]  /*12e60*/  @!P0 LEA.HI.X R3, R176, R14, R193, 0x2, P2 ;  /* 0x0000000eb0038211 */ /* 0x000fe400010f14c1 */
[----:B------:R-:W-:Y:S02]  /*12e70*/  ISETP.GE.AND P2, PT, R172, UR4, PT ;  /* 0x00000004ac007c0c */ /* 0x000fe4000bf46270 */
[----:B----4-:R-:W-:Y:S01]  /*12e80*/  @!P4 LEA R6, P6, R174, R0, 0x2 ;  /* 0x00000000ae06c211 */ /* 0x010fe200078c10ff */
[----:B------:R0:W-:Y:S01]  /*12e90*/  @!P0 ST.E.64 desc[UR52][R2.64], R44 ;  /* 0x0000002c02008985 */ /* 0x0001e2000c101b34 */
[----:B------:R-:W-:-:S02]  /*12ea0*/  @!P1 LEA.HI.X R5, R175, R14, R192, 0x2, P5 ;  /* 0x0000000eaf059211 */ /* 0x000fc400028f14c0 */
[----:B------:R-:W-:Y:S02]  /*12eb0*/  @!P4 LEA.HI.X R7, R174, R14, R191, 0x2, P6 ;  /* 0x0000000eae07c211 */ /* 0x000fe400030f14bf */
[----:B------:R-:W-:Y:S01]  /*12ec0*/  ISETP.GE.AND P0, PT, R171, UR4, PT ;  /* 0x00000004ab007c0c */ /* 0x000fe2000bf06270 */
[----:B------:R3:W-:Y:S01]  /*12ed0*/  @!P1 ST.E.64 desc[UR52][R4.64], R46 ;  /* 0x0000002e04009985 */ /* 0x0007e2000c101b34 */
[C---:B-----5:R-:W-:Y:S02]  /*12ee0*/  @!P3 LEA R8, P1, R173.reuse, R0, 0x2 ;  /* 0x00000000ad08b211 */ /* 0x060fe400078210ff */
[----:B------:R-:W-:Y:S01]  /*12ef0*/  ISETP.GE.AND P5, PT, R170, UR4, PT ;  /* 0x00000004aa007c0c */ /* 0x000fe2000bfa6270 */
[----:B------:R4:W-:Y:S01]  /*12f00*/  @!P4 ST.E.64 desc[UR52][R6.64], R48 ;  /* 0x000000300600c985 */ /* 0x0009e2000c101b34 */
[----:B------:R-:W-:Y:S02]  /*12f10*/  @!P3 LEA.HI.X R9, R173, R14, R190, 0x2, P1 ;  /* 0x0000000ead09b211 */ /* 0x000fe400008f14be */
[----:B------:R-:W-:-:S02]  /*12f20*/  ISETP.GE.AND P4, PT, R169, UR4, PT ;  /* 0x00000004a9007c0c */ /* 0x000fc4000bf86270 */
[----:B------:R-:W-:Y:S01]  /*12f30*/  ISETP.GE.AND P1, PT, R168, UR4, PT ;  /* 0x00000004a8007c0c */ /* 0x000fe2000bf26270 */
[----:B------:R2:W-:Y:S01]  /*12f40*/  @!P3 ST.E.64 desc[UR52][R8.64], R50 ;  /* 0x000000320800b985 */ /* 0x0005e2000c101b34 */
[CC--:B-1----:R-:W-:Y:S02]  /*12f50*/  @!P2 LEA R10, P6, R172.reuse, R0.reuse, 0x2 ;  /* 0x00000000ac0aa211 */ /* 0x0c2fe400078c10ff */
[C---:B0-----:R-:W-:Y:S02]  /*12f60*/  @!P0 LEA R2, P3, R171.reuse, R0, 0x2 ;  /* 0x00000000ab028211 */ /* 0x041fe400078610ff */
[-C--:B------:R-:W-:Y:S02]  /*12f70*/  @!P2 LEA.HI.X R11, R172, R14.reuse, R189, 0x2, P6 ;  /* 0x0000000eac0ba211 */ /* 0x080fe400030f14bd */
[----:B------:R-:W-:-:S03]  /*12f80*/  @!P0 LEA.HI.X R3, R171, R14, R188, 0x2, P3 ;  /* 0x0000000eab038211 */ /* 0x000fc600018f14bc */
[----:B------:R0:W-:Y:S01]  /*12f90*/  @!P2 ST.E.64 desc[UR52][R10.64], R52 ;  /* 0x000000340a00a985 */ /* 0x0001e2000c101b34 */
[-C--:B---3--:R-:W-:Y:S02]  /*12fa0*/  @!P5 LEA R4, P2, R170, R0.reuse, 0x2 ;  /* 0x00000000aa04d211 */ /* 0x088fe400078410ff */
[CC--:B----4-:R-:W-:Y:S01]  /*12fb0*/  @!P4 LEA R6, P3, R169.reuse, R0.reuse, 0x2 ;  /* 0x00000000a906c211 */ /* 0x0d0fe200078610ff */
        /* <DEDUP_REMOVED lines=9> */
[----:B--2---:R-:W-:Y:S05]  /*13050*/  @P0 BRA `(.L_x_1153) ;  /* 0x0000000c00200947 */ /* 0x004fea0003800000 */
[----:B0-----:R-:W-:-:S04]  /*13060*/  LEA R2, P0, R23, R0, 0x2 ;  /* 0x0000000017027211 */ /* 0x001fc800078010ff */
[----:B------:R-:W-:-:S05]  /*13070*/  LEA.HI.X R3, R23, R14, R184, 0x2, P0 ;  /* 0x0000000e17037211 */ /* 0x000fca00000f14b8 */
[----:B------:R0:W-:Y:S01]  /*13080*/  ST.E.64 desc[UR52][R2.64], R30 ;  /* 0x0000001e02007985 */ /* 0x0001e2000c101b34 */
[----:B------:R-:W-:Y:S05]  /*13090*/  BRA `(.L_x_1153) ;  /* 0x0000000c00107947 */ /* 0x000fea0003800000 */
.L_x_1144:
        /* <DEDUP_REMOVED lines=9> */
[----:B------:R-:W-:Y:S01]  /*13130*/  UISETP.NE.U32.AND UP1, UPT, UR8, URZ, UPT ;  /* 0x0000003f0800728c */ /* 0x000fe2000bf25070 */
[----:B------:R-:W-:Y:S02]  /*13140*/  ULDC UR4, c[0x0][0xa88] ;  /* 0x0002a20000047ab9 */ /* 0x000fe40000000800 */
[----:B------:R-:W2:Y:S01]  /*13150*/  @P1 LDG.E R6, desc[UR52][R2.64] ;  /* 0x0000003402061981 */ /* 0x000ea2000c1e1900 */
[----:B------:R-:W-:Y:S01]  /*13160*/  UISETP.NE.AND.EX UP1, UPT, UR9, URZ, UPT, UP1 ;  /* 0x0000003f0900728c */ /* 0x000fe2000bf25310 */
[----:B------:R-:W-:-:S05]  /*13170*/  IMAD.U32 R0, RZ, RZ, UR4 ;  /* 0x00000004ff007e24 */ /* 0x000fca000f8e00ff */
        /* <DEDUP_REMOVED lines=8> */
[----:B--2---:R-:W-:Y:S01]  /*13200*/  @P1 R2UR UR4, R6 ;  /* 0x00000000060412ca */ /* 0x004fe200000e0000 */
[----:B0-----:R-:W-:-:S14]  /*13210*/  @P2 BRA `(.L_x_1156) ;  /* 0x0000000000102947 */ /* 0x001fdc0003800000 */
[----:B------:R-:W-:Y:S05]  /*13220*/  @!P1 BRA `(.L_x_1156) ;  /* 0x00000000000c9947 */ /* 0x000fea0003800000 */
[----:B------:R-:W2:Y:S04]  /*13230*/  LDG.E R5, desc[UR52][R2.64] ;  /* 0x0000003402057981 */ /* 0x000ea8000c1e1900 */
[----:B-----5:R-:W2:Y:S02]  /*13240*/  LDG.E R0, desc[UR52][R2.64+0x4] ;  /* 0x0000043402007981 */ /* 0x020ea4000c1e1900 */
[----:B--2---:R-:W-:-:S07]  /*13250*/  IMAD.IADD R0, R0, 0x1, -R5 ;  /* 0x0000000100007824 */ /* 0x004fce00078e0a05 */
.L_x_1156:
[----:B------:R-:W-:Y:S01]  /*13260*/  USHF.R.S32.HI UR12, URZ, 0x1f, UR44 ;  /* 0x0000001f3f0c7899 */ /* 0x000fe2000801142c */
[----:B------:R-:W-:Y:S01]  /*13270*/  BSSY B1, `(.L_x_1157) ;  /* 0x000003a000017945 */ /* 0x000fe20003800000 */
[----:B------:R-:W-:Y:S02]  /*13280*/  USHF.R.S32.HI UR18, URZ, 0x1f, UR4 ;  /* 0x0000001f3f127899 */ /* 0x000fe40008011404 */
[----:B------:R-:W-:Y:S02]  /*13290*/  USEL UR7, UR44, URZ, !UP0 ;  /* 0x0000003f2c077287 */ /* 0x000fe4000c000000 */
[----:B------:R-:W-:Y:S01]  /*132a0*/  USEL UR12, UR12, URZ, !UP0 ;  /* 0x0000003f0c0c7287 */ /* 0x000fe2000c000000 */
[----:B------:R-:W-:Y:S11]  /*132b0*/  @P0 BRA `(.L_x_1158) ;  /* 0x0000000000d40947 */ /* 0x000ff60003800000 */
[----:B------:R-:W0:Y:S01]  /*132c0*/  S2R R3, SR_TID.X ;  /* 0x0000000000037919 */ /* 0x000e220000002100 */
[----:B------:R-:W1:Y:S01]  /*132d0*/  LDC R9, c[0x0][0xbe8] ;  /* 0x0002fa00ff097b82 */ /* 0x000e620000000800 */
[----:B------:R-:W-:Y:S02]  /*132e0*/  IMAD.U32 R4, RZ, RZ, UR42 ;  /* 0x0000002aff047e24 */ /* 0x000fe4000f8e00ff */
[----:B-1---5:R-:W-:-:S03]  /*132f0*/  IMAD R2, R0, R9, RZ ;  /* 0x0000000900027224 */ /* 0x022fc600078e02ff */
[----:B0-----:R-:W-:-:S04]  /*13300*/  IADD3 R4, R4, -0x80, R3 ;  /* 0xffffff8004047810 */ /* 0x001fc80007ffe003 */
[----:B------:R-:W-:-:S13]  /*13310*/  ISETP.GE.AND P0, PT, R4, R2, PT ;  /* 0x000000020400720c */ /* 0x000fda0003f06270 */
[----:B------:R-:W-:Y:S05]  /*13320*/  @P0 BRA `(.L_x_1158) ;  /* 0x0000000000b80947 */ /* 0x000fea0003800000 */
[----:B------:R-:W-:Y:S01]  /*13330*/  ISETP.NE.AND P0, PT, R9, 0x1, PT ;  /* 0x000000010900780c */ /* 0x000fe20003f05270 */
[----:B------:R-:W-:Y:S01]  /*13340*/  UISETP.GT.AND UP2, UPT, UR46, 0x1, UPT ;  /* 0x000000012e00788c */ /* 0x000fe2000bf44270 */
[----:B------:R-:W-:Y:S01]  /*13350*/  IMAD.MOV.U32 R5, RZ, RZ, R4 ;  /* 0x000000ffff057224 */ /* 0x000fe200078e0004 */
[----:B------:R-:W-:Y:S02]  /*13360*/  UMOV UR8, 0x9b8 ;  /* 0x000009b800087882 */ /* 0x000fe40000000000 */
[----:B------:R-:W-:Y:S02]  /*13370*/  USEL UR19, UR8, 0x978, UP2 ;  /* 0x0000097808137887 */ /* 0x000fe40009000000 */
[----:B------:R-:W-:-:S06]  /*13380*/  USEL UR21, UR40, URZ, UP2 ;  /* 0x0000003f28157287 */ /* 0x000fcc0009000000 */
[----:B------:R-:W0:Y:S04]  /*13390*/  @P0 LDC R3, c[0x0][0xbec] ;  /* 0x0002fb00ff030b82 */ /* 0x000e280000000800 */
[----:B------:R-:W-:Y:S01]  /*133a0*/  ULDC.64 UR8, c[0x0][UR19+0x218] ;  /* 0x0000860013087abb */ /* 0x000fe20008000a00 */
[----:B------:R-:W-:Y:S01]  /*133b0*/  ULDC.64 UR14, c[0x0][UR19+0x220] ;  /* 0x00008800130e7abb */ /* 0x000fe20008000a00 */
[----:B------:R-:W-:Y:S01]  /*133c0*/  ULDC.64 UR16, c[0x0][UR19+0x228] ;  /* 0x00008a0013107abb */ /* 0x000fe20008000a00 */
[----:B------:R-:W-:Y:S01]  /*133d0*/  UIMAD.WIDE.U32 UR10, UR8, UR43, URZ ;  /* 0x0000002b080a72a5 */ /* 0x000fe2000f8e003f */
[----:B------:R-:W1:Y:S01]  /*133e0*/  @P0 LDC R7, c[0x0][0xbf0] ;  /* 0x0002fc00ff070b82 */ /* 0x000e620000000800 */
[----:B------:R-:W-:Y:S02]  /*133f0*/  UIMAD UR20, UR9, UR43, URZ ;  /* 0x0000002b091472a4 */ /* 0x000fe4000f8e023f */
        /* <DEDUP_REMOVED lines=10> */
[----:B------:R-:W-:Y:S02]  /*134a0*/  IMAD.U32 R3, RZ, RZ, UR23 ;  /* 0x00000017ff037e24 */ /* 0x000fe4000f8e00ff */
[----:B------:R-:W-:Y:S01]  /*134b0*/  IMAD.U32 R6, RZ, RZ, UR8 ;  /* 0x00000008ff067e24 */ /* 0x000fe2000f8e00ff */
[----:B------:R-:W-:Y:S01]  /*134c0*/  ULDC.64 UR8, c[0x0][UR19+0x210] ;  /* 0x0000840013087abb */ /* 0x000fe20008000a00 */
[----:B-1----:R-:W-:Y:S01]  /*134d0*/  @P0 SHF.R.U32.HI R5, RZ, R7, R2 ;  /* 0x00000007ff050219 */ /* 0x002fe20000011602 */
[----:B------:R-:W-:-:S04]  /*134e0*/  IMAD.U32 R2, RZ, RZ, UR22 ;  /* 0x00000016ff027e24 */ /* 0x000fc8000f8e00ff */
[--C-:B------:R-:W-:Y:S01]  /*134f0*/  IMAD.MOV R7, RZ, RZ, -R5.reuse ;  /* 0x000000ffff077224 */ /* 0x100fe200078e0a05 */
[----:B------:R-:W-:Y:S01]  /*13500*/  IADD3 R2, P0, P1, R5, UR10, R2 ;  /* 0x0000000a05027c10 */ /* 0x000fe2000f91e002 */
[----:B------:R-:W-:Y:S01]  /*13510*/  UIADD3.X UR10, UR13, UR11, UR18, UP0, UP1 ;  /* 0x0000000b0d0a7290 */ /* 0x000fe200087e2412 */
[----:B------:R-:W-:Y:S01]  /*13520*/  SHF.R.S32.HI R5, RZ, 0x1f, R5 ;  /* 0x0000001fff057819 */ /* 0x000fe20000011405 */
[----:B------:R-:W-:-:S04]  /*13530*/  IMAD R7, R9, R7, R4 ;  /* 0x0000000709077224 */ /* 0x000fc800078e0204 */
[----:B------:R-:W-:Y:S01]  /*13540*/  IADD3.X R3, R5, UR10, R6, P0, P1 ;  /* 0x0000000a05037c10 */ /* 0x000fe200087e2406 */
[C---:B------:R-:W-:Y:S01]  /*13550*/  IMAD R9, R7.reuse, UR9, RZ ;  /* 0x0000000907097c24 */ /* 0x040fe2000f8e02ff */
[----:B------:R-:W-:Y:S01]  /*13560*/  SHF.R.S32.HI R4, RZ, 0x1f, R7 ;  /* 0x0000001fff047819 */ /* 0x000fe20000011407 */
[----:B------:R-:W-:Y:S01]  /*13570*/  ULDC.64 UR10, c[0x0][0xba8] ;  /* 0x0002ea00000a7ab9 */ /* 0x000fe20000000a00 */
[----:B------:R-:W-:Y:S01]  /*13580*/  @!UP2 ULDC UR10, c[0x0][0xb50] ;  /* 0x0002d400000aaab9 */ /* 0x000fe20000000800 */
[----:B------:R-:W-:Y:S01]  /*13590*/  IMAD.WIDE.U32 R2, R7, UR8, R2 ;  /* 0x0000000807027c25 */ /* 0x000fe2000f8e0002 */
[----:B------:R-:W-:-:S03]  /*135a0*/  @!UP2 ULDC UR11, c[0x0][0xb54] ;  /* 0x0002d500000baab9 */ /* 0x000fc60000000800 */
[----:B------:R-:W-:Y:S01]  /*135b0*/  IMAD R9, R4, UR8, R9 ;  /* 0x0000000804097c24 */ /* 0x000fe2000f8e0209 */
[----:B------:R-:W-:-:S03]  /*135c0*/  LEA R4, P0, R2, UR10, 0x2 ;  /* 0x0000000a02047c11 */ /* 0x000fc6000f8010ff */
[----:B------:R-:W-:-:S05]  /*135d0*/  IMAD.IADD R3, R3, 0x1, R9 ;  /* 0x0000000103037824 */ /* 0x000fca00078e0209 */
[----:B------:R-:W-:Y:S01]  /*135e0*/  LEA.HI.X R5, R2, UR11, R3, 0x2, P0 ;  /* 0x0000000b02057c11 */ /* 0x000fe200080f1403 */
[----:B------:R-:W-:-:S05]  /*135f0*/  IMAD.MOV.U32 R3, RZ, RZ, -0x800000 ;  /* 0xff800000ff037424 */ /* 0x000fca00078e00ff */
[----:B------:R0:W-:Y:S02]  /*13600*/  STG.E desc[UR52][R4.64], R3 ;  /* 0x0000000304007986 */ /* 0x0001e4000c101934 */
.L_x_1158:
[----:B------:R-:W-:Y:S05]  /*13610*/  BSYNC B1 ;  /* 0x0000000000017941 */ /* 0x000fea0003800000 */
.L_x_1157:
[----:B------:R-:W-:-:S06]  /*13620*/  UISETP.GT.AND UP0, UPT, UR46, 0x1, UPT ;  /* 0x000000012e00788c */ /* 0x000fcc000bf04270 */
[----:B------:R-:W-:-:S13]  /*13630*/  PLOP3.LUT P0, PT, PT, PT, UP0, 0x80, 0x0 ;  /* 0x000000000000781c */ /* 0x000fda0003f0f008 */
[----:B------:R-:W-:Y:S05]  /*13640*/  @P0 BRA `(.L_x_1153) ;  /* 0x0000000400a40947 */ /* 0x000fea0003800000 */
[----:B------:R-:W1:Y:S01]  /*13650*/  LDC R11, c[0x0][0xbe8] ;  /* 0x0002fa00ff0b7b82 */ /* 0x000e620000000800 */
[----:B------:R-:W-:Y:S01]  /*13660*/  ULDC.64 UR14, c[0x0][0xaa0] ;  /* 0x0002a800000e7ab9 */ /* 0x000fe20000000a00 */
[----:B------:R-:W-:Y:S01]  /*13670*/  IMAD R2, R22, 0x20, R182 ;  /* 0x0000002016027824 */ /* 0x000fe200078e02b6 */
[----:B------:R-:W-:Y:S01]  /*13680*/  UIMAD UR10, UR18, UR14, URZ ;  /* 0x0000000e120a72a4 */ /* 0x000fe2000f8e023f */
[----:B------:R-:W-:Y:S01]  /*13690*/  BSSY B1, `(.L_x_1159) ;  /* 0x000003a000017945 */ /* 0x000fe20003800000 */
[----:B------:R-:W-:Y:S01]  /*136a0*/  UIMAD.WIDE.U32 UR8, UR4, UR14, URZ ;  /* 0x0000000e040872a5 */ /* 0x000fe2000f8e003f */
[----:B------:R-:W-:Y:S01]  /*136b0*/  VIADD R6, R2, UR42 ;  /* 0x0000002a02067c36 */ /* 0x000fe20008000000 */
[----:B------:R-:W-:-:S03]  /*136c0*/  UIMAD UR10, UR4, UR15, UR10 ;  /* 0x0000000f040a72a4 */ /* 0x000fc6000f8e020a */
[----:B0-----:R-:W-:Y:S01]  /*136d0*/  IMAD.MOV.U32 R5, RZ, RZ, R6 ;  /* 0x000000ffff057224 */ /* 0x001fe200078e0006 */
[----:B------:R-:W-:-:S03]  /*136e0*/  UIADD3 UR9, UR9, UR10, URZ ;  /* 0x0000000a09097290 */ /* 0x000fc6000fffe03f */
[----:B------:R-:W-:Y:S02]  /*136f0*/  ULDC.64 UR10, c[0x0][0xae8] ;  /* 0x0002ba00000a7ab9 */ /* 0x000fe40000000a00 */
[----:B------:R-:W-:-:S04]  /*13700*/  UIMAD.WIDE.U32 UR8, UR43, UR10, UR8 ;  /* 0x0000000a2b0872a5 */ /* 0x000fc8000f8e0008 */
[----:B------:R-:W-:-:S03]  /*13710*/  UIMAD UR9, UR43, UR11, UR9 ;  /* 0x0000000b2b0972a4 */ /* 0x000fc6000f8e0209 */
[----:B------:R-:W-:Y:S01]  /*13720*/  ULDC.64 UR10, c[0x0][0xaf0] ;  /* 0x0002bc00000a7ab9 */ /* 0x000fe20000000a00 */
[----:B-1----:R-:W-:Y:S01]  /*13730*/  ISETP.NE.AND P0, PT, R11, 0x1, PT ;  /* 0x000000010b00780c */ /* 0x002fe20003f05270 */
[----:B------:R-:W-:Y:S02]  /*13740*/  UIMAD UR12, UR12, UR10, URZ ;  /* 0x0000000a0c0c72a4 */ /* 0x000fe4000f8e023f */
[----:B------:R-:W-:Y:S02]  /*13750*/  UIMAD.WIDE.U32 UR8, UR7, UR10, UR8 ;  /* 0x0000000a070872a5 */ /* 0x000fe4000f8e0008 */
[----:B------:R-:W-:-:S03]  /*13760*/  UIMAD UR4, UR7, UR11, UR12 ;  /* 0x0000000b070472a4 */ /* 0x000fc6000f8e020c */
[----:B------:R-:W-:Y:S01]  /*13770*/  ULDC.64 UR10, c[0x0][0xae0] ;  /* 0x0002b800000a7ab9 */ /* 0x000fe20000000a00 */
[----:B------:R-:W-:-:S04]  /*13780*/  UIADD3 UR4, UR9, UR4, URZ ;  /* 0x0000000409047290 */ /* 0x000fc8000fffe03f */
        /* <DEDUP_REMOVED lines=9> */
[----:B------:R-:W-:Y:S02]  /*13820*/  IMAD R7, R11, R7, R6 ;  /* 0x000000070b077224 */ /* 0x000fe400078e0206 */
[----:B------:R-:W-:Y:S01]  /*13830*/  IMAD.U32 R2, RZ, RZ, UR8 ;  /* 0x00000008ff027e24 */ /* 0x000fe2000f8e00ff */
[----:B------:R-:W-:Y:S01]  /*13840*/  ULDC.64 UR8, c[0x0][0xad8] ;  /* 0x0002b60000087ab9 */ /* 0x000fe20000000a00 */
[C---:B------:R-:W-:Y:S01]  /*13850*/  IMAD R9, R5.reuse, UR11, R4 ;  /* 0x0000000b05097c24 */ /* 0x040fe2000f8e0204 */
[----:B------:R-:W-:Y:S01]  /*13860*/  SHF.R.S32.HI R4, RZ, 0x1f, R7 ;  /* 0x0000001fff047819 */ /* 0x000fe20000011407 */
[----:B------:R-:W-:-:S04]  /*13870*/  IMAD.WIDE.U32 R2, R5, UR10, R2 ;  /* 0x0000000a05027c25 */ /* 0x000fc8000f8e0002 */
[----:B------:R-:W-:Y:S02]  /*13880*/  IMAD.IADD R3, R3, 0x1, R9 ;  /* 0x0000000103037824 */ /* 0x000fe400078e0209 */
[----:B------:R-:W-:Y:S02]  /*13890*/  IMAD R4, R4, UR8, RZ ;  /* 0x0000000804047c24 */ /* 0x000fe4000f8e02ff */
[----:B------:R-:W-:Y:S02]  /*138a0*/  VIADD R6, R182, UR42 ;  /* 0x0000002ab6067c36 */ /* 0x000fe40008000000 */
[----:B-----5:R-:W-:Y:S02]  /*138b0*/  IMAD R11, R0, R11, RZ ;  /* 0x0000000b000b7224 */ /* 0x020fe400078e02ff */
[C---:B------:R-:W-:Y:S02]  /*138c0*/  IMAD R5, R7.reuse, UR9, R4 ;  /* 0x0000000907057c24 */ /* 0x040fe4000f8e0204 */
[----:B------:R-:W-:Y:S01]  /*138d0*/  IMAD.WIDE.U32 R2, R7, UR8, R2 ;  /* 0x0000000807027c25 */ /* 0x000fe2000f8e0002 */
[----:B------:R-:W-:Y:S01]  /*138e0*/  ISETP.GE.AND P2, PT, R6, R11, PT ;  /* 0x0000000b0600720c */ /* 0x000fe20003f46270 */
[----:B------:R-:W-:-:S02]  /*138f0*/  ULDC.64 UR8, c[0x0][0xa80] ;  /* 0x0002a00000087ab9 */ /* 0x000fc40000000a00 */
[----:B------:R-:W-:Y:S01]  /*13900*/  VIADD R0, R6, 0x20 ;  /* 0x0000002006007836 */ /* 0x000fe20000000000 */
[----:B------:R-:W-:Y:S01]  /*13910*/  LEA R4, P3, R2, UR8, 0x1 ;  /* 0x0000000802047c11 */ /* 0x000fe2000f8608ff */
[----:B------:R-:W-:-:S03]  /*13920*/  IMAD.IADD R3, R3, 0x1, R5 ;  /* 0x0000000103037824 */ /* 0x000fc600078e0205 */
[-C--:B------:R-:W-:Y:S01]  /*13930*/  ISETP.GE.AND P1, PT, R0, R11.reuse, PT ;  /* 0x0000000b0000720c */ /* 0x080fe20003f26270 */
[----:B------:R-:W-:Y:S01]  /*13940*/  VIADD R0, R6, 0x40 ;  /* 0x0000004006007836 */ /* 0x000fe20000000000 */
[----:B------:R-:W-:Y:S02]  /*13950*/  LEA.HI.X R5, R2, UR9, R3, 0x1, P3 ;  /* 0x0000000902057c11 */ /* 0x000fe400098f0c03 */
[----:B------:R0:W1:Y:S02]  /*13960*/  SHFL.IDX PT, R2, R4, RZ, 0x181f ;  /* 0x00181fff04027589 */ /* 0x00006400000e0000 */
[----:B------:R-:W-:Y:S02]  /*13970*/  ISETP.GE.AND P0, PT, R0, R11, PT ;  /* 0x0000000b0000720c */ /* 0x000fe40003f06270 */
[----:B------:R0:W2:Y:S01]  /*13980*/  SHFL.IDX PT, R0, R5, RZ, 0x181f ;  /* 0x00181fff05007589 */ /* 0x0000a200000e0000 */
[----:B------:R-:W-:Y:S10]  /*13990*/  @P2 BRA `(.L_x_1160) ;  /* 0x0000000000242947 */ /* 0x000ff40003800000 */
[----:B------:R-:W-:Y:S02]  /*139a0*/  ULDC UR4, c[0x0][0xac8] ;  /* 0x0002b20000047ab9 */ /* 0x000fe40000000800 */
[----:B------:R-:W-:Y:S02]  /*139b0*/  ISETP.GE.AND P4, PT, R18, UR4, PT ;  /* 0x0000000412007c0c */ /* 0x000fe4000bf86270 */
[----:B------:R-:W-:-:S11]  /*139c0*/  ISETP.GE.AND P5, PT, R19, UR4, PT ;  /* 0x0000000413007c0c */ /* 0x000fd6000bfa6270 */
[CC--:B-1----:R-:W-:Y:S02]  /*139d0*/  @!P4 LEA R8, P2, R18.reuse, R2.reuse, 0x1 ;  /* 0x000000021208c211 */ /* 0x0c2fe400078408ff */
[C---:B------:R-:W-:Y:S02]  /*139e0*/  @!P5 LEA R2, P3, R19.reuse, R2, 0x1 ;  /* 0x000000021302d211 */ /* 0x040fe400078608ff */
[-C--:B--2---:R-:W-:Y:S02]  /*139f0*/  @!P4 LEA.HI.X R9, R18, R0.reuse, R204, 0x1, P2 ;  /* 0x000000001209c211 */ /* 0x084fe400010f0ccc */
[----:B------:R-:W-:-:S03]  /*13a00*/  @!P5 LEA.HI.X R3, R19, R0, R203, 0x1, P3 ;  /* 0x000000001303d211 */ /* 0x000fc600018f0ccb */
[----:B------:R3:W-:Y:S04]  /*13a10*/  @!P4 ST.E.128 desc[UR52][R8.64], RZ ;  /* 0x000000ff0800c985 */ /* 0x0007e8000c101d34 */
[----:B------:R3:W-:Y:S02]  /*13a20*/  @!P5 ST.E.128 desc[UR52][R2.64], RZ ;  /* 0x000000ff0200d985 */ /* 0x0007e4000c101d34 */
.L_x_1160:
[----:B------:R-:W-:Y:S05]  /*13a30*/  BSYNC B1 ;  /* 0x0000000000017941 */ /* 0x000fea0003800000 */
.L_x_1159:
[----:B--2---:R2:W4:Y:S01]  /*13a40*/  SHFL.IDX PT, R0, R5, 0x1, 0x181f ;  /* 0x00381f0005007f89 */ /* 0x00452200000e0000 */
[----:B------:R-:W-:Y:S03]  /*13a50*/  BSSY B1, `(.L_x_1161) ;  /* 0x000000c000017945 */ /* 0x000fe60003800000 */
[----:B-1-3--:R2:W1:Y:S01]  /*13a60*/  SHFL.IDX PT, R2, R4, 0x1, 0x181f ;  /* 0x00381f0004027f89 */ /* 0x00a46200000e0000 */
[----:B------:R-:W-:Y:S05]  /*13a70*/  @P1 BRA `(.L_x_1162) ;  /* 0x0000000000241947 */ /* 0x000fea0003800000 */
[----:B------:R-:W-:Y:S02]  /*13a80*/  ULDC UR4, c[0x0][0xac8] ;  /* 0x0002b20000047ab9 */ /* 0x000fe40000000800 */
[----:B------:R-:W-:Y:S02]  /*13a90*/  ISETP.GE.AND P3, PT, R18, UR4, PT ;  /* 0x0000000412007c0c */ /* 0x000fe4000bf66270 */
[----:B------:R-:W-:-:S11]  /*13aa0*/  ISETP.GE.AND P4, PT, R19, UR4, PT ;  /* 0x0000000413007c0c */ /* 0x000fd6000bf86270 */
[CC--:B-1----:R-:W-:Y:S02]  /*13ab0*/  @!P3 LEA R8, P1, R18.reuse, R2.reuse, 0x1 ;  /* 0x000000021208b211 */ /* 0x0c2fe400078208ff */
[C---:B------:R-:W-:Y:S02]  /*13ac0*/  @!P4 LEA R2, P2, R19.reuse, R2, 0x1 ;  /* 0x000000021302c211 */ /* 0x040fe400078408ff */
[-C--:B----4-:R-:W-:Y:S02]  /*13ad0*/  @!P3 LEA.HI.X R9, R18, R0.reuse, R204, 0x1, P1 ;  /* 0x000000001209b211 */ /* 0x090fe400008f0ccc */
[----:B------:R-:W-:-:S03]  /*13ae0*/  @!P4 LEA.HI.X R3, R19, R0, R203, 0x1, P2 ;  /* 0x000000001303c211 */ /* 0x000fc600010f0ccb */
[----:B------:R3:W-:Y:S04]  /*13af0*/  @!P3 ST.E.128 desc[UR52][R8.64], RZ ;  /* 0x000000ff0800b985 */ /* 0x0007e8000c101d34 */
[----:B------:R3:W-:Y:S02]  /*13b00*/  @!P4 ST.E.128 desc[UR52][R2.64], RZ ;  /* 0x000000ff0200c985 */ /* 0x0007e4000c101d34 */
.L_x_1162:
[----:B------:R-:W-:Y:S05]  /*13b10*/  BSYNC B1 ;  /* 0x0000000000017941 */ /* 0x000fea0003800000 */
.L_x_1161:
[----:B----4-:R4:W0:Y:S01]  /*13b20*/  SHFL.IDX PT, R0, R5, 0x2, 0x181f ;  /* 0x00581f0005007f89 */ /* 0x01082200000e0000 */
        /* <DEDUP_REMOVED lines=8> */
[-C--:B0-----:R-:W-:Y:S02]  /*13bb0*/  @!P2 LEA.HI.X R9, R18, R0.reuse, R204, 0x1, P0 ;  /* 0x000000001209a211 */ /* 0x081fe400000f0ccc */
[----:B------:R-:W-:-:S03]  /*13bc0*/  @!P3 LEA.HI.X R3, R19, R0, R203, 0x1, P1 ;  /* 0x000000001303b211 */ /* 0x000fc600008f0ccb */
[----:B------:R3:W-:Y:S04]  /*13bd0*/  @!P2 ST.E.128 desc[UR52][R8.64], RZ ;  /* 0x000000ff0800a985 */ /* 0x0007e8000c101d34 */
[----:B------:R3:W-:Y:S02]  /*13be0*/  @!P3 ST.E.128 desc[UR52][R2.64], RZ ;  /* 0x000000ff0200b985 */ /* 0x0007e4000c101d34 */
.L_x_1164:
[----:B------:R-:W-:Y:S05]  /*13bf0*/  BSYNC B1 ;  /* 0x0000000000017941 */ /* 0x000fea0003800000 */
.L_x_1163:
[----:B0-----:R-:W-:Y:S01]  /*13c00*/  VIADD R0, R6, 0x60 ;  /* 0x0000006006007836 */ /* 0x001fe20000000000 */
[----:B--2-4-:R-:W0:Y:S04]  /*13c10*/  SHFL.IDX PT, R5, R5, 0x3, 0x181f ;  /* 0x00781f0005057f89 */ /* 0x014e2800000e0000 */
[----:B------:R-:W-:Y:S01]  /*13c20*/  ISETP.GE.AND P0, PT, R0, R11, PT ;  /* 0x0000000b0000720c */ /* 0x000fe20003f06270 */
[----:B-1-3--:R1:W2:-:S12]  /*13c30*/  SHFL.IDX PT, R2, R4, 0x3, 0x181f ;  /* 0x00781f0004027f89 */ /* 0x00a29800000e0000 */
[----:B-1----:R-:W-:Y:S05]  /*13c40*/  @P0 BRA `(.L_x_1153) ;  /* 0x0000000000240947 */ /* 0x002fea0003800000 */
[----:B------:R-:W-:Y:S02]  /*13c50*/  ULDC UR4, c[0x0][0xac8] ;  /* 0x0002b20000047ab9 */ /* 0x000fe40000000800 */
[----:B------:R-:W-:Y:S02]  /*13c60*/  ISETP.GE.AND P2, PT, R18, UR4, PT ;  /* 0x0000000412007c0c */ /* 0x000fe4000bf46270 */
[----:B------:R-:W-:-:S11]  /*13c70*/  ISETP.GE.AND P3, PT, R19, UR4, PT ;  /* 0x0000000413007c0c */ /* 0x000fd6000bf66270 */
[CC--:B--2---:R-:W-:Y:S02]  /*13c80*/  @!P2 LEA R6, P0, R18.reuse, R2.reuse, 0x1 ;  /* 0x000000021206a211 */ /* 0x0c4fe400078008ff */
[C---:B------:R-:W-:Y:S02]  /*13c90*/  @!P3 LEA R2, P1, R19.reuse, R2, 0x1 ;  /* 0x000000021302b211 */ /* 0x040fe400078208ff */
[-C--:B0-----:R-:W-:Y:S02]  /*13ca0*/  @!P2 LEA.HI.X R7, R18, R5.reuse, R204, 0x1, P0 ;  /* 0x000000051207a211 */ /* 0x081fe400000f0ccc */
[----:B------:R-:W-:-:S03]  /*13cb0*/  @!P3 LEA.HI.X R3, R19, R5, R203, 0x1, P1 ;  /* 0x000000051303b211 */ /* 0x000fc600008f0ccb */
[----:B------:R0:W-:Y:S04]  /*13cc0*/  @!P2 ST.E.128 desc[UR52][R6.64], RZ ;  /* 0x000000ff0600a985 */ /* 0x0001e8000c101d34 */
[----:B------:R0:W-:Y:S02]  /*13cd0*/  @!P3 ST.E.128 desc[UR52][R2.64], RZ ;  /* 0x000000ff0200b985 */ /* 0x0001e4000c101d34 */
.L_x_1153:
[----:B------:R-:W-:Y:S05]  /*13ce0*/  BSYNC B0 ;  /* 0x0000000000007941 */ /* 0x000fea0003800000 */
.L_x_1143:
[----:B------:R-:W-:Y:S02]  /*13cf0*/  ULDC UR4, c[0x0][0xc3c] ;  /* 0x00030f0000047ab9 */ /* 0x000fe40000000800 */
[----:B------:R-:W-:-:S06]  /*13d00*/  UISETP.GE.AND UP0, UPT, UR50, UR4, UPT ;  /* 0x000000043200728c */ /* 0x000fcc000bf06270 */
[----:B------:R-:W-:-:S13]  /*13d10*/  PLOP3.LUT P0, PT, PT, PT, UP0, 0x80, 0x0 ;  /* 0x000000000000781c */ /* 0x000fda0003f0f008 */
[----:B------:R-:W-:Y:S05]  /*13d20*/  @!P0 BRA `(.L_x_1165) ;  /* 0xfffffed000b88947 */ /* 0x000fea000383ffff */
[----:B------:R-:W-:Y:S05]  /*13d30*/  EXIT ;  /* 0x000000000000794d */ /* 0x000fea0003800000 */
.L_x_1056:
        /* <DEDUP_REMOVED lines=22> */
.L_x_1166:
        /* <DEDUP_REMOVED lines=21> */
[----:B------:R-:W-:Y:S02]  /*13ff0*/  IMAD.IADD R7, R4, 0x1, R7 ;  /* 0x0000000104077824 */ /* 0x000fe400078e0207 */
[----:B------:R-:W0:Y:S03]  /*14000*/  LDC R4, c[0x0][0xc38] ;  /* 0x00030e00ff047b82 */ /* 0x000e260000000800 */
[----:B------:R-:W1:Y:S02]  /*14010*/  SHFL.UP PT, R8, R7, 0x2, RZ ;  /* 0x0440000007087989 */ /* 0x000e6400000e00ff */
[----:B-1----:R-:W-:-:S05]  /*14020*/  SEL R8, R8, RZ, P2 ;  /* 0x000000ff08087207 */ /* 0x002fca0001000000 */
[----:B------:R-:W-:Y:S02]  /*14030*/  IMAD.IADD R8, R7, 0x1, R8 ;  /* 0x0000000107087824 */ /* 0x000fe400078e0208 */
[----:B------:R-:W1:Y:S03]  /*14040*/  S2R R7, SR_CTAID.X ;  /* 0x0000000000077919 */ /* 0x000e660000002500 */
[----:B------:R-:W2:Y:S02]  /*14050*/  SHFL.UP PT, R9, R8, 0x4, RZ ;  /* 0x0480000008097989 */ /* 0x000ea400000e00ff */
[----:B--2---:R-:W-:-:S05]  /*14060*/  SEL R9, R9, RZ, P3 ;  /* 0x000000ff09097207 */ /* 0x004fca0001800000 */
[----:B------:R-:W-:-:S05]  /*14070*/  IMAD.IADD R9, R8, 0x1, R9 ;  /* 0x0000000108097824 */ /* 0x000fca00078e0209 */
[----:B------:R-:W2:Y:S02]  /*14080*/  SHFL.UP PT, R2, R9, 0x8, RZ ;  /* 0x0500000009027989 */ /* 0x000ea400000e00ff */
[----:B--2---:R-:W-:-:S05]  /*14090*/  SEL R2, R2, RZ, P4 ;  /* 0x000000ff02027207 */ /* 0x004fca0002000000 */
[----:B------:R-:W-:-:S05]  /*140a0*/  IMAD.IADD R2, R9, 0x1, R2 ;  /* 0x0000000109027824 */ /* 0x000fca00078e0202 */
[----:B------:R-:W2:Y:S02]  /*140b0*/  SHFL.UP PT, R3, R2, 0x10, RZ ;  /* 0x0600000002037989 */ /* 0x000ea400000e00ff */
[----:B--2---:R-:W-:-:S05]  /*140c0*/  SEL R3, R3, RZ, P5 ;  /* 0x000000ff03037207 */ /* 0x004fca0002800000 */
[----:B------:R-:W-:-:S05]  /*140d0*/  IMAD.IADD R3, R2, 0x1, R3 ;  /* 0x0000000102037824 */ /* 0x000fca00078e0203 */
[----:B------:R-:W0:Y:S02]  /*140e0*/  SHFL.IDX PT, R11, R3, 0x1f, 0x1f ;  /* 0x03e01f00030b7f89 */ /* 0x000e2400000e0000 */
[----:B0-----:R-:W-:-:S04]  /*140f0*/  IMAD R8, R11, R4, RZ ;  /* 0x000000040b087224 */ /* 0x001fc800078e02ff */
[----:B------:R-:W-:Y:S01]  /*14100*/  IMAD.MOV.U32 R9, RZ, RZ, R8 ;  /* 0x000000ffff097224 */ /* 0x000fe200078e0008 */
[----:B-1----:R-:W-:-:S13]  /*14110*/  ISETP.GT.AND P6, PT, R8, R7, PT ;  /* 0x000000070800720c */ /* 0x002fda0003fc4270 */
[----:B------:R-:W-:Y:S05]  /*14120*/  @P6 BRA `(.L_x_1168) ;  /* 0x0000000000a86947 */ /* 0x000fea0003800000 */
[----:B------:R-:W-:Y:S01]  /*14130*/  IMAD.MOV.U32 R8, RZ, RZ, R9 ;  /* 0x000000ffff087224 */ /* 0x000fe200078e0009 */
[----:B------:R-:W-:Y:S01]  /*14140*/  UMOV UR42, URZ ;  /* 0x0000003f002a7c82 */ /* 0x000fe20008000000 */
[----:B------:R-:W-:-:S05]  /*14150*/  ULDC UR5, c[0x0][0xc3c] ;  /* 0x00030f0000057ab9 */ /* 0x000fca0000000800 */
.L_x_1170:
        /* <DEDUP_REMOVED lines=22> */
[----:B------:R-:W-:Y:S02]  /*142c0*/  IMAD.IADD R9, R4, 0x1, R9 ;  /* 0x0000000104097824 */ /* 0x000fe400078e0209 */
[----:B------:R-:W0:Y:S03]  /*142d0*/  LDC R4, c[0x0][0xc38] ;  /* 0x00030e00ff047b82 */ /* 0x000e260000000800 */
[----:B------:R-:W1:Y:S02]  /*142e0*/  SHFL.UP PT, R10, R9, 0x4, RZ ;  /* 0x04800000090a7989 */ /* 0x000e6400000e00ff */
[----:B-1----:R-:W-:-:S05]  /*142f0*/  SEL R10, R10, RZ, P3 ;  /* 0x000000ff0a0a7207 */ /* 0x002fca0001800000 */
[----:B------:R-:W-:-:S05]  /*14300*/  IMAD.IADD R10, R9, 0x1, R10 ;  /* 0x00000001090a7824 */ /* 0x000fca00078e020a */
[----:B------:R-:W1:Y:S02]  /*14310*/  SHFL.UP PT, R2, R10, 0x8, RZ ;  /* 0x050000000a027989 */ /* 0x000e6400000e00ff */
[----:B-1----:R-:W-:-:S05]  /*14320*/  SEL R3, R2, RZ, P4 ;  /* 0x000000ff02037207 */ /* 0x002fca0002000000 */
[----:B------:R-:W-:-:S05]  /*14330*/  IMAD.IADD R3, R10, 0x1, R3 ;  /* 0x000000010a037824 */ /* 0x000fca00078e0203 */
[----:B------:R-:W1:Y:S02]  /*14340*/  SHFL.UP PT, R2, R3, 0x10, RZ ;  /* 0x0600000003027989 */ /* 0x000e6400000e00ff */
[----:B-1----:R-:W-:-:S05]  /*14350*/  SEL R2, R2, RZ, P5 ;  /* 0x000000ff02027207 */ /* 0x002fca0002800000 */
[----:B------:R-:W-:-:S05]  /*14360*/  IMAD.IADD R2, R3, 0x1, R2 ;  /* 0x0000000103027824 */ /* 0x000fca00078e0202 */
[----:B------:R-:W0:Y:S02]  /*14370*/  SHFL.IDX PT, R11, R2, 0x1f, 0x1f ;  /* 0x03e01f00020b7f89 */ /* 0x000e2400000e0000 */
[----:B0-----:R-:W-:-:S04]  /*14380*/  IMAD R9, R11, R4, RZ ;  /* 0x000000040b097224 */ /* 0x001fc800078e02ff */
[----:B------:R-:W-:-:S05]  /*14390*/  IMAD.IADD R8, R9, 0x1, R8 ;  /* 0x0000000109087824 */ /* 0x000fca00078e0208 */
[----:B------:R-:W-:-:S13]  /*143a0*/  ISETP.GT.AND P6, PT, R8, R7, PT ;  /* 0x000000070800720c */ /* 0x000fda0003fc4270 */
[----:B------:R-:W-:Y:S05]  /*143b0*/  @!P6 BRA `(.L_x_1170) ;  /* 0xfffffffc0068e947 */ /* 0x000fea000383ffff */
[----:B------:R-:W-:-:S07]  /*143c0*/  IMAD.MOV.U32 R3, RZ, RZ, R2 ;  /* 0x000000ffff037224 */ /* 0x000fce00078e0002 */
.L_x_1168:
        /* <DEDUP_REMOVED lines=8> */
[----:B------:R-:W-:-:S04]  /*14450*/  IMAD.U32 R11, RZ, RZ, UR4 ;  /* 0x00000004ff0b7e24 */ /* 0x000fc8000f8e00ff */
[----:B------:R0:W1:Y:S04]  /*14460*/  SHFL.IDX PT, R8, R5, R8, 0x1f ;  /* 0x00001f0805087589 */ /* 0x00006800000e0000 */
[----:B------:R0:W2:Y:S01]  /*14470*/  SHFL.IDX PT, R6, R6, R11, 0x1f ;  /* 0x00001f0b06067589 */ /* 0x0000a200000e0000 */
[----:B------:R-:W-:Y:S05]  /*14480*/  @!P0 BRA `(.L_x_1171) ;  /* 0x00000000000c8947 */ /* 0x000fea0003800000 */
[----:B------:R-:W-:-:S06]  /*14490*/  UIADD3 UR5, UR4, -0x1, URZ ;  /* 0xffffffff04057890 */ /* 0x000fcc000fffe03f */
[----:B------:R-:W-:-:S05]  /*144a0*/  IMAD.U32 R2, RZ, RZ, UR5 ;  /* 0x00000005ff027e24 */ /* 0x000fca000f8e00ff */
[----:B------:R3:W4:Y:S02]  /*144b0*/  SHFL.IDX PT, R9, R3, R2, 0x1f ;  /* 0x00001f0203097589 */ /* 0x00072400000e0000 */
.L_x_1171:
[----:B---34-:R-:W-:Y:S01]  /*144c0*/  IMAD R2, R9, R4, R10 ;  /* 0x0000000409027224 */ /* 0x018fe200078e020a */
[----:B-1----:R-:W-:Y:S01]  /*144d0*/  ISETP.NE.AND P0, PT, R8, 0x1, PT ;  /* 0x000000010800780c */ /* 0x002fe20003f05270 */
[----:B------:R-:W-:Y:S02]  /*144e0*/  UIADD3 UR42, UR4, UR42, URZ ;  /* 0x0000002a042a7290 */ /* 0x000fe4000fffe03f */
[----:B0-----:R-:W-:Y:S01]  /*144f0*/  IMAD.IADD R5, R7, 0x1, -R2 ;  /* 0x0000000107057824 */ /* 0x001fe200078e0a02 */
[----:B------:R0:W-:Y:S09]  /*14500*/  STL [R1+0x10], R2 ;  /* 0x0000100201007387 */ /* 0x0001f20000100800 */
[----:B------:R-:W-:Y:S05]  /*14510*/  @!P0 BRA `(.L_x_1172) ;  /* 0x0000000000e08947 */ /* 0x000fea0003800000 */
[----:B--2---:R-:W-:Y:S02]  /*14520*/  IABS R4, R6 ;  /* 0x0000000600047213 */ /* 0x004fe40000000000 */
[----:B------:R-:W-:Y:S02]  /*14530*/  IABS R7, R8 ;  /* 0x0000000800077213 */ /* 0x000fe40000000000 */
[----:B------:R-:W1:Y:S08]  /*14540*/  I2F.RP R9, R4 ;  /* 0x0000000400097306 */ /* 0x000e700000209400 */
[----:B------:R-:W2:Y:S08]  /*14550*/  I2F.RP R10, R7 ;  /* 0x00000007000a7306 */ /* 0x000eb00000209400 */
[----:B-1----:R-:W0:Y:S08]  /*14560*/  MUFU.RCP R9, R9 ;  /* 0x0000000900097308 */ /* 0x002e300000001000 */
[----:B--2---:R-:W-:Y:S01]  /*14570*/  MUFU.RCP R10, R10 ;  /* 0x0000000a000a7308 */ /* 0x004fe20000001000 */
[----:B0-----:R-:W-:Y:S01]  /*14580*/  VIADD R2, R9, 0xffffffe ;  /* 0x0ffffffe09027836 */ /* 0x001fe20000000000 */
[----:B------:R-:W-:-:S06]  /*14590*/  IABS R9, R6 ;  /* 0x0000000600097213 */ /* 0x000fcc0000000000 */
[----:B------:R0:W1:Y:S02]  /*145a0*/  F2I.FTZ.U32.TRUNC.NTZ R3, R2 ;  /* 0x0000000200037305 */ /* 0x000064000021f000 */
[----:B0-----:R-:W-:Y:S02]  /*145b0*/  IMAD.MOV.U32 R2, RZ, RZ, RZ ;  /* 0x000000ffff027224 */ /* 0x001fe400078e00ff */
[----:B-1----:R-:W-:-:S04]  /*145c0*/  IMAD.MOV R11, RZ, RZ, -R3 ;  /* 0x000000ffff0b7224 */ /* 0x002fc800078e0a03 */
[----:B------:R-:W-:-:S04]  /*145d0*/  IMAD R11, R11, R4, RZ ;  /* 0x000000040b0b7224 */ /* 0x000fc800078e02ff */
[----:B------:R-:W-:Y:S01]  /*145e0*/  IMAD.HI.U32 R3, R3, R11, R2 ;  /* 0x0000000b03037227 */ /* 0x000fe200078e0002 */
[----:B------:R-:W-:-:S03]  /*145f0*/  IABS R2, R5 ;  /* 0x0000000500027213 */ /* 0x000fc60000000000 */
[----:B------:R-:W-:Y:S02]  /*14600*/  IMAD.MOV R11, RZ, RZ, -R9 ;  /* 0x000000ffff0b7224 */ /* 0x000fe400078e0a09 */
[----:B------:R-:W-:-:S04]  /*14610*/  IMAD.HI.U32 R9, R3, R2, RZ ;  /* 0x0000000203097227 */ /* 0x000fc800078e00ff */
[----:B------:R-:W-:Y:S02]  /*14620*/  VIADD R3, R10, 0xffffffe ;  /* 0x0ffffffe0a037836 */ /* 0x000fe40000000000 */
[----:B------:R-:W-:-:S04]  /*14630*/  IMAD R11, R9, R11, R2 ;  /* 0x0000000b090b7224 */ /* 0x000fc800078e0202 */
[----:B------:R-:W0:Y:S01]  /*14640*/  F2I.FTZ.U32.TRUNC.NTZ R3, R3 ;  /* 0x0000000300037305 */ /* 0x000e22000021f000 */
[----:B------:R-:W-:-:S13]  /*14650*/  ISETP.GT.U32.AND P1, PT, R4, R11, PT ;  /* 0x0000000b0400720c */ /* 0x000fda0003f24070 */
[----:B------:R-:W-:Y:S02]  /*14660*/  @!P1 IMAD.IADD R11, R11, 0x1, -R4 ;  /* 0x000000010b0b9824 */ /* 0x000fe400078e0a04 */
[----:B0-----:R-:W-:Y:S02]  /*14670*/  IMAD.MOV R2, RZ, RZ, -R3 ;  /* 0x000000ffff027224 */ /* 0x001fe400078e0a03 */
[----:B------:R-:W-:Y:S01]  /*14680*/  @!P1 VIADD R9, R9, 0x1 ;  /* 0x0000000109099836 */ /* 0x000fe20000000000 */
[----:B------:R-:W-:Y:S01]  /*14690*/  ISETP.GE.U32.AND P0, PT, R11, R4, PT ;  /* 0x000000040b00720c */ /* 0x000fe20003f06070 */
[----:B------:R-:W-:Y:S01]  /*146a0*/  IMAD R11, R2, R7, RZ ;  /* 0x00000007020b7224 */ /* 0x000fe200078e02ff */
[----:B------:R-:W-:Y:S01]  /*146b0*/  ISETP.NE.AND P1, PT, R6, RZ, PT ;  /* 0x000000ff0600720c */ /* 0x000fe20003f25270 */
[----:B------:R-:W-:-:S04]  /*146c0*/  IMAD.MOV.U32 R2, RZ, RZ, RZ ;  /* 0x000000ffff027224 */ /* 0x000fc800078e00ff */
[----:B------:R-:W-:Y:S01]  /*146d0*/  IMAD.HI.U32 R4, R3, R11, R2 ;  /* 0x0000000b03047227 */ /* 0x000fe200078e0002 */
[----:B------:R-:W-:-:S04]  /*146e0*/  LOP3.LUT R2, R5, R6, RZ, 0x3c, !PT ;  /* 0x0000000605027212 */ /* 0x000fc800078e3cff */
[----:B------:R-:W-:Y:S01]  /*146f0*/  ISETP.GE.AND P2, PT, R2, RZ, PT ;  /* 0x000000ff0200720c */ /* 0x000fe20003f46270 */
[----:B------:R-:W-:Y:S01]  /*14700*/  @P0 VIADD R9, R9, 0x1 ;  /* 0x0000000109090836 */ /* 0x000fe20000000000 */
[----:B------:R-:W-:-:S05]  /*14710*/  IABS R2, R8 ;  /* 0x0000000800027213 */ /* 0x000fca0000000000 */
[----:B------:R-:W-:-:S06]  /*14720*/  IMAD.MOV R2, RZ, RZ, -R2 ;  /* 0x000000ffff027224 */ /* 0x000fcc00078e0a02 */
[----:B------:R-:W-:Y:S01]  /*14730*/  @!P2 IMAD.MOV R9, RZ, RZ, -R9 ;  /* 0x000000ffff09a224 */ /* 0x000fe200078e0a09 */
[----:B------:R-:W-:-:S04]  /*14740*/  @!P1 LOP3.LUT R9, RZ, R6, RZ, 0x33, !PT ;  /* 0x00000006ff099212 */ /* 0x000fc800078e33ff */
        /* <DEDUP_REMOVED lines=15> */
[--C-:B------:R-:W-:Y:S02]  /*14840*/  IMAD R8, R8, R2, R9.reuse ;  /* 0x0000000208087224 */ /* 0x100fe400078e0209 */
[----:B------:R-:W-:Y:S02]  /*14850*/  IMAD.MOV R2, RZ, RZ, -R9 ;  /* 0x000000ffff027224 */ /* 0x000fe400078e0a09 */
[----:B------:R-:W-:Y:S02]  /*14860*/  IMAD R3, R8, 0x10000, R3 ;  /* 0x0001000008037824 */ /* 0x000fe400078e0203 */
[----:B------:R-:W-:-:S03]  /*14870*/  IMAD R2, R6, R2, R5 ;  /* 0x0000000206027224 */ /* 0x000fc600078e0205 */
[----:B------:R0:W-:Y:S01]  /*14880*/  STL [R1+0x18], R3 ;  /* 0x0000180301007387 */ /* 0x0001e20000100800 */
[----:B------:R-:W-:Y:S05]  /*14890*/  BRA `(.L_x_1173) ;  /* 0x0000000000fc7947 */ /* 0x000fea0003800000 */
.L_x_1172:
[----:B------:R-:W-:Y:S02]  /*148a0*/  ULDC.64 UR4, c[0x0][0xc90] ;  /* 0x0003240000047ab9 */ /* 0x000fe40000000a00 */
[----:B------:R-:W-:-:S06]  /*148b0*/  UIMAD.WIDE UR4, UR42, 0x4, UR4 ;  /* 0x000000042a0478a5 */ /* 0x000fcc000f8e0204 */
[----:B0-----:R-:W-:Y:S02]  /*148c0*/  IMAD.U32 R2, RZ, RZ, UR4 ;  /* 0x00000004ff027e24 */ /* 0x001fe4000f8e00ff */
[----:B------:R-:W-:-:S05]  /*148d0*/  IMAD.U32 R3, RZ, RZ, UR5 ;  /* 0x00000005ff037e24 */ /* 0x000fca000f8e00ff */
[----:B------:R0:W2:Y:S02]  /*148e0*/  LDG.E R7, desc[UR52][R2.64] ;  /* 0x0000003402077981 */ /* 0x0000a4000c1e1900 */
[----:B0-----:R-:W-:Y:S02]  /*148f0*/  IMAD.MOV.U32 R2, RZ, RZ, RZ ;  /* 0x000000ffff027224 */ /* 0x001fe400078e00ff */
[----:B--2---:R-:W-:-:S05]  /*14900*/  IMAD R8, R6, R7, RZ ;  /* 0x0000000706087224 */ /* 0x004fca00078e02ff */
[----:B------:R-:W-:-:S04]  /*14910*/  IABS R9, R8 ;  /* 0x0000000800097213 */ /* 0x000fc80000000000 */
[----:B------:R-:W0:Y:S08]  /*14920*/  I2F.RP R10, R9 ;  /* 0x00000009000a7306 */ /* 0x000e300000209400 */
[----:B0-----:R-:W0:Y:S02]  /*14930*/  MUFU.RCP R10, R10 ;  /* 0x0000000a000a7308 */ /* 0x001e240000001000 */
[----:B0-----:R-:W-:-:S06]  /*14940*/  VIADD R11, R10, 0xffffffe ;  /* 0x0ffffffe0a0b7836 */ /* 0x001fcc0000000000 */
[----:B------:R-:W0:Y:S02]  /*14950*/  F2I.FTZ.U32.TRUNC.NTZ R3, R11 ;  /* 0x0000000b00037305 */ /* 0x000e24000021f000 */
[----:B0-----:R-:W-:-:S04]  /*14960*/  IMAD.MOV R12, RZ, RZ, -R3 ;  /* 0x000000ffff0c7224 */ /* 0x001fc800078e0a03 */
[----:B------:R-:W-:-:S04]  /*14970*/  IMAD R13, R12, R9, RZ ;  /* 0x000000090c0d7224 */ /* 0x000fc800078e02ff */
[----:B------:R-:W-:Y:S01]  /*14980*/  IMAD.HI.U32 R2, R3, R13, R2 ;  /* 0x0000000d03027227 */ /* 0x000fe200078e0002 */
[----:B------:R-:W-:Y:S02]  /*14990*/  IABS R13, R5 ;  /* 0x00000005000d7213 */ /* 0x000fe40000000000 */
[----:B------:R-:W-:-:S03]  /*149a0*/  IABS R3, R8 ;  /* 0x0000000800037213 */ /* 0x000fc60000000000 */
[----:B------:R-:W-:-:S04]  /*149b0*/  IMAD.HI.U32 R2, R2, R13, RZ ;  /* 0x0000000d02027227 */ /* 0x000fc800078e00ff */
[----:B------:R-:W-:-:S04]  /*149c0*/  IMAD.MOV R3, RZ, RZ, -R3 ;  /* 0x000000ffff037224 */ /* 0x000fc800078e0a03 */
[----:B------:R-:W-:Y:S01]  /*149d0*/  IMAD R10, R2, R3, R13 ;  /* 0x00000003020a7224 */ /* 0x000fe200078e020d */
[----:B------:R-:W-:-:S04]  /*149e0*/  LOP3.LUT R3, R5, R8, RZ, 0x3c, !PT ;  /* 0x0000000805037212 */ /* 0x000fc800078e3cff */
[----:B------:R-:W-:Y:S02]  /*149f0*/  ISETP.GT.U32.AND P1, PT, R9, R10, PT ;  /* 0x0000000a0900720c */ /* 0x000fe40003f24070 */
[----:B------:R-:W-:-:S11]  /*14a00*/  ISETP.GE.AND P2, PT, R3, RZ, PT ;  /* 0x000000ff0300720c */ /* 0x000fd60003f46270 */
[----:B------:R-:W-:Y:S02]  /*14a10*/  @!P1 IMAD.IADD R10, R10, 0x1, -R9 ;  /* 0x000000010a0a9824 */ /* 0x000fe400078e0a09 */
[----:B------:R-:W-:Y:S01]  /*14a20*/  @!P1 VIADD R2, R2, 0x1 ;  /* 0x0000000102029836 */ /* 0x000fe20000000000 */
[----:B------:R-:W-:Y:S02]  /*14a30*/  ISETP.NE.AND P1, PT, R8, RZ, PT ;  /* 0x000000ff0800720c */ /* 0x000fe40003f25270 */
[----:B------:R-:W-:-:S13]  /*14a40*/  ISETP.GE.U32.AND P0, PT, R10, R9, PT ;  /* 0x000000090a00720c */ /* 0x000fda0003f06070 */
[----:B------:R-:W-:-:S04]  /*14a50*/  @P0 VIADD R2, R2, 0x1 ;  /* 0x0000000102020836 */ /* 0x000fc80000000000 */
[----:B------:R-:W-:Y:S01]  /*14a60*/  @!P2 IMAD.MOV R2, RZ, RZ, -R2 ;  /* 0x000000ffff02a224 */ /* 0x000fe200078e0a02 */
[----:B------:R-:W-:-:S05]  /*14a70*/  @!P1 LOP3.LUT R2, RZ, R8, RZ, 0x33, !PT ;  /* 0x00000008ff029212 */ /* 0x000fca00078e33ff */
[----:B------:R-:W-:Y:S02]  /*14a80*/  IMAD R9, R7, R2, RZ ;  /* 0x0000000207097224 */ /* 0x000fe400078e02ff */
[----:B------:R-:W-:Y:S02]  /*14a90*/  IMAD.MOV R2, RZ, RZ, -R2 ;  /* 0x000000ffff027224 */ /* 0x000fe400078e0a02 */
[----:B------:R-:W-:Y:S02]  /*14aa0*/  IMAD.MOV R3, RZ, RZ, -R9 ;  /* 0x000000ffff037224 */ /* 0x000fe400078e0a09 */
[----:B------:R-:W-:-:S03]  /*14ab0*/  IMAD R5, R8, R2, R5 ;  /* 0x0000000208057224 */ /* 0x000fc600078e0205 */
[----:B------:R-:W-:-:S04]  /*14ac0*/  VIADDMNMX R4, R3, R4, R7, PT ;  /* 0x0000000403047246 */ /* 0x000fc80003800107 */
[-C--:B------:R-:W-:Y:S02]  /*14ad0*/  IABS R7, R4.reuse ;  /* 0x0000000400077213 */ /* 0x080fe40000000000 */
[----:B------:R-:W-:Y:S02]  /*14ae0*/  IABS R8, R4 ;  /* 0x0000000400087213 */ /* 0x000fe40000000000 */
[----:B------:R-:W0:Y:S03]  /*14af0*/  I2F.RP R10, R7 ;  /* 0x00000007000a7306 */ /* 0x000e260000209400 */
[----:B------:R-:W-:-:S05]  /*14b00*/  IMAD.MOV R8, RZ, RZ, -R8 ;  /* 0x000000ffff087224 */ /* 0x000fca00078e0a08 */
[----:B0-----:R-:W0:Y:S02]  /*14b10*/  MUFU.RCP R10, R10 ;  /* 0x0000000a000a7308 */ /* 0x001e240000001000 */
[----:B0-----:R-:W-:-:S06]  /*14b20*/  VIADD R3, R10, 0xffffffe ;  /* 0x0ffffffe0a037836 */ /* 0x001fcc0000000000 */
[----:B------:R-:W0:Y:S02]  /*14b30*/  F2I.FTZ.U32.TRUNC.NTZ R3, R3 ;  /* 0x0000000300037305 */ /* 0x000e24000021f000 */
[----:B0-----:R-:W-:-:S04]  /*14b40*/  IMAD.MOV R2, RZ, RZ, -R3 ;  /* 0x000000ffff027224 */ /* 0x001fc800078e0a03 */
[----:B------:R-:W-:Y:S02]  /*14b50*/  IMAD R11, R2, R7, RZ ;  /* 0x00000007020b7224 */ /* 0x000fe400078e02ff */
[----:B------:R-:W-:-:S04]  /*14b60*/  IMAD.MOV.U32 R2, RZ, RZ, RZ ;  /* 0x000000ffff027224 */ /* 0x000fc800078e00ff */
[----:B------:R-:W-:Y:S01]  /*14b70*/  IMAD.HI.U32 R2, R3, R11, R2 ;  /* 0x0000000b03027227 */ /* 0x000fe200078e0002 */
[----:B------:R-:W-:Y:S02]  /*14b80*/  IABS R11, R5 ;  /* 0x00000005000b7213 */ /* 0x000fe40000000000 */
[----:B------:R-:W-:Y:S02]  /*14b90*/  LOP3.LUT R3, R5, R4, RZ, 0x3c, !PT ;  /* 0x0000000405037212 */ /* 0x000fe400078e3cff */
[----:B------:R-:W-:Y:S01]  /*14ba0*/  IADD3 R5, R9, 0x1000000, R5 ;  /* 0x0100000009057810 */ /* 0x000fe20007ffe005 */
        /* <DEDUP_REMOVED lines=10> */
[----:B------:R-:W-:Y:S01]  /*14c50*/  @!P1 LOP3.LUT R2, RZ, R4, RZ, 0x33, !PT ;  /* 0x00000004ff029212 */ /* 0x000fe200078e33ff */
[----:B------:R-:W-:-:S04]  /*14c60*/  IMAD.MOV R4, RZ, RZ, -R4 ;  /* 0x000000ffff047224 */ /* 0x000fc800078e0a04 */
[----:B------:R-:W-:-:S05]  /*14c70*/  IMAD R3, R2, R4, R5 ;  /* 0x0000000402037224 */ /* 0x000fca00078e0205 */
[----:B------:R1:W-:Y:S02]  /*14c80*/  STL [R1+0x18], R3 ;  /* 0x0000180301007387 */ /* 0x0003e40000100800 */
.L_x_1173:
[----:B01----:R-:W-:-:S05]  /*14c90*/  LOP3.LUT R3, RZ, R2, RZ, 0x33, !PT ;  /* 0x00000002ff037212 */ /* 0x003fca00078e33ff */
[----:B------:R-:W-:-:S05]  /*14ca0*/  IMAD.IADD R2, R6, 0x1, R3 ;  /* 0x0000000106027824 */ /* 0x000fca00078e0203 */
[----:B------:R1:W-:Y:S01]  /*14cb0*/  STL [R1+0x14], R2 ;  /* 0x0000140201007387 */ /* 0x0003e20000100800 */
[----:B------:R-:W-:Y:S05]  /*14cc0*/  BRA `(.L_x_1174) ;  /* 0x00000000000c7947 */ /* 0x000fea0003800000 */
.L_x_1169:
[----:B------:R0:W-:Y:S04]  /*14cd0*/  STL [R1+0x10], R7 ;  /* 0x0000100701007387 */ /* 0x0001e80000100800 */
[----:B------:R0:W-:Y:S04]  /*14ce0*/  STL [R1+0x14], RZ ;  /* 0x000014ff01007387 */ /* 0x0001e80000100800 */
[----:B------:R0:W-:Y:S02]  /*14cf0*/  STL [R1+0x18], RZ ;  /* 0x000018ff01007387 */ /* 0x0001e40000100800 */
.L_x_1174:
[----:B------:R-:W2:Y:S04]  /*14d00*/  LDL R4, [R1+0x10] ;  /* 0x0000100001047983 */ /* 0x000ea80000100800 */
[----:B------:R-:W2:Y:S04]  /*14d10*/  LDL R5, [R1+0x14] ;  /* 0x0000140001057983 */ /* 0x000ea80000100800 */
[----:B------:R-:W2:Y:S01]  /*14d20*/  LDL R6, [R1+0x18] ;  /* 0x0000180001067983 */ /* 0x000ea20000100800 */
[----:B------:R-:W-:Y:S01]  /*14d30*/  ISETP.NE.AND P0, PT, R0, RZ, PT ;  /* 0x000000ff0000720c */ /* 0x000fe20003f05270 */
[----:B-1----:R-:W-:-:S12]  /*14d40*/  IMAD.U32 R2, RZ, RZ, UR42 ;  /* 0x0000002aff027e24 */ /* 0x002fd8000f8e00ff */
[----:B------:R-:W1:Y:S01]  /*14d50*/  @!P0 S2R R3, SR_CgaCtaId ;  /* 0x0000000000038919 */ /* 0x000e620000008800 */
[----:B------:R-:W-:Y:S01]  /*14d60*/  @!P0 MOV R0, 0x400 ;  /* 0x0000040000008802 */ /* 0x000fe20000000f00 */
[----:B0-----:R-:W-:-:S03]  /*14d70*/  @!P0 IMAD.MOV.U32 R7, RZ, RZ, R2 ;  /* 0x000000ffff078224 */ /* 0x001fc600078e0002 */
[----:B-1----:R-:W-:-:S05]  /*14d80*/  @!P0 LEA R0, R3, R0, 0x18 ;  /* 0x0000000003008211 */ /* 0x002fca00078ec0ff */
[----:B--2---:R0:W-:Y:S01]  /*14d90*/  @!P0 STS.128 [R0+0x228d0], R4 ;  /* 0x0228d00400008388 */ /* 0x0041e20000000c00 */
[----:B------:R-:W-:Y:S06]  /*14da0*/  BAR.ARV 0x5, 0x180 ;  /* 0x0146000000007b1d */ /* 0x000fec0000002000 */
.L_x_1167:
        /* <DEDUP_REMOVED lines=8> */
[----:B------:R-:W1:Y:S01]  /*14e30*/  S2R R8, SR_TID.X ;  /* 0x0000000000087919 */ /* 0x000e620000002100 */
[----:B------:R-:W0:Y:S01]  /*14e40*/  S2UR UR5, SR_CgaCtaId ;  /* 0x00000000000579c3 */ /* 0x000e220000008800 */
[----:B------:R-:W-:Y:S01]  /*14e50*/  UMOV UR4, 0x400 ;  /* 0x0000040000047882 */ /* 0x000fe20000000000 */
[----:B------:R-:W-:Y:S01]  /*14e60*/  IMAD.MOV.U32 R19, RZ, RZ, RZ ;  /* 0x000000ffff137224 */ /* 0x000fe200078e00ff */
[----:B------:R-:W-:Y:S01]  /*14e70*/  ULDC UR40, c[0x0][0xc] ;  /* 0x0000030000287ab9 */ /* 0x000fe20000000800 */
[----:B------:R-:W-:Y:S02]  /*14e80*/  ULOP3.LUT UR39, UR38, 0x1, URZ, 0xfc, !UPT ;  /* 0x0000000126277892 */ /* 0x000fe4000f8efc3f */
[----:B------:R-:W-:Y:S01]  /*14e90*/  ULOP3.LUT UR41, UR38, 0x2, URZ, 0xfc, !UPT ;  /* 0x0000000226297892 */ /* 0x000fe2000f8efc3f */
[----:B------:R-:W-:Y:S01]  /*14ea0*/  ULDC.64 UR44, c[0x0][0x198] ;  /* 0x00006600002c7ab9 */ /* 0x000fe20000000a00 */
[----:B0-----:R-:W-:-:S06]  /*14eb0*/  ULEA UR4, UR5, UR4, 0x18 ;  /* 0x0000000405047291 */ /* 0x001fcc000f8ec03f */
[----:B------:R-:W-:Y:S01]  /*14ec0*/  IMAD.U32 R17, RZ, RZ, UR4 ;  /* 0x00000004ff117e24 */ /* 0x000fe2000f8e00ff */
[C---:B-1----:R-:W-:Y:S01]  /*14ed0*/  LOP3.LUT R6, R8.reuse, 0x7f, RZ, 0xc0, !PT ;  /* 0x0000007f08067812 */ /* 0x042fe200078ec0ff */
[C---:B------:R-:W-:Y:S01]  /*14ee0*/  IMAD.SHL.U32 R2, R8.reuse, 0x80, RZ ;  /* 0x0000008008027824 */ /* 0x040fe200078e00ff */
[----:B------:R-:W-:Y:S02]  /*14ef0*/  R2P PR, R8, 0x6 ;  /* 0x0000000608007804 */ /* 0x000fe40000000000 */
[----:B------:R-:W-:Y:S02]  /*14f00*/  SHF.R.U32.HI R3, RZ, 0x5, R6 ;  /* 0x00000005ff037819 */ /* 0x000fe40000011606 */
[C---:B------:R-:W-:Y:S02]  /*14f10*/  LOP3.LUT R0, R2.reuse, 0x380, RZ, 0xc0, !PT ;  /* 0x0000038002007812 */ /* 0x040fe400078ec0ff */
[----:B------:R-:W-:Y:S02]  /*14f20*/  LOP3.LUT R4, R2, 0x400, RZ, 0xc0, !PT ;  /* 0x0000040002047812 */ /* 0x000fe400078ec0ff */
[----:B------:R-:W-:Y:S01]  /*14f30*/  LOP3.LUT R7, R0, 0x10, R8, 0xf8, !PT ;  /* 0x0000001000077812 */ /* 0x000fe200078ef808 */
[----:B------:R-:W-:-:S02]  /*14f40*/  IMAD R5, R3, 0x10, R0 ;  /* 0x0000001003057824 */ /* 0x000fc400078e0200 */
[----:B------:R-:W-:Y:S02]  /*14f50*/  IMAD.SHL.U32 R0, R8, 0x10, RZ ;  /* 0x0000001008007824 */ /* 0x000fe400078e00ff */
[----:B------:R-:W-:-:S03]  /*14f60*/  IMAD R4, R3, 0x800, R4 ;  /* 0x0000080003047824 */ /* 0x000fc600078e0204 */
[--C-:B------:R-:W-:Y:S02]  /*14f70*/  LOP3.LUT R5, R5, 0x70, R0.reuse, 0x78, !PT ;  /* 0x0000007005057812 */ /* 0x100fe400078e7800 */
[----:B------:R-:W-:Y:S02]  /*14f80*/  LOP3.LUT R7, R7, 0x70, R0, 0x78, !PT ;  /* 0x0000007007077812 */ /* 0x000fe400078e7800 */
[----:B------:R-:W-:Y:S02]  /*14f90*/  LOP3.LUT R9, R5, 0xc00, R2, 0xf8, !PT ;  /* 0x00000c0005097812 */ /* 0x000fe400078ef802 */
[----:B------:R-:W-:Y:S01]  /*14fa0*/  LOP3.LUT R2, R0, 0x40, RZ, 0xc0, !PT ;  /* 0x0000004000027812 */ /* 0x000fe200078ec0ff */
[----:B------:R-:W-:Y:S02]  /*14fb0*/  IMAD.IADD R5, R4, 0x1, R7 ;  /* 0x0000000104057824 */ /* 0x000fe400078e0207 */
[----:B------:R-:W-:Y:S02]  /*14fc0*/  STL [R1+0x28], R9 ;  /* 0x0000280901007387 */ /* 0x000fe40000100800 */
[----:B------:R-:W-:Y:S01]  /*14fd0*/  IMAD R4, R3, 0x200, R2 ;  /* 0x0000020003047824 */ /* 0x000fe200078e0202 */
[----:B------:R-:W-:Y:S01]  /*14fe0*/  LOP3.LUT R2, R0, 0x1b0, RZ, 0xc0, !PT ;  /* 0x000001b000027812 */ /* 0x000fe200078ec0ff */
[----:B------:R-:W-:Y:S01]  /*14ff0*/  IMAD.SHL.U32 R3, R8, 0x2, RZ ;  /* 0x0000000208037824 */ /* 0x000fe200078e00ff */
[----:B------:R0:W-:Y:S04]  /*15000*/  STL [R1+0x24], R5 ;  /* 0x0000240501007387 */ /* 0x0001e80000100800 */
[----:B------:R-:W-:Y:S01]  /*15010*/  LOP3.LUT R2, R2, 0x30, R3, 0x78, !PT ;  /* 0x0000003002027812 */ /* 0x000fe200078e7803 */
[----:B------:R-:W-:-:S03]  /*15020*/  IMAD.MOV.U32 R3, RZ, RZ, 0x20 ;  /* 0x00000020ff037424 */ /* 0x000fc600078e00ff */
[----:B------:R-:W-:Y:S02]  /*15030*/  IADD3 R2, R17, R4, R2 ;  /* 0x0000000411027210 */ /* 0x000fe40007ffe002 */
[----:B------:R-:W-:Y:S01]  /*15040*/  LOP3.LUT R4, R0, 0x30, RZ, 0xc0, !PT ;  /* 0x0000003000047812 */ /* 0x000fe200078ec0ff */
[----:B------:R-:W-:Y:S01]  /*15050*/  IMAD.MOV.U32 R0, RZ, RZ, 0x40 ;  /* 0x00000040ff007424 */ /* 0x000fe200078e00ff */
[----:B------:R-:W-:Y:S01]  /*15060*/  SEL R3, R3, 0xffffffe0, !P1 ;  /* 0xffffffe003037807 */ /* 0x000fe20004800000 */
[----:B------:R1:W-:Y:S01]  /*15070*/  STL [R1+0x2c], R2 ;  /* 0x00002c0201007387 */ /* 0x0003e20000100800 */
[----:B0-----:R-:W-:Y:S02]  /*15080*/  SHF.R.U32.HI R5, RZ, 0x2, R6 ;  /* 0x00000002ff057819 */ /* 0x001fe40000011606 */
[----:B------:R-:W-:-:S05]  /*15090*/  SEL R0, R0, 0xffffffc0, !P2 ;  /* 0xffffffc000007807 */ /* 0x000fca0005000000 */
[----:B------:R0:W-:Y:S01]  /*150a0*/  STL [R1+0xc], R0 ;  /* 0x00000c0001007387 */ /* 0x0001e20000100800 */
[----:B-1----:R-:W-:-:S03]  /*150b0*/  IMAD.SHL.U32 R2, R8, 0x20, RZ ;  /* 0x0000002008027824 */ /* 0x002fc600078e00ff */
[----:B------:R-:W-:Y:S02]  /*150c0*/  STL [R1+0x8], R3 ;  /* 0x0000080301007387 */ /* 0x000fe40000100800 */
[----:B------:R-:W-:Y:S02]  /*150d0*/  LOP3.LUT R2, R5, 0x60, R2, 0xf8, !PT ;  /* 0x0000006005027812 */ /* 0x000fe400078ef802 */
[----:B------:R-:W-:Y:S01]  /*150e0*/  STL [R1+0x38], RZ ;  /* 0x000038ff01007387 */ /* 0x000fe20000100800 */
[----:B------:R-:W-:Y:S01]  /*150f0*/  LOP3.LUT R2, R4, 0x40, RZ, 0xfc, !PT ;  /* 0x0000004004027812 */ /* 0x000fe200078efcff */
[----:B0-----:R-:W-:-:S05]  /*15100*/  IMAD.MOV.U32 R0, RZ, RZ, 0x1 ;  /* 0x00000001ff007424 */ /* 0x001fca00078e00ff */
[----:B------:R0:W-:Y:S02]  /*15110*/  STL [R1], R0 ;  /* 0x0000000001007387 */ /* 0x0001e40000100800 */
[----:B0-----:R-:W-:-:S07]  /*15120*/  LOP3.LUT R0, R4, 0x80, RZ, 0xfc, !PT ;  /* 0x0000008004007812 */ /* 0x001fce00078efcff */
.L_x_1253:
[----:B------:R-:W-:Y:S01]  /*15130*/  ULDC.64 UR4, c[0x0][0xa28] ;  /* 0x00028a0000047ab9 */ /* 0x000fe20000000a00 */
[----:B------:R-:W-:Y:S01]  /*15140*/  ULDC.64 UR8, c[0x0][0xa00] ;  /* 0x0002800000087ab9 */ /* 0x000fe20000000a00 */
[----:B------:R-:W-:Y:S01]  /*15150*/  UISETP.NE.U32.AND UP0, UPT, UR4, URZ, UPT ;  /* 0x0000003f0400728c */ /* 0x000fe2000bf05070 */
[----:B------:R-:W-:Y:S01]  /*15160*/  ISETP.NE.U32.AND P0, PT, RZ, UR8, PT ;  /* 0x00000008ff007c0c */ /* 0x000fe2000bf05070 */
[----:B------:R-:W-:Y:S01]  /*15170*/  ULDC.64 UR6, c[0x0][0xa00] ;  /* 0x0002800000067ab9 */ /* 0x000fe20000000a00 */
[----:B------:R-:W-:Y:S01]  /*15180*/  IMAD.MOV.U32 R0, RZ, RZ, RZ ;  /* 0x000000ffff007224 */ /* 0x000fe200078e00ff */
[----:B------:R-:W-:Y:S01]  /*15190*/  UISETP.NE.AND.EX UP0, UPT, UR5, URZ, UPT, UP0 ;  /* 0x0000003f0500728c */ /* 0x000fe2000bf05300 */
[----:B------:R-:W-:Y:S01]  /*151a0*/  ISETP.NE.AND.EX P0, PT, RZ, UR9, PT, P0 ;  /* 0x00000009ff007c0c */ /* 0x000fe2000bf05300 */
[----:B------:R-:W-:Y:S01]  /*151b0*/  UIMAD.WIDE UR6, UR42, 0x4, UR6 ;  /* 0x000000042a0678a5 */ /* 0x000fe2000f8e0206 */
[----:B0-----:R-:W2:Y:S01]  /*151c0*/  LDL.LU R7, [R1+0x18] ;  /* 0x0000180001077983 */ /* 0x001ea20000300800 */
[----:B------:R-:W-:Y:S01]  /*151d0*/  ULDC.64 UR10, c[0x0][0xa18] ;  /* 0x00028600000a7ab9 */ /* 0x000fe20000000a00 */
[----:B-1----:R-:W0:Y:S01]  /*151e0*/  LDC R6, c[0x0][0x288] ;  /* 0x0000a200ff067b82 */ /* 0x002e220000000800 */
[----:B------:R-:W-:Y:S01]  /*151f0*/  PLOP3.LUT P1, PT, PT, PT, UP0, 0x80, 0x0 ;  /* 0x000000000000781c */ /* 0x000fe20003f2f008 */
[----:B------:R-:W-:Y:S01]  /*15200*/  ULDC.64 UR8, c[0x0][0xa08] ;  /* 0x0002820000087ab9 */ /* 0x000fe20000000a00 */
[----:B---3--:R-:W-:-:S02]  /*15210*/  IMAD.U32 R2, RZ, RZ, UR6 ;  /* 0x00000006ff027e24 */ /* 0x008fc4000f8e00ff */
[----:B------:R-:W-:Y:S01]  /*15220*/  IMAD.U32 R3, RZ, RZ, UR7 ;  /* 0x00000007ff037e24 */ /* 0x000fe2000f8e00ff */
[----:B------:R-:W-:Y:S02]  /*15230*/  @UP0 ULDC.64 UR4, c[0x0][0xa28] ;  /* 0x00028a0000040ab9 */ /* 0x000fe40000000a00 */
[----:B------:R-:W-:Y:S02]  /*15240*/  @UP0 UIMAD.WIDE UR4, UR42, 0x4, UR4 ;  /* 0x000000042a0408a5 */ /* 0x000fe4000f8e0204 */
[----:B------:R1:W3:Y:S01]  /*15250*/  @P0 LDG.E R5, desc[UR52][R2.64] ;  /* 0x0000003402050981 */ /* 0x0002e2000c1e1900 */
[----:B------:R-:W-:-:S04]  /*15260*/  UISETP.NE.U32.AND UP0, UPT, UR10, URZ, UPT ;  /* 0x0000003f0a00728c */ /* 0x000fc8000bf05070 */
[----:B------:R-:W-:Y:S01]  /*15270*/  UISETP.NE.AND.EX UP0, UPT, UR11, URZ, UPT, UP0 ;  /* 0x0000003f0b00728c */ /* 0x000fe2000bf05300 */
[----:B-1----:R-:W-:Y:S02]  /*15280*/  IMAD.U32 R2, RZ, RZ, UR4 ;  /* 0x00000004ff027e24 */ /* 0x002fe4000f8e00ff */
[----:B------:R-:W-:Y:S01]  /*15290*/  IMAD.U32 R3, RZ, RZ, UR5 ;  /* 0x00000005ff037e24 */ /* 0x000fe2000f8e00ff */
[----:B------:R-:W-:-:S04]  /*152a0*/  ULDC.64 UR4, c[0x0][0xa08] ;  /* 0x0002820000047ab9 */ /* 0x000fc80000000a00 */
[----:B------:R1:W5:Y:S01]  /*152b0*/  @P1 LDG.E R0, desc[UR52][R2.64] ;  /* 0x0000003402001981 */ /* 0x000362000c1e1900 */
[----:B------:R-:W-:Y:S01]  /*152c0*/  ISETP.NE.U32.AND P1, PT, RZ, UR4, PT ;  /* 0x00000004ff007c0c */ /* 0x000fe2000bf25070 */
[----:B------:R-:W-:Y:S01]  /*152d0*/  UIMAD.WIDE UR8, UR42, 0x4, UR8 ;  /* 0x000000042a0878a5 */ /* 0x000fe2000f8e0208 */
[----:B------:R-:W-:Y:S02]  /*152e0*/  IMAD.MOV.U32 R4, RZ, RZ, RZ ;  /* 0x000000ffff047224 */ /* 0x000fe400078e00ff */
[----:B------:R-:W-:Y:S01]  /*152f0*/  ISETP.NE.AND.EX P1, PT, RZ, UR5, PT, P1 ;  /* 0x00000005ff007c0c */ /* 0x000fe2000bf25310 */
[----:B------:R-:W-:Y:S01]  /*15300*/  @UP0 ULDC.64 UR4, c[0x0][0xa18] ;  /* 0x0002860000040ab9 */ /* 0x000fe20000000a00 */
[----:B------:R-:W-:Y:S01]  /*15310*/  PLOP3.LUT P4, PT, PT, PT, UP0, 0x80, 0x0 ;  /* 0x000000000000781c */ /* 0x000fe20003f8f008 */
[----:B------:R-:W-:Y:S01]  /*15320*/  @UP0 UIMAD.WIDE UR4, UR42, 0x4, UR4 ;  /* 0x000000042a0408a5 */ /* 0x000fe2000f8e0204 */
[----:B-1----:R-:W-:Y:S02]  /*15330*/  IMAD.U32 R2, RZ, RZ, UR8 ;  /* 0x00000008ff027e24 */ /* 0x002fe4000f8e00ff */
[----:B------:R-:W-:-:S07]  /*15340*/  IMAD.U32 R3, RZ, RZ, UR9 ;  /* 0x00000009ff037e24 */ /* 0x000fce000f8e00ff */
[----:B------:R1:W5:Y:S02]  /*15350*/  @P1 LDG.E R4, desc[UR52][R2.64] ;  /* 0x0000003402041981 */ /* 0x000364000c1e1900 */
[----:B-1----:R-:W-:Y:S02]  /*15360*/  IMAD.U32 R2, RZ, RZ, UR4 ;  /* 0x00000004ff027e24 */ /* 0x002fe4000f8e00ff */
[----:B------:R-:W-:Y:S01]  /*15370*/  IMAD.U32 R3, RZ, RZ, UR5 ;  /* 0x00000005ff037e24 */ /* 0x000fe2000f8e00ff */
[----:B------:R-:W-:Y:S01]  /*15380*/  UMOV UR43, URZ ;  /* 0x0000003f002b7c82 */ /* 0x000fe20008000000 */
[----:B------:R-:W-:-:S03]  /*15390*/  ULDC.64 UR4, c[0x0][0xa20] ;  /* 0x0002880000047ab9 */ /* 0x000fc60000000a00 */
[----:B0-----:R0:W4:Y:S01]  /*153a0*/  @P4 LDG.E R6, desc[UR52][R2.64] ;  /* 0x0000003402064981 */ /* 0x001122000c1e1900 */
[----:B------:R-:W-:-:S04]  /*153b0*/  ISETP.NE.U32.AND P3, PT, RZ, UR4, PT ;  /* 0x00000004ff007c0c */ /* 0x000fc8000bf65070 */
[----:B------:R-:W-:Y:S01]  /*153c0*/  ISETP.NE.AND.EX P3, PT, RZ, UR5, PT, P3 ;  /* 0x00000005ff007c0c */ /* 0x000fe2000bf65330 */
[----:B0-----:R-:W0:Y:S02]  /*153d0*/  LDC.64 R2, c[0x0][0x418] ;  /* 0x00010600ff027b82 */ /* 0x001e240000000a00 */
[----:B0-----:R-:W-:-:S04]  /*153e0*/  ISETP.NE.U32.AND P2, PT, R2, RZ, PT ;  /* 0x000000ff0200720c */ /* 0x001fc80003f45070 */
[----:B------:R-:W-:Y:S02]  /*153f0*/  ISETP.NE.AND.EX P2, PT, R3, RZ, PT, P2 ;  /* 0x000000ff0300720c */ /* 0x000fe40003f45320 */
[C---:B--2---:R-:W-:Y:S02]  /*15400*/  R2UR UR36, R7.reuse ;  /* 0x00000000072472ca */ /* 0x044fe400000e0000 */
[C---:B------:R-:W-:Y:S02]  /*15410*/  LOP3.LUT R2, R7.reuse, 0xff000000, RZ, 0xc0, !PT ;  /* 0xff00000007027812 */ /* 0x040fe400078ec0ff */
[----:B------:R-:W-:Y:S02]  /*15420*/  LOP3.LUT R7, R7, 0xff0000, RZ, 0xc0, !PT ;  /* 0x00ff000007077812 */ /* 0x000fe400078ec0ff */
[----:B------:R-:W-:-:S04]  /*15430*/  SHF.R.U32.HI R2, RZ, 0x8, R2 ;  /* 0x00000008ff027819 */ /* 0x000fc80000011602 */
[----:B------:R-:W-:Y:S02]  /*15440*/  LEA.HI R7, R7, R2, RZ, 0x10 ;  /* 0x0000000207077211 */ /* 0x000fe400078f80ff */
[----:B---3--:R-:W-:Y:S01]  /*15450*/  @P0 R2UR UR43, R5 ;  /* 0x00000000052b02ca */ /* 0x008fe200000e0000 */
[----:B------:R-:W-:Y:S01]  /*15460*/  ULOP3.LUT UR36, UR36, 0xffff, URZ, 0xc0, !UPT ;  /* 0x0000ffff24247892 */ /* 0x000fe2000f8ec03f */
[----:B------:R-:W0:Y:S02]  /*15470*/  LDC R5, c[0x0][0x424] ;  /* 0x00010900ff057b82 */ /* 0x000e240000000800 */
[----:B0-----:R-:W-:Y:S01]  /*15480*/  SEL R5, R5, 0x1, P2 ;  /* 0x0000000105057807 */ /* 0x001fe20001000000 */
[----:B----4-:R0:W-:Y:S01]  /*15490*/  STL [R1+0x30], R6 ;  /* 0x0000300601007387 */ /* 0x0101e20000100800 */
[----:B------:R-:W-:-:S04]  /*154a0*/  IMAD.MOV.U32 R9, RZ, RZ, R6 ;  /* 0x000000ffff097224 */ /* 0x000fc800078e0006 */
[----:B0-----:R-:W0:Y:S02]  /*154b0*/  LDC R6, c[0x0][0x2f0] ;  /* 0x0000bc00ff067b82 */ /* 0x001e240000000800 */
[----:B0-----:R-:W-:Y:S01]  /*154c0*/  IMAD R5, R5, R6, RZ ;  /* 0x0000000605057224 */ /* 0x001fe200078e02ff */
[----:B------:R-:W-:Y:S06]  /*154d0*/  @P4 BRA `(.L_x_1176) ;  /* 0x00000000001c4947 */ /* 0x000fec0003800000 */
[----:B------:R-:W-:Y:S05]  /*154e0*/  @!P0 BRA `(.L_x_1176) ;  /* 0x0000000000188947 */ /* 0x000fea0003800000 */
[----:B------:R-:W-:Y:S02]  /*154f0*/  IMAD.U32 R2, RZ, RZ, UR6 ;  /* 0x00000006ff027e24 */ /* 0x000fe4000f8e00ff */
[----:B------:R-:W-:-:S05]  /*15500*/  IMAD.U32 R3, RZ, RZ, UR7 ;  /* 0x00000007ff037e24 */ /* 0x000fca000f8e00ff */
[----:B------:R-:W2:Y:S04]  /*15510*/  LDG.E R6, desc[UR52][R2.64] ;  /* 0x0000003402067981 */ /* 0x000ea8000c1e1900 */
[----:B------:R-:W2:Y:S02]  /*15520*/  LDG.E R2, desc[UR52][R2.64+0x4] ;  /* 0x0000043402027981 */ /* 0x000ea4000c1e1900 */
[----:B--2---:R-:W-:-:S05]  /*15530*/  IMAD.IADD R9, R2, 0x1, -R6 ;  /* 0x0000000102097824 */ /* 0x004fca00078e0a06 */
[----:B------:R0:W-:Y:S02]  /*15540*/  STL [R1+0x30], R9 ;  /* 0x0000300901007387 */ /* 0x0001e40000100800 */
.L_x_1176:
[----:B-----5:R-:W-:-:S05]  /*15550*/  IMAD.IADD R2, R4, 0x1, R0 ;  /* 0x0000000104027824 */ /* 0x020fca00078e0200 */
[----:B------:R1:W-:Y:S01]  /*15560*/  STL [R1+0x1c], R2 ;  /* 0x00001c0201007387 */ /* 0x0003e20000100800 */
[----:B------:R-:W-:Y:S05]  /*15570*/  @!P3 BRA `(.L_x_1177) ;  /* 0x000000000018b947 */ /* 0x000fea0003800000 */
[----:B------:R-:W-:Y:S02]  /*15580*/  ULDC.64 UR4, c[0x0][0xa20] ;  /* 0x0002880000047ab9 */ /* 0x000fe40000000a00 */
[----:B------:R-:W-:-:S06]  /*15590*/  UIMAD.WIDE UR4, UR42, 0x4, UR4 ;  /* 0x000000042a0478a5 */ /* 0x000fcc000f8e0204 */
[----:B-1----:R-:W-:Y:S02]  /*155a0*/  IMAD.U32 R2, RZ, RZ, UR4 ;  /* 0x00000004ff027e24 */ /* 0x002fe4000f8e00ff */
[----:B------:R-:W-:-:S05]  /*155b0*/  IMAD.U32 R3, RZ, RZ, UR5 ;  /* 0x00000005ff037e24 */ /* 0x000fca000f8e00ff */
[----:B------:R1:W5:Y:S01]  /*155c0*/  LDG.E R5, desc[UR52][R2.64] ;  /* 0x0000003402057981 */ /* 0x000362000c1e1900 */
[----:B------:R-:W-:Y:S05]  /*155d0*/  BRA `(.L_x_1178) ;  /* 0x0000000000187947 */ /* 0x000fea0003800000 */
.L_x_1177:
[----:B------:R-:W-:Y:S05]  /*155e0*/  @!P1 BRA `(.L_x_1178) ;  /* 0x0000000000149947 */ /* 0x000fea0003800000 */
[----:B-1----:R-:W-:Y:S02]  /*155f0*/  IMAD.U32 R2, RZ, RZ, UR8 ;  /* 0x00000008ff027e24 */ /* 0x002fe4000f8e00ff */
[----:B------:R-:W-:-:S05]  /*15600*/  IMAD.U32 R3, RZ, RZ, UR9 ;  /* 0x00000009ff037e24 */ /* 0x000fca000f8e00ff */
[----:B------:R-:W2:Y:S04]  /*15610*/  LDG.E R5, desc[UR52][R2.64] ;  /* 0x0000003402057981 */ /* 0x000ea8000c1e1900 */
[----:B------:R-:W2:Y:S02]  /*15620*/  LDG.E R2, desc[UR52][R2.64+0x4] ;  /* 0x0000043402027981 */ /* 0x000ea4000c1e1900 */
[----:B--2---:R-:W-:-:S07]  /*15630*/  IMAD.IADD R5, R2, 0x1, -R5 ;  /* 0x0000000102057824 */ /* 0x004fce00078e0a05 */
.L_x_1178:
[----:B------:R-:W2:Y:S01]  /*15640*/  LDL.LU R4, [R1+0x14] ;  /* 0x0000140001047983 */ /* 0x000ea20000300800 */
[----:B-1----:R-:W1:Y:S01]  /*15650*/  LDC R2, c[0x0][0x448] ;  /* 0x00011200ff027b82 */ /* 0x002e620000000800 */
[----:B-----5:R-:W-:Y:S01]  /*15660*/  IMAD.IADD R0, R5, 0x1, -R0 ;  /* 0x0000000105007824 */ /* 0x020fe200078e0a00 */
[----:B-1----:R-:W-:-:S13]  /*15670*/  ISETP.NE.AND P1, PT, R2, 0x1, PT ;  /* 0x000000010200780c */ /* 0x002fda0003f25270 */
[----:B------:R-:W1:Y:S08]  /*15680*/  @P1 LDC R3, c[0x0][0x44c] ;  /* 0x00011300ff031b82 */ /* 0x000e700000000800 */
[----:B------:R-:W3:Y:S01]  /*15690*/  @P1 LDC R2, c[0x0][0x450] ;  /* 0x00011400ff021b82 */ /* 0x000ee20000000800 */
[----:B--2---:R-:W-:-:S04]  /*156a0*/  IMAD.SHL.U32 R18, R4, 0x80, RZ ;  /* 0x0000008004127824 */ /* 0x004fc800078e00ff */
[----:B------:R-:W-:-:S04]  /*156b0*/  VIADD R4, R18, 0x7f ;  /* 0x0000007f12047836 */ /* 0x000fc80000000000 */
[----:B-1----:R-:W-:-:S04]  /*156c0*/  @P1 IMAD.HI.U32 R3, R4, R3, RZ ;  /* 0x0000000304031227 */ /* 0x002fc800078e00ff */
[----:B------:R-:W-:Y:S01]  /*156d0*/  IMAD.MOV.U32 R6, RZ, RZ, R4 ;  /* 0x000000ffff067224 */ /* 0x000fe200078e0004 */
[----:B---3--:R-:W-:Y:S02]  /*156e0*/  @P1 SHF.R.U32.HI R6, RZ, R2, R3 ;  /* 0x00000002ff061219 */ /* 0x008fe40000011603 */
[----:B------:R-:W-:-:S05]  /*156f0*/  IADD3 R2, R0, 0x1, -R9 ;  /* 0x0000000100027810 */ /* 0x000fca0007ffe809 */
[----:B------:R-:W-:Y:S02]  /*15700*/  IMAD.IADD R6, R2, 0x1, R6 ;  /* 0x0000000102067824 */ /* 0x000fe400078e0206 */
[----:B------:R-:W1:Y:S02]  /*15710*/  LDC.64 R2, c[0x0][0x9e0] ;  /* 0x00027800ff027b82 */ /* 0x000e640000000a00 */
[----:B-1----:R-:W-:Y:S01]  /*15720*/  ISETP.GE.AND P2, PT, R3, 0x1, PT ;  /* 0x000000010300780c */ /* 0x002fe20003f46270 */
[----:B------:R-:W-:-:S12]  /*15730*/  IMAD.IADD R2, R6, 0x1, R2 ;  /* 0x0000000106027824 */ /* 0x000fd800078e0202 */
[----:B------:R-:W-:Y:S05]  /*15740*/  @!P2 BRA `(.L_x_1179) ;  /* 0x000000000040a947 */ /* 0x000fea0003800000 */
[C---:B------:R-:W-:Y:S01]  /*15750*/  ISETP.GT.AND P0, PT, R6.reuse, RZ, PT ;  /* 0x000000ff0600720c */ /* 0x040fe20003f04270 */
[----:B------:R-:W-:-:S12]  /*15760*/  VIADD R8, R6, 0xffffffff ;  /* 0xffffffff06087836 */ /* 0x000fd80000000000 */
[----:B------:R-:W-:Y:S05]  /*15770*/  @P0 BRA `(.L_x_1180) ;  /* 0x00000000001c0947 */ /* 0x000fea0003800000 */
[----:B------:R-:W-:Y:S01]  /*15780*/  ISETP.NE.AND P0, PT, R3, 0x1, PT ;  /* 0x000000010300780c */ /* 0x000fe20003f05270 */
[----:B------:R-:W-:-:S12]  /*15790*/  IMAD.MOV R6, RZ, RZ, -R6 ;  /* 0x000000ffff067224 */ /* 0x000fd800078e0a06 */
[----:B------:R-:W1:Y:S02]  /*157a0*/  @P0 LDC.64 R4, c[0x0][0x9e8] ;  /* 0x00027a00ff040b82 */ /* 0x000e640000000a00 */
[----:B-1----:R-:W-:-:S05]  /*157b0*/  @P0 IMAD.HI.U32 R4, R6, R4, RZ ;  /* 0x0000000406040227 */ /* 0x002fca00078e00ff */
[----:B------:R-:W-:-:S04]  /*157c0*/  @P0 SHF.R.U32.HI R6, RZ, R5, R4 ;  /* 0x00000005ff060219 */ /* 0x000fc80000011604 */
[----:B------:R-:W-:Y:S01]  /*157d0*/  LOP3.LUT R8, RZ, R6, RZ, 0x33, !PT ;  /* 0x00000006ff087212 */ /* 0x000fe200078e33ff */
[----:B------:R-:W-:Y:S06]  /*157e0*/  BRA `(.L_x_1181) ;  /* 0x0000000000107947 */ /* 0x000fec0003800000 */
.L_x_1180:
[----:B------:R-:W-:-:S13]  /*157f0*/  ISETP.NE.AND P0, PT, R3, 0x1, PT ;  /* 0x000000010300780c */ /* 0x000fda0003f05270 */
[----:B------:R-:W1:Y:S02]  /*15800*/  @P0 LDC.64 R4, c[0x0][0x9e8] ;  /* 0x00027a00ff040b82 */ /* 0x000e640000000a00 */
[----:B-1----:R-:W-:-:S05]  /*15810*/  @P0 IMAD.HI.U32 R4, R8, R4, RZ ;  /* 0x0000000408040227 */ /* 0x002fca00078e00ff */
[----:B------:R-:W-:-:S07]  /*15820*/  @P0 SHF.R.U32.HI R8, RZ, R5, R4 ;  /* 0x00000005ff080219 */ /* 0x000fce0000011604 */
.L_x_1181:
[----:B------:R-:W-:-:S05]  /*15830*/  IMAD R8, R8, R3, R3 ;  /* 0x0000000308087224 */ /* 0x000fca00078e0203 */
[----:B------:R-:W-:-:S07]  /*15840*/  VIMNMX R2, R2, R8, PT ;  /* 0x0000000802027248 */ /* 0x000fce0003fe0100 */
.L_x_1179:
[----:B------:R-:W1:Y:S01]  /*15850*/  @P1 LDC R4, c[0x0][0x44c] ;  /* 0x00011300ff041b82 */ /* 0x000e620000000800 */
[----:B------:R-:W-:Y:S01]  /*15860*/  IMAD.MOV.U32 R5, RZ, RZ, R18 ;  /* 0x000000ffff057224 */ /* 0x000fe200078e0012 */
[----:B------:R-:W-:Y:S01]  /*15870*/  ULDC UR4, c[0x0][0x9dc] ;  /* 0x0002770000047ab9 */ /* 0x000fe20000000800 */
[----:B------:R-:W-:-:S05]  /*15880*/  VIADD R2, R2, 0x7f ;  /* 0x0000007f02027836 */ /* 0x000fca0000000000 */
[----:B------:R-:W2:Y:S01]  /*15890*/  @P1 LDC R6, c[0x0][0x450] ;  /* 0x00011400ff061b82 */ /* 0x000ea20000000800 */
[----:B-1----:R-:W-:-:S05]  /*158a0*/  @P1 IMAD.HI.U32 R4, R18, R4, RZ ;  /* 0x0000000412041227 */ /* 0x002fca00078e00ff */
[----:B--2---:R-:W-:Y:S02]  /*158b0*/  @P1 SHF.R.U32.HI R5, RZ, R6, R4 ;  /* 0x00000006ff051219 */ /* 0x004fe40000011604 */
[----:B------:R-:W-:Y:S02]  /*158c0*/  SHF.R.S32.HI R4, RZ, 0x1f, R2 ;  /* 0x0000001fff047819 */ /* 0x000fe40000011402 */
[----:B------:R-:W-:Y:S01]  /*158d0*/  IADD3 R6, R5, R0, -R9 ;  /* 0x0000000005067210 */ /* 0x000fe20007ffe809 */
[----:B------:R-:W-:Y:S01]  /*158e0*/  VIADD R0, R0, 0x7f ;  /* 0x0000007f00007836 */ /* 0x000fe20000000000 */
[----:B------:R-:W-:-:S04]  /*158f0*/  LEA.HI R4, R4, R2, RZ, 0x7 ;  /* 0x0000000204047211 */ /* 0x000fc800078f38ff */
[----:B------:R-:W-:-:S04]  /*15900*/  SHF.R.S32.HI R2, RZ, 0x1f, R0 ;  /* 0x0000001fff027819 */ /* 0x000fc80000011400 */
[----:B------:R-:W-:Y:S02]  /*15910*/  LEA.HI R2, R2, R0, RZ, 0x7 ;  /* 0x0000000002027211 */ /* 0x000fe400078f38ff */
[----:B------:R-:W-:Y:S02]  /*15920*/  SHF.R.S32.HI R0, RZ, 0x7, R4 ;  /* 0x00000007ff007819 */ /* 0x000fe40000011404 */
[----:B------:R-:W-:-:S04]  /*15930*/  SHF.R.S32.HI R2, RZ, 0x7, R2 ;  /* 0x00000007ff027819 */ /* 0x000fc80000011402 */
[----:B------:R-:W-:Y:S01]  /*15940*/  VIMNMX R0, R2, R0, PT ;  /* 0x0000000002007248 */ /* 0x000fe20003fe0100 */
[----:B------:R-:W-:Y:S01]  /*15950*/  VIADD R2, R6, -UR4 ;  /* 0x8000000406027c36 */ /* 0x000fe20008000000 */
[----:B------:R-:W-:Y:S06]  /*15960*/  @!P2 BRA `(.L_x_1182) ;  /* 0x00000000003ca947 */ /* 0x000fec0003800000 */
[----:B------:R-:W-:-:S13]  /*15970*/  ISETP.GT.AND P0, PT, R6, -0x1, PT ;  /* 0xffffffff0600780c */ /* 0x000fda0003f04270 */
[----:B------:R-:W-:Y:S05]  /*15980*/  @P0 BRA `(.L_x_1183) ;  /* 0x00000000001c0947 */ /* 0x000fea0003800000 */
[----:B------:R-:W-:Y:S02]  /*15990*/  ISETP.NE.AND P0, PT, R3, 0x1, PT ;  /* 0x000000010300780c */ /* 0x000fe40003f05270 */
[----:B------:R-:W-:-:S11]  /*159a0*/  LOP3.LUT R6, RZ, R6, RZ, 0x33, !PT ;  /* 0x00000006ff067212 */ /* 0x000fd600078e33ff */
[----:B------:R-:W1:Y:S02]  /*159b0*/  @P0 LDC.64 R4, c[0x0][0x9e8] ;  /* 0x00027a00ff040b82 */ /* 0x000e640000000a00 */
[----:B-1----:R-:W-:-:S05]  /*159c0*/  @P0 IMAD.HI.U32 R4, R6, R4, RZ ;  /* 0x0000000406040227 */ /* 0x002fca00078e00ff */
[----:B------:R-:W-:-:S04]  /*159d0*/  @P0 SHF.R.U32.HI R6, RZ, R5, R4 ;  /* 0x00000005ff060219 */ /* 0x000fc80000011604 */
[----:B------:R-:W-:Y:S01]  /*159e0*/  LOP3.LUT R6, RZ, R6, RZ, 0x33, !PT ;  /* 0x00000006ff067212 */ /* 0x000fe200078e33ff */
[----:B------:R-:W-:Y:S06]  /*159f0*/  BRA `(.L_x_1184) ;  /* 0x0000000000107947 */ /* 0x000fec0003800000 */
.L_x_1183:
[----:B------:R-:W-:-:S13]  /*15a00*/  ISETP.NE.AND P0, PT, R3, 0x1, PT ;  /* 0x000000010300780c */ /* 0x000fda0003f05270 */
[----:B------:R-:W1:Y:S02]  /*15a10*/  @P0 LDC.64 R4, c[0x0][0x9e8] ;  /* 0x00027a00ff040b82 */ /* 0x000e640000000a00 */
[----:B-1----:R-:W-:-:S05]  /*15a20*/  @P0 IMAD.HI.U32 R4, R6, R4, RZ ;  /* 0x0000000406040227 */ /* 0x002fca00078e00ff */
[----:B------:R-:W-:-:S07]  /*15a30*/  @P0 SHF.R.U32.HI R6, RZ, R5, R4 ;  /* 0x00000005ff060219 */ /* 0x000fce0000011604 */
.L_x_1184:
[----:B------:R-:W-:-:S05]  /*15a40*/  IMAD R3, R6, R3, RZ ;  /* 0x0000000306037224 */ /* 0x000fca00078e02ff */
[----:B------:R-:W-:-:S07]  /*15a50*/  VIMNMX R2, R2, R3, !PT ;  /* 0x0000000302027248 */ /* 0x000fce0007fe0100 */
.L_x_1182:
[----:B------:R-:W-:Y:S02]  /*15a60*/  SHF.R.U32.HI R5, RZ, 0x10, R7 ;  /* 0x00000010ff057819 */ /* 0x000fe40000011607 */
[----:B------:R-:W-:Y:S02]  /*15a70*/  SHF.R.S32.HI R3, RZ, 0x1f, R2 ;  /* 0x0000001fff037819 */ /* 0x000fe40000011402 */
[----:B------:R-:W-:Y:S02]  /*15a80*/  ISETP.NE.AND P0, PT, R5, RZ, PT ;  /* 0x000000ff0500720c */ /* 0x000fe40003f05270 */
[----:B------:R-:W-:Y:S01]  /*15a90*/  LEA.HI R3, R3, R2, RZ, 0x7 ;  /* 0x0000000203037211 */ /* 0x000fe200078f38ff */
[----:B------:R-:W-:-:S03]  /*15aa0*/  IMAD.MOV.U32 R2, RZ, RZ, RZ ;  /* 0x000000ffff027224 */ /* 0x000fc600078e00ff */
[----:B------:R-:W-:-:S04]  /*15ab0*/  SHF.R.S32.HI R3, RZ, 0x7, R3 ;  /* 0x00000007ff037819 */ /* 0x000fc80000011403 */
[----:B------:R-:W-:-:S03]  /*15ac0*/  VIMNMX R4, RZ, R3, !PT ;  /* 0x00000003ff047248 */ /* 0x000fc60007fe0100 */
[----:B------:R-:W1:Y:S01]  /*15ad0*/  @!P0 LDC R5, c[0x0][0x9f0] ;  /* 0x00027c00ff058b82 */ /* 0x000e620000000800 */
[----:B------:R-:W-:-:S13]  /*15ae0*/  ISETP.GT.AND P1, PT, R0, R4, PT ;  /* 0x000000040000720c */ /* 0x000fda0003f24270 */
[----:B------:R-:W-:Y:S05]  /*15af0*/  @!P1 BRA `(.L_x_1185) ;  /* 0x0000000000689947 */ /* 0x000fea0003800000 */
[-C--:B-1----:R-:W-:Y:S02]  /*15b00*/  IABS R6, R5.reuse ;  /* 0x0000000500067213 */ /* 0x082fe40000000000 */
[----:B0-----:R-:W-:Y:S02]  /*15b10*/  IABS R9, R5 ;  /* 0x0000000500097213 */ /* 0x001fe40000000000 */
        /* <DEDUP_REMOVED lines=9> */
[----:B------:R-:W-:-:S05]  /*15bb0*/  IADD3 R8, R5, -0x1, R0 ;  /* 0xffffffff05087810 */ /* 0x000fca0007ffe000 */
[----:B------:R-:W-:-:S05]  /*15bc0*/  IMAD.IADD R8, R8, 0x1, -R4 ;  /* 0x0000000108087824 */ /* 0x000fca00078e0a04 */
[----:B------:R-:W-:Y:S02]  /*15bd0*/  IABS R3, R8 ;  /* 0x0000000800037213 */ /* 0x000fe40000000000 */
[----:B------:R-:W-:-:S03]  /*15be0*/  LOP3.LUT R8, R8, R5, RZ, 0x3c, !PT ;  /* 0x0000000508087212 */ /* 0x000fc600078e3cff */
        /* <DEDUP_REMOVED lines=10> */
[----:B------:R-:W-:-:S07]  /*15c90*/  @!P1 LOP3.LUT R2, RZ, R5, RZ, 0x33, !PT ;  /* 0x00000005ff029212 */ /* 0x000fce00078e33ff */
.L_x_1185:
[----:B------:R-:W-:Y:S01]  /*15ca0*/  LOP3.LUT R7, R7, 0xff, RZ, 0xc0, !PT ;  /* 0x000000ff07077812 */ /* 0x000fe200078ec0ff */
[----:B------:R-:W-:Y:S04]  /*15cb0*/  BSSY B7, `(.L_x_1186) ;  /* 0x000031e000077945 */ /* 0x000fe80003800000 */
[----:B------:R-:W-:-:S05]  /*15cc0*/  IMAD R3, R7, R2, R4 ;  /* 0x0000000207037224 */ /* 0x000fca00078e0204 */
        /* <DEDUP_REMOVED lines=10> */
[----:B------:R-:W-:Y:S02]  /*15d70*/  VOTEU.ANY UR4, UPT, PT ;  /* 0x0000000000047886 */ /* 0x000fe400038e0100 */
[----:B------:R-:W2:Y:S08]  /*15d80*/  FLO.U32 R0, UR4 ;  /* 0x0000000400007d00 */ /* 0x000eb000080e0000 */
[----:B------:R-:W3:Y:S01]  /*15d90*/  POPC R4, UR4 ;  /* 0x0000000400047d09 */ /* 0x000ee20008000000 */
[----:B--2---:R-:W-:-:S02]  /*15da0*/  ISETP.EQ.U32.AND P0, PT, R0, R3, PT ;  /* 0x000000030000720c */ /* 0x004fc40003f02070 */
[----:B------:R-:W3:Y:S11]  /*15db0*/  LDC.64 R2, c[0x0][0xc60] ;  /* 0x00031800ff027b82 */ /* 0x000ef60000000a00 */
[----:B---3--:R-:W2:Y:S01]  /*15dc0*/  @P0 ATOMG.E.ADD.STRONG.GPU PT, R3, desc[UR52][R2.64], R4 ;  /* 0x00000004020309a8 */ /* 0x008ea200081ee1f4 */
[----:B-1----:R-:W1:Y:S02]  /*15dd0*/  S2R R5, SR_LTMASK ;  /* 0x0000000000057919 */ /* 0x002e640000003900 */
[----:B-1----:R-:W-:-:S06]  /*15de0*/  LOP3.LUT R5, R5, UR4, RZ, 0xc0, !PT ;  /* 0x0000000405057c12 */ /* 0x002fcc000f8ec0ff */
[----:B------:R-:W1:Y:S01]  /*15df0*/  POPC R5, R5 ;  /* 0x0000000500057309 */ /* 0x000e620000000000 */
[----:B--2---:R-:W1:Y:S02]  /*15e00*/  SHFL.IDX PT, R0, R3, R0, 0x1f ;  /* 0x00001f0003007589 */ /* 0x004e6400000e0000 */
[----:B-1----:R-:W-:-:S05]  /*15e10*/  IADD3 R0, R0, UR40, R5 ;  /* 0x0000002800007c10 */ /* 0x002fca000fffe005 */
[----:B------:R2:W-:Y:S01]  /*15e20*/  STL [R1+0x10], R0 ;  /* 0x0000100001007387 */ /* 0x0005e20000100800 */
[----:B------:R-:W-:Y:S05]  /*15e30*/  BRA `(.L_x_1188) ;  /* 0x0000003000147947 */ /* 0x000fea0003800000 */
.L_x_1187:
        /* <DEDUP_REMOVED lines=9> */
[----:B------:R-:W2:Y:S01]  /*15ed0*/  LDC.64 R2, c[0x4][R2] ;  /* 0x0100000002027b82 */ /* 0x000ea20000000a00 */
[----:B-1----:R-:W-:Y:S02]  /*15ee0*/  IMAD.U32 R5, RZ, RZ, UR7 ;  /* 0x00000007ff057e24 */ /* 0x002fe4000f8e00ff */
        /* <DEDUP_REMOVED lines=9> */
.L_x_1190:
[----:B------:R-:W-:Y:S05]  /*15f80*/  BSYNC B6 ;  /* 0x0000000000067941 */ /* 0x000fea0003800000 */
.L_x_1189:
        /* <DEDUP_REMOVED lines=13> */
[----:B------:R-:W3:Y:S01]  /*16060*/  LDC.64 R2, c[0x4][R2] ;  /* 0x0100000002027b82 */ /* 0x000ee20000000a00 */
        /* <DEDUP_REMOVED lines=9> */
[----:B0-23--:R-:W-:Y:S05]  /*16100*/  CALL.ABS.NOINC R2 ;  /* 0x0000000002007343 */ /* 0x00dfea0003c00000 */
.L_x_1192:
[----:B------:R-:W-:Y:S05]  /*16110*/  BSYNC B6 ;  /* 0x0000000000067941 */ /* 0x000fea0003800000 */
.L_x_1191:
        /* <DEDUP_REMOVED lines=20> */
.L_x_1194:
[----:B------:R-:W-:Y:S05]  /*16260*/  BSYNC B6 ;  /* 0x0000000000067941 */ /* 0x000fea0003800000 */
.L_x_1193:
        /* <DEDUP_REMOVED lines=19> */
.L_x_1196:
[----:B------:R-:W-:Y:S05]  /*163a0*/  BSYNC B6 ;  /* 0x0000000000067941 */ /* 0x000fea0003800000 */
.L_x_1195:
[----:B------:R-:W-:Y:S01]  /*163b0*/  ULDC.64 UR4, c[0x0][0x9f8] ;  /* 0x00027e0000047ab9 */ /* 0x000fe20000000a00 */
[----:B------:R-:W-:Y:S01]  /*163c0*/  IMAD.U32 R8, RZ, RZ, UR42 ;  /* 0x0000002aff087e24 */ /* 0x000fe2000f8e00ff */
[----:B------:R-:W-:-:S04]  /*163d0*/  UISETP.NE.U32.AND UP0, UPT, UR4, URZ, UPT ;  /* 0x0000003f0400728c */ /* 0x000fc8000bf05070 */
[----:B------:R-:W-:-:S06]  /*163e0*/  UISETP.NE.AND.EX UP0, UPT, UR5, URZ, UPT, UP0 ;  /* 0x0000003f0500728c */ /* 0x000fcc000bf05300 */
[----:B------:R-:W-:-:S05]  /*163f0*/  PLOP3.LUT P0, PT, PT, PT, UP0, 0x80, 0x0 ;  /* 0x000000000000781c */ /* 0x000fca0003f0f008 */
[----:B------:R-:W-:Y:S02]  /*16400*/  @UP0 ULDC.64 UR4, c[0x0][0x9f8] ;  /* 0x00027e0000040ab9 */ /* 0x000fe40000000a00 */
[----:B------:R-:W-:-:S06]  /*16410*/  @UP0 UIMAD.WIDE UR4, UR42, 0x4, UR4 ;  /* 0x000000042a0408a5 */ /* 0x000fcc000f8e0204 */
[----:B------:R-:W-:Y:S02]  /*16420*/  IMAD.U32 R2, RZ, RZ, UR4 ;  /* 0x00000004ff027e24 */ /* 0x000fe4000f8e00ff */
[----:B------:R-:W-:Y:S01]  /*16430*/  IMAD.U32 R3, RZ, RZ, UR5 ;  /* 0x00000005ff037e24 */ /* 0x000fe2000f8e00ff */
[----:B------:R-:W3:Y:S01]  /*16440*/  S2R R0, SR_TID.X ;  /* 0x0000000000007919 */ /* 0x000ee20000002100 */
[----:B------:R-:W-:-:S03]  /*16450*/  ULDC.64 UR4, c[0x0][0xa08] ;  /* 0x0002820000047ab9 */ /* 0x000fc60000000a00 */
[----:B------:R4:W0:Y:S02]  /*16460*/  @P0 LDG.E R8, desc[UR52][R2.64] ;  /* 0x0000003402080981 */ /* 0x000824000c1e1900 */
[----:B----4-:R-:W4:Y:S01]  /*16470*/  LDC.64 R2, c[0x0][0x418] ;  /* 0x00010600ff027b82 */ /* 0x010f220000000a00 */
[----:B---3--:R-:W-:-:S04]  /*16480*/  SHF.R.U32.HI R0, RZ, 0x5, R0 ;  /* 0x00000005ff007819 */ /* 0x008fc80000011600 */
[----:B------:R-:W-:Y:S02]  /*16490*/  LOP3.LUT R0, R0, 0x3, RZ, 0xc0, !PT ;  /* 0x0000000300007812 */ /* 0x000fe400078ec0ff */
[----:B----4-:R-:W-:Y:S01]  /*164a0*/  LOP3.LUT P0, RZ, R2, UR4, RZ, 0xfc, !PT ;  /* 0x0000000402ff7c12 */ /* 0x010fe2000f80fcff */
[----:B------:R-:W-:-:S03]  /*164b0*/  UMOV UR4, 0xffffffff ;  /* 0xffffffff00047882 */ /* 0x000fc60000000000 */
[----:B------:R-:W-:Y:S02]  /*164c0*/  LOP3.LUT P0, RZ, R3, UR5, RZ, 0xfc, P0 ;  /* 0x0000000503ff7c12 */ /* 0x000fe4000800fcff */
[----:B0-----:R-:W-:Y:S01]  /*164d0*/  SHF.R.S32.HI R9, RZ, 0x1f, R8 ;  /* 0x0000001fff097819 */ /* 0x001fe20000011408 */
[----:B------:R0:W-:Y:S01]  /*164e0*/  STL [R1+0x4], R8 ;  /* 0x0000040801007387 */ /* 0x0001e20000100800 */
[----:B--2---:R-:W-:-:S03]  /*164f0*/  SEL R16, R8, RZ, !P0 ;  /* 0x000000ff08107207 */ /* 0x004fc60004000000 */
[----:B------:R0:W-:Y:S01]  /*16500*/  STL [R1+0x18], R9 ;  /* 0x0000180901007387 */ /* 0x0001e20000100800 */
[----:B------:R-:W-:Y:S05]  /*16510*/  BRA.DIV UR4, `(.L_x_1197) ;  /* 0x00000042046c7947 */ /* 0x000fea000b800000 */
[----:B------:R2:W3:Y:S02]  /*16520*/  SHFL.IDX PT, R14, R0, RZ, 0x1f ;  /* 0x00001fff000e7589 */ /* 0x0004e400000e0000 */
.L_x_1272:
[----:B--2---:R-:W2:Y:S01]  /*16530*/  LDL.LU R0, [R1+0x20] ;  /* 0x0000200001007983 */ /* 0x004ea20000300800 */
[----:B------:R-:W-:Y:S02]  /*16540*/  PLOP3.LUT P1, PT, PT, PT, PT, 0x8, 0x0 ;  /* 0x000000000000781c */ /* 0x000fe40003f2e170 */
[----:B---3--:R-:W-:Y:S02]  /*16550*/  ISETP.NE.AND P0, PT, R14, RZ, PT ;  /* 0x000000ff0e00720c */ /* 0x008fe40003f05270 */
[----:B--2---:R-:W-:-:S09]  /*16560*/  LOP3.LUT R0, R0, 0xfffffffe, RZ, 0xc0, !PT ;  /* 0xfffffffe00007812 */ /* 0x004fd200078ec0ff */
[----:B------:R-:W-:-:S05]  /*16570*/  @P1 LOP3.LUT R0, R0, 0x1, RZ, 0xfc, !PT ;  /* 0x0000000100001812 */ /* 0x000fca00078efcff */
[----:B------:R2:W-:Y:S01]  /*16580*/  STL [R1+0x20], R0 ;  /* 0x0000200001007387 */ /* 0x0005e20000100800 */
[----:B------:R-:W-:Y:S05]  /*16590*/  @P0 BRA `(.L_x_1198) ;  /* 0x0000000400940947 */ /* 0x000fea0003800000 */
[----:B--2---:R-:W2:Y:S01]  /*165a0*/  LDL R0, [R1+0x34] ;  /* 0x0000340001007983 */ /* 0x004ea20000100800 */
[----:B------:R-:W-:Y:S01]  /*165b0*/  UMOV UR4, 0xffffffff ;  /* 0xffffffff00047882 */ /* 0x000fe20000000000 */
[----:B--2---:R-:W-:Y:S02]  /*165c0*/  VIADD R0, R0, 0xffffffff ;  /* 0xffffffff00007836 */ /* 0x004fe40000000000 */
[----:B------:R-:W-:Y:S05]  /*165d0*/  BRA.DIV UR4, `(.L_x_1199) ;  /* 0x00000042045c7947 */ /* 0x000fea000b800000 */
[----:B------:R-:W-:-:S13]  /*165e0*/  ELECT P6, URZ, PT ;  /* 0x00000000003f782f */ /* 0x000fda00038c0000 */
.L_x_1275:
[----:B------:R-:W-:Y:S05]  /*165f0*/  @!P6 BRA `(.L_x_1198) ;  /* 0x00000004007ce947 */ /* 0x000fea0003800000 */
[----:B------:R-:W-:-:S04]  /*16600*/  ISETP.NE.U32.AND P0, PT, R2, RZ, PT ;  /* 0x000000ff0200720c */ /* 0x000fc80003f05070 */
[----:B------:R-:W-:-:S13]  /*16610*/  ISETP.NE.AND.EX P0, PT, R3, RZ, PT, P0 ;  /* 0x000000ff0300720c */ /* 0x000fda0003f05300 */
[----:B------:R-:W-:Y:S05]  /*16620*/  @!P0 BRA `(.L_x_1200) ;  /* 0x0000000000448947 */ /* 0x000fea0003800000 */
[----:B------:R-:W2:Y:S01]  /*16630*/  LDC R7, c[0x0][0x43c] ;  /* 0x00010f00ff077b82 */ /* 0x000ea20000000800 */
[----:B------:R-:W-:Y:S01]  /*16640*/  ULDC.64 UR4, c[0x0][0x428] ;  /* 0x00010a0000047ab9 */ /* 0x000fe20000000a00 */
[----:B--2---:R-:W-:-:S13]  /*16650*/  ISETP.NE.AND P0, PT, R7, 0x1, PT ;  /* 0x000000010700780c */ /* 0x004fda0003f05270 */
[----:B-1----:R-:W1:Y:S02]  /*16660*/  @P0 LDC.64 R4, c[0x0][0x440] ;  /* 0x00011000ff040b82 */ /* 0x002e640000000a00 */
        /* <DEDUP_REMOVED lines=13> */
.L_x_1200:
[----:B--2---:R-:W2:Y:S01]  /*16740*/  LDL R3, [R1] ;  /* 0x0000000001037983 */ /* 0x004ea20000100800 */
[----:B------:R-:W-:Y:S01]  /*16750*/  IMAD R2, R19, 0x8, R17 ;  /* 0x0000000813027824 */ /* 0x000fe200078e0211 */
[----:B0-----:R-:W0:Y:S02]  /*16760*/  S2R R8, SR_TID.X ;  /* 0x0000000000087919 */ /* 0x001e240000002100 */
[----:B0-----:R-:W-:-:S04]  /*16770*/  LOP3.LUT R8, R8, 0x7f, RZ, 0xc0, !PT ;  /* 0x0000007f08087812 */ /* 0x001fc800078ec0ff */
[----:B------:R-:W-:Y:S02]  /*16780*/  ISETP.NE.AND P1, PT, R8, RZ, PT ;  /* 0x000000ff0800720c */ /* 0x000fe40003f25270 */
[----:B--2---:R-:W-:-:S04]  /*16790*/  SHF.L.U32 R3, R3, 0x1f, RZ ;  /* 0x0000001f03037819 */ /* 0x004fc800000006ff */
[----:B------:R-:W0:Y:S02]  /*167a0*/  SYNCS.PHASECHK.TRANS64.TRYWAIT P0, [R2+URZ+0x22880], R3 ;  /* 0x02288003020075a7 */ /* 0x000e24000800017f */
[----:B0-----:R-:W-:Y:S05]  /*167b0*/  @!P0 BRA `(.L_x_1201) ;  /* 0x0000004000048947 */ /* 0x001fea0003800000 */
.L_x_1276:
[----:B------:R-:W-:Y:S05]  /*167c0*/  @P1 BRA `(.L_x_1202) ;  /* 0x00000000001c1947 */ /* 0x000fea0003800000 */
[----:B------:R-:W1:Y:S02]  /*167d0*/  S2R R4, SR_TID.X ;  /* 0x0000000000047919 */ /* 0x000e640000002100 */
[----:B-1----:R-:W-:Y:S01]  /*167e0*/  LOP3.LUT R5, R4, 0x1f, RZ, 0xc0, !PT ;  /* 0x0000001f04057812 */ /* 0x002fe200078ec0ff */
[----:B------:R-:W-:-:S03]  /*167f0*/  IMAD.MOV.U32 R4, RZ, RZ, 0x4000 ;  /* 0x00004000ff047424 */ /* 0x000fc600078e00ff */
[----:B------:R-:W-:Y:S01]  /*16800*/  ISETP.NE.AND P0, PT, R5, RZ, PT ;  /* 0x000000ff0500720c */ /* 0x000fe20003f05270 */
[----:B------:R2:W-:-:S12]  /*16810*/  SYNCS.ARRIVE.TRANS64 RZ, [R2+URZ+0x22870], R4 ;  /* 0x0228700402ff79a7 */ /* 0x0005d8000800003f */
[----:B--2---:R-:W-:Y:S05]  /*16820*/  @!P0 BRA `(.L_x_1202) ;  /* 0x0000000000048947 */ /* 0x004fea0003800000 */
[----:B------:R-:W-:Y:S01]  /*16830*/  BPT.TRAP 0x1 ;  /* 0x000000040000795c */ /* 0x000fe20000300000 */
.L_x_1202:
[----:B-1----:R-:W2:Y:S01]  /*16840*/  LDL R5, [R1+0x1c] ;  /* 0x00001c0001057983 */ /* 0x002ea20000100800 */
[----:B------:R-:W-:Y:S01]  /*16850*/  IMAD R4, R19, 0x4000, R17 ;  /* 0x0000400013047824 */ /* 0x000fe200078e0211 */
[----:B------:R-:W-:Y:S01]  /*16860*/  R2UR UR33, R2 ;  /* 0x00000000022172ca */ /* 0x000fe200000e0000 */
[----:B------:R-:W-:Y:S01]  /*16870*/  UIADD3 UR4, UP0, UR44, 0x470, URZ ;  /* 0x000004702c047890 */ /* 0x000fe2000ff1e03f */
[----:B-----5:R-:W-:Y:S01]  /*16880*/  R2UR UR37, R16 ;  /* 0x00000000102572ca */ /* 0x020fe200000e0000 */
[----:B------:R-:W-:Y:S01]  /*16890*/  UMOV UR6, 0x0 ;  /* 0x0000000000067882 */ /* 0x000fe20000000000 */
[----:B------:R-:W-:Y:S01]  /*168a0*/  R2UR UR32, R4 ;  /* 0x00000000042072ca */ /* 0x000fe200000e0000 */
[----:B------:R-:W-:Y:S01]  /*168b0*/  UIADD3.X UR5, URZ, UR45, URZ, UP0, !UPT ;  /* 0x0000002d3f057290 */ /* 0x000fe200087fe43f */
[----:B------:R-:W-:Y:S01]  /*168c0*/  UMOV UR7, 0x14f00000 ;  /* 0x14f0000000077882 */ /* 0x000fe20000000000 */
[----:B------:R-:W-:-:S06]  /*168d0*/  UMOV UR34, URZ ;  /* 0x0000003f00227c82 */ /* 0x000fcc0008000000 */
[----:B------:R-:W-:-:S04]  /*168e0*/  UIADD3 UR33, UR33, 0x22870, URZ ;  /* 0x0002287021217890 */ /* 0x000fc8000fffe03f */
[----:B------:R-:W-:Y:S01]  /*168f0*/  UIADD3 UR32, UR32, 0x8400, URZ ;  /* 0x0000840020207890 */ /* 0x000fe2000fffe03f */
[----:B--2---:R-:W-:-:S05]  /*16900*/  IMAD R0, R0, 0x80, R5 ;  /* 0x0000008000007824 */ /* 0x004fca00078e0205 */
[----:B------:R-:W-:-:S13]  /*16910*/  R2UR UR35, R0 ;  /* 0x00000000002372ca */ /* 0x000fda00000e0000 */
[----:B------:R1:W-:Y:S01]  /*16920*/  UTMALDG.4D [UR32], [UR4], desc[UR6] ;  /* 0x00000620040075b4 */ /* 0x0003e20008019000 */
[----:B------:R-:W2:Y:S02]  /*16930*/  SYNCS.PHASECHK.TRANS64.TRYWAIT P0, [R2+URZ+0x22840], R3 ;  /* 0x02284003020075a7 */ /* 0x000ea4000800017f */
[----:B-12---:R-:W-:Y:S05]  /*16940*/  @!P0 BRA `(.L_x_1203) ;  /* 0x0000003c00b48947 */ /* 0x006fea0003800000 */
.L_x_1277:
        /* <DEDUP_REMOVED lines=8> */
.L_x_1204:
        /* <DEDUP_REMOVED lines=34> */
.L_x_1198:
[----:B------:R-:W-:Y:S05]  /*16bf0*/  WARPSYNC.ALL ;  /* 0x0000000000007948 */ /* 0x000fea0003800000 */
[----:B--2---:R-:W-:Y:S01]  /*16c00*/  VIADD R0, R17, 0x10400 ;  /* 0x0001040011007836 */ /* 0x004fe20000000000 */
[----:B---3--:R-:W-:Y:S01]  /*16c10*/  USHF.R.S32.HI UR4, URZ, 0x1f, UR43 ;  /* 0x0000001f3f047899 */ /* 0x008fe2000801142b */
[----:B------:R-:W-:Y:S03]  /*16c20*/  BAR.SYNC.DEFER_BLOCKING 0x8, 0x180 ;  /* 0x0206000000007b1d */ /* 0x000fe60000010000 */
[----:B------:R-:W-:-:S03]  /*16c30*/  LOP3.LUT P0, RZ, R0, 0x1bf, RZ, 0xc0, !PT ;  /* 0x000001bf00ff7812 */ /* 0x000fc6000780c0ff */
[----:B------:R-:W-:Y:S01]  /*16c40*/  ULDC.64 UR6, c[0x0][0x298] ;  /* 0x0000a60000067ab9 */ /* 0x000fe20000000a00 */
[----:B------:R-:W-:Y:S01]  /*16c50*/  BSSY B6, `(.L_x_1205) ;  /* 0x0000016000067945 */ /* 0x000fe20003800000 */
[----:B------:R-:W-:Y:S02]  /*16c60*/  UIMAD UR4, UR4, UR6, URZ ;  /* 0x00000006040472a4 */ /* 0x000fe4000f8e023f */
[----:B------:R-:W-:Y:S02]  /*16c70*/  UIMAD.WIDE.U32 UR46, UR43, UR6, URZ ;  /* 0x000000062b2e72a5 */ /* 0x000fe4000f8e003f */
[----:B------:R-:W-:-:S04]  /*16c80*/  UIMAD UR4, UR43, UR7, UR4 ;  /* 0x000000072b0472a4 */ /* 0x000fc8000f8e0204 */
[----:B------:R-:W-:Y:S01]  /*16c90*/  UIADD3 UR37, UR47, UR4, URZ ;  /* 0x000000042f257290 */ /* 0x000fe2000fffe03f */
[----:B------:R-:W-:Y:S11]  /*16ca0*/  @!P0 BRA `(.L_x_1206) ;  /* 0x0000000000408947 */ /* 0x000ff60003800000 */
        /* <DEDUP_REMOVED lines=11> */
[----:B0-----:R-:W-:Y:S02]  /*16d60*/  IMAD.MOV.U32 R8, RZ, RZ, 0x70 ;  /* 0x00000070ff087424 */ /* 0x001fe400078e00ff */
[----:B------:R-:W-:Y:S02]  /*16d70*/  IMAD.MOV.U32 R12, RZ, RZ, 0x1 ;  /* 0x00000001ff0c7424 */ /* 0x000fe400078e00ff */
[----:B------:R-:W-:-:S07]  /*16d80*/  IMAD.MOV.U32 R13, RZ, RZ, RZ ;  /* 0x000000ffff0d7224 */ /* 0x000fce00078e00ff */
[----:B------:R-:W-:-:S07]  /*16d90*/  LEPC R20, `(.L_x_1206) ;  /* 0x000000001014794e */ /* 0x000fce0000000000 */
[----:B--2---:R-:W-:Y:S05]  /*16da0*/  CALL.ABS.NOINC R2 ;  /* 0x0000000002007343 */ /* 0x004fea0003c00000 */
.L_x_1206:
[----:B------:R-:W-:Y:S05]  /*16db0*/  BSYNC B6 ;  /* 0x0000000000067941 */ /* 0x000fea0003800000 */
.L_x_1205:
[----:B------:R-:W2:Y:S01]  /*16dc0*/  S2R R2, SR_TID.X ;  /* 0x0000000000027919 */ /* 0x000ea20000002100 */
[----:B0-----:R-:W0:Y:S01]  /*16dd0*/  LDC R8, c[0x0][0x448] ;  /* 0x00011200ff087b82 */ /* 0x001e220000000800 */
[----:B------:R-:W-:Y:S01]  /*16de0*/  ULDC.64 UR8, c[0x0][0xa00] ;  /* 0x0002800000087ab9 */ /* 0x000fe20000000a00 */
[----:B------:R-:W-:Y:S01]  /*16df0*/  ULDC.64 UR6, c[0x0][0x2d8] ;  /* 0x0000b60000067ab9 */ /* 0x000fe20000000a00 */
[----:B------:R-:W3:Y:S01]  /*16e00*/  S2R R0, SR_TID.X ;  /* 0x0000000000007919 */ /* 0x000ee20000002100 */
[----:B------:R-:W-:Y:S01]  /*16e10*/  UISETP.NE.U32.AND UP0, UPT, UR8, URZ, UPT ;  /* 0x0000003f0800728c */ /* 0x000fe2000bf05070 */
[----:B------:R-:W-:Y:S01]  /*16e20*/  UMOV UR4, UR46 ;  /* 0x0000002e00047c82 */ /* 0x000fe20008000000 */
[----:B------:R-:W-:Y:S02]  /*16e30*/  UMOV UR5, UR37 ;  /* 0x0000002500057c82 */ /* 0x000fe40008000000 */
[----:B------:R-:W-:Y:S01]  /*16e40*/  UISETP.NE.AND.EX UP0, UPT, UR9, URZ, UPT, UP0 ;  /* 0x0000003f0900728c */ /* 0x000fe2000bf05300 */
[----:B------:R-:W4:Y:S01]  /*16e50*/  S2R R11, SR_TID.X ;  /* 0x00000000000b7919 */ /* 0x000f220000002100 */
[----:B------:R-:W-:-:S02]  /*16e60*/  UIMAD.WIDE.U32 UR4, UR36, UR6, UR4 ;  /* 0x00000006240472a5 */ /* 0x000fc4000f8e0004 */
[----:B------:R-:W-:Y:S01]  /*16e70*/  USHF.R.S32.HI UR6, URZ, 0x1f, UR42 ;  /* 0x0000001f3f067899 */ /* 0x000fe2000801142a */
[----:B------:R-:W1:Y:S01]  /*16e80*/  S2R R10, SR_TID.X ;  /* 0x00000000000a7919 */ /* 0x000e620000002100 */
[----:B------:R-:W-:Y:S01]  /*16e90*/  ULDC.64 UR8, c[0x0][0x2e0] ;  /* 0x0000b80000087ab9 */ /* 0x000fe20000000a00 */
[----:B------:R-:W-:Y:S02]  /*16ea0*/  UIMAD UR5, UR36, UR7, UR5 ;  /* 0x00000007240572a4 */ /* 0x000fe4000f8e0205 */
[----:B------:R-:W-:Y:S02]  /*16eb0*/  USEL UR6, UR6, URZ, !UP0 ;  /* 0x0000003f06067287 */ /* 0x000fe4000c000000 */
[----:B------:R-:W-:Y:S02]  /*16ec0*/  USEL UR7, UR42, URZ, !UP0 ;  /* 0x0000003f2a077287 */ /* 0x000fe4000c000000 */
[----:B------:R-:W-:Y:S02]  /*16ed0*/  UIMAD UR6, UR6, UR8, URZ ;  /* 0x00000008060672a4 */ /* 0x000fe4000f8e023f */
[----:B------:R-:W-:Y:S01]  /*16ee0*/  UIMAD.WIDE.U32 UR4, UR7, UR8, UR4 ;  /* 0x00000008070472a5 */ /* 0x000fe2000f8e0004 */
[----:B0-----:R-:W-:Y:S01]  /*16ef0*/  ISETP.NE.AND P0, PT, R8, 0x1, PT ;  /* 0x000000010800780c */ /* 0x001fe20003f05270 */
[----:B------:R-:W-:-:S04]  /*16f00*/  UIMAD UR6, UR7, UR9, UR6 ;  /* 0x00000009070672a4 */ /* 0x000fc8000f8e0206 */
[----:B------:R-:W-:Y:S01]  /*16f10*/  UIADD3 UR6, UR5, UR6, URZ ;  /* 0x0000000605067290 */ /* 0x000fe2000fffe03f */
[----:B------:R-:W-:Y:S01]  /*16f20*/  IMAD.U32 R6, RZ, RZ, UR4 ;  /* 0x00000004ff067e24 */ /* 0x000fe2000f8e00ff */
[----:B--2---:R-:W-:Y:S01]  /*16f30*/  LOP3.LUT R2, R2, 0x7f, RZ, 0xc0, !PT ;  /* 0x0000007f02027812 */ /* 0x004fe200078ec0ff */
[----:B------:R-:W-:Y:S01]  /*16f40*/  IMAD.U32 R7, RZ, RZ, UR5 ;  /* 0x00000005ff077e24 */ /* 0x000fe2000f8e00ff */
[----:B------:R-:W-:Y:S02]  /*16f50*/  ULDC.64 UR4, c[0x0][0x2d0] ;  /* 0x0000b40000047ab9 */ /* 0x000fe40000000a00 */
[----:B------:R-:W-:Y:S01]  /*16f60*/  SHF.R.U32.HI R2, RZ, 0x2, R2 ;  /* 0x00000002ff027819 */ /* 0x000fe20000011602 */
[----:B---3--:R-:W-:Y:S01]  /*16f70*/  IMAD.SHL.U32 R0, R0, 0x20, RZ ;  /* 0x0000002000007824 */ /* 0x008fe200078e00ff */
[----:B------:R-:W0:Y:S04]  /*16f80*/  @P0 LDC R3, c[0x0][0x450] ;  /* 0x00011400ff030b82 */ /* 0x000e280000000800 */
[----:B------:R-:W-:Y:S01]  /*16f90*/  LOP3.LUT R0, R2, 0x60, R0, 0xf8, !PT ;  /* 0x0000006002007812 */ /* 0x000fe200078ef800 */
[----:B----4-:R-:W-:-:S03]  /*16fa0*/  IMAD.SHL.U32 R11, R11, 0x10, RZ ;  /* 0x000000100b0b7824 */ /* 0x010fc600078e00ff */
[----:B------:R-:W2:Y:S01]  /*16fb0*/  @P0 LDC R2, c[0x0][0x44c] ;  /* 0x00011300ff020b82 */ /* 0x000ea20000000800 */
[----:B------:R-:W-:Y:S01]  /*16fc0*/  IMAD.IADD R0, R0, 0x1, R18 ;  /* 0x0000000100007824 */ /* 0x000fe200078e0212 */
[----:B------:R-:W-:Y:S01]  /*16fd0*/  LOP3.LUT R11, R11, 0x30, RZ, 0xc0, !PT ;  /* 0x000000300b0b7812 */ /* 0x000fe200078ec0ff */
[----:B-1----:R-:W-:Y:S02]  /*16fe0*/  IMAD.SHL.U32 R9, R10, 0x10, RZ ;  /* 0x000000100a097824 */ /* 0x002fe400078e00ff */
[----:B------:R-:W-:Y:S01]  /*16ff0*/  IMAD.MOV.U32 R4, RZ, RZ, R0 ;  /* 0x000000ffff047224 */ /* 0x000fe200078e0000 */
[----:B------:R-:W-:Y:S02]  /*17000*/  LOP3.LUT R12, R11, 0x40, RZ, 0xfc, !PT ;  /* 0x000000400b0c7812 */ /* 0x000fe400078efcff */
[----:B------:R-:W-:Y:S02]  /*17010*/  LOP3.LUT R9, R9, 0x30, RZ, 0xc0, !PT ;  /* 0x0000003009097812 */ /* 0x000fe400078ec0ff */
[----:B------:R-:W-:Y:S01]  /*17020*/  LOP3.LUT R11, R11, 0x80, RZ, 0xfc, !PT ;  /* 0x000000800b0b7812 */ /* 0x000fe200078efcff */
[----:B--2---:R-:W-:-:S05]  /*17030*/  @P0 IMAD.HI.U32 R2, R0, R2, RZ ;  /* 0x0000000200020227 */ /* 0x004fca00078e00ff */
[----:B0-----:R-:W-:Y:S01]  /*17040*/  @P0 SHF.R.U32.HI R4, RZ, R3, R2 ;  /* 0x00000003ff040219 */ /* 0x001fe20000011602 */
[----:B------:R-:W-:Y:S01]  /*17050*/  IMAD.U32 R3, RZ, RZ, UR6 ;  /* 0x00000006ff037e24 */ /* 0x000fe2000f8e00ff */
[----:B------:R-:W-:Y:S02]  /*17060*/  ULDC.64 UR6, c[0x0][0x280] ;  /* 0x0000a00000067ab9 */ /* 0x000fe40000000a00 */
[--C-:B------:R-:W-:Y:S01]  /*17070*/  SHF.R.S32.HI R5, RZ, 0x1f, R4.reuse ;  /* 0x0000001fff057819 */ /* 0x100fe20000011404 */
[----:B------:R-:W-:-:S04]  /*17080*/  IMAD.MOV R2, RZ, RZ, -R4 ;  /* 0x000000ffff027224 */ /* 0x000fc800078e0a04 */
[----:B------:R-:W-:Y:S02]  /*17090*/  IMAD R0, R8, R2, R0 ;  /* 0x0000000208007224 */ /* 0x000fe400078e0200 */
[----:B------:R-:W-:Y:S02]  /*170a0*/  IMAD.MOV.U32 R2, RZ, RZ, R6 ;  /* 0x000000ffff027224 */ /* 0x000fe400078e0006 */
[----:B------:R-:W-:Y:S02]  /*170b0*/  IMAD R5, R5, UR4, RZ ;  /* 0x0000000405057c24 */ /* 0x000fe4000f8e02ff */
[----:B------:R-:W-:-:S04]  /*170c0*/  IMAD.WIDE.U32 R2, R4, UR4, R2 ;  /* 0x0000000404027c25 */ /* 0x000fc8000f8e0002 */
[----:B------:R-:W-:Y:S01]  /*170d0*/  IMAD R4, R4, UR5, R5 ;  /* 0x0000000504047c24 */ /* 0x000fe2000f8e0205 */
[----:B------:R-:W-:-:S03]  /*170e0*/  ULDC.64 UR4, c[0x0][0x2c8] ;  /* 0x0000b20000047ab9 */ /* 0x000fc60000000a00 */
[----:B------:R-:W-:Y:S01]  /*170f0*/  IMAD.IADD R3, R3, 0x1, R4 ;  /* 0x0000000103037824 */ /* 0x000fe200078e0204 */
[----:B------:R-:W-:-:S05]  /*17100*/  SHF.R.S32.HI R4, RZ, 0x1f, R0 ;  /* 0x0000001fff047819 */ /* 0x000fca0000011400 */
[----:B------:R-:W-:Y:S02]  /*17110*/  IMAD R6, R4, UR4, RZ ;  /* 0x0000000404067c24 */ /* 0x000fe4000f8e02ff */
[C---:B------:R-:W-:Y:S01]  /*17120*/  IMAD.WIDE.U32 R4, R0.reuse, UR4, R2 ;  /* 0x0000000400047c25 */ /* 0x040fe2000f8e0002 */
[----:B------:R-:W-:Y:S02]  /*17130*/  ULDC UR4, c[0x0][0x2b8] ;  /* 0x0000ae0000047ab9 */ /* 0x000fe40000000800 */
[----:B------:R-:W-:Y:S01]  /*17140*/  ISETP.GE.AND P0, PT, R9, UR4, PT ;  /* 0x0000000409007c0c */ /* 0x000fe2000bf06270 */
[----:B------:R-:W-:Y:S01]  /*17150*/  IMAD R2, R0, UR5, R6 ;  /* 0x0000000500027c24 */ /* 0x000fe2000f8e0206 */
[----:B------:R-:W-:Y:S01]  /*17160*/  IADD3 R3, P3, R4, UR6, RZ ;  /* 0x0000000604037c10 */ /* 0x000fe2000ff7e0ff */
[----:B------:R0:W5:Y:S01]  /*17170*/  LDL R6, [R1+0x2c] ;  /* 0x00002c0001067983 */ /* 0x0001620000100800 */
[----:B------:R-:W-:Y:S02]  /*17180*/  ISETP.GE.AND P1, PT, R12, UR4, PT ;  /* 0x000000040c007c0c */ /* 0x000fe4000bf26270 */
[----:B------:R-:W-:Y:S01]  /*17190*/  ISETP.GE.AND P2, PT, R11, UR4, PT ;  /* 0x000000040b007c0c */ /* 0x000fe2000bf46270 */
[----:B------:R-:W-:Y:S01]  /*171a0*/  UMOV UR4, 0xffffffff ;  /* 0xffffffff00047882 */ /* 0x000fe20000000000 */
[----:B------:R-:W-:-:S02]  /*171b0*/  LOP3.LUT R10, R10, 0x7f, RZ, 0xc0, !PT ;  /* 0x0000007f0a0a7812 */ /* 0x000fc400078ec0ff */
[----:B------:R-:W-:Y:S02]  /*171c0*/  IADD3.X R2, R5, UR7, R2, P3, !PT ;  /* 0x0000000705027c10 */ /* 0x000fe40009ffe402 */
[----:B------:R-:W-:Y:S01]  /*171d0*/  SHF.R.U32.HI R10, RZ, 0x2, R10 ;  /* 0x00000002ff0a7819 */ /* 0x000fe2000001160a */
[----:B0-----:R-:W-:Y:S06]  /*171e0*/  BRA.DIV UR4, `(.L_x_1207) ;  /* 0x0000003604a07947 */ /* 0x001fec000b800000 */
[----:B------:R-:W2:Y:S01]  /*171f0*/  LDL.LU R5, [R1+0x30] ;  /* 0x0000300001057983 */ /* 0x000ea20000300800 */
[----:B------:R-:W-:-:S03]  /*17200*/  IMAD.IADD R18, R10, 0x1, R18 ;  /* 0x000000010a127824 */ /* 0x000fc600078e0212 */
[----:B------:R-:W-:Y:S01]  /*17210*/  SHFL.IDX PT, R4, R2, RZ, 0x1c1f ;  /* 0x001c1fff02047589 */ /* 0x000fe200000e0000 */
[----:B--2---:R-:W-:-:S03]  /*17220*/  IMAD R0, R5, R8, RZ ;  /* 0x0000000805007224 */ /* 0x004fc600078e02ff */
[----:B------:R-:W0:Y:S02]  /*17230*/  SHFL.IDX PT, R5, R3, RZ, 0x1c1f ;  /* 0x001c1fff03057589 */ /* 0x000e2400000e0000 */
[----:B------:R-:W-:-:S13]  /*17240*/  ISETP.GE.AND P4, PT, R18, R0, PT ;  /* 0x000000001200720c */ /* 0x000fda0003f86270 */
[----:B0-----:R-:W-:-:S05]  /*17250*/  @!P4 IADD3 R5, P3, R9, R5, RZ ;  /* 0x000000050905c210 */ /* 0x001fca0007f7e0ff */
[----:B------:R-:W-:-:S05]  /*17260*/  @!P4 IMAD.X R4, RZ, RZ, R4, P3 ;  /* 0x000000ffff04c224 */ /* 0x000fca00018e0604 */
[----:B------:R-:W-:-:S04]  /*17270*/  @!P4 LOP3.LUT R5, R5, R4, RZ, 0x3c, !PT ;  /* 0x000000040505c212 */ /* 0x000fc800078e3cff */
[----:B------:R-:W-:-:S04]  /*17280*/  @!P4 LOP3.LUT R4, R5, R4, RZ, 0x3c, !PT ;  /* 0x000000040504c212 */ /* 0x000fc800078e3cff */
[----:B------:R-:W-:-:S05]  /*17290*/  @!P4 LOP3.LUT R5, R5, R4, RZ, 0x3c, !PT ;  /* 0x000000040505c212 */ /* 0x000fca00078e3cff */
[----:B------:R-:W-:Y:S01]  /*172a0*/  @!PT LDS RZ, [RZ] ;  /* 0x00000000fffff984 */ /* 0x000fe20000000800 */
[----:B-----5:R-:W-:Y:S04]  /*172b0*/  @!P4 LDGSTS.E.BYPASS.LTC128B.128 [R6+0x10400], desc[UR52][R4.64], !P0 ;  /* 0x104000000406cfae */ /* 0x020fe8000c101d74 */
[----:B------:R-:W-:Y:S04]  /*172c0*/  @!P4 LDGSTS.E.BYPASS.LTC128B.128 [R6+0x12400], desc[UR52][R4.64+0x40], !P1 ;  /* 0x124000400406cfae */ /* 0x000fe8000c901d74 */
[----:B------:R0:W-:Y:S02]  /*172d0*/  @!P4 LDGSTS.E.BYPASS.LTC128B.128 [R6+0x14400], desc[UR52][R4.64+0x80], !P2 ;  /* 0x144000800406cfae */ /* 0x0001e4000d101d74 */
[----:B0-----:R-:W-:-:S02]  /*172e0*/  VIADD R4, R18, 0x20 ;  /* 0x0000002012047836 */ /* 0x001fc40000000000 */
[----:B------:R-:W0:Y:S03]  /*172f0*/  SHFL.IDX PT, R5, R3, 0x1, 0x1c1f ;  /* 0x003c1f0003057f89 */ /* 0x000e2600000e0000 */
[----:B------:R-:W-:Y:S02]  /*17300*/  ISETP.GE.AND P3, PT, R4, R0, PT ;  /* 0x000000000400720c */ /* 0x000fe40003f66270 */
[----:B------:R-:W1:Y:S11]  /*17310*/  SHFL.IDX PT, R4, R2, 0x1, 0x1c1f ;  /* 0x003c1f0002047f89 */ /* 0x000e7600000e0000 */
[----:B0-----:R-:W-:-:S05]  /*17320*/  @!P3 IADD3 R5, P4, R9, R5, RZ ;  /* 0x000000050905b210 */ /* 0x001fca0007f9e0ff */
[----:B-1----:R-:W-:-:S05]  /*17330*/  @!P3 IMAD.X R4, RZ, RZ, R4, P4 ;  /* 0x000000ffff04b224 */ /* 0x002fca00020e0604 */
[----:B------:R-:W-:-:S04]  /*17340*/  @!P3 LOP3.LUT R5, R5, R4, RZ, 0x3c, !PT ;  /* 0x000000040505b212 */ /* 0x000fc800078e3cff */
[----:B------:R-:W-:-:S04]  /*17350*/  @!P3 LOP3.LUT R4, R5, R4, RZ, 0x3c, !PT ;  /* 0x000000040504b212 */ /* 0x000fc800078e3cff */
[----:B------:R-:W-:-:S05]  /*17360*/  @!P3 LOP3.LUT R5, R5, R4, RZ, 0x3c, !PT ;  /* 0x000000040505b212 */ /* 0x000fca00078e3cff */
[----:B------:R-:W-:Y:S04]  /*17370*/  @!P3 LDGSTS.E.BYPASS.LTC128B.128 [R6+0x10c00], desc[UR52][R4.64], !P0 ;  /* 0x10c000000406bfae */ /* 0x000fe8000c101d74 */
[----:B------:R-:W-:Y:S04]  /*17380*/  @!P3 LDGSTS.E.BYPASS.LTC128B.128 [R6+0x12c00], desc[UR52][R4.64+0x40], !P1 ;  /* 0x12c000400406bfae */ /* 0x000fe8000c901d74 */
[----:B------:R0:W-:Y:S02]  /*17390*/  @!P3 LDGSTS.E.BYPASS.LTC128B.128 [R6+0x14c00], desc[UR52][R4.64+0x80], !P2 ;  /* 0x14c000800406bfae */ /* 0x0001e4000d101d74 */
[----:B0-----:R-:W-:-:S02]  /*173a0*/  VIADD R4, R18, 0x40 ;  /* 0x0000004012047836 */ /* 0x001fc40000000000 */
[----:B------:R-:W0:Y:S03]  /*173b0*/  SHFL.IDX PT, R5, R3, 0x2, 0x1c1f ;  /* 0x005c1f0003057f89 */ /* 0x000e2600000e0000 */
[----:B------:R-:W-:Y:S01]  /*173c0*/  ISETP.GE.AND P3, PT, R4, R0, PT ;  /* 0x000000000400720c */ /* 0x000fe20003f66270 */
[----:B------:R-:W-:Y:S04]  /*173d0*/  SHFL.IDX PT, R3, R3, 0x3, 0x1c1f ;  /* 0x007c1f0003037f89 */ /* 0x000fe800000e0000 */
[----:B------:R-:W1:Y:S08]  /*173e0*/  SHFL.IDX PT, R4, R2, 0x2, 0x1c1f ;  /* 0x005c1f0002047f89 */ /* 0x000e7000000e0000 */
[----:B0-----:R-:W-:-:S05]  /*173f0*/  @!P3 IADD3 R5, P4, R9, R5, RZ ;  /* 0x000000050905b210 */ /* 0x001fca0007f9e0ff */
[----:B-1----:R-:W-:-:S05]  /*17400*/  @!P3 IMAD.X R4, RZ, RZ, R4, P4 ;  /* 0x000000ffff04b224 */ /* 0x002fca00020e0604 */
[----:B------:R-:W-:-:S04]  /*17410*/  @!P3 LOP3.LUT R5, R5, R4, RZ, 0x3c, !PT ;  /* 0x000000040505b212 */ /* 0x000fc800078e3cff */
[----:B------:R-:W-:-:S04]  /*17420*/  @!P3 LOP3.LUT R4, R5, R4, RZ, 0x3c, !PT ;  /* 0x000000040504b212 */ /* 0x000fc800078e3cff */
[----:B------:R-:W-:-:S05]  /*17430*/  @!P3 LOP3.LUT R5, R5, R4, RZ, 0x3c, !PT ;  /* 0x000000040505b212 */ /* 0x000fca00078e3cff */
[----:B------:R-:W-:Y:S04]  /*17440*/  @!P3 LDGSTS.E.BYPASS.LTC128B.128 [R6+0x11400], desc[UR52][R4.64], !P0 ;  /* 0x114000000406bfae */ /* 0x000fe8000c101d74 */
[----:B------:R-:W-:Y:S04]  /*17450*/  @!P3 LDGSTS.E.BYPASS.LTC128B.128 [R6+0x13400], desc[UR52][R4.64+0x40], !P1 ;  /* 0x134000400406bfae */ /* 0x000fe8000c901d74 */
[----:B------:R0:W-:Y:S04]  /*17460*/  @!P3 LDGSTS.E.BYPASS.LTC128B.128 [R6+0x15400], desc[UR52][R4.64+0x80], !P2 ;  /* 0x154000800406bfae */ /* 0x0001e8000d101d74 */
[----:B0-----:R0:W1:Y:S02]  /*17470*/  SHFL.IDX PT, R4, R2, 0x3, 0x1c1f ;  /* 0x007c1f0002047f89 */ /* 0x00106400000e0000 */
.L_x_1286:
[----:B------:R-:W-:Y:S01]  /*17480*/  VIADD R18, R18, 0x60 ;  /* 0x0000006012127836 */ /* 0x000fe20000000000 */
[----:B------:R-:W-:Y:S04]  /*17490*/  BSSY B0, `(.L_x_1208) ;  /* 0x000000b000007945 */ /* 0x000fe80003800000 */
[----:B------:R-:W-:-:S13]  /*174a0*/  ISETP.GE.AND P3, PT, R18, R0, PT ;  /* 0x000000001200720c */ /* 0x000fda0003f66270 */
[----:B------:R-:W-:Y:S05]  /*174b0*/  @P3 BRA `(.L_x_1209) ;  /* 0x0000000000203947 */ /* 0x000fea0003800000 */
[----:B0-----:R-:W-:-:S05]  /*174c0*/  IADD3 R2, P3, R9, R3, RZ ;  /* 0x0000000309027210 */ /* 0x001fca0007f7e0ff */
[----:B-1----:R-:W-:-:S05]  /*174d0*/  IMAD.X R3, RZ, RZ, R4, P3 ;  /* 0x000000ffff037224 */ /* 0x002fca00018e0604 */
[----:B------:R-:W-:Y:S01]  /*174e0*/  @!PT LDS RZ, [RZ] ;  /* 0x00000000fffff984 */ /* 0x000fe20000000800 */
[----:B------:R-:W-:Y:S01]  /*174f0*/  @!PT LDS RZ, [RZ] ;  /* 0x00000000fffff984 */ /* 0x000fe20000000800 */
[----:B------:R-:W-:Y:S01]  /*17500*/  @!PT LDS RZ, [RZ] ;  /* 0x00000000fffff984 */ /* 0x000fe20000000800 */
[----:B------:R2:W-:Y:S04]  /*17510*/  LDGSTS.E.BYPASS.LTC128B.128 [R6+0x11c00], desc[UR52][R2.64], !P0 ;  /* 0x11c0000002067fae */ /* 0x0005e8000c101d74 */
[----:B------:R2:W-:Y:S04]  /*17520*/  LDGSTS.E.BYPASS.LTC128B.128 [R6+0x13c00], desc[UR52][R2.64+0x40], !P1 ;  /* 0x13c0004002067fae */ /* 0x0005e8000c901d74 */
[----:B------:R2:W-:Y:S02]  /*17530*/  LDGSTS.E.BYPASS.LTC128B.128 [R6+0x15c00], desc[UR52][R2.64+0x80], !P2 ;  /* 0x15c0008002067fae */ /* 0x0005e4000d101d74 */
.L_x_1209:
[----:B------:R-:W-:Y:S05]  /*17540*/  BSYNC B0 ;  /* 0x0000000000007941 */ /* 0x000fea0003800000 */
.L_x_1208:
[----:B------:R-:W-:Y:S01]  /*17550*/  NOP ;  /* 0x0000000000007918 */ /* 0x000fe20000000000 */
[----:B------:R-:W-:-:S13]  /*17560*/  PLOP3.LUT P0, PT, PT, PT, PT, 0x80, 0x0 ;  /* 0x000000000000781c */ /* 0x000fda0003f0f070 */
.L_x_1210:
[----:B------:R-:W-:Y:S02]  /*17570*/  PLOP3.LUT P1, PT, P1, P0, PT, 0xa2, 0x0 ;  /* 0x000000000000781c */ /* 0x000fe40000f21472 */
[----:B------:R-:W-:-:S08]  /*17580*/  @P0 R2UR P1, UR4, R17 ;  /* 0x00000000110402ca */ /* 0x000fd00000020000 */
[----:B------:R-:W-:-:S05]  /*17590*/  @P0 PLOP3.LUT P0, PT, P1, PT, PT, 0x80, 0x0 ;  /* 0x000000000000081c */ /* 0x000fca0000f0f070 */
[----:B------:R-:W-:Y:S01]  /*175a0*/  @!P1 SYNCS.ARRIVE.TRANS64.RED.A0T1 RZ, [UR4+0x22800], RZ ;  /* 0x022800ffffff99a7 */ /* 0x000fe20008200404 */
[----:B------:R-:W-:Y:S07]  /*175b0*/  @!P1 ARRIVES.LDGSTSBAR.64.TRANSCNT [UR4+0x22800] ;  /* 0x02280000ff0099b0 */ /* 0x000fee0008000a84 */
[----:B------:R-:W-:Y:S05]  /*175c0*/  @P0 BRA.U.ANY `(.L_x_1210) ;  /* 0xfffffffd00e80947 */ /* 0x000fea000393ffff */
[----:B0-2---:R-:W2:Y:S02]  /*175d0*/  LDL.LU R2, [R1+0x38] ;  /* 0x0000380001027983 */ /* 0x005ea40000300800 */
        /* <DEDUP_REMOVED lines=10> */
[----:B0-2---:R-:W-:Y:S05]  /*17680*/  @!P0 BRA `(.L_x_1212) ;  /* 0x0000003400d88947 */ /* 0x005fea0003800000 */
.L_x_1287:
[----:B------:R-:W-:Y:S05]  /*17690*/  BSYNC B0 ;  /* 0x0000000000007941 */ /* 0x000fea0003800000 */
.L_x_1211:
[----:B------:R-:W0:Y:S04]  /*176a0*/  LDL.LU R3, [R1+0x34] ;  /* 0x0000340001037983 */ /* 0x000e280000300800 */
[----:B------:R-:W2:Y:S01]  /*176b0*/  LDL R2, [R1+0x14] ;  /* 0x0000140001027983 */ /* 0x000ea20000100800 */
[----:B0-----:R-:W-:-:S05]  /*176c0*/  VIADD R0, R3, 0xfffffffe ;  /* 0xfffffffe03007836 */ /* 0x001fca0000000000 */
[----:B--2---:R-:W-:-:S13]  /*176d0*/  ISETP.GE.AND P0, PT, R0, R2, PT ;  /* 0x000000020000720c */ /* 0x004fda0003f06270 */
[----:B------:R-:W-:Y:S05]  /*176e0*/  @!P0 BRA `(.L_x_1213) ;  /* 0x0000000c00f48947 */ /* 0x000fea0003800000 */
[----:B------:R0:W5:Y:S01]  /*176f0*/  LDL.LU R7, [R1] ;  /* 0x0000000001077983 */ /* 0x0001620000300800 */
[----:B------:R-:W-:-:S07]  /*17700*/  IMAD.MOV.U32 R6, RZ, RZ, R19 ;  /* 0x000000ffff067224 */ /* 0x000fce00078e0013 */
.L_x_1235:
[----:B------:R-:W2:Y:S01]  /*17710*/  LDL R2, [R1+0x20] ;  /* 0x0000200001027983 */ /* 0x000ea20000100800 */
[----:B------:R-:W-:Y:S01]  /*17720*/  VIADD R19, R6, 0x1 ;  /* 0x0000000106137836 */ /* 0x000fe20000000000 */
[----:B------:R-:W-:Y:S05]  /*17730*/  YIELD ;  /* 0x0000000000007946 */ /* 0x000fea0003800000 */
[C---:B------:R-:W-:Y:S01]  /*17740*/  ISETP.NE.AND P0, PT, R19.reuse, 0x2, PT ;  /* 0x000000021300780c */ /* 0x040fe20003f05270 */
[----:B------:R-:W-:Y:S03]  /*17750*/  BSSY B0, `(.L_x_1214) ;  /* 0x0000089000007945 */ /* 0x000fe60003800000 */
[----:B------:R-:W-:-:S02]  /*17760*/  SEL R19, R19, RZ, P0 ;  /* 0x000000ff13137207 */ /* 0x000fc40000000000 */
[----:B--2---:R-:W-:Y:S02]  /*17770*/  LOP3.LUT P1, RZ, R2, 0x1, RZ, 0xc0, !PT ;  /* 0x0000000102ff7812 */ /* 0x004fe4000782c0ff */
[----:B------:R-:W-:-:S04]  /*17780*/  SEL R2, RZ, 0x1, P0 ;  /* 0x00000001ff027807 */ /* 0x000fc80000000000 */
[----:B-----5:R-:W-:-:S05]  /*17790*/  LOP3.LUT R9, R7, R2, RZ, 0x3c, !PT ;  /* 0x0000000207097212 */ /* 0x020fca00078e3cff */
[----:B------:R2:W-:Y:S02]  /*177a0*/  STL [R1], R9 ;  /* 0x0000000901007387 */ /* 0x0005e40000100800 */
        /* <DEDUP_REMOVED lines=9> */
[----:B------:R-:W2:Y:S01]  /*17840*/  LDL R10, [R1+0x4] ;  /* 0x00000400010a7983 */ /* 0x000ea20000100800 */
[----:B----4-:R-:W-:-:S13]  /*17850*/  ISETP.NE.AND P0, PT, R5, 0x1, PT ;  /* 0x000000010500780c */ /* 0x010fda0003f05270 */
[----:B------:R-:W1:Y:S02]  /*17860*/  @P0 LDC.64 R2, c[0x0][0x440] ;  /* 0x00011000ff020b82 */ /* 0x000e640000000a00 */
[----:B-1----:R-:W-:-:S04]  /*17870*/  @P0 IMAD.HI.U32 R4, R0, R2, RZ ;  /* 0x0000000200040227 */ /* 0x002fc800078e00ff */
[----:B------:R-:W-:Y:S01]  /*17880*/  IMAD.MOV.U32 R2, RZ, RZ, R0 ;  /* 0x000000ffff027224 */ /* 0x000fe200078e0000 */
[----:B------:R-:W-:-:S04]  /*17890*/  @P0 SHF.R.U32.HI R2, RZ, R3, R4 ;  /* 0x00000003ff020219 */ /* 0x000fc80000011604 */
[--C-:B------:R-:W-:Y:S01]  /*178a0*/  SHF.R.S32.HI R3, RZ, 0x1f, R2.reuse ;  /* 0x0000001fff037819 */ /* 0x100fe20000011402 */
[----:B------:R-:W-:-:S04]  /*178b0*/  IMAD.MOV R8, RZ, RZ, -R2 ;  /* 0x000000ffff087224 */ /* 0x000fc800078e0a02 */
[----:B------:R-:W-:Y:S02]  /*178c0*/  IMAD R8, R5, R8, R0 ;  /* 0x0000000805087224 */ /* 0x000fe400078e0200 */
[----:B---3--:R-:W-:-:S04]  /*178d0*/  IMAD R4, R11, UR6, RZ ;  /* 0x000000060b047c24 */ /* 0x008fc8000f8e02ff */
[C---:B--2---:R-:W-:Y:S02]  /*178e0*/  IMAD R4, R10.reuse, UR7, R4 ;  /* 0x000000070a047c24 */ /* 0x044fe4000f8e0204 */
[----:B------:R-:W-:-:S04]  /*178f0*/  IMAD.WIDE.U32 R2, R10, UR6, R2 ;  /* 0x000000060a027c25 */ /* 0x000fc8000f8e0002 */
[----:B------:R-:W-:Y:S01]  /*17900*/  IMAD.IADD R3, R4, 0x1, R3 ;  /* 0x0000000104037824 */ /* 0x000fe200078e0203 */
[----:B------:R-:W-:-:S04]  /*17910*/  LEA R4, P0, R2, UR4, 0x2 ;  /* 0x0000000402047c11 */ /* 0x000fc8000f8010ff */
[----:B------:R-:W-:-:S05]  /*17920*/  LEA.HI.X R5, R2, UR5, R3, 0x2, P0 ;  /* 0x0000000502057c11 */ /* 0x000fca00080f1403 */
[----:B------:R3:W5:Y:S04]  /*17930*/  LDG.E R16, desc[UR52][R4.64] ;  /* 0x0000003404107981 */ /* 0x000768000c1e1900 */
.L_x_1216:
[----:B------:R-:W1:Y:S01]  /*17940*/  S2R R2, SR_TID.X ;  /* 0x0000000000027919 */ /* 0x000e620000002100 */
[----:B------:R-:W-:Y:S01]  /*17950*/  IMAD R3, R19, 0x8, R17 ;  /* 0x0000000813037824 */ /* 0x000fe200078e0211 */
[----:B------:R-:W-:Y:S01]  /*17960*/  BSSY B1, `(.L_x_1217) ;  /* 0x0000006000017945 */ /* 0x000fe20003800000 */
[----:B-1-3--:R-:W-:Y:S02]  /*17970*/  LOP3.LUT R4, R2, 0x7f, RZ, 0xc0, !PT ;  /* 0x0000007f02047812 */ /* 0x00afe400078ec0ff */
[----:B------:R-:W-:Y:S02]  /*17980*/  SHF.L.U32 R2, R9, 0x1f, RZ ;  /* 0x0000001f09027819 */ /* 0x000fe400000006ff */
[----:B------:R-:W-:Y:S02]  /*17990*/  ISETP.NE.AND P1, PT, R4, RZ, PT ;  /* 0x000000ff0400720c */ /* 0x000fe40003f25270 */
[----:B------:R-:W1:Y:S02]  /*179a0*/  SYNCS.PHASECHK.TRANS64.TRYWAIT P0, [R3+URZ+0x22880], R2 ;  /* 0x02288002030075a7 */ /* 0x000e64000800017f */
[----:B-1----:R-:W-:Y:S09]  /*179b0*/  @!P0 BRA `(.L_x_1218) ;  /* 0x0000003400208947 */ /* 0x002ff20003800000 */
.L_x_1288:
[----:B------:R-:W-:Y:S05]  /*179c0*/  BSYNC B1 ;  /* 0x0000000000017941 */ /* 0x000fea0003800000 */
.L_x_1217:
        /* <DEDUP_REMOVED lines=9> */
.L_x_1220:
[----:B------:R-:W-:Y:S05]  /*17a60*/  BSYNC B1 ;  /* 0x0000000000017941 */ /* 0x000fea0003800000 */
.L_x_1219:
[----:B------:R-:W3:Y:S01]  /*17a70*/  LDL R4, [R1+0x1c] ;  /* 0x00001c0001047983 */ /* 0x000ee20000100800 */
        /* <DEDUP_REMOVED lines=9> */
[----:B---3--:R-:W-:-:S02]  /*17b10*/  IMAD R4, R8, 0x80, R4 ;  /* 0x0000008008047824 */ /* 0x008fc400078e0204 */
[----:B------:R-:W-:-:S09]  /*17b20*/  VIADD R8, R3, 0x22870 ;  /* 0x0002287003087836 */ /* 0x000fd20000000000 */
.L_x_1221:
        /* <DEDUP_REMOVED lines=13> */
.L_x_1289:
[----:B------:R-:W-:Y:S05]  /*17c00*/  BSYNC B1 ;  /* 0x0000000000017941 */ /* 0x000fea0003800000 */
.L_x_1222:
[----:B------:R-:W-:Y:S01]  /*17c10*/  BSSY B1, `(.L_x_1224) ;  /* 0x000000b000017945 */ /* 0x000fe20003800000 */
[----:B------:R-:W-:Y:S02]  /*17c20*/  IMAD.MOV.U32 R8, RZ, RZ, 0x0 ;  /* 0x00000000ff087424 */ /* 0x000fe400078e00ff */
[----:B--2---:R-:W-:Y:S01]  /*17c30*/  IMAD.MOV.U32 R9, RZ, RZ, 0x14f00000 ;  /* 0x14f00000ff097424 */ /* 0x004fe200078e00ff */
[----:B------:R-:W-:Y:S06]  /*17c40*/  @P1 BRA `(.L_x_1225) ;  /* 0x00000000001c1947 */ /* 0x000fec0003800000 */
[----:B------:R-:W2:Y:S01]  /*17c50*/  S2R R5, SR_TID.X ;  /* 0x0000000000057919 */ /* 0x000ea20000002100 */
[----:B-1-3--:R-:W-:-:S04]  /*17c60*/  IMAD.MOV.U32 R2, RZ, RZ, 0x6000 ;  /* 0x00006000ff027424 */ /* 0x00afc800078e00ff */
[----:B------:R4:W-:Y:S01]  /*17c70*/  SYNCS.ARRIVE.TRANS64 RZ, [R3+URZ+0x22830], R2 ;  /* 0x0228300203ff79a7 */ /* 0x0009e2000800003f */
[----:B--2---:R-:W-:-:S04]  /*17c80*/  LOP3.LUT R5, R5, 0x1f, RZ, 0xc0, !PT ;  /* 0x0000001f05057812 */ /* 0x004fc800078ec0ff */
[----:B------:R-:W-:-:S13]  /*17c90*/  ISETP.NE.AND P0, PT, R5, RZ, PT ;  /* 0x000000ff0500720c */ /* 0x000fda0003f05270 */
[----:B----4-:R-:W-:Y:S05]  /*17ca0*/  @!P0 BRA `(.L_x_1225) ;  /* 0x0000000000048947 */ /* 0x010fea0003800000 */
[----:B------:R-:W-:Y:S01]  /*17cb0*/  BPT.TRAP 0x1 ;  /* 0x000000040000795c */ /* 0x000fe20000300000 */
.L_x_1225:
[----:B------:R-:W-:Y:S05]  /*17cc0*/  BSYNC B1 ;  /* 0x0000000000017941 */ /* 0x000fea0003800000 */
.L_x_1224:
[----:B------:R-:W-:Y:S01]  /*17cd0*/  R2UR UR10, R10 ;  /* 0x000000000a0a72ca */ /* 0x000fe200000e0000 */
[----:B-1-3--:R-:W-:Y:S01]  /*17ce0*/  IMAD R2, R19, 0x6000, R17 ;  /* 0x0000600013027824 */ /* 0x00afe200078e0211 */
[----:B------:R-:W-:Y:S01]  /*17cf0*/  R2UR UR6, R8 ;  /* 0x00000000080672ca */ /* 0x000fe200000e0000 */
[----:B------:R-:W-:Y:S01]  /*17d00*/  UIADD3 UR4, UP0, UR44, 0x370, URZ ;  /* 0x000003702c047890 */ /* 0x000fe2000ff1e03f */
[----:B------:R-:W-:Y:S01]  /*17d10*/  R2UR UR7, R9 ;  /* 0x00000000090772ca */ /* 0x000fe200000e0000 */
[----:B------:R-:W-:Y:S01]  /*17d20*/  VIADD R3, R3, 0x22830 ;  /* 0x0002283003037836 */ /* 0x000fe20000000000 */
[----:B------:R-:W-:Y:S01]  /*17d30*/  PLOP3.LUT P0, PT, PT, PT, PT, 0x80, 0x0 ;  /* 0x000000000000781c */ /* 0x000fe20003f0f070 */
[----:B------:R-:W-:Y:S01]  /*17d40*/  VIADD R5, R2, 0x16400 ;  /* 0x0001640002057836 */ /* 0x000fe20000000000 */
[----:B------:R-:W-:-:S12]  /*17d50*/  UIADD3.X UR5, URZ, UR45, URZ, UP0, !UPT ;  /* 0x0000002d3f057290 */ /* 0x000fd800087fe43f */
.L_x_1226:
        /* <DEDUP_REMOVED lines=9> */
[----:B-1----:R-:W-:Y:S05]  /*17df0*/  @P0 BRA.U.ANY `(.L_x_1226) ;  /* 0xfffffffd00d80947 */ /* 0x002fea000393ffff */
[----:B------:R-:W-:Y:S01]  /*17e00*/  R2UR UR6, R8 ;  /* 0x00000000080672ca */ /* 0x000fe200000e0000 */
[----:B------:R-:W-:Y:S01]  /*17e10*/  VIADD R5, R2, 0x18400 ;  /* 0x0001840002057836 */ /* 0x000fe20000000000 */
[----:B------:R-:W-:Y:S01]  /*17e20*/  R2UR UR7, R9 ;  /* 0x00000000090772ca */ /* 0x000fe200000e0000 */
[----:B------:R-:W-:Y:S01]  /*17e30*/  UMOV UR10, 0x40 ;  /* 0x00000040000a7882 */ /* 0x000fe20000000000 */
[----:B------:R-:W-:-:S13]  /*17e40*/  PLOP3.LUT P0, PT, PT, PT, PT, 0x80, 0x0 ;  /* 0x000000000000781c */ /* 0x000fda0003f0f070 */
.L_x_1227:
        /* <DEDUP_REMOVED lines=15> */
.L_x_1228:
        /* <DEDUP_REMOVED lines=10> */
.L_x_1215:
[----:B------:R-:W-:Y:S05]  /*17fe0*/  BSYNC B0 ;  /* 0x0000000000007941 */ /* 0x000fea0003800000 */
.L_x_1214:
[----:B------:R-:W-:-:S06]  /*17ff0*/  UISETP.NE.AND UP0, UPT, UR39, 0x3, UPT ;  /* 0x000000032700788c */ /* 0x000fcc000bf05270 */
[----:B------:R-:W-:-:S13]  /*18000*/  PLOP3.LUT P0, PT, PT, PT, UP0, 0x80, 0x0 ;  /* 0x000000000000781c */ /* 0x000fda0003f0f008 */
[----:B------:R-:W-:Y:S05]  /*18010*/  @!P0 BRA `(.L_x_1229) ;  /* 0x0000000000048947 */ /* 0x000fea0003800000 */
[----:B------:R-:W-:Y:S01]  /*18020*/  BPT.TRAP 0x1 ;  /* 0x000000040000795c */ /* 0x000fe20000300000 */
.L_x_1229:
        /* <DEDUP_REMOVED lines=8> */
.L_x_1290:
[----:B------:R-:W-:Y:S05]  /*180b0*/  BSYNC B0 ;  /* 0x0000000000007941 */ /* 0x000fea0003800000 */
.L_x_1230:
[----:B------:R-:W-:Y:S05]  /*180c0*/  @!P1 BRA `(.L_x_1232) ;  /* 0x0000000000049947 */ /* 0x000fea0003800000 */
[----:B------:R-:W-:Y:S01]  /*180d0*/  BPT.TRAP 0x1 ;  /* 0x000000040000795c */ /* 0x000fe20000300000 */
.L_x_1232:
[----:B---3--:R-:W-:Y:S01]  /*180e0*/  SHF.L.U32 R2, R7, 0x1f, RZ ;  /* 0x0000001f07027819 */ /* 0x008fe200000006ff */
[----:B------:R-:W-:-:S03]  /*180f0*/  IMAD.SHL.U32 R3, R6, 0x4000, RZ ;  /* 0x0000400006037824 */ /* 0x000fc600078e00ff */
[----:B------:R-:W3:Y:S02]  /*18100*/  SYNCS.PHASECHK.TRANS64.TRYWAIT P0, [R20+URZ+0x22860], R2 ;  /* 0x02286002140075a7 */ /* 0x000ee4000800017f */
[----:B---3--:R-:W-:Y:S05]  /*18110*/  @!P0 BRA `(.L_x_1233) ;  /* 0x0000002c00848947 */ /* 0x008fea0003800000 */
.L_x_1291:
[----:B-1----:R-:W3:Y:S04]  /*18120*/  LDL R4, [R1+0x28] ;  /* 0x0000280001047983 */ /* 0x002ee80000100800 */
[----:B------:R-:W4:Y:S04]  /*18130*/  LDL R12, [R1+0xc] ;  /* 0x00000c00010c7983 */ /* 0x000f280000100800 */
[----:B------:R-:W5:Y:S01]  /*18140*/  LDL R13, [R1+0x24] ;  /* 0x00002400010d7983 */ /* 0x000f620000100800 */
[----:B------:R-:W-:Y:S05]  /*18150*/  WARPSYNC.ALL ;  /* 0x0000000000007948 */ /* 0x000fea0003800000 */
[----:B---3--:R-:W-:-:S05]  /*18160*/  LOP3.LUT R2, R3, R4, RZ, 0xfc, !PT ;  /* 0x0000000403027212 */ /* 0x008fca00078efcff */
[----:B------:R-:W-:-:S05]  /*18170*/  IMAD.IADD R2, R17, 0x1, R2 ;  /* 0x0000000111027824 */ /* 0x000fca00078e0202 */
[----:B--2---:R-:W1:Y:S01]  /*18180*/  LDSM.16.MT88.4 R8, [R2+0x8400] ;  /* 0x008400000208783b */ /* 0x004e620000004200 */
[----:B----4-:R-:W-:Y:S01]  /*18190*/  IMAD.IADD R18, R12, 0x1, R2 ;  /* 0x000000010c127824 */ /* 0x010fe200078e0202 */
[----:B-----5:R-:W-:Y:S02]  /*181a0*/  IADD3 R3, R17, R3, R13 ;  /* 0x0000000311037210 */ /* 0x020fe40007ffe00d */
[C-C-:B-1----:R-:W-:Y:S02]  /*181b0*/  PRMT R4, R8.reuse, 0x6420, R9.reuse ;  /* 0x0000642008047816 */ /* 0x142fe40000000009 */
[----:B------:R-:W-:Y:S02]  /*181c0*/  PRMT R5, R8, 0x7531, R9 ;  /* 0x0000753108057816 */ /* 0x000fe40000000009 */
[C-C-:B------:R-:W-:Y:S02]  /*181d0*/  PRMT R6, R10.reuse, 0x6420, R11.reuse ;  /* 0x000064200a067816 */ /* 0x140fe4000000000b */
[----:B------:R-:W-:-:S02]  /*181e0*/  PRMT R7, R10, 0x7531, R11 ;  /* 0x000075310a077816 */ /* 0x000fc4000000000b */
[----:B------:R-:W1:Y:S04]  /*181f0*/  LDSM.16.MT88.4 R8, [R18+0x8400] ;  /* 0x008400001208783b */ /* 0x000e680000004200 */
[----:B------:R2:W-:Y:S02]  /*18200*/  STSM.16.M88.4 [R3+0x400], R4 ;  /* 0x0004000403007844 */ /* 0x0005e40000000200 */
[----:B--2---:R-:W-:Y:S01]  /*18210*/  IMAD.MOV.U32 R7, RZ, RZ, R12 ;  /* 0x000000ffff077224 */ /* 0x004fe200078e000c */
[C-C-:B-1----:R-:W-:Y:S02]  /*18220*/  PRMT R12, R8.reuse, 0x6420, R9.reuse ;  /* 0x00006420080c7816 */ /* 0x142fe40000000009 */
[----:B------:R-:W-:Y:S02]  /*18230*/  PRMT R13, R8, 0x7531, R9 ;  /* 0x00007531080d7816 */ /* 0x000fe40000000009 */
[----:B------:R-:W-:-:S02]  /*18240*/  PRMT R14, R10, 0x6420, R11 ;  /* 0x000064200a0e7816 */ /* 0x000fc4000000000b */
[----:B------:R-:W-:-:S05]  /*18250*/  PRMT R15, R10, 0x7531, R11 ;  /* 0x000075310a0f7816 */ /* 0x000fca000000000b */
[----:B------:R1:W-:Y:S04]  /*18260*/  STSM.16.M88.4 [R3+0x2400], R12 ;  /* 0x0024000c03007844 */ /* 0x0003e80000000200 */
[----:B------:R-:W2:Y:S04]  /*18270*/  LDSM.16.MT88.4 R8, [R2+0x9400] ;  /* 0x009400000208783b */ /* 0x000ea80000004200 */
[----:B-1----:R-:W3:Y:S01]  /*18280*/  LDL R15, [R1+0x8] ;  /* 0x00000800010f7983 */ /* 0x002ee20000100800 */
[----:B------:R-:W-:Y:S01]  /*18290*/  IMAD.MOV.U32 R14, RZ, RZ, R7 ;  /* 0x000000ffff0e7224 */ /* 0x000fe200078e0007 */
[----:B--2---:R-:W-:-:S02]  /*182a0*/  PRMT R4, R8, 0x6420, R9 ;  /* 0x0000642008047816 */ /* 0x004fc40000000009 */
[----:B------:R-:W-:Y:S02]  /*182b0*/  PRMT R5, R8, 0x7531, R9 ;  /* 0x0000753108057816 */ /* 0x000fe40000000009 */
[C-C-:B------:R-:W-:Y:S02]  /*182c0*/  PRMT R6, R10.reuse, 0x6420, R11.reuse ;  /* 0x000064200a067816 */ /* 0x140fe4000000000b */
[----:B------:R-:W-:Y:S02]  /*182d0*/  PRMT R7, R10, 0x7531, R11 ;  /* 0x000075310a077816 */ /* 0x000fe4000000000b */
[----:B------:R-:W1:Y:S02]  /*182e0*/  LDSM.16.MT88.4 R8, [R18+0x9400] ;  /* 0x009400001208783b */ /* 0x000e640000004200 */
[C-C-:B-1----:R-:W-:Y:S02]  /*182f0*/  PRMT R12, R8.reuse, 0x6420, R9.reuse ;  /* 0x00006420080c7816 */ /* 0x142fe40000000009 */
[----:B------:R-:W-:-:S02]  /*18300*/  PRMT R13, R8, 0x7531, R9 ;  /* 0x00007531080d7816 */ /* 0x000fc40000000009 */
[----:B---3--:R-:W-:-:S05]  /*18310*/  IADD3 R21, R15, 0x400, R3 ;  /* 0x000004000f157810 */ /* 0x008fca0007ffe003 */
[----:B------:R1:W-:Y:S02]  /*18320*/  STSM.16.M88.4 [R21], R4 ;  /* 0x0000000415007844 */ /* 0x0003e40000000200 */
[----:B-1----:R-:W-:Y:S01]  /*18330*/  IMAD.MOV.U32 R6, RZ, RZ, R14 ;  /* 0x000000ffff067224 */ /* 0x002fe200078e000e */
[C---:B------:R-:W-:Y:S01]  /*18340*/  PRMT R14, R10.reuse, 0x6420, R11 ;  /* 0x000064200a0e7816 */ /* 0x040fe2000000000b */
[----:B------:R-:W-:Y:S01]  /*18350*/  IMAD.MOV.U32 R7, RZ, RZ, R15 ;  /* 0x000000ffff077224 */ /* 0x000fe200078e000f */
[----:B------:R-:W-:-:S05]  /*18360*/  PRMT R15, R10, 0x7531, R11 ;  /* 0x000075310a0f7816 */ /* 0x000fca000000000b */
[----:B------:R1:W-:Y:S04]  /*18370*/  STSM.16.M88.4 [R21+0x2000], R12 ;  /* 0x0020000c15007844 */ /* 0x0003e80000000200 */
[----:B------:R-:W2:Y:S01]  /*18380*/  LDSM.16.MT88.4 R8, [R2+0xa400] ;  /* 0x00a400000208783b */ /* 0x000ea20000004200 */
[----:B-1----:R-:W-:Y:S02]  /*18390*/  IMAD.MOV.U32 R14, RZ, RZ, R6 ;  /* 0x000000ffff0e7224 */ /* 0x002fe400078e0006 */
[----:B------:R-:W-:Y:S01]  /*183a0*/  IMAD.MOV.U32 R15, RZ, RZ, R7 ;  /* 0x000000ffff0f7224 */ /* 0x000fe200078e0007 */
[C-C-:B--2---:R-:W-:Y:S02]  /*183b0*/  PRMT R4, R8.reuse, 0x6420, R9.reuse ;  /* 0x0000642008047816 */ /* 0x144fe40000000009 */
[----:B------:R-:W-:-:S02]  /*183c0*/  PRMT R5, R8, 0x7531, R9 ;  /* 0x0000753108057816 */ /* 0x000fc40000000009 */
[C-C-:B------:R-:W-:Y:S02]  /*183d0*/  PRMT R6, R10.reuse, 0x6420, R11.reuse ;  /* 0x000064200a067816 */ /* 0x140fe4000000000b */
[----:B------:R-:W-:Y:S02]  /*183e0*/  PRMT R7, R10, 0x7531, R11 ;  /* 0x000075310a077816 */ /* 0x000fe4000000000b */
[----:B------:R-:W1:Y:S01]  /*183f0*/  LDSM.16.MT88.4 R8, [R18+0xa400] ;  /* 0x00a400001208783b */ /* 0x000e620000004200 */
[----:B------:R-:W-:-:S05]  /*18400*/  IADD3 R3, R14, 0x400, R3 ;  /* 0x000004000e037810 */ /* 0x000fca0007ffe003 */
[----:B------:R2:W-:Y:S02]  /*18410*/  STSM.16.M88.4 [R3], R4 ;  /* 0x0000000403007844 */ /* 0x0005e40000000200 */
[----:B--2---:R-:W-:Y:S01]  /*18420*/  IMAD.MOV.U32 R7, RZ, RZ, R15 ;  /* 0x000000ffff077224 */ /* 0x004fe200078e000f */
[C-C-:B-1----:R-:W-:Y:S02]  /*18430*/  PRMT R12, R8.reuse, 0x6420, R9.reuse ;  /* 0x00006420080c7816 */ /* 0x142fe40000000009 */
[----:B------:R-:W-:Y:S02]  /*18440*/  PRMT R13, R8, 0x7531, R9 ;  /* 0x00007531080d7816 */ /* 0x000fe40000000009 */
[C-C-:B------:R-:W-:Y:S02]  /*18450*/  PRMT R14, R10.reuse, 0x6420, R11.reuse ;  /* 0x000064200a0e7816 */ /* 0x140fe4000000000b */
[----:B------:R-:W-:-:S05]  /*18460*/  PRMT R15, R10, 0x7531, R11 ;  /* 0x000075310a0f7816 */ /* 0x000fca000000000b */
[----:B------:R1:W-:Y:S04]  /*18470*/  STSM.16.M88.4 [R3+0x2000], R12 ;  /* 0x0020000c03007844 */ /* 0x0003e80000000200 */
[----:B------:R-:W2:Y:S01]  /*18480*/  LDSM.16.MT88.4 R8, [R2+0xb400] ;  /* 0x00b400000208783b */ /* 0x000ea20000004200 */
[----:B-1----:R-:W-:Y:S01]  /*18490*/  IMAD.MOV.U32 R15, RZ, RZ, R7 ;  /* 0x000000ffff0f7224 */ /* 0x002fe200078e0007 */
[C-C-:B--2---:R-:W-:Y:S02]  /*184a0*/  PRMT R4, R8.reuse, 0x6420, R9.reuse ;  /* 0x0000642008047816 */ /* 0x144fe40000000009 */
[----:B------:R-:W-:Y:S02]  /*184b0*/  PRMT R5, R8, 0x7531, R9 ;  /* 0x0000753108057816 */ /* 0x000fe40000000009 */
[----:B------:R-:W-:-:S02]  /*184c0*/  PRMT R6, R10, 0x6420, R11 ;  /* 0x000064200a067816 */ /* 0x000fc4000000000b */
[----:B------:R-:W-:Y:S02]  /*184d0*/  PRMT R7, R10, 0x7531, R11 ;  /* 0x000075310a077816 */ /* 0x000fe4000000000b */
[----:B------:R-:W1:Y:S01]  /*184e0*/  LDSM.16.MT88.4 R8, [R18+0xb400] ;  /* 0x00b400001208783b */ /* 0x000e620000004200 */
[----:B------:R-:W-:-:S05]  /*184f0*/  IMAD.IADD R3, R15, 0x1, R3 ;  /* 0x000000010f037824 */ /* 0x000fca00078e0203 */
[----:B------:R1:W-:Y:S02]  /*18500*/  STSM.16.M88.4 [R3], R4 ;  /* 0x0000000403007844 */ /* 0x0003e40000000200 */
        /* <DEDUP_REMOVED lines=13> */
.L_x_1234:
[----:B------:R-:W3:Y:S01]  /*185e0*/  S2R R2, SR_TID.X ;  /* 0x0000000000027919 */ /* 0x000ee20000002100 */
[----:B--2---:R2:W-:Y:S01]  /*185f0*/  SYNCS.ARRIVE.TRANS64.A1T0 RZ, [R20+URZ+0x22850], RZ ;  /* 0x022850ff14ff79a7 */ /* 0x0045e2000810003f */
[----:B-1----:R4:W5:Y:S01]  /*18600*/  LDL R7, [R1] ;  /* 0x0000000001077983 */ /* 0x0029620000100800 */
[----:B---3--:R-:W-:-:S03]  /*18610*/  LOP3.LUT R3, R2, 0x7f, RZ, 0xc0, !PT ;  /* 0x0000007f02037812 */ /* 0x008fc600078ec0ff */
[----:B------:R-:W3:Y:S01]  /*18620*/  LDL R2, [R1+0x14] ;  /* 0x0000140001027983 */ /* 0x000ee20000100800 */
[----:B------:R-:W-:Y:S01]  /*18630*/  IMAD.MOV.U32 R6, RZ, RZ, R19 ;  /* 0x000000ffff067224 */ /* 0x000fe200078e0013 */
[----:B------:R-:W-:Y:S01]  /*18640*/  BAR.SYNC.DEFER_BLOCKING 0x2, 0x80 ;  /* 0x0082000000007b1d */ /* 0x000fe20000010000 */
[----:B------:R-:W-:-:S13]  /*18650*/  ISETP.NE.AND P0, PT, R3, RZ, PT ;  /* 0x000000ff0300720c */ /* 0x000fda0003f05270 */
[----:B--2---:R-:W-:-:S05]  /*18660*/  @!P0 VIADD R20, R20, 0x22880 ;  /* 0x0002288014148836 */ /* 0x004fca0000000000 */
[----:B------:R-:W-:-:S04]  /*18670*/  @!P0 PRMT R20, RZ, 0x654, R20 ;  /* 0x00000654ff148816 */ /* 0x000fc80000000014 */
[----:B------:R4:W-:Y:S01]  /*18680*/  @!P0 SYNCS.ARRIVE.TRANS64.RED.A1T0 RZ, [R20+URZ], RZ ;  /* 0x000000ff14ff89a7 */ /* 0x0009e2000810043f */
[C---:B---3--:R-:W-:Y:S01]  /*18690*/  ISETP.GT.AND P0, PT, R0.reuse, R2, PT ;  /* 0x000000020000720c */ /* 0x048fe20003f04270 */
[----:B------:R-:W-:-:S12]  /*186a0*/  VIADD R0, R0, 0xffffffff ;  /* 0xffffffff00007836 */ /* 0x000fd80000000000 */
[----:B----4-:R-:W-:Y:S05]  /*186b0*/  @P0 BRA `(.L_x_1235) ;  /* 0xfffffff000140947 */ /* 0x010fea000383ffff */
.L_x_1213:
[----:B------:R-:W2:Y:S01]  /*186c0*/  S2R R2, SR_TID.X ;  /* 0x0000000000027919 */ /* 0x000ea20000002100 */
[----:B------:R-:W-:Y:S01]  /*186d0*/  BSSY B0, `(.L_x_1236) ;  /* 0x0000011000007945 */ /* 0x000fe20003800000 */
[----:B--2---:R-:W-:-:S04]  /*186e0*/  LOP3.LUT R2, R2, 0x7f, RZ, 0xc0, !PT ;  /* 0x0000007f02027812 */ /* 0x004fc800078ec0ff */
[----:B------:R-:W-:-:S13]  /*186f0*/  ISETP.NE.AND P0, PT, R2, RZ, PT ;  /* 0x000000ff0200720c */ /* 0x000fda0003f05270 */
[----:B------:R-:W-:Y:S05]  /*18700*/  @P0 BRA `(.L_x_1237) ;  /* 0x0000000000340947 */ /* 0x000fea0003800000 */
[----:B------:R-:W2:Y:S01]  /*18710*/  S2R R3, SR_LANEID ;  /* 0x0000000000037919 */ /* 0x000ea20000000000 */
[----:B------:R-:W-:Y:S02]  /*18720*/  VOTEU.ANY UR4, UPT, PT ;  /* 0x0000000000047886 */ /* 0x000fe400038e0100 */
[----:B------:R-:W2:Y:S08]  /*18730*/  FLO.U32 R0, UR4 ;  /* 0x0000000400007d00 */ /* 0x000eb000080e0000 */
[----:B-1----:R-:W1:Y:S01]  /*18740*/  POPC R4, UR4 ;  /* 0x0000000400047d09 */ /* 0x002e620008000000 */
[----:B--2---:R-:W-:-:S02]  /*18750*/  ISETP.EQ.U32.AND P1, PT, R0, R3, PT ;  /* 0x000000030000720c */ /* 0x004fc40003f22070 */
[----:B------:R-:W1:Y:S11]  /*18760*/  LDC.64 R2, c[0x0][0xc60] ;  /* 0x00031800ff027b82 */ /* 0x000e760000000a00 */
[----:B-1----:R-:W2:Y:S01]  /*18770*/  @P1 ATOMG.E.ADD.STRONG.GPU PT, R3, desc[UR52][R2.64], R4 ;  /* 0x00000004020319a8 */ /* 0x002ea200081ee1f4 */
[----:B------:R-:W1:Y:S02]  /*18780*/  S2R R5, SR_LTMASK ;  /* 0x0000000000057919 */ /* 0x000e640000003900 */
[----:B-1----:R-:W-:-:S06]  /*18790*/  LOP3.LUT R5, R5, UR4, RZ, 0xc0, !PT ;  /* 0x0000000405057c12 */ /* 0x002fcc000f8ec0ff */
[----:B------:R-:W1:Y:S01]  /*187a0*/  POPC R5, R5 ;  /* 0x0000000500057309 */ /* 0x000e620000000000 */
[----:B--2---:R-:W1:Y:S02]  /*187b0*/  SHFL.IDX PT, R0, R3, R0, 0x1f ;  /* 0x00001f0003007589 */ /* 0x004e6400000e0000 */
[----:B-1----:R-:W-:-:S05]  /*187c0*/  IADD3 R0, R0, UR40, R5 ;  /* 0x0000002800007c10 */ /* 0x002fca000fffe005 */
[----:B------:R2:W-:Y:S02]  /*187d0*/  STL [R1+0x10], R0 ;  /* 0x0000100001007387 */ /* 0x0005e40000100800 */
.L_x_1237:
[----:B------:R-:W-:Y:S05]  /*187e0*/  BSYNC B0 ;  /* 0x0000000000007941 */ /* 0x000fea0003800000 */
.L_x_1236:
[----:B------:R-:W-:-:S06]  /*187f0*/  UISETP.NE.AND UP0, UPT, UR39, 0x3, UPT ;  /* 0x000000032700788c */ /* 0x000fcc000bf05270 */
[----:B------:R-:W-:-:S13]  /*18800*/  PLOP3.LUT P1, PT, PT, PT, UP0, 0x80, 0x0 ;  /* 0x000000000000781c */ /* 0x000fda0003f2f008 */
[----:B------:R-:W-:Y:S05]  /*18810*/  @!P1 BRA `(.L_x_1238) ;  /* 0x0000000000049947 */ /* 0x000fea0003800000 */
[----:B------:R-:W-:Y:S01]  /*18820*/  BPT.TRAP 0x1 ;  /* 0x000000040000795c */ /* 0x000fe20000300000 */
.L_x_1238:
[----:B------:R-:W3:Y:S01]  /*18830*/  LDL R2, [R1] ;  /* 0x0000000001027983 */ /* 0x000ee20000100800 */
[----:B------:R-:W-:Y:S01]  /*18840*/  IMAD R16, R19, 0x8, R17 ;  /* 0x0000000813107824 */ /* 0x000fe200078e0211 */
[----:B------:R-:W-:Y:S01]  /*18850*/  BSSY B0, `(.L_x_1239) ;  /* 0x0000007000007945 */ /* 0x000fe20003800000 */
[----:B--2---:R-:W-:-:S05]  /*18860*/  IMAD.U32 R0, RZ, RZ, UR41 ;  /* 0x00000029ff007e24 */ /* 0x004fca000f8e00ff */
[----:B------:R-:W-:Y:S02]  /*18870*/  ISETP.NE.AND P2, PT, R0, 0x3, PT ;  /* 0x000000030000780c */ /* 0x000fe40003f45270 */
[----:B---3--:R-:W-:-:S04]  /*18880*/  LOP3.LUT R3, R2, 0x1, RZ, 0x3c, !PT ;  /* 0x0000000102037812 */ /* 0x008fc800078e3cff */
[----:B------:R-:W-:-:S04]  /*18890*/  SHF.L.U32 R3, R3, 0x1f, RZ ;  /* 0x0000001f03037819 */ /* 0x000fc800000006ff */
[----:B------:R-:W2:Y:S02]  /*188a0*/  SYNCS.PHASECHK.TRANS64.TRYWAIT P1, [R16+URZ+0x22870], R3 ;  /* 0x02287003100075a7 */ /* 0x000ea4000802017f */
[----:B--2---:R-:W-:Y:S05]  /*188b0*/  @!P1 BRA `(.L_x_1240) ;  /* 0x0000002400b09947 */ /* 0x004fea0003800000 */
.L_x_1292:
[----:B------:R-:W-:Y:S05]  /*188c0*/  BSYNC B0 ;  /* 0x0000000000007941 */ /* 0x000fea0003800000 */
.L_x_1239:
[----:B------:R-:W-:Y:S05]  /*188d0*/  @!P2 BRA `(.L_x_1241) ;  /* 0x000000000004a947 */ /* 0x000fea0003800000 */
[----:B------:R-:W-:Y:S01]  /*188e0*/  BPT.TRAP 0x1 ;  /* 0x000000040000795c */ /* 0x000fe20000300000 */
.L_x_1241:
[----:B------:R-:W2:Y:S02]  /*188f0*/  LDL R0, [R1] ;  /* 0x0000000001007983 */ /* 0x000ea40000100800 */
[----:B--2---:R-:W-:-:S04]  /*18900*/  SHF.L.U32 R3, R0, 0x1f, RZ ;  /* 0x0000001f00037819 */ /* 0x004fc800000006ff */
[----:B------:R-:W2:Y:S02]  /*18910*/  SYNCS.PHASECHK.TRANS64.TRYWAIT P1, [R16+URZ+0x22860], R3 ;  /* 0x02286003100075a7 */ /* 0x000ea4000802017f */
[----:B--2---:R-:W-:Y:S05]  /*18920*/  @!P1 BRA `(.L_x_1242) ;  /* 0x0000002400a89947 */ /* 0x004fea0003800000 */
.L_x_1293:
[----:B------:R-:W3:Y:S04]  /*18930*/  LDL R0, [R1+0x28] ;  /* 0x0000280001007983 */ /* 0x000ee80000100800 */
[----:B------:R-:W2:Y:S04]  /*18940*/  LDL R12, [R1+0xc] ;  /* 0x00000c00010c7983 */ /* 0x000ea80000100800 */
[----:B------:R-:W4:Y:S01]  /*18950*/  LDL R13, [R1+0x24] ;  /* 0x00002400010d7983 */ /* 0x000f220000100800 */
[----:B------:R-:W-:Y:S01]  /*18960*/  IMAD.SHL.U32 R2, R19, 0x4000, RZ ;  /* 0x0000400013027824 */ /* 0x000fe200078e00ff */
[----:B------:R-:W-:Y:S05]  /*18970*/  WARPSYNC.ALL ;  /* 0x0000000000007948 */ /* 0x000fea0003800000 */
[----:B---3--:R-:W-:-:S05]  /*18980*/  LOP3.LUT R0, R2, R0, RZ, 0xfc, !PT ;  /* 0x0000000002007212 */ /* 0x008fca00078efcff */
[----:B------:R-:W-:-:S05]  /*18990*/  IMAD.IADD R0, R17, 0x1, R0 ;  /* 0x0000000111007824 */ /* 0x000fca00078e0200 */
[----:B-1---5:R-:W1:Y:S01]  /*189a0*/  LDSM.16.MT88.4 R4, [R0+0x8400] ;  /* 0x008400000004783b */ /* 0x022e620000004200 */
[----:B--2---:R-:W-:Y:S01]  /*189b0*/  IMAD.IADD R3, R12, 0x1, R0 ;  /* 0x000000010c037824 */ /* 0x004fe200078e0200 */
[----:B----4-:R-:W-:Y:S02]  /*189c0*/  IADD3 R2, R17, R2, R13 ;  /* 0x0000000211027210 */ /* 0x010fe40007ffe00d */
[C-C-:B-1----:R-:W-:Y:S02]  /*189d0*/  PRMT R8, R4.reuse, 0x6420, R5.reuse ;  /* 0x0000642004087816 */ /* 0x142fe40000000005 */
[----:B------:R-:W-:Y:S02]  /*189e0*/  PRMT R9, R4, 0x7531, R5 ;  /* 0x0000753104097816 */ /* 0x000fe40000000005 */
[C-C-:B------:R-:W-:Y:S02]  /*189f0*/  PRMT R10, R6.reuse, 0x6420, R7.reuse ;  /* 0x00006420060a7816 */ /* 0x140fe40000000007 */
[----:B------:R-:W-:-:S02]  /*18a00*/  PRMT R11, R6, 0x7531, R7 ;  /* 0x00007531060b7816 */ /* 0x000fc40000000007 */
[----:B------:R-:W1:Y:S04]  /*18a10*/  LDSM.16.MT88.4 R4, [R3+0x8400] ;  /* 0x008400000304783b */ /* 0x000e680000004200 */
[----:B------:R1:W-:Y:S02]  /*18a20*/  STSM.16.M88.4 [R2+0x400], R8 ;  /* 0x0004000802007844 */ /* 0x0003e40000000200 */
        /* <DEDUP_REMOVED lines=31> */
[----:B------:R-:W-:Y:S01]  /*18c20*/  STSM.16.M88.4 [R2], R12 ;  /* 0x0000000c02007844 */ /* 0x000fe20000000200 */
[C-C-:B-1----:R-:W-:Y:S02]  /*18c30*/  PRMT R8, R4.reuse, 0x6420, R5.reuse ;  /* 0x0000642004087816 */ /* 0x142fe40000000005 */
[----:B------:R-:W-:Y:S02]  /*18c40*/  PRMT R9, R4, 0x7531, R5 ;  /* 0x0000753104097816 */ /* 0x000fe40000000005 */
[C-C-:B------:R-:W-:Y:S02]  /*18c50*/  PRMT R10, R6.reuse, 0x6420, R7.reuse ;  /* 0x00006420060a7816 */ /* 0x140fe40000000007 */
[----:B------:R-:W-:-:S05]  /*18c60*/  PRMT R11, R6, 0x7531, R7 ;  /* 0x00007531060b7816 */ /* 0x000fca0000000007 */
[----:B------:R-:W-:Y:S04]  /*18c70*/  STSM.16.M88.4 [R2+0x2000], R8 ;  /* 0x0020000802007844 */ /* 0x000fe80000000200 */
[----:B------:R-:W1:Y:S02]  /*18c80*/  LDSM.16.MT88.4 R4, [R0+0xb400] ;  /* 0x00b400000004783b */ /* 0x000e640000004200 */
[C-C-:B-1----:R-:W-:Y:S02]  /*18c90*/  PRMT R12, R4.reuse, 0x6420, R5.reuse ;  /* 0x00006420040c7816 */ /* 0x142fe40000000005 */
[----:B------:R-:W-:Y:S02]  /*18ca0*/  PRMT R13, R4, 0x7531, R5 ;  /* 0x00007531040d7816 */ /* 0x000fe40000000005 */
[----:B------:R-:W-:-:S02]  /*18cb0*/  PRMT R14, R6, 0x6420, R7 ;  /* 0x00006420060e7816 */ /* 0x000fc40000000007 */
[----:B------:R-:W-:Y:S02]  /*18cc0*/  PRMT R15, R6, 0x7531, R7 ;  /* 0x00007531060f7816 */ /* 0x000fe40000000007 */
[----:B------:R-:W1:Y:S01]  /*18cd0*/  LDSM.16.MT88.4 R4, [R3+0xb400] ;  /* 0x00b400000304783b */ /* 0x000e620000004200 */
[----:B------:R-:W-:-:S05]  /*18ce0*/  IMAD.IADD R2, R18, 0x1, R2 ;  /* 0x0000000112027824 */ /* 0x000fca00078e0202 */
[----:B------:R2:W-:Y:S01]  /*18cf0*/  STSM.16.M88.4 [R2], R12 ;  /* 0x0000000c02007844 */ /* 0x0005e20000000200 */
        /* <DEDUP_REMOVED lines=13> */
.L_x_1243:
[----:B--2---:R-:W2:Y:S01]  /*18dd0*/  LDL.LU R2, [R1] ;  /* 0x0000000001027983 */ /* 0x004ea20000300800 */
[----:B-1----:R1:W-:Y:S01]  /*18de0*/  SYNCS.ARRIVE.TRANS64.A1T0 RZ, [R16+URZ+0x22850], RZ ;  /* 0x022850ff10ff79a7 */ /* 0x0023e2000810003f */
[----:B------:R-:W-:Y:S02]  /*18df0*/  VIADD R19, R19, 0x1 ;  /* 0x0000000113137836 */ /* 0x000fe40000000000 */
[----:B-1----:R-:W-:-:S05]  /*18e00*/  @!P0 VIADD R16, R16, 0x22880 ;  /* 0x0002288010108836 */ /* 0x002fca0000000000 */
[----:B------:R-:W-:Y:S01]  /*18e10*/  @!P0 PRMT R16, RZ, 0x654, R16 ;  /* 0x00000654ff108816 */ /* 0x000fe20000000010 */
[----:B------:R-:W-:Y:S06]  /*18e20*/  BAR.SYNC.DEFER_BLOCKING 0x2, 0x80 ;  /* 0x0082000000007b1d */ /* 0x000fec0000010000 */
[----:B------:R3:W-:Y:S01]  /*18e30*/  @!P0 SYNCS.ARRIVE.TRANS64.RED.A1T0 RZ, [R16+URZ], RZ ;  /* 0x000000ff10ff89a7 */ /* 0x0007e2000810043f */
[----:B------:R-:W-:-:S04]  /*18e40*/  ISETP.NE.AND P0, PT, R19, 0x2, PT ;  /* 0x000000021300780c */ /* 0x000fc80003f05270 */
[----:B------:R-:W-:Y:S02]  /*18e50*/  SEL R0, RZ, 0x1, P0 ;  /* 0x00000001ff007807 */ /* 0x000fe40000000000 */
[----:B------:R-:W-:Y:S02]  /*18e60*/  SEL R19, R19, RZ, P0 ;  /* 0x000000ff13137207 */ /* 0x000fe40000000000 */
[----:B--2---:R-:W-:-:S05]  /*18e70*/  LOP3.LUT R2, R2, R0, RZ, 0x3c, !PT ;  /* 0x0000000002027212 */ /* 0x004fca00078e3cff */
[----:B------:R3:W-:Y:S02]  /*18e80*/  STL [R1], R2 ;  /* 0x0000000201007387 */ /* 0x0007e40000100800 */
.L_x_1188:
[----:B------:R-:W-:Y:S05]  /*18e90*/  BSYNC B7 ;  /* 0x0000000000077941 */ /* 0x000fea0003800000 */
.L_x_1186:
[----:B--2---:R-:W2:Y:S02]  /*18ea0*/  LDL R0, [R1+0x20] ;  /* 0x0000200001007983 */ /* 0x004ea40000100800 */
[----:B--2---:R-:W-:-:S13]  /*18eb0*/  LOP3.LUT P0, RZ, R0, 0x2, RZ, 0xc0, !PT ;  /* 0x0000000200ff7812 */ /* 0x004fda000780c0ff */
[----:B------:R-:W-:Y:S05]  /*18ec0*/  @!P0 BRA `(.L_x_1244) ;  /* 0x0000000000308947 */ /* 0x000fea0003800000 */
[----:B------:R-:W2:Y:S08]  /*18ed0*/  S2UR UR5, SR_CgaCtaId ;  /* 0x00000000000579c3 */ /* 0x000eb00000008800 */
[----:B------:R-:W-:Y:S06]  /*18ee0*/  BAR.SYNC.DEFER_BLOCKING 0x5, 0x180 ;  /* 0x0146000000007b1d */ /* 0x000fec0000010000 */
[----:B------:R-:W-:-:S02]  /*18ef0*/  UMOV UR4, 0x400 ;  /* 0x0000040000047882 */ /* 0x000fc40000000000 */
[----:B--2---:R-:W-:-:S06]  /*18f00*/  ULEA UR4, UR5, UR4, 0x18 ;  /* 0x0000000405047291 */ /* 0x004fcc000f8ec03f */
[----:B------:R-:W-:-:S05]  /*18f10*/  IMAD.U32 R17, RZ, RZ, UR4 ;  /* 0x00000004ff117e24 */ /* 0x000fca000f8e00ff */
[----:B-1----:R-:W1:Y:S04]  /*18f20*/  LDS.128 R4, [R17+0x228d0] ;  /* 0x0228d00011047984 */ /* 0x002e680000000c00 */
[----:B-1----:R1:W-:Y:S01]  /*18f30*/  STL.64 [R1+0x10], R4 ;  /* 0x0000100401007387 */ /* 0x0023e20000100a00 */
[----:B------:R-:W-:-:S03]  /*18f40*/  IMAD.MOV.U32 R0, RZ, RZ, R7 ;  /* 0x000000ffff007224 */ /* 0x000fc600078e0007 */
[----:B------:R1:W-:Y:S02]  /*18f50*/  STL [R1+0x18], R6 ;  /* 0x0000180601007387 */ /* 0x0003e40000100800 */
[----:B------:R-:W-:Y:S01]  /*18f60*/  R2UR UR42, R0 ;  /* 0x00000000002a72ca */ /* 0x000fe200000e0000 */
[----:B------:R-:W-:Y:S06]  /*18f70*/  BAR.ARV 0x4, 0x180 ;  /* 0x0106000000007b1d */ /* 0x000fec0000002000 */
[----:B------:R-:W-:Y:S08]  /*18f80*/  BRA `(.L_x_1245) ;  /* 0x0000000c00e47947 */ /* 0x000ff00003800000 */
.L_x_1244:
[----:B------:R-:W2:Y:S01]  /*18f90*/  LDL.LU R0, [R1+0x10] ;  /* 0x0000100001007983 */ /* 0x000ea20000300800 */
[----:B------:R-:W-:Y:S01]  /*18fa0*/  ULDC UR4, c[0x0][0xc3c] ;  /* 0x00030f0000047ab9 */ /* 0x000fe20000000800 */
[----:B---3--:R-:W0:Y:S02]  /*18fb0*/  S2R R2, SR_TID.X ;  /* 0x0000000000027919 */ /* 0x008e240000002100 */
[----:B0-----:R-:W-:-:S04]  /*18fc0*/  LOP3.LUT R9, R2, 0x1f, RZ, 0xc0, !PT ;  /* 0x0000001f02097812 */ /* 0x001fc800078ec0ff */
[C---:B------:R-:W-:Y:S01]  /*18fd0*/  ISETP.NE.AND P0, PT, R9.reuse, 0x1f, PT ;  /* 0x0000001f0900780c */ /* 0x040fe20003f05270 */
[----:B------:R-:W-:-:S05]  /*18fe0*/  VIADD R6, R9, UR42 ;  /* 0x0000002a09067c36 */ /* 0x000fca0008000000 */
[----:B------:R-:W-:Y:S01]  /*18ff0*/  ISETP.GE.OR P1, PT, R6, UR4, !P0 ;  /* 0x0000000406007c0c */ /* 0x000fe2000c726670 */
[----:B------:R-:W-:Y:S02]  /*19000*/  IMAD.MOV.U32 R7, RZ, RZ, RZ ;  /* 0x000000ffff077224 */ /* 0x000fe400078e00ff */
[----:B--2---:R-:W-:-:S10]  /*19010*/  IMAD.MOV.U32 R8, RZ, RZ, R0 ;  /* 0x000000ffff087224 */ /* 0x004fd400078e0000 */
[----:B------:R-:W0:Y:S01]  /*19020*/  @!P1 LDC.64 R2, c[0x0][0xc80] ;  /* 0x00032000ff029b82 */ /* 0x000e220000000a00 */
[----:B------:R-:W-:Y:S01]  /*19030*/  IMAD.MOV.U32 R0, RZ, RZ, RZ ;  /* 0x000000ffff007224 */ /* 0x000fe200078e00ff */
[----:B------:R-:W-:Y:S01]  /*19040*/  ISETP.GE.U32.AND P2, PT, R9, 0x2, PT ;  /* 0x000000020900780c */ /* 0x000fe20003f46070 */
[----:B------:R-:W-:-:S05]  /*19050*/  ULDC UR4, c[0x0][0xc3c] ;  /* 0x00030f0000047ab9 */ /* 0x000fca0000000800 */
[----:B-1----:R-:W1:Y:S01]  /*19060*/  @!P1 LDC.64 R4, c[0x0][0xc78] ;  /* 0x00031e00ff049b82 */ /* 0x002e620000000a00 */
[----:B0-----:R-:W-:-:S05]  /*19070*/  @!P1 IMAD.WIDE R2, R6, 0x4, R2 ;  /* 0x0000000406029825 */ /* 0x001fca00078e0202 */
[----:B------:R1:W2:Y:S02]  /*19080*/  @!P1 LDG.E R0, desc[UR52][R2.64] ;  /* 0x0000003402009981 */ /* 0x0002a4000c1e1900 */
[----:B-1----:R-:W-:-:S05]  /*19090*/  @!P1 IMAD.WIDE R2, R6, 0x4, R4 ;  /* 0x0000000406029825 */ /* 0x002fca00078e0204 */
[----:B------:R-:W2:Y:S01]  /*190a0*/  @!P1 LDG.E R7, desc[UR52][R2.64] ;  /* 0x0000003402079981 */ /* 0x000ea2000c1e1900 */
[C---:B------:R-:W-:Y:S01]  /*190b0*/  ISETP.NE.AND P1, PT, R9.reuse, RZ, PT ;  /* 0x000000ff0900720c */ /* 0x040fe20003f25270 */
[----:B------:R-:W-:Y:S01]  /*190c0*/  IMAD.MOV.U32 R5, RZ, RZ, RZ ;  /* 0x000000ffff057224 */ /* 0x000fe200078e00ff */
[C---:B------:R-:W-:Y:S01]  /*190d0*/  ISETP.GE.U32.AND P3, PT, R9.reuse, 0x4, PT ;  /* 0x000000040900780c */ /* 0x040fe20003f66070 */
[----:B------:R-:W-:Y:S01]  /*190e0*/  SHFL.IDX PT, R6, R8, 0x1, 0x1f ;  /* 0x00201f0008067f89 */ /* 0x000fe200000e0000 */
[C---:B------:R-:W-:Y:S02]  /*190f0*/  ISETP.GE.U32.AND P4, PT, R9.reuse, 0x8, PT ;  /* 0x000000080900780c */ /* 0x040fe40003f86070 */
[----:B------:R-:W-:Y:S01]  /*19100*/  ISETP.GE.U32.AND P5, PT, R9, 0x10, PT ;  /* 0x000000100900780c */ /* 0x000fe20003fa6070 */
[----:B------:R-:W-:Y:S01]  /*19110*/  SHFL.IDX PT, R4, R8, RZ, 0x1f ;  /* 0x00001fff08047589 */ /* 0x000fe200000e0000 */
[----:B------:R-:W0:Y:S01]  /*19120*/  LDC R9, c[0x0][0xc38] ;  /* 0x00030e00ff097b82 */ /* 0x000e220000000800 */
[----:B--2---:R-:W-:-:S05]  /*19130*/  IMAD R2, R7, R0, RZ ;  /* 0x0000000007027224 */ /* 0x004fca00078e02ff */
        /* <DEDUP_REMOVED lines=19> */
[----:B------:R-:W-:Y:S05]  /*19270*/  @P6 BRA `(.L_x_1246) ;  /* 0x0000000000986947 */ /* 0x000fea0003800000 */
.L_x_1248:
[----:B------:R-:W-:-:S04]  /*19280*/  UIADD3 UR42, UR42, 0x1f, URZ ;  /* 0x0000001f2a2a7890 */ /* 0x000fc8000fffe03f */
[----:B------:R-:W-:-:S06]  /*19290*/  UISETP.GE.AND UP0, UPT, UR42, UR4, UPT ;  /* 0x000000042a00728c */ /* 0x000fcc000bf06270 */
[----:B------:R-:W-:-:S13]  /*192a0*/  PLOP3.LUT P6, PT, PT, PT, UP0, 0x40, 0x0 ;  /* 0x000000000000781c */ /* 0x000fda0003fce808 */
[----:B------:R-:W-:Y:S05]  /*192b0*/  @!P6 BRA `(.L_x_1247) ;  /* 0x0000000800c8e947 */ /* 0x000fea0003800000 */
[----:B------:R-:W0:Y:S01]  /*192c0*/  S2R R0, SR_TID.X ;  /* 0x0000000000007919 */ /* 0x000e220000002100 */
[----:B------:R-:W1:Y:S01]  /*192d0*/  LDC R9, c[0x0][0xc38] ;  /* 0x00030e00ff097b82 */ /* 0x000e620000000800 */
        /* <DEDUP_REMOVED lines=27> */
[----:B------:R-:W1:Y:S02]  /*19490*/  SHFL.IDX PT, R3, R2, 0x1f, 0x1f ;  /* 0x03e01f0002037f89 */ /* 0x000e6400000e0000 */
[----:B-1----:R-:W-:-:S04]  /*194a0*/  IMAD R3, R3, R9, RZ ;  /* 0x0000000903037224 */ /* 0x002fc800078e02ff */
[----:B------:R-:W-:-:S05]  /*194b0*/  IMAD.IADD R6, R3, 0x1, R6 ;  /* 0x0000000103067824 */ /* 0x000fca00078e0206 */
[----:B------:R-:W-:-:S13]  /*194c0*/  ISETP.GT.AND P6, PT, R6, R4, PT ;  /* 0x000000040600720c */ /* 0x000fda0003fc4270 */
[----:B------:R-:W-:Y:S05]  /*194d0*/  @!P6 BRA `(.L_x_1248) ;  /* 0xfffffffc0068e947 */ /* 0x000fea000383ffff */
.L_x_1246:
        /* <DEDUP_REMOVED lines=13> */
.L_x_1249:
[----:B---34-:R-:W-:Y:S01]  /*195b0*/  IMAD R2, R5, R9, R6 ;  /* 0x0000000905027224 */ /* 0x018fe200078e0206 */
[----:B--2---:R-:W-:Y:S01]  /*195c0*/  ISETP.NE.AND P0, PT, R7, 0x1, PT ;  /* 0x000000010700780c */ /* 0x004fe20003f05270 */
[----:B------:R-:W-:Y:S02]  /*195d0*/  UIADD3 UR42, UR4, UR42, URZ ;  /* 0x0000002a042a7290 */ /* 0x000fe4000fffe03f */
[----:B------:R-:W-:Y:S01]  /*195e0*/  IMAD.IADD R4, R4, 0x1, -R2 ;  /* 0x0000000104047824 */ /* 0x000fe200078e0a02 */
[----:B------:R2:W-:Y:S09]  /*195f0*/  STL [R1+0x10], R2 ;  /* 0x0000100201007387 */ /* 0x0005f20000100800 */
[----:B------:R-:W-:Y:S05]  /*19600*/  @!P0 BRA `(.L_x_1250) ;  /* 0x0000000000e48947 */ /* 0x000fea0003800000 */
[----:B-1----:R-:W-:-:S04]  /*19610*/  IABS R5, R0 ;  /* 0x0000000000057213 */ /* 0x002fc80000000000 */
[----:B--2---:R-:W1:Y:S08]  /*19620*/  I2F.RP R2, R5 ;  /* 0x0000000500027306 */ /* 0x004e700000209400 */
[----:B-1----:R-:W1:Y:S02]  /*19630*/  MUFU.RCP R2, R2 ;  /* 0x0000000200027308 */ /* 0x002e640000001000 */
[----:B-1----:R-:W-:-:S06]  /*19640*/  VIADD R2, R2, 0xffffffe ;  /* 0x0ffffffe02027836 */ /* 0x002fcc0000000000 */
[----:B0-----:R-:W0:Y:S02]  /*19650*/  F2I.FTZ.U32.TRUNC.NTZ R3, R2 ;  /* 0x0000000200037305 */ /* 0x001e24000021f000 */
[----:B0-----:R-:W-:-:S04]  /*19660*/  IMAD.MOV R2, RZ, RZ, -R3 ;  /* 0x000000ffff027224 */ /* 0x001fc800078e0a03 */
        /* <DEDUP_REMOVED lines=12> */
[----:B------:R-:W-:Y:S02]  /*19730*/  ISETP.GE.U32.AND P0, PT, R2, R5, PT ;  /* 0x000000050200720c */ /* 0x000fe40003f06070 */
[----:B------:R-:W-:-:S04]  /*19740*/  IABS R5, R7 ;  /* 0x0000000700057213 */ /* 0x000fc80000000000 */
        /* <DEDUP_REMOVED lines=9> */
[----:B------:R-:W-:-:S03]  /*197e0*/  LOP3.LUT R2, R4, R0, RZ, 0x3c, !PT ;  /* 0x0000000004027212 */ /* 0x000fc600078e3cff */
[----:B------:R-:W-:Y:S01]  /*197f0*/  IMAD.MOV.U32 R3, RZ, RZ, R8 ;  /* 0x000000ffff037224 */ /* 0x000fe200078e0008 */
[----:B------:R-:W-:Y:S02]  /*19800*/  ISETP.GE.AND P2, PT, R2, RZ, PT ;  /* 0x000000ff0200720c */ /* 0x000fe40003f46270 */
        /* <DEDUP_REMOVED lines=11> */
[----:B------:R-:W-:Y:S01]  /*198c0*/  ISETP.GE.U32.AND P0, PT, R2, R5, PT ;  /* 0x000000050200720c */ /* 0x000fe20003f06070 */
[----:B------:R-:W-:-:S04]  /*198d0*/  IMAD.MOV R2, RZ, RZ, -R3 ;  /* 0x000000ffff027224 */ /* 0x000fc800078e0a03 */
[----:B------:R-:W-:Y:S01]  /*198e0*/  IMAD R4, R0, R2, R4 ;  /* 0x0000000200047224 */ /* 0x000fe200078e0204 */
[----:B------:R-:W-:-:S04]  /*198f0*/  LOP3.LUT R2, R3, R7, RZ, 0x3c, !PT ;  /* 0x0000000703027212 */ /* 0x000fc800078e3cff */
[----:B------:R-:W-:-:S03]  /*19900*/  ISETP.GE.AND P2, PT, R2, RZ, PT ;  /* 0x000000ff0200720c */ /* 0x000fc60003f46270 */
[----:B------:R-:W-:-:S10]  /*19910*/  @P0 VIADD R6, R6, 0x1 ;  /* 0x0000000106060836 */ /* 0x000fd40000000000 */
[----:B------:R-:W-:Y:S01]  /*19920*/  @!P2 IMAD.MOV R6, RZ, RZ, -R6 ;  /* 0x000000ffff06a224 */ /* 0x000fe200078e0a06 */
[----:B------:R-:W-:-:S05]  /*19930*/  @!P1 LOP3.LUT R6, RZ, R7, RZ, 0x33, !PT ;  /* 0x00000007ff069212 */ /* 0x000fca00078e33ff */
[--C-:B------:R-:W-:Y:S02]  /*19940*/  IMAD.MOV R2, RZ, RZ, -R6.reuse ;  /* 0x000000ffff027224 */ /* 0x100fe400078e0a06 */
[C---:B------:R-:W-:Y:S02]  /*19950*/  IMAD R6, R7.reuse, 0x1000000, R6 ;  /* 0x0100000007067824 */ /* 0x040fe400078e0206 */
[----:B------:R-:W-:-:S04]  /*19960*/  IMAD R2, R7, R2, R3 ;  /* 0x0000000207027224 */ /* 0x000fc800078e0203 */
[----:B------:R-:W-:-:S05]  /*19970*/  IMAD R2, R2, 0x10000, R6 ;  /* 0x0001000002027824 */ /* 0x000fca00078e0206 */
[----:B------:R0:W-:Y:S01]  /*19980*/  STL [R1+0x18], R2 ;  /* 0x0000180201007387 */ /* 0x0001e20000100800 */
[----:B------:R-:W-:Y:S05]  /*19990*/  BRA `(.L_x_1251) ;  /* 0x0000000400007947 */ /* 0x000fea0003800000 */
.L_x_1250:
[----:B------:R-:W-:Y:S02]  /*199a0*/  ULDC.64 UR4, c[0x0][0xc90] ;  /* 0x0003240000047ab9 */ /* 0x000fe40000000a00 */
[----:B------:R-:W-:-:S06]  /*199b0*/  UIMAD.WIDE UR4, UR42, 0x4, UR4 ;  /* 0x000000042a0478a5 */ /* 0x000fcc000f8e0204 */
[----:B--2---:R-:W-:Y:S02]  /*199c0*/  IMAD.U32 R2, RZ, RZ, UR4 ;  /* 0x00000004ff027e24 */ /* 0x004fe4000f8e00ff */
[----:B0-----:R-:W-:-:S05]  /*199d0*/  IMAD.U32 R3, RZ, RZ, UR5 ;  /* 0x00000005ff037e24 */ /* 0x001fca000f8e00ff */
[----:B------:R-:W1:Y:S02]  /*199e0*/  LDG.E R6, desc[UR52][R2.64] ;  /* 0x0000003402067981 */ /* 0x000e64000c1e1900 */
[----:B-1----:R-:W-:-:S05]  /*199f0*/  IMAD R5, R0, R6, RZ ;  /* 0x0000000600057224 */ /* 0x002fca00078e02ff */
[----:B------:R-:W-:-:S04]  /*19a00*/  IABS R7, R5 ;  /* 0x0000000500077213 */ /* 0x000fc80000000000 */
[----:B------:R-:W0:Y:S08]  /*19a10*/  I2F.RP R2, R7 ;  /* 0x0000000700027306 */ /* 0x000e300000209400 */
        /* <DEDUP_REMOVED lines=22> */
[----:B------:R-:W-:Y:S02]  /*19b80*/  IMAD R7, R6, R2, RZ ;  /* 0x0000000206077224 */ /* 0x000fe400078e02ff */
[----:B------:R-:W-:Y:S02]  /*19b90*/  IMAD.MOV R2, RZ, RZ, -R2 ;  /* 0x000000ffff027224 */ /* 0x000fe400078e0a02 */
[----:B------:R-:W-:Y:S02]  /*19ba0*/  IMAD.MOV R3, RZ, RZ, -R7 ;  /* 0x000000ffff037224 */ /* 0x000fe400078e0a07 */
[----:B------:R-:W-:-:S03]  /*19bb0*/  IMAD R4, R5, R2, R4 ;  /* 0x0000000205047224 */ /* 0x000fc600078e0204 */
[----:B------:R-:W-:-:S04]  /*19bc0*/  VIADDMNMX R6, R3, R9, R6, PT ;  /* 0x0000000903067246 */ /* 0x000fc80003800106 */
        /* <DEDUP_REMOVED lines=19> */
[----:B------:R-:W-:Y:S02]  /*19d00*/  LOP3.LUT R3, R4, R6, RZ, 0x3c, !PT ;  /* 0x0000000604037212 */ /* 0x000fe400078e3cff */
[----:B------:R-:W-:Y:S02]  /*19d10*/  IADD3 R4, R7, 0x1000000, R4 ;  /* 0x0100000007047810 */ /* 0x000fe40007ffe004 */
[----:B------:R-:W-:-:S07]  /*19d20*/  ISETP.GE.AND P2, PT, R3, RZ, PT ;  /* 0x000000ff0300720c */ /* 0x000fce0003f46270 */
[----:B------:R-:W-:-:S06]  /*19d30*/  @P0 VIADD R2, R2, 0x1 ;  /* 0x0000000102020836 */ /* 0x000fcc0000000000 */
[----:B------:R-:W-:Y:S01]  /*19d40*/  @!P2 IMAD.MOV R2, RZ, RZ, -R2 ;  /* 0x000000ffff02a224 */ /* 0x000fe200078e0a02 */
[----:B------:R-:W-:Y:S01]  /*19d50*/  @!P1 LOP3.LUT R2, RZ, R6, RZ, 0x33, !PT ;  /* 0x00000006ff029212 */ /* 0x000fe200078e33ff */
[----:B------:R-:W-:-:S04]  /*19d60*/  IMAD.MOV R6, RZ, RZ, -R6 ;  /* 0x000000ffff067224 */ /* 0x000fc800078e0a06 */
[----:B------:R-:W-:Y:S02]  /*19d70*/  IMAD R3, R2, R6, R4 ;  /* 0x0000000602037224 */ /* 0x000fe400078e0204 */
[----:B------:R-:W-:-:S03]  /*19d80*/  IMAD.MOV.U32 R4, RZ, RZ, R2 ;  /* 0x000000ffff047224 */ /* 0x000fc600078e0002 */
[----:B------:R1:W-:Y:S04]  /*19d90*/  STL [R1+0x18], R3 ;  /* 0x0000180301007387 */ /* 0x0003e80000100800 */
.L_x_1251:
[----:B------:R-:W-:-:S05]  /*19da0*/  LOP3.LUT R4, RZ, R4, RZ, 0x33, !PT ;  /* 0x00000004ff047212 */ /* 0x000fca00078e33ff */
[----:B------:R-:W-:-:S05]  /*19db0*/  IMAD.IADD R0, R0, 0x1, R4 ;  /* 0x0000000100007824 */ /* 0x000fca00078e0204 */
[----:B------:R2:W-:Y:S01]  /*19dc0*/  STL [R1+0x14], R0 ;  /* 0x0000140001007387 */ /* 0x0005e20000100800 */
[----:B------:R-:W-:Y:S05]  /*19dd0*/  BRA `(.L_x_1252) ;  /* 0x0000000000107947 */ /* 0x000fea0003800000 */
.L_x_1247:
[----:B------:R0:W-:Y:S01]  /*19de0*/  STL [R1+0x10], R4 ;  /* 0x0000100401007387 */ /* 0x0001e20000100800 */
[----:B------:R-:W-:-:S03]  /*19df0*/  ULDC UR42, c[0x0][0xc3c] ;  /* 0x00030f00002a7ab9 */ /* 0x000fc60000000800 */
[----:B------:R0:W-:Y:S04]  /*19e00*/  STL [R1+0x14], RZ ;  /* 0x000014ff01007387 */ /* 0x0001e80000100800 */
[----:B------:R0:W-:Y:S02]  /*19e10*/  STL [R1+0x18], RZ ;  /* 0x000018ff01007387 */ /* 0x0001e40000100800 */
.L_x_1252:
[----:B0-----:R-:W3:Y:S04]  /*19e20*/  LDL R2, [R1+0x18] ;  /* 0x0000180001027983 */ /* 0x001ee80000100800 */
[----:B-1----:R-:W4:Y:S04]  /*19e30*/  LDL R3, [R1+0x14] ;  /* 0x0000140001037983 */ /* 0x002f280000100800 */
[----:B------:R-:W5:Y:S01]  /*19e40*/  LDL R4, [R1+0x10] ;  /* 0x0000100001047983 */ /* 0x000f620000100800 */
[----:B--2---:R-:W0:Y:S02]  /*19e50*/  S2R R0, SR_TID.X ;  /* 0x0000000000007919 */ /* 0x004e240000002100 */
[----:B0-----:R-:W-:Y:S01]  /*19e60*/  LOP3.LUT R0, R0, 0x1f, RZ, 0xc0, !PT ;  /* 0x0000001f00007812 */ /* 0x001fe200078ec0ff */
[----:B------:R-:W-:Y:S03]  /*19e70*/  BAR.SYNC.DEFER_BLOCKING 0x4, 0x180 ;  /* 0x0106000000007b1d */ /* 0x000fe60000010000 */
[----:B------:R-:W-:-:S13]  /*19e80*/  ISETP.NE.AND P0, PT, R0, RZ, PT ;  /* 0x000000ff0000720c */ /* 0x000fda0003f05270 */
[----:B------:R-:W0:Y:S01]  /*19e90*/  @!P0 S2R R0, SR_CgaCtaId ;  /* 0x0000000000008919 */ /* 0x000e220000008800 */
[----:B---3--:R-:W-:Y:S01]  /*19ea0*/  IMAD.MOV.U32 R6, RZ, RZ, R2 ;  /* 0x000000ffff067224 */ /* 0x008fe200078e0002 */
[----:B------:R-:W-:-:S04]  /*19eb0*/  @!P0 MOV R2, 0x400 ;  /* 0x0000040000028802 */ /* 0x000fc80000000f00 */
[----:B0-----:R-:W-:Y:S01]  /*19ec0*/  @!P0 LEA R17, R0, R2, 0x18 ;  /* 0x0000000200118211 */ /* 0x001fe200078ec0ff */
[----:B------:R-:W-:Y:S02]  /*19ed0*/  IMAD.U32 R0, RZ, RZ, UR42 ;  /* 0x0000002aff007e24 */ /* 0x000fe4000f8e00ff */
[----:B----4-:R-:W-:Y:S02]  /*19ee0*/  IMAD.MOV.U32 R5, RZ, RZ, R3 ;  /* 0x000000ffff057224 */ /* 0x010fe400078e0003 */
[----:B------:R-:W-:-:S05]  /*19ef0*/  @!P0 IMAD.MOV.U32 R7, RZ, RZ, R0 ;  /* 0x000000ffff078224 */ /* 0x000fca00078e0000 */
[----:B-----5:R0:W-:Y:S01]  /*19f00*/  @!P0 STS.128 [R17+0x228d0], R4 ;  /* 0x0228d00411008388 */ /* 0x0201e20000000c00 */
[----:B------:R-:W-:Y:S06]  /*19f10*/  BAR.ARV 0x5, 0x180 ;  /* 0x0146000000007b1d */ /* 0x000fec0000002000 */
.L_x_1245:
[----:B------:R-:W-:Y:S02]  /*19f20*/  ULDC UR4, c[0x0][0xc3c] ;  /* 0x00030f0000047ab9 */ /* 0x000fe40000000800 */
[----:B------:R-:W-:-:S06]  /*19f30*/  UISETP.GE.AND UP0, UPT, UR42, UR4, UPT ;  /* 0x000000042a00728c */ /* 0x000fcc000bf06270 */
[----:B------:R-:W-:-:S13]  /*19f40*/  PLOP3.LUT P0, PT, PT, PT, UP0, 0x80, 0x0 ;  /* 0x000000000000781c */ /* 0x000fda0003f0f008 */
[----:B------:R-:W-:Y:S05]  /*19f50*/  @!P0 BRA `(.L_x_1253) ;  /* 0xffffffb000748947 */ /* 0x000fea000383ffff */
.L_x_1175:
        /* <DEDUP_REMOVED lines=12> */
.L_x_1294:
[----:B------:R-:W-:Y:S05]  /*1a020*/  BSYNC B0 ;  /* 0x0000000000007941 */ /* 0x000fea0003800000 */
.L_x_1254:
[----:B------:R-:W-:-:S03]  /*1a030*/  UMOV UR4, 0xffffffff ;  /* 0xffffffff00047882 */ /* 0x000fc60000000000 */
[----:B------:R-:W-:Y:S05]  /*1a040*/  BRA.DIV UR4, `(.L_x_1256) ;  /* 0x0000001204087947 */ /* 0x000fea000b800000 */
[----:B------:R-:W1:Y:S02]  /*1a050*/  S2R R2, SR_TID.X ;  /* 0x0000000000027919 */ /* 0x000e640000002100 */
[----:B-1----:R-:W-:-:S04]  /*1a060*/  SHF.R.U32.HI R2, RZ, 0x5, R2 ;  /* 0x00000005ff027819 */ /* 0x002fc80000011602 */
[----:B------:R-:W-:-:S05]  /*1a070*/  LOP3.LUT R2, R2, 0x3, RZ, 0xc0, !PT ;  /* 0x0000000302027812 */ /* 0x000fca00078ec0ff */
[----:B------:R1:W2:Y:S02]  /*1a080*/  SHFL.IDX PT, R14, R2, RZ, 0x1f ;  /* 0x00001fff020e7589 */ /* 0x0002a400000e0000 */
.L_x_1297:
[----:B--2---:R-:W-:Y:S01]  /*1a090*/  ISETP.NE.AND P0, PT, R14, RZ, PT ;  /* 0x000000ff0e00720c */ /* 0x004fe20003f05270 */
[----:B------:R-:W-:-:S12]  /*1a0a0*/  BSSY B0, `(.L_x_1257) ;  /* 0x000002c000007945 */ /* 0x000fd80003800000 */
[----:B------:R-:W-:Y:S05]  /*1a0b0*/  @P0 BRA `(.L_x_1258) ;  /* 0x0000000000a80947 */ /* 0x000fea0003800000 */
[----:B------:R-:W-:-:S03]  /*1a0c0*/  UMOV UR4, 0xffffffff ;  /* 0xffffffff00047882 */ /* 0x000fc60000000000 */
[----:B------:R-:W-:Y:S05]  /*1a0d0*/  BRA.DIV UR4, `(.L_x_1259) ;  /* 0x0000001204187947 */ /* 0x000fea000b800000 */
[----:B------:R-:W-:-:S13]  /*1a0e0*/  ELECT P6, URZ, PT ;  /* 0x00000000003f782f */ /* 0x000fda00038c0000 */
.L_x_1300:
[----:B------:R-:W-:Y:S05]  /*1a0f0*/  @!P6 BRA `(.L_x_1258) ;  /* 0x000000000098e947 */ /* 0x000fea0003800000 */
[----:B------:R-:W-:-:S06]  /*1a100*/  ULOP3.LUT UR4, UR38, 0x2, URZ, 0xfc, !UPT ;  /* 0x0000000226047892 */ /* 0x000fcc000f8efc3f */
[----:B-1----:R-:W-:-:S05]  /*1a110*/  IMAD.U32 R2, RZ, RZ, UR4 ;  /* 0x00000004ff027e24 */ /* 0x002fca000f8e00ff */
[----:B------:R-:W-:-:S13]  /*1a120*/  ISETP.NE.AND P0, PT, R2, 0x3, PT ;  /* 0x000000030200780c */ /* 0x000fda0003f05270 */
[----:B------:R-:W-:Y:S05]  /*1a130*/  @!P0 BRA `(.L_x_1260) ;  /* 0x0000000000048947 */ /* 0x000fea0003800000 */
[----:B------:R-:W-:Y:S01]  /*1a140*/  BPT.TRAP 0x1 ;  /* 0x000000040000795c */ /* 0x000fe20000300000 */
.L_x_1260:
[----:B------:R-:W2:Y:S01]  /*1a150*/  LDL.LU R7, [R1] ;  /* 0x0000000001077983 */ /* 0x000ea20000300800 */
[----:B------:R-:W-:Y:S02]  /*1a160*/  VIADD R2, R0, 0x22840 ;  /* 0x0002284000027836 */ /* 0x000fe40000000000 */
[C---:B0-----:R-:W-:Y:S02]  /*1a170*/  VIADD R3, R19.reuse, 0x1 ;  /* 0x0000000113037836 */ /* 0x041fe40000000000 */
[----:B------:R-:W-:-:S03]  /*1a180*/  IMAD R6, R19, 0x8, R2 ;  /* 0x0000000813067824 */ /* 0x000fc600078e0202 */
        /* <DEDUP_REMOVED lines=9> */
.L_x_1301:
[----:B------:R-:W1:Y:S02]  /*1a220*/  SYNCS.PHASECHK.TRANS64.TRYWAIT P1, [R7+URZ], R2 ;  /* 0x00000002070075a7 */ /* 0x000e64000802017f */
[----:B-1----:R-:W-:Y:S05]  /*1a230*/  @!P1 BRA `(.L_x_1262) ;  /* 0x0000000c00f49947 */ /* 0x002fea0003800000 */
.L_x_1302:
[----:B------:R-:W-:Y:S05]  /*1a240*/  @!P0 BRA `(.L_x_1263) ;  /* 0x0000000000048947 */ /* 0x000fea0003800000 */
[----:B------:R-:W-:Y:S01]  /*1a250*/  BPT.TRAP 0x1 ;  /* 0x000000040000795c */ /* 0x000fe20000300000 */
.L_x_1263:
[----:B------:R-:W-:-:S04]  /*1a260*/  IMAD R4, R19, 0x8, R0 ;  /* 0x0000000813047824 */ /* 0x000fc800078e0200 */
[----:B------:R-:W2:Y:S02]  /*1a270*/  SYNCS.PHASECHK.TRANS64.TRYWAIT P1, [R4+URZ+0x22860], R5 ;  /* 0x02286005040075a7 */ /* 0x000ea4000802017f */
[----:B--2---:R-:W-:Y:S05]  /*1a280*/  @!P1 BRA `(.L_x_1264) ;  /* 0x0000000c00f49947 */ /* 0x004fea0003800000 */
.L_x_1303:
[----:B------:R-:W-:Y:S05]  /*1a290*/  @!P0 BRA `(.L_x_1265) ;  /* 0x0000000000048947 */ /* 0x000fea0003800000 */
[----:B------:R-:W-:Y:S01]  /*1a2a0*/  BPT.TRAP 0x1 ;  /* 0x000000040000795c */ /* 0x000fe20000300000 */
.L_x_1265:
[----:B------:R-:W-:-:S04]  /*1a2b0*/  IMAD R3, R3, 0x8, R0 ;  /* 0x0000000803037824 */ /* 0x000fc800078e0200 */
[----:B------:R-:W3:Y:S02]  /*1a2c0*/  SYNCS.PHASECHK.TRANS64.TRYWAIT P1, [R3+URZ+0x22860], R2 ;  /* 0x02286002030075a7 */ /* 0x000ee4000802017f */
[----:B---3--:R-:W-:Y:S05]  /*1a2d0*/  @!P1 BRA `(.L_x_1266) ;  /* 0x0000000c00f49947 */ /* 0x008fea0003800000 */
.L_x_1304:
[----:B------:R-:W-:Y:S05]  /*1a2e0*/  @!P0 BRA `(.L_x_1267) ;  /* 0x0000000000048947 */ /* 0x000fea0003800000 */
[----:B------:R-:W-:Y:S01]  /*1a2f0*/  BPT.TRAP 0x1 ;  /* 0x000000040000795c */ /* 0x000fe20000300000 */
.L_x_1267:
[----:B------:R-:W4:Y:S02]  /*1a300*/  SYNCS.PHASECHK.TRANS64.TRYWAIT P0, [R4+URZ+0x22880], R5 ;  /* 0x02288005040075a7 */ /* 0x000f24000800017f */
[----:B----4-:R-:W-:Y:S05]  /*1a310*/  @!P0 BRA `(.L_x_1268) ;  /* 0x0000000c00f88947 */ /* 0x010fea0003800000 */
.L_x_1269:
[----:B------:R0:W0:Y:S02]  /*1a320*/  SYNCS.PHASECHK.TRANS64.TRYWAIT P0, [R3+URZ+0x22880], R2 ;  /* 0x02288002030075a7 */ /* 0x000024000800017f */
[----:B0-----:R-:W-:Y:S05]  /*1a330*/  @!P0 NANOSLEEP.SYNCS 0x989680 ;  /* 0x009896800000895d */ /* 0x001fea0003900000 */
[----:B------:R-:W0:Y:S02]  /*1a340*/  @!P0 SYNCS.PHASECHK.TRANS64 P0, [R3+URZ+0x22880], R2 ;  /* 0x02288002030085a7 */ /* 0x000e24000800007f */
[----:B0-----:R-:W-:Y:S05]  /*1a350*/  @!P0 BRA `(.L_x_1269) ;  /* 0xfffffffc00f08947 */ /* 0x001fea000383ffff */
.L_x_1258:
[----:B------:R-:W-:Y:S05]  /*1a360*/  BSYNC B0 ;  /* 0x0000000000007941 */ /* 0x000fea0003800000 */
.L_x_1257:
[----:B------:R-:W-:Y:S05]  /*1a370*/  EXIT ;  /* 0x000000000000794d */ /* 0x000fea0003800000 */
.L_x_1070:
[----:B0-----:R-:W-:-:S04]  /*1a380*/  IMAD.U32 R3, RZ, RZ, UR36 ;  /* 0x00000024ff037e24 */ /* 0x001fc8000f8e00ff */
[----:B------:R0:W1:Y:S03]  /*1a390*/  SYNCS.PHASECHK.TRANS64.TRYWAIT P1, [R3+URZ+0x22800], R6 ;  /* 0x02280006030075a7 */ /* 0x000066000802017f */
[----:B-1----:R-:W-:Y:S05]  /*1a3a0*/  @!P1 NANOSLEEP.SYNCS 0x989680 ;  /* 0x009896800000995d */ /* 0x002fea0003900000 */
[----:B------:R-:W1:Y:S02]  /*1a3b0*/  @!P1 SYNCS.PHASECHK.TRANS64 P1, [R3+URZ+0x22800], R6 ;  /* 0x02280006030095a7 */ /* 0x000e64000802007f */
[----:B-1----:R-:W-:Y:S05]  /*1a3c0*/  @!P1 BRA `(.L_x_1070) ;  /* 0xfffffffc00ec9947 */ /* 0x002fea000383ffff */
[----:B------:R-:W-:Y:S05]  /*1a3d0*/  BRA `(.L_x_1270) ;  /* 0xfffffe80000c7947 */ /* 0x000fea000383ffff */
.L_x_1074:
[----:B-1----:R1:W2:Y:S02]  /*1a3e0*/  SYNCS.PHASECHK.TRANS64.TRYWAIT P2, [R20+URZ+0x22830], R3 ;  /* 0x02283003140075a7 */ /* 0x0022a4000804017f */
[----:B--2---:R-:W-:Y:S05]  /*1a3f0*/  @!P2 NANOSLEEP.SYNCS 0x989680 ;  /* 0x009896800000a95d */ /* 0x004fea0003900000 */
[----:B------:R-:W2:Y:S02]  /*1a400*/  @!P2 SYNCS.PHASECHK.TRANS64 P2, [R20+URZ+0x22830], R3 ;  /* 0x022830031400a5a7 */ /* 0x000ea4000804007f */
[----:B--2---:R-:W-:Y:S05]  /*1a410*/  @!P2 BRA `(.L_x_1074) ;  /* 0xfffffffc00f0a947 */ /* 0x004fea000383ffff */
[----:B------:R-:W-:Y:S05]  /*1a420*/  BRA `(.L_x_1073) ;  /* 0xfffffe8000307947 */ /* 0x000fea000383ffff */
.L_x_1090:
[----:B-1----:R-:W-:-:S04]  /*1a430*/  IMAD.U32 R8, RZ, RZ, UR6 ;  /* 0x00000006ff087e24 */ /* 0x002fc8000f8e00ff */
[----:B------:R1:W2:Y:S03]  /*1a440*/  SYNCS.PHASECHK.TRANS64.TRYWAIT P2, [R8+URZ+0x22830], R7 ;  /* 0x02283007080075a7 */ /* 0x0002a6000804017f */
[----:B--2---:R-:W-:Y:S05]  /*1a450*/  @!P2 NANOSLEEP.SYNCS 0x989680 ;  /* 0x009896800000a95d */ /* 0x004fea0003900000 */
[----:B------:R-:W2:Y:S02]  /*1a460*/  @!P2 SYNCS.PHASECHK.TRANS64 P2, [R8+URZ+0x22830], R7 ;  /* 0x022830070800a5a7 */ /* 0x000ea4000804007f */
[----:B--2---:R-:W-:Y:S05]  /*1a470*/  @!P2 BRA `(.L_x_1090) ;  /* 0xfffffffc00eca947 */ /* 0x004fea000383ffff */
[----:B------:R-:W-:Y:S05]  /*1a480*/  BRA `(.L_x_1087) ;  /* 0xfffffebc00147947 */ /* 0x000fea000383ffff */
.L_x_1094:
[----:B-1----:R-:W-:-:S04]  /*1a490*/  IMAD.U32 R8, RZ, RZ, UR6 ;  /* 0x00000006ff087e24 */ /* 0x002fc8000f8e00ff */
[----:B------:R1:W2:Y:S03]  /*1a4a0*/  SYNCS.PHASECHK.TRANS64.TRYWAIT P2, [R8+URZ+0x22850], R7 ;  /* 0x02285007080075a7 */ /* 0x0002a6000804017f */
[----:B--2---:R-:W-:Y:S05]  /*1a4b0*/  @!P2 NANOSLEEP.SYNCS 0x989680 ;  /* 0x009896800000a95d */ /* 0x004fea0003900000 */
[----:B------:R-:W2:Y:S02]  /*1a4c0*/  @!P2 SYNCS.PHASECHK.TRANS64 P2, [R8+URZ+0x22850], R7 ;  /* 0x022850070800a5a7 */ /* 0x000ea4000804007f */
[----:B--2---:R-:W-:Y:S05]  /*1a4d0*/  @!P2 BRA `(.L_x_1094) ;  /* 0xfffffffc00eca947 */ /* 0x004fea000383ffff */
[----:B------:R-:W-:Y:S05]  /*1a4e0*/  BRA `(.L_x_1091) ;  /* 0xfffffebc00b47947 */ /* 0x000fea000383ffff */
.L_x_1112:
[----:B-1----:R-:W-:-:S04]  /*1a4f0*/  IMAD.U32 R6, RZ, RZ, UR6 ;  /* 0x00000006ff067e24 */ /* 0x002fc8000f8e00ff */
[----:B------:R1:W2:Y:S03]  /*1a500*/  SYNCS.PHASECHK.TRANS64.TRYWAIT P2, [R6+URZ+0x22830], R5 ;  /* 0x02283005060075a7 */ /* 0x0002a6000804017f */
[----:B--2---:R-:W-:Y:S05]  /*1a510*/  @!P2 NANOSLEEP.SYNCS 0x989680 ;  /* 0x009896800000a95d */ /* 0x004fea0003900000 */
[----:B------:R-:W2:Y:S02]  /*1a520*/  @!P2 SYNCS.PHASECHK.TRANS64 P2, [R6+URZ+0x22830], R5 ;  /* 0x022830050600a5a7 */ /* 0x000ea4000804007f */
[----:B--2---:R-:W-:Y:S05]  /*1a530*/  @!P2 BRA `(.L_x_1112) ;  /* 0xfffffffc00eca947 */ /* 0x004fea000383ffff */
[----:B------:R-:W-:Y:S05]  /*1a540*/  BRA `(.L_x_1109) ;  /* 0xfffffef400647947 */ /* 0x000fea000383ffff */
.L_x_1116:
[----:B-1----:R-:W-:-:S04]  /*1a550*/  IMAD.U32 R6, RZ, RZ, UR6 ;  /* 0x00000006ff067e24 */ /* 0x002fc8000f8e00ff */
[----:B------:R1:W2:Y:S03]  /*1a560*/  SYNCS.PHASECHK.TRANS64.TRYWAIT P2, [R6+URZ+0x22850], R5 ;  /* 0x02285005060075a7 */ /* 0x0002a6000804017f */
[----:B--2---:R-:W-:Y:S05]  /*1a570*/  @!P2 NANOSLEEP.SYNCS 0x989680 ;  /* 0x009896800000a95d */ /* 0x004fea0003900000 */
[----:B------:R-:W2:Y:S02]  /*1a580*/  @!P2 SYNCS.PHASECHK.TRANS64 P2, [R6+URZ+0x22850], R5 ;  /* 0x022850050600a5a7 */ /* 0x000ea4000804007f */
[----:B--2---:R-:W-:Y:S05]  /*1a590*/  @!P2 BRA `(.L_x_1116) ;  /* 0xfffffffc00eca947 */ /* 0x004fea000383ffff */
[----:B------:R-:W-:Y:S05]  /*1a5a0*/  BRA `(.L_x_1113) ;  /* 0xfffffef800107947 */ /* 0x000fea000383ffff */
.L_x_1123:
[----:B-1----:R-:W-:-:S04]  /*1a5b0*/  IMAD.U32 R6, RZ, RZ, UR6 ;  /* 0x00000006ff067e24 */ /* 0x002fc8000f8e00ff */
[----:B------:R1:W2:Y:S03]  /*1a5c0*/  SYNCS.PHASECHK.TRANS64.TRYWAIT P2, [R6+URZ+0x22830], R5 ;  /* 0x02283005060075a7 */ /* 0x0002a6000804017f */
[----:B--2---:R-:W-:Y:S05]  /*1a5d0*/  @!P2 NANOSLEEP.SYNCS 0x989680 ;  /* 0x009896800000a95d */ /* 0x004fea0003900000 */
[----:B------:R-:W2:Y:S02]  /*1a5e0*/  @!P2 SYNCS.PHASECHK.TRANS64 P2, [R6+URZ+0x22830], R5 ;  /* 0x022830050600a5a7 */ /* 0x000ea4000804007f */
[----:B--2---:R-:W-:Y:S05]  /*1a5f0*/  @!P2 BRA `(.L_x_1123) ;  /* 0xfffffffc00eca947 */ /* 0x004fea000383ffff */
[----:B------:R-:W-:Y:S05]  /*1a600*/  BRA `(.L_x_1120) ;  /* 0xffffff1800f07947 */ /* 0x000fea000383ffff */
.L_x_1127:
[----:B-1----:R-:W-:-:S04]  /*1a610*/  IMAD.U32 R6, RZ, RZ, UR6 ;  /* 0x00000006ff067e24 */ /* 0x002fc8000f8e00ff */
[----:B------:R1:W2:Y:S03]  /*1a620*/  SYNCS.PHASECHK.TRANS64.TRYWAIT P2, [R6+URZ+0x22850], R5 ;  /* 0x02285005060075a7 */ /* 0x0002a6000804017f */
[----:B--2---:R-:W-:Y:S05]  /*1a630*/  @!P2 NANOSLEEP.SYNCS 0x989680 ;  /* 0x009896800000a95d */ /* 0x004fea0003900000 */
[----:B------:R-:W2:Y:S02]  /*1a640*/  @!P2 SYNCS.PHASECHK.TRANS64 P2, [R6+URZ+0x22850], R5 ;  /* 0x022850050600a5a7 */ /* 0x000ea4000804007f */
[----:B--2---:R-:W-:Y:S05]  /*1a650*/  @!P2 BRA `(.L_x_1127) ;  /* 0xfffffffc00eca947 */ /* 0x004fea000383ffff */
[----:B------:R-:W-:Y:S05]  /*1a660*/  BRA `(.L_x_1124) ;  /* 0xffffff1c009c7947 */ /* 0x000fea000383ffff */
.L_x_1141:
[----:B-1----:R-:W-:-:S04]  /*1a670*/  IMAD.U32 R7, RZ, RZ, UR9 ;  /* 0x00000009ff077e24 */ /* 0x002fc8000f8e00ff */
[----:B------:R1:W2:Y:S03]  /*1a680*/  SYNCS.PHASECHK.TRANS64.TRYWAIT P1, [R7+URZ+0x22850], R0 ;  /* 0x02285000070075a7 */ /* 0x0002a6000802017f */
[----:B--2---:R-:W-:Y:S05]  /*1a690*/  @!P1 NANOSLEEP.SYNCS 0x989680 ;  /* 0x009896800000995d */ /* 0x004fea0003900000 */
[----:B------:R-:W2:Y:S02]  /*1a6a0*/  @!P1 SYNCS.PHASECHK.TRANS64 P1, [R7+URZ+0x22850], R0 ;  /* 0x02285000070095a7 */ /* 0x000ea4000802007f */
[----:B--2---:R-:W-:Y:S05]  /*1a6b0*/  @!P1 BRA `(.L_x_1141) ;  /* 0xfffffffc00ec9947 */ /* 0x004fea000383ffff */
[----:B------:R-:W-:Y:S05]  /*1a6c0*/  BRA `(.L_x_1140) ;  /* 0xffffff5000607947 */ /* 0x000fea000383ffff */
.L_x_1197:
[----:B------:R-:W-:Y:S02]  /*1a6d0*/  IMAD.MOV.U32 R13, RZ, RZ, R0 ;  /* 0x000000ffff0d7224 */ /* 0x000fe400078e0000 */
[----:B------:R-:W-:Y:S02]  /*1a6e0*/  IMAD.MOV.U32 R12, RZ, RZ, RZ ;  /* 0x000000ffff0c7224 */ /* 0x000fe400078e00ff */
[----:B------:R-:W-:Y:S02]  /*1a6f0*/  IMAD.MOV.U32 R11, RZ, RZ, 0x1f ;  /* 0x0000001fff0b7424 */ /* 0x000fe400078e00ff */
[----:B------:R-:W-:-:S07]  /*1a700*/  IMAD.MOV.U32 R15, RZ, RZ, -0x1 ;  /* 0xffffffffff0f7424 */ /* 0x000fce00078e00ff */
[----:B01----:R-:W-:Y:S05]  /*1a710*/  WARPSYNC.COLLECTIVE R15, `(.L_x_1271) ;  /* 0x000000000f087348 */ /* 0x003fea0003c00000 */
[----:B------:R2:W3:Y:S02]  /*1a720*/  SHFL.IDX P6, R14, R13, R12, R11 ;  /* 0x0000000c0d0e7389 */ /* 0x0004e400000c000b */
[----:B0123--:R-:W-:Y:S01]  /*1a730*/  ENDCOLLECTIVE ;  /* 0x000000000000791b */ /* 0x00ffe20003800000 */
.L_x_1271:
[----:B------:R-:W-:Y:S05]  /*1a740*/  BRA `(.L_x_1272) ;  /* 0xffffffbc00787947 */ /* 0x000fea000383ffff */
.L_x_1199:
[----:B------:R-:W-:Y:S01]  /*1a750*/  BSSY B0, `(.L_x_1273) ;  /* 0x0000006000007945 */ /* 0x000fe20003800000 */
[----:B------:R-:W-:-:S07]  /*1a760*/  IMAD.MOV.U32 R15, RZ, RZ, -0x1 ;  /* 0xffffffffff0f7424 */ /* 0x000fce00078e00ff */
[----:B01----:R-:W-:Y:S05]  /*1a770*/  WARPSYNC.COLLECTIVE R15, `(.L_x_1274) ;  /* 0x000000000f0c7348 */ /* 0x003fea0003c00000 */
[----:B------:R-:W-:Y:S02]  /*1a780*/  ELECT P6, UR62, PT ;  /* 0x00000000003e782f */ /* 0x000fe400038c0000 */
[----:B------:R-:W-:Y:S01]  /*1a790*/  MOV R14, UR62 ;  /* 0x0000003e000e7c02 */ /* 0x000fe20008000f00 */
[----:B01----:R-:W-:Y:S10]  /*1a7a0*/  ENDCOLLECTIVE ;  /* 0x000000000000791b */ /* 0x003ff40003800000 */
.L_x_1274:
[----:B------:R-:W-:Y:S05]  /*1a7b0*/  BSYNC B0 ;  /* 0x0000000000007941 */ /* 0x000fea0003800000 */
.L_x_1273:
[----:B------:R-:W-:Y:S05]  /*1a7c0*/  BRA `(.L_x_1275) ;  /* 0xffffffbc00887947 */ /* 0x000fea000383ffff */
.L_x_1201:
[----:B0-----:R0:W2:Y:S02]  /*1a7d0*/  SYNCS.PHASECHK.TRANS64.TRYWAIT P0, [R2+URZ+0x22880], R3 ;  /* 0x02288003020075a7 */ /* 0x0010a4000800017f */
[----:B--2---:R-:W-:Y:S05]  /*1a7e0*/  @!P0 NANOSLEEP.SYNCS 0x989680 ;  /* 0x009896800000895d */ /* 0x004fea0003900000 */
[----:B------:R-:W2:Y:S02]  /*1a7f0*/  @!P0 SYNCS.PHASECHK.TRANS64 P0, [R2+URZ+0x22880], R3 ;  /* 0x02288003020085a7 */ /* 0x000ea4000800007f */
[----:B--2---:R-:W-:Y:S05]  /*1a800*/  @!P0 BRA `(.L_x_1201) ;  /* 0xfffffffc00f08947 */ /* 0x004fea000383ffff */
[----:B------:R-:W-:Y:S05]  /*1a810*/  BRA `(.L_x_1276) ;  /* 0xffffffbc00e87947 */ /* 0x000fea000383ffff */
.L_x_1203:
[----:B-1----:R1:W2:Y:S02]  /*1a820*/  SYNCS.PHASECHK.TRANS64.TRYWAIT P0, [R2+URZ+0x22840], R3 ;  /* 0x02284003020075a7 */ /* 0x0022a4000800017f */
[----:B--2---:R-:W-:Y:S05]  /*1a830*/  @!P0 NANOSLEEP.SYNCS 0x989680 ;  /* 0x009896800000895d */ /* 0x004fea0003900000 */
[----:B------:R-:W2:Y:S02]  /*1a840*/  @!P0 SYNCS.PHASECHK.TRANS64 P0, [R2+URZ+0x22840], R3 ;  /* 0x02284003020085a7 */ /* 0x000ea4000800007f */
[----:B--2---:R-:W-:Y:S05]  /*1a850*/  @!P0 BRA `(.L_x_1203) ;  /* 0xfffffffc00f08947 */ /* 0x004fea000383ffff */
[----:B------:R-:W-:Y:S05]  /*1a860*/  BRA `(.L_x_1277) ;  /* 0xffffffc000387947 */ /* 0x000fea000383ffff */
.L_x_1207:
[----:B------:R-:W2:Y:S01]  /*1a870*/  LDL.LU R11, [R1+0x30] ;  /* 0x00003000010b7983 */ /* 0x000ea20000300800 */
[----:B------:R-:W-:Y:S02]  /*1a880*/  IMAD.MOV.U32 R13, RZ, RZ, R2 ;  /* 0x000000ffff0d7224 */ /* 0x000fe400078e0002 */
[----:B------:R-:W-:Y:S02]  /*1a890*/  IMAD.MOV.U32 R12, RZ, RZ, RZ ;  /* 0x000000ffff0c7224 */ /* 0x000fe400078e00ff */
[----:B------:R-:W-:Y:S02]  /*1a8a0*/  IMAD.MOV.U32 R15, RZ, RZ, -0x1 ;  /* 0xffffffffff0f7424 */ /* 0x000fe400078e00ff */
[----:B------:R-:W-:-:S04]  /*1a8b0*/  IMAD.IADD R18, R10, 0x1, R18 ;  /* 0x000000010a127824 */ /* 0x000fc800078e0212 */
[----:B------:R-:W-:Y:S02]  /*1a8c0*/  VIADD R7, R18, 0x20 ;  /* 0x0000002012077836 */ /* 0x000fe40000000000 */
[----:B--2---:R-:W-:Y:S02]  /*1a8d0*/  IMAD R0, R11, R8, RZ ;  /* 0x000000080b007224 */ /* 0x004fe400078e02ff */
[----:B------:R-:W-:-:S03]  /*1a8e0*/  IMAD.MOV.U32 R11, RZ, RZ, 0x1c1f ;  /* 0x00001c1fff0b7424 */ /* 0x000fc600078e00ff */
[----:B------:R-:W-:-:S13]  /*1a8f0*/  ISETP.GE.AND P4, PT, R18, R0, PT ;  /* 0x000000001200720c */ /* 0x000fda0003f86270 */
[----:B-----5:R-:W-:Y:S05]  /*1a900*/  WARPSYNC.COLLECTIVE R15, `(.L_x_1278) ;  /* 0x000000000f087348 */ /* 0x020fea0003c00000 */
[----:B------:R0:W1:Y:S02]  /*1a910*/  SHFL.IDX P6, R14, R13, R12, R11 ;  /* 0x0000000c0d0e7389 */ /* 0x00006400000c000b */
[----:B01---5:R-:W-:Y:S01]  /*1a920*/  ENDCOLLECTIVE ;  /* 0x000000000000791b */ /* 0x023fe20003800000 */
.L_x_1278:
[----:B------:R-:W-:Y:S02]  /*1a930*/  IMAD.MOV.U32 R13, RZ, RZ, R3 ;  /* 0x000000ffff0d7224 */ /* 0x000fe400078e0003 */
[----:B------:R-:W-:-:S07]  /*1a940*/  IMAD.MOV.U32 R4, RZ, RZ, R14 ;  /* 0x000000ffff047224 */ /* 0x000fce00078e000e */
[----:B------:R-:W-:Y:S05]  /*1a950*/  WARPSYNC.COLLECTIVE R15, `(.L_x_1279) ;  /* 0x000000000f087348 */ /* 0x000fea0003c00000 */
[----:B------:R0:W1:Y:S02]  /*1a960*/  SHFL.IDX P6, R14, R13, R12, R11 ;  /* 0x0000000c0d0e7389 */ /* 0x00006400000c000b */
[----:B01----:R-:W-:Y:S01]  /*1a970*/  ENDCOLLECTIVE ;  /* 0x000000000000791b */ /* 0x003fe20003800000 */
.L_x_1279:
[----:B------:R-:W-:Y:S02]  /*1a980*/  IMAD.MOV.U32 R13, RZ, RZ, R2 ;  /* 0x000000ffff0d7224 */ /* 0x000fe400078e0002 */
[----:B------:R-:W-:Y:S02]  /*1a990*/  IMAD.MOV.U32 R12, RZ, RZ, 0x1 ;  /* 0x00000001ff0c7424 */ /* 0x000fe400078e00ff */
[----:B------:R-:W-:-:S07]  /*1a9a0*/  IMAD.MOV.U32 R5, RZ, RZ, R14 ;  /* 0x000000ffff057224 */ /* 0x000fce00078e000e */
[----:B------:R-:W-:Y:S05]  /*1a9b0*/  WARPSYNC.COLLECTIVE R15, `(.L_x_1280) ;  /* 0x000000000f087348 */ /* 0x000fea0003c00000 */
[----:B------:R0:W1:Y:S02]  /*1a9c0*/  SHFL.IDX P6, R14, R13, R12, R11 ;  /* 0x0000000c0d0e7389 */ /* 0x00006400000c000b */
[----:B01----:R-:W-:Y:S01]  /*1a9d0*/  ENDCOLLECTIVE ;  /* 0x000000000000791b */ /* 0x003fe20003800000 */
.L_x_1280:
        /* <DEDUP_REMOVED lines=17> */
.L_x_1281:
[----:B------:R-:W-:Y:S02]  /*1aaf0*/  IMAD.MOV.U32 R13, RZ, RZ, R2 ;  /* 0x000000ffff0d7224 */ /* 0x000fe400078e0002 */
[----:B------:R-:W-:Y:S02]  /*1ab00*/  IMAD.MOV.U32 R12, RZ, RZ, 0x2 ;  /* 0x00000002ff0c7424 */ /* 0x000fe400078e00ff */
[----:B------:R-:W-:-:S07]  /*1ab10*/  IMAD.MOV.U32 R5, RZ, RZ, R14 ;  /* 0x000000ffff057224 */ /* 0x000fce00078e000e */
[----:B------:R-:W-:Y:S05]  /*1ab20*/  WARPSYNC.COLLECTIVE R15, `(.L_x_1282) ;  /* 0x000000000f087348 */ /* 0x000fea0003c00000 */
[----:B------:R0:W1:Y:S02]  /*1ab30*/  SHFL.IDX P6, R14, R13, R12, R11 ;  /* 0x0000000c0d0e7389 */ /* 0x00006400000c000b */
[----:B01----:R-:W-:Y:S01]  /*1ab40*/  ENDCOLLECTIVE ;  /* 0x000000000000791b */ /* 0x003fe20003800000 */
.L_x_1282:
        /* <DEDUP_REMOVED lines=12> */
[----:B0-----:R-:W-:-:S05]  /*1ac10*/  VIADD R4, R18, 0x40 ;  /* 0x0000004012047836 */ /* 0x001fca0000000000 */
[----:B------:R-:W-:Y:S01]  /*1ac20*/  ISETP.GE.AND P3, PT, R4, R0, PT ;  /* 0x000000000400720c */ /* 0x000fe20003f66270 */
[----:B------:R-:W-:-:S12]  /*1ac30*/  IMAD.MOV.U32 R4, RZ, RZ, R14 ;  /* 0x000000ffff047224 */ /* 0x000fd800078e000e */
[----:B------:R-:W-:Y:S05]  /*1ac40*/  WARPSYNC.COLLECTIVE R15, `(.L_x_1283) ;  /* 0x000000000f087348 */ /* 0x000fea0003c00000 */
[----:B------:R0:W1:Y:S02]  /*1ac50*/  SHFL.IDX P6, R14, R13, R12, R11 ;  /* 0x0000000c0d0e7389 */ /* 0x00006400000c000b */
[----:B01----:R-:W-:Y:S01]  /*1ac60*/  ENDCOLLECTIVE ;  /* 0x000000000000791b */ /* 0x003fe20003800000 */
.L_x_1283:
[----:B------:R-:W-:Y:S02]  /*1ac70*/  IMAD.MOV.U32 R13, RZ, RZ, R2 ;  /* 0x000000ffff0d7224 */ /* 0x000fe400078e0002 */
[----:B------:R-:W-:Y:S02]  /*1ac80*/  IMAD.MOV.U32 R12, RZ, RZ, 0x3 ;  /* 0x00000003ff0c7424 */ /* 0x000fe400078e00ff */
[----:B------:R-:W-:-:S07]  /*1ac90*/  IMAD.MOV.U32 R5, RZ, RZ, R14 ;  /* 0x000000ffff057224 */ /* 0x000fce00078e000e */
[----:B------:R-:W-:Y:S05]  /*1aca0*/  WARPSYNC.COLLECTIVE R15, `(.L_x_1284) ;  /* 0x000000000f087348 */ /* 0x000fea0003c00000 */
[----:B------:R0:W1:Y:S02]  /*1acb0*/  SHFL.IDX P6, R14, R13, R12, R11 ;  /* 0x0000000c0d0e7389 */ /* 0x00006400000c000b */
[----:B01----:R-:W-:Y:S01]  /*1acc0*/  ENDCOLLECTIVE ;  /* 0x000000000000791b */ /* 0x003fe20003800000 */
.L_x_1284:
        /* <DEDUP_REMOVED lines=16> */
.L_x_1285:
[----:B------:R-:W-:Y:S01]  /*1add0*/  IMAD.MOV.U32 R3, RZ, RZ, R14 ;  /* 0x000000ffff037224 */ /* 0x000fe200078e000e */
[----:B------:R-:W-:Y:S06]  /*1ade0*/  BRA `(.L_x_1286) ;  /* 0xffffffc400a47947 */ /* 0x000fec000383ffff */
.L_x_1212:
[----:B0-----:R0:W2:Y:S02]  /*1adf0*/  SYNCS.PHASECHK.TRANS64.TRYWAIT P0, [R17+URZ+0x22820], R0 ;  /* 0x02282000110075a7 */ /* 0x0010a4000800017f */
[----:B--2---:R-:W-:Y:S05]  /*1ae00*/  @!P0 NANOSLEEP.SYNCS 0x989680 ;  /* 0x009896800000895d */ /* 0x004fea0003900000 */
[----:B------:R-:W2:Y:S02]  /*1ae10*/  @!P0 SYNCS.PHASECHK.TRANS64 P0, [R17+URZ+0x22820], R0 ;  /* 0x02282000110085a7 */ /* 0x000ea4000800007f */
[----:B--2---:R-:W-:Y:S05]  /*1ae20*/  @!P0 BRA `(.L_x_1212) ;  /* 0xfffffffc00f08947 */ /* 0x004fea000383ffff */
[----:B------:R-:W-:Y:S05]  /*1ae30*/  BRA `(.L_x_1287) ;  /* 0xffffffc800147947 */ /* 0x000fea000383ffff */
.L_x_1218:
[----:B-1----:R1:W3:Y:S02]  /*1ae40*/  SYNCS.PHASECHK.TRANS64.TRYWAIT P0, [R3+URZ+0x22880], R2 ;  /* 0x02288002030075a7 */ /* 0x0022e4000800017f */
[----:B---3--:R-:W-:Y:S05]  /*1ae50*/  @!P0 NANOSLEEP.SYNCS 0x989680 ;  /* 0x009896800000895d */ /* 0x008fea0003900000 */
[----:B------:R-:W3:Y:S02]  /*1ae60*/  @!P0 SYNCS.PHASECHK.TRANS64 P0, [R3+URZ+0x22880], R2 ;  /* 0x02288002030085a7 */ /* 0x000ee4000800007f */
[----:B---3--:R-:W-:Y:S05]  /*1ae70*/  @!P0 BRA `(.L_x_1218) ;  /* 0xfffffffc00f08947 */ /* 0x008fea000383ffff */
[----:B------:R-:W-:Y:S05]  /*1ae80*/  BRA `(.L_x_1288) ;  /* 0xffffffc800cc7947 */ /* 0x000fea000383ffff */
.L_x_1223:
[----:B---3--:R3:W4:Y:S02]  /*1ae90*/  SYNCS.PHASECHK.TRANS64.TRYWAIT P0, [R3+URZ+0x22840], R2 ;  /* 0x02284002030075a7 */ /* 0x008724000800017f */
[----:B----4-:R-:W-:Y:S05]  /*1aea0*/  @!P0 NANOSLEEP.SYNCS 0x989680 ;  /* 0x009896800000895d */ /* 0x010fea0003900000 */
[----:B------:R-:W4:Y:S02]  /*1aeb0*/  @!P0 SYNCS.PHASECHK.TRANS64 P0, [R3+URZ+0x22840], R2 ;  /* 0x02284002030085a7 */ /* 0x000f24000800007f */
[----:B----4-:R-:W-:Y:S05]  /*1aec0*/  @!P0 BRA `(.L_x_1223) ;  /* 0xfffffffc00f08947 */ /* 0x010fea000383ffff */
[----:B------:R-:W-:Y:S05]  /*1aed0*/  BRA `(.L_x_1289) ;  /* 0xffffffcc00487947 */ /* 0x000fea000383ffff */
.L_x_1231:
[----:B---3--:R3:W4:Y:S02]  /*1aee0*/  SYNCS.PHASECHK.TRANS64.TRYWAIT P0, [R20+URZ+0x22870], R2 ;  /* 0x02287002140075a7 */ /* 0x008724000800017f */
[----:B----4-:R-:W-:Y:S05]  /*1aef0*/  @!P0 NANOSLEEP.SYNCS 0x989680 ;  /* 0x009896800000895d */ /* 0x010fea0003900000 */
[----:B------:R-:W4:Y:S02]  /*1af00*/  @!P0 SYNCS.PHASECHK.TRANS64 P0, [R20+URZ+0x22870], R2 ;  /* 0x02287002140085a7 */ /* 0x000f24000800007f */
[----:B----4-:R-:W-:Y:S05]  /*1af10*/  @!P0 BRA `(.L_x_1231) ;  /* 0xfffffffc00f08947 */ /* 0x010fea000383ffff */
[----:B------:R-:W-:Y:S05]  /*1af20*/  BRA `(.L_x_1290) ;  /* 0xffffffd000607947 */ /* 0x000fea000383ffff */
.L_x_1233:
[----:B---3--:R3:W4:Y:S02]  /*1af30*/  SYNCS.PHASECHK.TRANS64.TRYWAIT P0, [R20+URZ+0x22860], R2 ;  /* 0x02286002140075a7 */ /* 0x008724000800017f */
[----:B----4-:R-:W-:Y:S05]  /*1af40*/  @!P0 NANOSLEEP.SYNCS 0x989680 ;  /* 0x009896800000895d */ /* 0x010fea0003900000 */
[----:B------:R-:W4:Y:S02]  /*1af50*/  @!P0 SYNCS.PHASECHK.TRANS64 P0, [R20+URZ+0x22860], R2 ;  /* 0x02286002140085a7 */ /* 0x000f24000800007f */
[----:B----4-:R-:W-:Y:S05]  /*1af60*/  @!P0 BRA `(.L_x_1233) ;  /* 0xfffffffc00f08947 */ /* 0x010fea000383ffff */
[----:B------:R-:W-:Y:S05]  /*1af70*/  BRA `(.L_x_1291) ;  /* 0xffffffd000687947 */ /* 0x000fea000383ffff */
.L_x_1240:
[----:B--2---:R2:W3:Y:S02]  /*1af80*/  SYNCS.PHASECHK.TRANS64.TRYWAIT P1, [R16+URZ+0x22870], R3 ;  /* 0x02287003100075a7 */ /* 0x0044e4000802017f */
[----:B---3--:R-:W-:Y:S05]  /*1af90*/  @!P1 NANOSLEEP.SYNCS 0x989680 ;  /* 0x009896800000995d */ /* 0x008fea0003900000 */
[----:B------:R-:W3:Y:S02]  /*1afa0*/  @!P1 SYNCS.PHASECHK.TRANS64 P1, [R16+URZ+0x22870], R3 ;  /* 0x02287003100095a7 */ /* 0x000ee4000802007f */
[----:B---3--:R-:W-:Y:S05]  /*1afb0*/  @!P1 BRA `(.L_x_1240) ;  /* 0xfffffffc00f09947 */ /* 0x008fea000383ffff */
[----:B------:R-:W-:Y:S05]  /*1afc0*/  BRA `(.L_x_1292) ;  /* 0xffffffd8003c7947 */ /* 0x000fea000383ffff */
.L_x_1242:
[----:B--2---:R2:W3:Y:S02]  /*1afd0*/  SYNCS.PHASECHK.TRANS64.TRYWAIT P1, [R16+URZ+0x22860], R3 ;  /* 0x02286003100075a7 */ /* 0x0044e4000802017f */
[----:B---3--:R-:W-:Y:S05]  /*1afe0*/  @!P1 NANOSLEEP.SYNCS 0x989680 ;  /* 0x009896800000995d */ /* 0x008fea0003900000 */
[----:B------:R-:W3:Y:S02]  /*1aff0*/  @!P1 SYNCS.PHASECHK.TRANS64 P1, [R16+URZ+0x22860], R3 ;  /* 0x02286003100095a7 */ /* 0x000ee4000802007f */
[----:B---3--:R-:W-:Y:S05]  /*1b000*/  @!P1 BRA `(.L_x_1242) ;  /* 0xfffffffc00f09947 */ /* 0x008fea000383ffff */
[----:B------:R-:W-:Y:S05]  /*1b010*/  BRA `(.L_x_1293) ;  /* 0xffffffd800447947 */ /* 0x000fea000383ffff */
.L_x_1255:
[----:B0-----:R0:W1:Y:S02]  /*1b020*/  SYNCS.PHASECHK.TRANS64.TRYWAIT P0, [R0+URZ+0x22820], R3 ;  /* 0x02282003000075a7 */ /* 0x001064000800017f */
[----:B-1----:R-:W-:Y:S05]  /*1b030*/  @!P0 NANOSLEEP.SYNCS 0x989680 ;  /* 0x009896800000895d */ /* 0x002fea0003900000 */
[----:B------:R-:W1:Y:S02]  /*1b040*/  @!P0 SYNCS.PHASECHK.TRANS64 P0, [R0+URZ+0x22820], R3 ;  /* 0x02282003000085a7 */ /* 0x000e64000800007f */
[----:B-1----:R-:W-:Y:S05]  /*1b050*/  @!P0 BRA `(.L_x_1255) ;  /* 0xfffffffc00f08947 */ /* 0x002fea000383ffff */
[----:B------:R-:W-:Y:S05]  /*1b060*/  BRA `(.L_x_1294) ;  /* 0xffffffec00ec7947 */ /* 0x000fea000383ffff */
.L_x_1256:
        /* <DEDUP_REMOVED lines=11> */
.L_x_1296:
[----:B------:R-:W-:Y:S05]  /*1b120*/  BSYNC B0 ;  /* 0x0000000000007941 */ /* 0x000fea0003800000 */
.L_x_1295:
[----:B------:R-:W-:Y:S05]  /*1b130*/  BRA `(.L_x_1297) ;  /* 0xffffffec00d47947 */ /* 0x000fea000383ffff */
.L_x_1259:
[----:B------:R-:W-:Y:S01]  /*1b140*/  BSSY B1, `(.L_x_1298) ;  /* 0x0000006000017945 */ /* 0x000fe20003800000 */
[----:B------:R-:W-:-:S07]  /*1b150*/  IMAD.MOV.U32 R15, RZ, RZ, -0x1 ;  /* 0xffffffffff0f7424 */ /* 0x000fce00078e00ff */
[----:B01----:R-:W-:Y:S05]  /*1b160*/  WARPSYNC.COLLECTIVE R15, `(.L_x_1299) ;  /* 0x000000000f0c7348 */ /* 0x003fea0003c00000 */
[----:B------:R-:W-:Y:S02]  /*1b170*/  ELECT P6, UR62, PT ;  /* 0x00000000003e782f */ /* 0x000fe400038c0000 */
[----:B------:R-:W-:Y:S01]  /*1b180*/  MOV R14, UR62 ;  /* 0x0000003e000e7c02 */ /* 0x000fe20008000f00 */
[----:B01----:R-:W-:Y:S10]  /*1b190*/  ENDCOLLECTIVE ;  /* 0x000000000000791b */ /* 0x003ff40003800000 */
.L_x_1299:
[----:B------:R-:W-:Y:S05]  /*1b1a0*/  BSYNC B1 ;  /* 0x0000000000017941 */ /* 0x000fea0003800000 */
.L_x_1298:
[----:B------:R-:W-:Y:S05]  /*1b1b0*/  BRA `(.L_x_1300) ;  /* 0xffffffec00cc7947 */ /* 0x000fea000383ffff */
.L_x_1261:
[----:B0-----:R0:W1:Y:S02]  /*1b1c0*/  SYNCS.PHASECHK.TRANS64.TRYWAIT P1, [R6+URZ], R5 ;  /* 0x00000005060075a7 */ /* 0x001064000802017f */
[----:B-1----:R-:W-:Y:S05]  /*1b1d0*/  @!P1 NANOSLEEP.SYNCS 0x989680 ;  /* 0x009896800000995d */ /* 0x002fea0003900000 */
[----:B------:R-:W1:Y:S02]  /*1b1e0*/  @!P1 SYNCS.PHASECHK.TRANS64 P1, [R6+URZ], R5 ;  /* 0x00000005060095a7 */ /* 0x000e64000802007f */
[----:B-1----:R-:W-:Y:S05]  /*1b1f0*/  @!P1 BRA `(.L_x_1261) ;  /* 0xfffffffc00f09947 */ /* 0x002fea000383ffff */
[----:B------:R-:W-:Y:S05]  /*1b200*/  BRA `(.L_x_1301) ;  /* 0xfffffff000047947 */ /* 0x000fea000383ffff */
.L_x_1262:
[----:B-1----:R1:W2:Y:S02]  /*1b210*/  SYNCS.PHASECHK.TRANS64.TRYWAIT P1, [R7+URZ], R2 ;  /* 0x00000002070075a7 */ /* 0x0022a4000802017f */
[----:B--2---:R-:W-:Y:S05]  /*1b220*/  @!P1 NANOSLEEP.SYNCS 0x989680 ;  /* 0x009896800000995d */ /* 0x004fea0003900000 */
[----:B------:R-:W2:Y:S02]  /*1b230*/  @!P1 SYNCS.PHASECHK.TRANS64 P1, [R7+URZ], R2 ;  /* 0x00000002070095a7 */ /* 0x000ea4000802007f */
[----:B--2---:R-:W-:Y:S05]  /*1b240*/  @!P1 BRA `(.L_x_1262) ;  /* 0xfffffffc00f09947 */ /* 0x004fea000383ffff */
[----:B------:R-:W-:Y:S05]  /*1b250*/  BRA `(.L_x_1302) ;  /* 0xffffffec00f87947 */ /* 0x000fea000383ffff */
.L_x_1264:
[----:B--2---:R2:W3:Y:S02]  /*1b260*/  SYNCS.PHASECHK.TRANS64.TRYWAIT P1, [R4+URZ+0x22860], R5 ;  /* 0x02286005040075a7 */ /* 0x0044e4000802017f */
[----:B---3--:R-:W-:Y:S05]  /*1b270*/  @!P1 NANOSLEEP.SYNCS 0x989680 ;  /* 0x009896800000995d */ /* 0x008fea0003900000 */
[----:B------:R-:W3:Y:S02]  /*1b280*/  @!P1 SYNCS.PHASECHK.TRANS64 P1, [R4+URZ+0x22860], R5 ;  /* 0x02286005040095a7 */ /* 0x000ee4000802007f */
[----:B---3--:R-:W-:Y:S05]  /*1b290*/  @!P1 BRA `(.L_x_1264) ;  /* 0xfffffffc00f09947 */ /* 0x008fea000383ffff */
[----:B------:R-:W-:Y:S05]  /*1b2a0*/  BRA `(.L_x_1303) ;  /* 0xffffffec00f87947 */ /* 0x000fea000383ffff */
.L_x_1266:
[----:B---3--:R3:W4:Y:S02]  /*1b2b0*/  SYNCS.PHASECHK.TRANS64.TRYWAIT P1, [R3+URZ+0x22860], R2 ;  /* 0x02286002030075a7 */ /* 0x008724000802017f */
[----:B----4-:R-:W-:Y:S05]  /*1b2c0*/  @!P1 NANOSLEEP.SYNCS 0x989680 ;  /* 0x009896800000995d */ /* 0x010fea0003900000 */
[----:B------:R-:W4:Y:S02]  /*1b2d0*/  @!P1 SYNCS.PHASECHK.TRANS64 P1, [R3+URZ+0x22860], R2 ;  /* 0x02286002030095a7 */ /* 0x000f24000802007f */
[----:B----4-:R-:W-:Y:S05]  /*1b2e0*/  @!P1 BRA `(.L_x_1266) ;  /* 0xfffffffc00f09947 */ /* 0x010fea000383ffff */
[----:B------:R-:W-:Y:S05]  /*1b2f0*/  BRA `(.L_x_1304) ;  /* 0xffffffec00f87947 */ /* 0x000fea000383ffff */
.L_x_1268:
[----:B----4-:R4:W0:Y:S02]  /*1b300*/  SYNCS.PHASECHK.TRANS64.TRYWAIT P0, [R4+URZ+0x22880], R5 ;  /* 0x02288005040075a7 */ /* 0x010824000800017f */
[----:B0-----:R-:W-:Y:S05]  /*1b310*/  @!P0 NANOSLEEP.SYNCS 0x989680 ;  /* 0x009896800000895d */ /* 0x001fea0003900000 */
[----:B------:R-:W0:Y:S02]  /*1b320*/  @!P0 SYNCS.PHASECHK.TRANS64 P0, [R4+URZ+0x22880], R5 ;  /* 0x02288005040085a7 */ /* 0x000e24000800007f */
[----:B0-----:R-:W-:Y:S05]  /*1b330*/  @!P0 BRA `(.L_x_1268) ;  /* 0xfffffffc00f08947 */ /* 0x001fea000383ffff */
[----:B------:R-:W-:Y:S05]  /*1b340*/  BRA `(.L_x_1269) ;  /* 0xffffffec00f47947 */ /* 0x000fea000383ffff */
.L_x_1305:
        /* <DEDUP_REMOVED lines=11> */
.L_x_2804:


//--------------------- .text._ZN7cutlass13device_kernelIN5flash11enable_sm90INS1_16FlashAttnFwdSm90INS1_25CollectiveMainloopFwdSm90ILi2EN4cute5tupleIJNS5_1CILi1EEES8_S8_EEENS6_IJNS7_ILi128EEESA_NS7_ILi192EEEEEELi128ENS_12float_e4m3_tEfNS_4arch4Sm90ELb0ELb1ELb1ELb1ELb0ELb1ELb0ELb1ELb1ELb1ELb1ELb0EEENS1_21CollectiveEpilogueFwdINS6_IJSA_SA_SA_EEES9_NS_10bfloat16_tESF_Li256ELb1ELb1ELb1ELb1EEENS1_36VarlenDynamicPersistentTileSchedulerILi128ELi128ELi256ELi128ELb1ELb1ELb1ELb1ELb0ELb1EEEEEEEEEvNT_6ParamsE --------------------------
	.section	.text._ZN7cutlass13device_kernelIN5flash11enable_sm90INS1_16FlashAttnFwdSm90INS1_25CollectiveMainloopFwdSm90ILi2EN4cute5tupleIJNS5_1CILi1EEES8_S8_EEENS6_IJNS7_ILi128EEESA_NS7_ILi192EEEEEELi128ENS_12float_e4m3_tEfNS_4arch4Sm90ELb0ELb1ELb1ELb1ELb0ELb1ELb0ELb1ELb1ELb1ELb1ELb0EEENS1_21CollectiveEpilogueFwdINS6_IJSA_SA_SA_EEES9_NS_10bfloat16_tESF_Li256ELb1ELb1ELb1ELb1EEENS1_36VarlenDynamicPersistentTileSchedulerILi128ELi128ELi256ELi128ELb1ELb1ELb1ELb1ELb0ELb1EEEEEEEEEvNT_6ParamsE,"ax",@progbits
	.align	128
.text._ZN7cutlass13device_kernelIN5flash11enable_sm90INS1_16FlashAttnFwdSm90INS1_25CollectiveMainloopFwdSm90ILi2EN4cute5tupleIJNS5_1CILi1EEES8_S8_EEENS6_IJNS7_ILi128EEESA_NS7_ILi192EEEEEELi128ENS_12float_e4m3_tEfNS_4arch4Sm90ELb0ELb1ELb1ELb1ELb0ELb1ELb0ELb1ELb1ELb1ELb1ELb0EEENS1_21CollectiveEpilogueFwdINS6_IJSA_SA_SA_EEES9_NS_10bfloat16_tESF_Li256ELb1ELb1ELb1ELb1EEENS1_36VarlenDynamicPersistentTileSchedulerILi128ELi128ELi256ELi128ELb1ELb1ELb1ELb1ELb0ELb1EEEEEEEEEvNT_6ParamsE:
        .type           _ZN7cutlass13device_kernelIN5flash11enable_sm90INS1_16FlashAttnFwdSm90INS1_25CollectiveMainloopFwdSm90ILi2EN4cute5tupleIJNS5_1CILi1EEES8_S8_EEENS6_IJNS7_ILi128EEESA_NS7_ILi192EEEEEELi128ENS_12float_e4m3_tEfNS_4arch4Sm90ELb0ELb1ELb1ELb1ELb0ELb1ELb0ELb1ELb1ELb1ELb1ELb0EEENS1_21CollectiveEpilogueFwdINS6_IJSA_SA_SA_EEES9_NS_10bfloat16_tESF_Li256ELb1ELb1ELb1ELb1EEENS1_36VarlenDynamicPersistentTileSchedulerILi128ELi128ELi256ELi128ELb1ELb1ELb1ELb1ELb0ELb1EEEEEEEEEvNT_6ParamsE,@function
        .size           _ZN7cutlass13device_kernelIN5flash11enable_sm90INS1_16FlashAttnFwdSm90INS1_25CollectiveMainloopFwdSm90ILi2EN4cute5tupleIJNS5_1CILi1EEES8_S8_EEENS6_IJNS7_ILi128EEESA_NS7_ILi192EEEEEELi128ENS_12float_e4m3_tEfNS_4arch4Sm90ELb0ELb1ELb1ELb1ELb0ELb1ELb0ELb1ELb1ELb1ELb1ELb0EEENS1_21CollectiveEpilogueFwdINS6_IJSA_SA_SA_EEES9_NS_10bfloat16_tESF_Li256ELb1ELb1ELb1ELb1EEENS1_36VarlenDynamicPersistentTileSchedulerILi128ELi128ELi256ELi128ELb1ELb1ELb1ELb1ELb0ELb1EEEEEEEEEvNT_6ParamsE,(.L_x_2805 - _ZN7cutlass13device_kernelIN5flash11enable_sm90INS1_16FlashAttnFwdSm90INS1_25CollectiveMainloopFwdSm90ILi2EN4cute5tupleIJNS5_1CILi1EEES8_S8_EEENS6_IJNS7_ILi128EEESA_NS7_ILi192EEEEEELi128ENS_12float_e4m3_tEfNS_4arch4Sm90ELb0ELb1ELb1ELb1ELb0ELb1ELb0ELb1ELb1ELb1ELb1ELb0EEENS1_21CollectiveEpilogueFwdINS6_IJSA_SA_SA_EEES9_NS_10bfloat16_tESF_Li256ELb1ELb1ELb1ELb1EEENS1_36VarlenDynamicPersistentTileSchedulerILi128ELi128ELi256ELi128ELb1ELb1ELb1ELb1ELb0ELb1EEEEEEEEEvNT_6ParamsE)
        .other          _ZN7cutlass13device_kernelIN5flash11enable_sm90INS1_16FlashAttnFwdSm90INS1_25CollectiveMainloopFwdSm90ILi2EN4cute5tupleIJNS5_1CILi1EEES8_S8_EEENS6_IJNS7_ILi128EEESA_NS7_ILi192EEEEEELi128ENS_12float_e4m3_tEfNS_4arch4Sm90ELb0ELb1ELb1ELb1ELb0ELb1ELb0ELb1ELb1ELb1ELb1ELb0EEENS1_21CollectiveEpilogueFwdINS6_IJSA_SA_SA_EEES9_NS_10bfloat16_tESF_Li256ELb1ELb1ELb1ELb1EEENS1_36VarlenDynamicPersistentTileSchedulerILi128ELi128ELi256ELi128ELb1ELb1ELb1ELb1ELb0ELb1EEEEEEEEEvNT_6ParamsE,@"STO_CUDA_ENTRY STV_DEFAULT"
_ZN7cutlass13device_kernelIN5flash11enable_sm90INS1_16FlashAttnFwdSm90INS1_25CollectiveMainloopFwdSm90ILi2EN4cute5tupleIJNS5_1CILi1EEES8_S8_EEENS6_IJNS7_ILi128EEESA_NS7_ILi192EEEEEELi128ENS_12float_e4m3_tEfNS_4arch4Sm90ELb0ELb1ELb1ELb1ELb0ELb1ELb0ELb1ELb1ELb1ELb1ELb0EEENS1_21CollectiveEpilogueFwdINS6_IJSA_SA_SA_EEES9_NS_10bfloat16_tESF_Li256ELb1ELb1ELb1ELb1EEENS1_36VarlenDynamicPersistentTileSchedulerILi128ELi128ELi256ELi128ELb1ELb1ELb1ELb1ELb0ELb1EEEEEEEEEvNT_6ParamsE:
        /* <DEDUP_REMOVED lines=24> */
.L_x_1307:
[----:B------:R-:W-:Y:S05]  /*0180*/  BSYNC B0 ;  /* 0x0000000000007941 */ /* 0x000fea0003800000 */
.L_x_1306:
        /* <DEDUP_REMOVED lines=41> */
.L_x_1308:
        /* <DEDUP_REMOVED lines=22> */
.L_x_1309:
        /* <DEDUP_REMOVED lines=18> */
.L_x_1310:
        /* <DEDUP_REMOVED lines=22> */
.L_x_1311:
        /* <DEDUP_REMOVED lines=22> */
.L_x_1312:
        /* <DEDUP_REMOVED lines=8> */
.L_x_1315:
        /* <DEDUP_REMOVED lines=8> */
[----:B-1----:R-:W-:-:S06]  /*0a60*/  ULEA UR4, UR38, UR4, 0x18 ;  /* 0x0000000426047291 */ /* 0x002fcc000f8ec03f */
[----:B------:R-:W-:Y:S01]  /*0a70*/  IMAD.U32 R16, RZ, RZ, UR4 ;  /* 0x00000004ff107e24 */ /* 0x000fe2000f8e00ff */
[----:B0-----:R-:W-:Y:S01]  /*0a80*/  SHF.R.U32.HI R0, RZ, 0x7, R0 ;  /* 0x00000007ff007819 */ /* 0x001fe20000011600 */
[----:B------:R-:W-:-:S03]  /*0a90*/  ULDC UR4, c[0x0][0xc3c] ;  /* 0x00030f0000047ab9 */ /* 0x000fc60000000800 */
[----:B------:R-:W-:-:S13]  /*0aa0*/  ISETP.NE.AND P0, PT, R0, 0x1, PT ;  /* 0x000000010000780c */ /* 0x000fda0003f05270 */
[----:B------:R-:W-:Y:S08]  /*0ab0*/  @!P0 BAR.ARV 0x9, 0x100 ;  /* 0x0244000000008b1d */ /* 0x000ff00000002000 */
[----:B------:R-:W-:Y:S06]  /*0ac0*/  BAR.SYNC.DEFER_BLOCKING 0x5, 0x180 ;  /* 0x0146000000007b1d */ /* 0x000fec0000010000 */
[----:B------:R-:W0:Y:S02]  /*0ad0*/  LDS.128 R180, [R16+0x228d0] ;  /* 0x0228d00010b47984 */ /* 0x000e240000000c00 */
[----:B------:R-:W-:Y:S06]  /*0ae0*/  BAR.ARV 0x4, 0x180 ;  /* 0x0106000000007b1d */ /* 0x000fec0000002000 */
[----:B0-----:R-:W-:-:S13]  /*0af0*/  ISETP.GE.AND P0, PT, R183, UR4, PT ;  /* 0x00000004b7007c0c */ /* 0x001fda000bf06270 */
[----:B------:R-:W-:Y:S05]  /*0b00*/  @P0 BRA `(.L_x_1316) ;  /* 0x000002ac00d80947 */ /* 0x000fea0003800000 */
[----:B------:R-:W0:Y:S01]  /*0b10*/  S2R R0, SR_TID.X ;  /* 0x0000000000007919 */ /* 0x000e220000002100 */
[----:B------:R-:W-:Y:S01]  /*0b20*/  R2UR UR39, R16 ;  /* 0x00000000102772ca */ /* 0x000fe200000e0000 */
[----:B------:R-:W-:Y:S01]  /*0b30*/  IMAD.MOV.U32 R216, RZ, RZ, 0x20 ;  /* 0x00000020ffd87424 */ /* 0x000fe200078e00ff */
[----:B------:R-:W-:Y:S01]  /*0b40*/  ULOP3.LUT UR40, UR36, 0x1, URZ, 0xfc, !UPT ;  /* 0x0000000124287892 */ /* 0x000fe2000f8efc3f */
[----:B------:R-:W-:Y:S01]  /*0b50*/  IMAD.MOV.U32 R174, RZ, RZ, RZ ;  /* 0x000000ffffae7224 */ /* 0x000fe200078e00ff */
[----:B------:R-:W-:Y:S01]  /*0b60*/  UMOV UR37, URZ ;  /* 0x0000003f00257c82 */ /* 0x000fe20008000000 */
[----:B------:R-:W-:Y:S02]  /*0b70*/  IMAD.MOV.U32 R18, RZ, RZ, RZ ;  /* 0x000000ffff127224 */ /* 0x000fe400078e00ff */
[----:B------:R-:W-:-:S06]  /*0b80*/  IMAD.MOV.U32 R169, RZ, RZ, RZ ;  /* 0x000000ffffa97224 */ /* 0x000fcc00078e00ff */
[----:B------:R-:W-:Y:S01]  /*0b90*/  UIADD3 UR39, UR39, 0x10400, URZ ;  /* 0x0001040027277890 */ /* 0x000fe2000fffe03f */
[----:B0-----:R-:W-:-:S05]  /*0ba0*/  VIADD R20, R0, 0xffffff80 ;  /* 0xffffff8000147836 */ /* 0x001fca0000000000 */
[----:B------:R-:W-:Y:S02]  /*0bb0*/  SHF.R.S32.HI R0, RZ, 0x1f, R20 ;  /* 0x0000001fff007819 */ /* 0x000fe40000011414 */
[-C--:B------:R-:W-:Y:S02]  /*0bc0*/  LEA.HI R4, R20, R20.reuse, RZ, 0x1 ;  /* 0x0000001414047211 */ /* 0x080fe400078f08ff */
[CC--:B------:R-:W-:Y:S02]  /*0bd0*/  LEA.HI R5, R0.reuse, R20.reuse, RZ, 0x4 ;  /* 0x0000001400057211 */ /* 0x0c0fe400078f20ff */
[CC--:B------:R-:W-:Y:S02]  /*0be0*/  LEA.HI R3, R0.reuse, R20.reuse, RZ, 0x5 ;  /* 0x0000001400037211 */ /* 0x0c0fe400078f28ff */
[----:B------:R-:W-:Y:S02]  /*0bf0*/  LEA.HI R2, R0, R20, RZ, 0x2 ;  /* 0x0000001400027211 */ /* 0x000fe400078f10ff */
[----:B------:R-:W-:Y:S01]  /*0c00*/  SHF.R.S32.HI R195, RZ, 0x4, R5 ;  /* 0x00000004ffc37819 */ /* 0x000fe20000011405 */
[----:B------:R-:W-:Y:S01]  /*0c10*/  IMAD.SHL.U32 R8, R3, 0x20, RZ ;  /* 0x0000002003087824 */ /* 0x000fe200078e00ff */
[----:B------:R-:W-:-:S02]  /*0c20*/  LOP3.LUT R7, R5, 0x3fffff0, RZ, 0xc0, !PT ;  /* 0x03fffff005077812 */ /* 0x000fc400078ec0ff */
[--C-:B------:R-:W-:Y:S02]  /*0c30*/  SHF.R.S32.HI R3, RZ, 0x2, R2.reuse ;  /* 0x00000002ff037819 */ /* 0x100fe40000011402 */
[----:B------:R-:W-:Y:S01]  /*0c40*/  SHF.R.S32.HI R6, RZ, 0x1f, R2 ;  /* 0x0000001fff067819 */ /* 0x000fe20000011402 */
[----:B------:R-:W-:Y:S01]  /*0c50*/  IMAD.IADD R7, R20, 0x1, -R7 ;  /* 0x0000000114077824 */ /* 0x000fe200078e0a07 */
[----:B------:R-:W-:Y:S02]  /*0c60*/  LEA.HI R5, R5, R195, RZ, 0x1 ;  /* 0x000000c305057211 */ /* 0x000fe400078f08ff */
[----:B------:R-:W-:Y:S02]  /*0c70*/  LOP3.LUT R10, R8, 0xfffffc00, RZ, 0xc0, !PT ;  /* 0xfffffc00080a7812 */ /* 0x000fe400078ec0ff */
[----:B------:R-:W-:Y:S02]  /*0c80*/  LEA.HI R6, R6, R3, RZ, 0x2 ;  /* 0x0000000306067211 */ /* 0x000fe400078f10ff */
[----:B------:R-:W-:Y:S01]  /*0c90*/  LOP3.LUT R8, R5, 0x1ffffffe, RZ, 0xc0, !PT ;  /* 0x1ffffffe05087812 */ /* 0x000fe200078ec0ff */
[----:B------:R-:W-:Y:S01]  /*0ca0*/  IMAD R7, R7, 0x40, R10 ;  /* 0x0000004007077824 */ /* 0x000fe200078e020a */
[----:B------:R-:W-:-:S02]  /*0cb0*/  LOP3.LUT R6, R6, 0xfffffffc, RZ, 0xc0, !PT ;  /* 0xfffffffc06067812 */ /* 0x000fc400078ec0ff */
[----:B------:R-:W-:Y:S01]  /*0cc0*/  LOP3.LUT R2, R2, 0xfffffffc, RZ, 0xc0, !PT ;  /* 0xfffffffc02027812 */ /* 0x000fe200078ec0ff */
[----:B------:R-:W-:Y:S01]  /*0cd0*/  IMAD.IADD R8, R195, 0x1, -R8 ;  /* 0x00000001c3087824 */ /* 0x000fe200078e0a08 */
[----:B------:R-:W-:Y:S01]  /*0ce0*/  LOP3.LUT R219, R4, 0xfffffffe, RZ, 0xc0, !PT ;  /* 0xfffffffe04db7812 */ /* 0x000fe200078ec0ff */
[----:B------:R-:W-:Y:S01]  /*0cf0*/  IMAD.IADD R6, R3, 0x1, -R6 ;  /* 0x0000000103067824 */ /* 0x000fe200078e0a06 */
[--C-:B------:R-:W-:Y:S01]  /*0d00*/  SHF.R.S32.HI R19, RZ, 0x1, R4.reuse ;  /* 0x00000001ff137819 */ /* 0x100fe20000011404 */
[----:B------:R-:W-:Y:S01]  /*0d10*/  IMAD R5, R8, 0x8, R7 ;  /* 0x0000000808057824 */ /* 0x000fe200078e0207 */
[----:B------:R-:W-:Y:S01]  /*0d20*/  SHF.R.S32.HI R8, RZ, 0x1f, R4 ;  /* 0x0000001fff087819 */ /* 0x000fe20000011404 */
[----:B------:R-:W-:Y:S01]  /*0d30*/  IMAD.IADD R3, R20, 0x1, -R2 ;  /* 0x0000000114037824 */ /* 0x000fe200078e0a02 */
[----:B------:R-:W-:Y:S01]  /*0d40*/  LEA.HI R2, R0, R20, RZ, 0x7 ;  /* 0x0000001400027211 */ /* 0x000fe200078f38ff */
[----:B------:R-:W-:Y:S01]  /*0d50*/  IMAD.IADD R219, R20, 0x1, -R219 ;  /* 0x0000000114db7824 */ /* 0x000fe200078e0adb */
[----:B------:R0:W-:Y:S01]  /*0d60*/  STL [R1+0x30], R5 ;  /* 0x0000300501007387 */ /* 0x0001e20000100800 */
[-C--:B------:R-:W-:Y:S01]  /*0d70*/  LEA.HI R8, R8, R19.reuse, RZ, 0x3 ;  /* 0x0000001308087211 */ /* 0x080fe200078f18ff */
[----:B------:R-:W-:Y:S01]  /*0d80*/  IMAD.SHL.U32 R176, R6, 0x80, RZ ;  /* 0x0000008006b07824 */ /* 0x000fe200078e00ff */
[----:B------:R-:W-:Y:S01]  /*0d90*/  LOP3.LUT R221, R2, 0xffffff80, RZ, 0xc0, !PT ;  /* 0xffffff8002dd7812 */ /* 0x000fe200078ec0ff */
[C---:B------:R-:W-:Y:S01]  /*0da0*/  IMAD.SHL.U32 R172, R219.reuse, 0x8, RZ ;  /* 0x00000008dbac7824 */ /* 0x040fe200078e00ff */
[----:B------:R-:W-:Y:S01]  /*0db0*/  LOP3.LUT R8, R8, 0xfffffff8, RZ, 0xc0, !PT ;  /* 0xfffffff808087812 */ /* 0x000fe200078ec0ff */
[----:B------:R-:W-:Y:S01]  /*0dc0*/  IMAD.SHL.U32 R22, R219, 0x10, RZ ;  /* 0x00000010db167824 */ /* 0x000fe200078e00ff */
[----:B------:R-:W-:Y:S01]  /*0dd0*/  LEA.HI R4, R4, R19, RZ, 0x1 ;  /* 0x0000001304047211 */ /* 0x000fe200078f08ff */
[----:B------:R-:W-:Y:S01]  /*0de0*/  VIADD R185, R172, 0x20 ;  /* 0x00000020acb97836 */ /* 0x000fe20000000000 */
[----:B------:R-:W-:Y:S01]  /*0df0*/  SHF.R.S32.HI R17, RZ, 0x7, R2 ;  /* 0x00000007ff117819 */ /* 0x000fe20000011402 */
[----:B------:R-:W-:Y:S01]  /*0e00*/  IMAD.IADD R221, R20, 0x1, -R221 ;  /* 0x0000000114dd7824 */ /* 0x000fe200078e0add */
[----:B0-----:R-:W-:Y:S01]  /*0e10*/  LEA.HI R5, R3, R3, RZ, 0x1 ;  /* 0x0000000303057211 */ /* 0x001fe200078f08ff */
[----:B------:R-:W-:Y:S01]  /*0e20*/  IMAD.IADD R7, R172, 0x1, R185 ;  /* 0x00000001ac077824 */ /* 0x000fe200078e02b9 */
[----:B------:R-:W-:Y:S01]  /*0e30*/  LOP3.LUT R4, R4, 0x3fffffe, RZ, 0xc0, !PT ;  /* 0x03fffffe04047812 */ /* 0x000fe200078ec0ff */
[C---:B------:R-:W-:Y:S01]  /*0e40*/  VIADD R187, R172.reuse, 0x40 ;  /* 0x00000040acbb7836 */ /* 0x040fe20000000000 */
[----:B------:R-:W-:Y:S01]  /*0e50*/  LOP3.LUT R10, R5, 0x1ffffffe, RZ, 0xc0, !PT ;  /* 0x1ffffffe050a7812 */ /* 0x000fe200078ec0ff */
[----:B------:R-:W-:Y:S01]  /*0e60*/  IMAD.IADD R184, R19, 0x1, -R8 ;  /* 0x0000000113b87824 */ /* 0x000fe200078e0a08 */
[----:B------:R-:W-:Y:S01]  /*0e70*/  SHF.R.S32.HI R12, RZ, 0x1f, R7 ;  /* 0x0000001fff0c7819 */ /* 0x000fe20000011407 */
[----:B------:R-:W-:Y:S01]  /*0e80*/  IMAD.IADD R11, R172, 0x1, R187 ;  /* 0x00000001ac0b7824 */ /* 0x000fe200078e02bb */
[----:B------:R-:W-:Y:S01]  /*0e90*/  LEA.HI R2, R2, R17, RZ, 0x1 ;  /* 0x0000001102027211 */ /* 0x000fe200078f08ff */
[----:B------:R-:W-:Y:S01]  /*0ea0*/  IMAD.IADD R190, R3, 0x1, -R10 ;  /* 0x0000000103be7824 */ /* 0x000fe200078e0a0a */
[----:B------:R-:W-:Y:S01]  /*0eb0*/  SHF.R.S32.HI R10, RZ, 0x1f, R221 ;  /* 0x0000001fff0a7819 */ /* 0x000fe200000114dd */
[----:B------:R-:W-:Y:S01]  /*0ec0*/  IMAD.SHL.U32 R3, R184, 0x80, RZ ;  /* 0x00000080b8037824 */ /* 0x000fe200078e00ff */
[----:B------:R-:W-:Y:S01]  /*0ed0*/  LEA.HI R13, R12, R7, RZ, 0x4 ;  /* 0x000000070c0d7211 */ /* 0x000fe200078f20ff */
[----:B------:R-:W-:Y:S01]  /*0ee0*/  IMAD.IADD R4, R19, 0x1, -R4 ;  /* 0x0000000113047824 */ /* 0x000fe200078e0a04 */
[----:B------:R-:W-:Y:S01]  /*0ef0*/  LEA.HI R5, R10, R221, RZ, 0x2 ;  /* 0x000000dd0a057211 */ /* 0x000fe200078f10ff */
[----:B------:R-:W-:Y:S01]  /*0f00*/  VIADD R186, R172, 0x10 ;  /* 0x00000010acba7836 */ /* 0x000fe20000000000 */
[----:B------:R-:W-:Y:S01]  /*0f10*/  LEA.HI R14, R12, R7, RZ, 0x6 ;  /* 0x000000070c0e7211 */ /* 0x000fe200078f30ff */
[----:B------:R-:W-:Y:S01]  /*0f20*/  IMAD R4, R195, 0x8, R4 ;  /* 0x00000008c3047824 */ /* 0x000fe200078e0204 */
[--C-:B------:R-:W-:Y:S01]  /*0f30*/  SHF.R.S32.HI R7, RZ, 0x2, R5.reuse ;  /* 0x00000002ff077819 */ /* 0x100fe20000011405 */
[----:B------:R-:W-:Y:S01]  /*0f40*/  VIADD R188, R172, 0x30 ;  /* 0x00000030acbc7836 */ /* 0x000fe20000000000 */
[----:B------:R-:W-:Y:S01]  /*0f50*/  SHF.R.S32.HI R8, RZ, 0x1f, R5 ;  /* 0x0000001fff087819 */ /* 0x000fe20000011405 */
[----:B------:R-:W-:Y:S01]  /*0f60*/  IMAD.SHL.U32 R178, R4, 0x40, RZ ;  /* 0x0000004004b27824 */ /* 0x000fe200078e00ff */
[----:B------:R-:W-:Y:S01]  /*0f70*/  SHF.R.S32.HI R12, RZ, 0x1f, R11 ;  /* 0x0000001fff0c7819 */ /* 0x000fe2000001140b */
[----:B------:R-:W-:Y:S01]  /*0f80*/  IMAD.SHL.U32 R14, R14, 0x80, RZ ;  /* 0x000000800e0e7824 */ /* 0x000fe200078e00ff */
[----:B------:R-:W-:Y:S01]  /*0f90*/  LEA.HI R9, R8, R7, RZ, 0x3 ;  /* 0x0000000708097211 */ /* 0x000fe200078f18ff */
[----:B------:R-:W-:Y:S01]  /*0fa0*/  VIADD R189, R172, 0x50 ;  /* 0x00000050acbd7836 */ /* 0x000fe20000000000 */
[----:B------:R-:W-:-:S02]  /*0fb0*/  LEA.HI R15, R12, R11, RZ, 0x4 ;  /* 0x0000000b0c0f7211 */ /* 0x000fc400078f20ff */
[----:B------:R-:W-:Y:S02]  /*0fc0*/  LEA.HI R11, R12, R11, RZ, 0x6 ;  /* 0x0000000b0c0b7211 */ /* 0x000fe400078f30ff */
[----:B------:R-:W-:Y:S02]  /*0fd0*/  LOP3.LUT R12, R9, 0xfffffff8, RZ, 0xc0, !PT ;  /* 0xfffffff8090c7812 */ /* 0x000fe400078ec0ff */
[----:B------:R-:W-:Y:S01]  /*0fe0*/  LEA.HI R10, R10, R221, RZ, 0x5 ;  /* 0x000000dd0a0a7211 */ /* 0x000fe200078f28ff */
[----:B------:R-:W-:Y:S01]  /*0ff0*/  IMAD.SHL.U32 R11, R11, 0x80, RZ ;  /* 0x000000800b0b7824 */ /* 0x000fe200078e00ff */
[----:B------:R-:W-:Y:S01]  /*1000*/  LOP3.LUT R3, R3, 0x380, RZ, 0xc0, !PT ;  /* 0x0000038003037812 */ /* 0x000fe200078ec0ff */
[----:B------:R-:W-:Y:S01]  /*1010*/  IMAD.IADD R7, R7, 0x1, -R12 ;  /* 0x0000000107077824 */ /* 0x000fe200078e0a0c */
[----:B------:R-:W-:Y:S02]  /*1020*/  SHF.R.S32.HI R10, RZ, 0x5, R10 ;  /* 0x00000005ff0a7819 */ /* 0x000fe4000001140a */
[----:B------:R-:W-:-:S02]  /*1030*/  LOP3.LUT R2, R2, 0x3fffffe, RZ, 0xc0, !PT ;  /* 0x03fffffe02027812 */ /* 0x000fc400078ec0ff */
[----:B------:R-:W-:Y:S01]  /*1040*/  LEA.HI R0, R0, R20, RZ, 0x3 ;  /* 0x0000001400007211 */ /* 0x000fe200078f18ff */
[----:B------:R-:W-:Y:S01]  /*1050*/  IMAD R7, R10, 0x10, R7 ;  /* 0x000000100a077824 */ /* 0x000fe200078e0207 */
[----:B------:R-:W-:Y:S01]  /*1060*/  LOP3.LUT R176, R176, 0x180, RZ, 0xc0, !PT ;  /* 0x00000180b0b07812 */ /* 0x000fe200078ec0ff */
[----:B------:R-:W-:Y:S01]  /*1070*/  IMAD.IADD R2, R17, 0x1, -R2 ;  /* 0x0000000111027824 */ /* 0x000fe200078e0a02 */
[----:B------:R-:W-:Y:S01]  /*1080*/  SHF.R.U32.HI R8, RZ, 0x3, R3 ;  /* 0x00000003ff087819 */ /* 0x000fe20000011603 */
[----:B------:R-:W-:Y:S01]  /*1090*/  IMAD.MOV.U32 R17, RZ, RZ, RZ ;  /* 0x000000ffff117224 */ /* 0x000fe200078e00ff */
[----:B------:R-:W-:Y:S01]  /*10a0*/  LOP3.LUT R197, R0, 0xfffffff8, RZ, 0xc0, !PT ;  /* 0xfffffff800c57812 */ /* 0x000fe200078ec0ff */
[----:B------:R-:W-:Y:S01]  /*10b0*/  IMAD R7, R2, 0x40, R7 ;  /* 0x0000004002077824 */ /* 0x000fe200078e0207 */
[----:B------:R-:W-:Y:S02]  /*10c0*/  LOP3.LUT R3, R3, 0x10, R22, 0xf8, !PT ;  /* 0x0000001003037812 */ /* 0x000fe400078ef816 */
[----:B------:R-:W-:Y:S01]  /*10d0*/  LOP3.LUT R4, R176, 0x30, R13, 0xf8, !PT ;  /* 0x00000030b0047812 */ /* 0x000fe200078ef80d */
[----:B------:R-:W-:Y:S01]  /*10e0*/  IMAD.IADD R197, R20, 0x1, -R197 ;  /* 0x0000000114c57824 */ /* 0x000fe200078e0ac5 */
[----:B------:R-:W-:Y:S01]  /*10f0*/  SHF.R.U32.HI R177, RZ, 0x3, R176 ;  /* 0x00000003ffb17819 */ /* 0x000fe200000116b0 */
[----:B------:R-:W-:Y:S01]  /*1100*/  STL [R1+0x2c], R7 ;  /* 0x00002c0701007387 */ /* 0x000fe20000100800 */
[----:B------:R-:W-:Y:S01]  /*1110*/  LOP3.LUT R8, R3, R8, RZ, 0x3c, !PT ;  /* 0x0000000803087212 */ /* 0x000fe200078e3cff */
[----:B------:R-:W-:Y:S01]  /*1120*/  IMAD.SHL.U32 R191, R197, 0x8, RZ ;  /* 0x00000008c5bf7824 */ /* 0x000fe200078e00ff */
[----:B------:R-:W-:Y:S01]  /*1130*/  LOP3.LUT R3, R14, 0xffffe000, RZ, 0xc0, !PT ;  /* 0xffffe0000e037812 */ /* 0x000fe200078ec0ff */
[----:B------:R-:W-:Y:S01]  /*1140*/  IMAD R190, R190, 0x8, R7 ;  /* 0x00000008bebe7824 */ /* 0x000fe200078e0207 */
[----:B------:R-:W-:Y:S01]  /*1150*/  LOP3.LUT R4, R4, R177, RZ, 0x3c, !PT ;  /* 0x000000b104047212 */ /* 0x000fe200078e3cff */
[----:B------:R-:W-:Y:S01]  /*1160*/  VIADD R196, R191, 0x40 ;  /* 0x00000040bfc47836 */ /* 0x000fe20000000000 */
[----:B------:R-:W-:Y:S01]  /*1170*/  SHF.R.S32.HI R2, RZ, 0x1f, R186 ;  /* 0x0000001fff027819 */ /* 0x000fe200000114ba */
[----:B------:R-:W-:Y:S01]  /*1180*/  IMAD R195, R195, 0x400, R8 ;  /* 0x00000400c3c37824 */ /* 0x000fe200078e0208 */
[----:B------:R-:W-:-:S02]  /*1190*/  IADD3 R9, R4, R178, R3 ;  /* 0x000000b204097210 */ /* 0x000fc40007ffe003 */
[----:B------:R-:W-:Y:S01]  /*11a0*/  SHF.R.S32.HI R3, RZ, 0x1f, R185 ;  /* 0x0000001fff037819 */ /* 0x000fe200000114b9 */
[----:B------:R0:W-:Y:S01]  /*11b0*/  STL [R1+0x14], R2 ;  /* 0x0000140201007387 */ /* 0x0001e20000100800 */
[----:B------:R-:W-:Y:S02]  /*11c0*/  SHF.R.S32.HI R217, RZ, 0x3, R0 ;  /* 0x00000003ffd97819 */ /* 0x000fe40000011400 */
[----:B------:R-:W-:Y:S01]  /*11d0*/  SHF.R.S32.HI R0, RZ, 0x1f, R19 ;  /* 0x0000001fff007819 */ /* 0x000fe20000011413 */
[----:B------:R-:W-:Y:S01]  /*11e0*/  STL [R1+0xc], R3 ;  /* 0x00000c0301007387 */ /* 0x000fe20000100800 */
[----:B------:R-:W-:Y:S02]  /*11f0*/  SHF.R.S32.HI R0, RZ, 0x1f, R191 ;  /* 0x0000001fff007819 */ /* 0x000fe400000114bf */
[----:B------:R-:W-:Y:S02]  /*1200*/  LOP3.LUT R0, R5, 0x7ffffffc, RZ, 0xc0, !PT ;  /* 0x7ffffffc05007812 */ /* 0x000fe400078ec0ff */
[----:B------:R-:W-:-:S02]  /*1210*/  LOP3.LUT P0, RZ, R6, 0x2, RZ, 0xc0, !PT ;  /* 0x0000000206ff7812 */ /* 0x000fc4000780c0ff */
[----:B0-----:R-:W-:Y:S01]  /*1220*/  SHF.R.S32.HI R2, RZ, 0x1f, R188 ;  /* 0x0000001fff027819 */ /* 0x001fe200000114bc */
[----:B------:R-:W-:Y:S01]  /*1230*/  IMAD.IADD R0, R221, 0x1, -R0 ;  /* 0x00000001dd007824 */ /* 0x000fe200078e0a00 */
[----:B------:R-:W-:Y:S02]  /*1240*/  LOP3.LUT R6, R176, 0x30, R15, 0xf8, !PT ;  /* 0x00000030b0067812 */ /* 0x000fe400078ef80f */
[----:B------:R-:W-:Y:S01]  /*1250*/  LOP3.LUT R11, R11, 0xffffe000, RZ, 0xc0, !PT ;  /* 0xffffe0000b0b7812 */ /* 0x000fe200078ec0ff */
[----:B------:R0:W-:Y:S01]  /*1260*/  STL [R1+0x4], R2 ;  /* 0x0000040201007387 */ /* 0x0001e20000100800 */
[----:B------:R-:W-:Y:S01]  /*1270*/  IMAD.SHL.U32 R170, R0, 0x2, RZ ;  /* 0x0000000200aa7824 */ /* 0x000fe200078e00ff */
[-C--:B------:R-:W-:Y:S02]  /*1280*/  LOP3.LUT R6, R6, R177.reuse, RZ, 0x3c, !PT ;  /* 0x000000b106067212 */ /* 0x080fe400078e3cff */
[----:B------:R-:W-:Y:S01]  /*1290*/  LOP3.LUT R0, R176, 0x10, R22, 0xf8, !PT ;  /* 0x00000010b0007812 */ /* 0x000fe200078ef816 */
[----:B------:R-:W-:Y:S01]  /*12a0*/  VIADD R215, R170, 0x8 ;  /* 0x00000008aad77836 */ /* 0x000fe20000000000 */
[-C--:B------:R-:W-:Y:S01]  /*12b0*/  IADD3 R11, R6, R178.reuse, R11 ;  /* 0x000000b2060b7210 */ /* 0x080fe20007ffe00b */
[----:B------:R-:W-:Y:S01]  /*12c0*/  VIADD R214, R170, 0x10 ;  /* 0x00000010aad67836 */ /* 0x000fe20000000000 */
[-C--:B------:R-:W-:Y:S01]  /*12d0*/  LOP3.LUT R193, R0, R177.reuse, RZ, 0x3c, !PT ;  /* 0x000000b100c17212 */ /* 0x080fe200078e3cff */
[C---:B------:R-:W-:Y:S01]  /*12e0*/  VIADD R213, R170.reuse, 0x18 ;  /* 0x00000018aad57836 */ /* 0x040fe20000000000 */
[----:B0-----:R-:W-:Y:S01]  /*12f0*/  SHF.R.S32.HI R2, RZ, 0x1f, R196 ;  /* 0x0000001fff027819 */ /* 0x001fe200000114c4 */
[----:B------:R-:W-:Y:S01]  /*1300*/  VIADD R212, R170, 0x20 ;  /* 0x00000020aad47836 */ /* 0x000fe20000000000 */
[----:B------:R-:W-:Y:S01]  /*1310*/  LOP3.LUT R2, R176, 0x30, R22, 0xf8, !PT ;  /* 0x00000030b0027812 */ /* 0x000fe200078ef816 */
[C---:B------:R-:W-:Y:S01]  /*1320*/  VIADD R211, R170.reuse, 0x28 ;  /* 0x00000028aad37836 */ /* 0x040fe20000000000 */
[----:B------:R-:W-:Y:S01]  /*1330*/  SHF.R.S32.HI R0, RZ, 0x1f, R170 ;  /* 0x0000001fff007819 */ /* 0x000fe200000114aa */
[----:B------:R-:W-:Y:S01]  /*1340*/  VIADD R210, R170, 0x30 ;  /* 0x00000030aad27836 */ /* 0x000fe20000000000 */
[----:B------:R-:W-:Y:S01]  /*1350*/  LOP3.LUT R3, R2, R177, RZ, 0x3c, !PT ;  /* 0x000000b102037212 */ /* 0x000fe200078e3cff */
[----:B------:R-:W-:Y:S01]  /*1360*/  VIADD R209, R170, 0x38 ;  /* 0x00000038aad17836 */ /* 0x000fe20000000000 */
[----:B------:R-:W-:Y:S01]  /*1370*/  SHF.R.S32.HI R0, RZ, 0x1f, R215 ;  /* 0x0000001fff007819 */ /* 0x000fe200000114d7 */
[C---:B------:R-:W-:Y:S01]  /*1380*/  IMAD.IADD R0, R16.reuse, 0x1, R11 ;  /* 0x0000000110007824 */ /* 0x040fe200078e020b */
[----:B------:R-:W-:Y:S01]  /*1390*/  IADD3 R2, R16, R178, R3 ;  /* 0x000000b210027210 */ /* 0x000fe20007ffe003 */
[----:B------:R-:W-:Y:S01]  /*13a0*/  VIADD R208, R170, 0x40 ;  /* 0x00000040aad07836 */ /* 0x000fe20000000000 */
[----:B------:R-:W-:Y:S01]  /*13b0*/  SEL R216, R216, 0xffffffe0, !P0 ;  /* 0xffffffe0d8d87807 */ /* 0x000fe20004000000 */
[C---:B------:R-:W-:Y:S01]  /*13c0*/  VIADD R207, R170.reuse, 0x48 ;  /* 0x00000048aacf7836 */ /* 0x040fe20000000000 */
[----:B------:R-:W-:Y:S01]  /*13d0*/  SHF.R.S32.HI R236, RZ, 0x1f, R187 ;  /* 0x0000001fffec7819 */ /* 0x000fe200000114bb */
[----:B------:R0:W-:Y:S01]  /*13e0*/  STL [R1+0x20], R2 ;  /* 0x0000200201007387 */ /* 0x0001e20000100800 */
        /* <DEDUP_REMOVED lines=10> */
[----:B0-----:R-:W-:Y:S01]  /*1490*/  IMAD.IADD R2, R16, 0x1, R9 ;  /* 0x0000000110027824 */ /* 0x001fe200078e0209 */
[----:B------:R-:W-:Y:S01]  /*14a0*/  SHF.R.S32.HI R233, RZ, 0x1f, R212 ;  /* 0x0000001fffe97819 */ /* 0x000fe200000114d4 */
[----:B------:R-:W-:Y:S01]  /*14b0*/  VIADD R201, R170, 0x78 ;  /* 0x00000078aac97836 */ /* 0x000fe20000000000 */
[----:B------:R-:W-:Y:S01]  /*14c0*/  SHF.R.S32.HI R232, RZ, 0x1f, R211 ;  /* 0x0000001fffe87819 */ /* 0x000fe200000114d3 */
[----:B------:R-:W-:Y:S01]  /*14d0*/  IMAD.IADD R193, R178, 0x1, R193 ;  /* 0x00000001b2c17824 */ /* 0x000fe200078e02c1 */
[----:B------:R0:W-:Y:S01]  /*14e0*/  STL [R1+0x1c], R2 ;  /* 0x00001c0201007387 */ /* 0x0001e20000100800 */
[----:B------:R-:W-:-:S02]  /*14f0*/  SHF.R.S32.HI R231, RZ, 0x1f, R210 ;  /* 0x0000001fffe77819 */ /* 0x000fc400000114d2 */
[----:B------:R-:W-:Y:S01]  /*1500*/  IMAD.IADD R194, R216, 0x1, R193 ;  /* 0x00000001d8c27824 */ /* 0x000fe200078e02c1 */
[----:B------:R0:W-:Y:S01]  /*1510*/  STL [R1+0x18], R0 ;  /* 0x0000180001007387 */ /* 0x0001e20000100800 */
[----:B------:R-:W-:Y:S02]  /*1520*/  SHF.R.S32.HI R230, RZ, 0x1f, R209 ;  /* 0x0000001fffe67819 */ /* 0x000fe400000114d1 */
[----:B------:R-:W-:Y:S02]  /*1530*/  SHF.R.S32.HI R229, RZ, 0x1f, R208 ;  /* 0x0000001fffe57819 */ /* 0x000fe400000114d0 */
[----:B------:R-:W-:Y:S02]  /*1540*/  SHF.R.S32.HI R228, RZ, 0x1f, R207 ;  /* 0x0000001fffe47819 */ /* 0x000fe400000114cf */
[----:B------:R-:W-:Y:S02]  /*1550*/  SHF.R.S32.HI R227, RZ, 0x1f, R206 ;  /* 0x0000001fffe37819 */ /* 0x000fe400000114ce */
[----:B------:R-:W-:-:S02]  /*1560*/  SHF.R.S32.HI R226, RZ, 0x1f, R205 ;  /* 0x0000001fffe27819 */ /* 0x000fc400000114cd */
[----:B------:R-:W-:Y:S02]  /*1570*/  SHF.R.S32.HI R225, RZ, 0x1f, R204 ;  /* 0x0000001fffe17819 */ /* 0x000fe400000114cc */
[----:B------:R-:W-:Y:S02]  /*1580*/  SHF.R.S32.HI R224, RZ, 0x1f, R203 ;  /* 0x0000001fffe07819 */ /* 0x000fe400000114cb */
[----:B------:R-:W-:Y:S02]  /*1590*/  SHF.R.S32.HI R223, RZ, 0x1f, R202 ;  /* 0x0000001fffdf7819 */ /* 0x000fe400000114ca */
[----:B------:R-:W-:Y:S02]  /*15a0*/  SHF.R.S32.HI R222, RZ, 0x1f, R201 ;  /* 0x0000001fffde7819 */ /* 0x000fe400000114c9 */
[----:B0-----:R-:W-:-:S07]  /*15b0*/  IADD3 R216, R216, UR39, R193 ;  /* 0x00000027d8d87c10 */ /* 0x001fce000fffe0c1 */
.L_x_1548:
[----:B------:R-:W-:Y:S05]  /*15c0*/  YIELD ;  /* 0x0000000000007946 */ /* 0x000fea0003800000 */
[----:B------:R-:W-:Y:S01]  /*15d0*/  ULDC.64 UR4, c[0x0][0xa28] ;  /* 0x00028a0000047ab9 */ /* 0x000fe20000000a00 */
[----:B0---4-:R-:W0:Y:S01]  /*15e0*/  LDC.64 R4, c[0x0][0xa08] ;  /* 0x00028200ff047b82 */ /* 0x011e220000000a00 */
[----:B------:R-:W-:Y:S01]  /*15f0*/  ISETP.NE.U32.AND P1, PT, RZ, UR4, PT ;  /* 0x00000004ff007c0c */ /* 0x000fe2000bf25070 */
[----:B------:R-:W-:Y:S02]  /*1600*/  IMAD.MOV.U32 R28, RZ, RZ, RZ ;  /* 0x000000ffff1c7224 */ /* 0x000fe400078e00ff */
[----:B------:R-:W-:Y:S01]  /*1610*/  IMAD.MOV.U32 R10, RZ, RZ, RZ ;  /* 0x000000ffff0a7224 */ /* 0x000fe200078e00ff */
[----:B------:R-:W-:Y:S01]  /*1620*/  ISETP.NE.AND.EX P1, PT, RZ, UR5, PT, P1 ;  /* 0x00000005ff007c0c */ /* 0x000fe2000bf25310 */
[----:B------:R-:W-:-:S02]  /*1630*/  ULDC.64 UR4, c[0x0][0xa18] ;  /* 0x0002860000047ab9 */ /* 0x000fc40000000a00 */
[----:B------:R-:W-:-:S04]  /*1640*/  ISETP.NE.U32.AND P2, PT, RZ, UR4, PT ;  /* 0x00000004ff007c0c */ /* 0x000fc8000bf45070 */
[----:B------:R-:W-:Y:S01]  /*1650*/  ISETP.NE.AND.EX P2, PT, RZ, UR5, PT, P2 ;  /* 0x00000005ff007c0c */ /* 0x000fe2000bf45320 */
[----:B------:R-:W-:Y:S02]  /*1660*/  ULDC.64 UR4, c[0x0][0xa08] ;  /* 0x0002820000047ab9 */ /* 0x000fe40000000a00 */
[----:B------:R-:W-:-:S03]  /*1670*/  ISETP.NE.U32.AND P0, PT, RZ, UR4, PT ;  /* 0x00000004ff007c0c */ /* 0x000fc6000bf05070 */
[----:B-12---:R-:W1:Y:S01]  /*1680*/  @P1 LDC.64 R2, c[0x0][0xa28] ;  /* 0x00028a00ff021b82 */ /* 0x006e620000000a00 */
[----:B------:R-:W-:Y:S01]  /*1690*/  ISETP.NE.AND.EX P0, PT, RZ, UR5, PT, P0 ;  /* 0x00000005ff007c0c */ /* 0x000fe2000bf05300 */
[----:B0-----:R-:W-:-:S06]  /*16a0*/  IMAD.WIDE R8, R183, 0x4, R4 ;  /* 0x00000004b7087825 */ /* 0x001fcc00078e0204 */
[----:B------:R-:W0:Y:S01]  /*16b0*/  @P2 LDC.64 R6, c[0x0][0xa18] ;  /* 0x00028600ff062b82 */ /* 0x000e220000000a00 */
[----:B------:R-:W-:Y:S02]  /*16c0*/  ULDC UR4, c[0x0][0x288] ;  /* 0x0000a20000047ab9 */ /* 0x000fe40000000800 */
[----:B------:R-:W-:Y:S01]  /*16d0*/  IMAD.U32 R168, RZ, RZ, UR4 ;  /* 0x00000004ffa87e24 */ /* 0x000fe2000f8e00ff */
[----:B------:R-:W-:Y:S02]  /*16e0*/  ULDC.64 UR4, c[0x0][0x418] ;  /* 0x0001060000047ab9 */ /* 0x000fe40000000a00 */
[----:B------:R-:W5:Y:S01]  /*16f0*/  @P0 LDG.E R28, desc[UR42][R8.64] ;  /* 0x0000002a081c0981 */ /* 0x000f62000c1e1900 */
[----:B-1----:R-:W-:-:S04]  /*1700*/  @P1 IMAD.WIDE R2, R183, 0x4, R2 ;  /* 0x00000004b7021825 */ /* 0x002fc800078e0202 */
[----:B0-----:R-:W-:Y:S01]  /*1710*/  @P2 IMAD.WIDE R4, R183, 0x4, R6 ;  /* 0x00000004b7042825 */ /* 0x001fe200078e0206 */
[----:B------:R-:W-:Y:S01]  /*1720*/  UISETP.NE.U32.AND UP0, UPT, UR4, URZ, UPT ;  /* 0x0000003f0400728c */ /* 0x000fe2000bf05070 */
[----:B------:R0:W5:Y:S02]  /*1730*/  @P1 LDG.E R10, desc[UR42][R2.64] ;  /* 0x0000002a020a1981 */ /* 0x000164000c1e1900 */
[----:B------:R-:W-:Y:S02]  /*1740*/  ULDC UR4, c[0x0][0x424] ;  /* 0x0001090000047ab9 */ /* 0x000fe40000000800 */
[----:B------:R1:W5:Y:S01]  /*1750*/  @P2 LDG.E R168, desc[UR42][R4.64] ;  /* 0x0000002a04a82981 */ /* 0x000362000c1e1900 */
[----:B------:R-:W-:-:S03]  /*1760*/  UISETP.NE.AND.EX UP0, UPT, UR5, URZ, UPT, UP0 ;  /* 0x0000003f0500728c */ /* 0x000fc6000bf05300 */
[----:B------:R-:W-:Y:S01]  /*1770*/  ULDC UR5, c[0x0][0x2f0] ;  /* 0x0000bc0000057ab9 */ /* 0x000fe20000000800 */
[----:B------:R-:W-:-:S04]  /*1780*/  USEL UR4, UR4, 0x1, UP0 ;  /* 0x0000000104047887 */ /* 0x000fc80008000000 */
[----:B------:R-:W-:-:S03]  /*1790*/  UIMAD UR4, UR4, UR5, URZ ;  /* 0x00000005040472a4 */ /* 0x000fc6000f8e023f */
[----:B------:R-:W-:Y:S02]  /*17a0*/  ULDC UR5, c[0x0][0x348] ;  /* 0x0000d20000057ab9 */ /* 0x000fe40000000800 */
[----:B0-----:R-:W-:Y:S02]  /*17b0*/  IMAD.U32 R2, RZ, RZ, UR5 ;  /* 0x00000005ff027e24 */ /* 0x001fe4000f8e00ff */
[----:B------:R-:W-:Y:S01]  /*17c0*/  IMAD.U32 R29, RZ, RZ, UR4 ;  /* 0x00000004ff1d7e24 */ /* 0x000fe2000f8e00ff */
[----:B-1----:R-:W-:Y:S06]  /*17d0*/  @P2 BRA `(.L_x_1317) ;  /* 0x0000000000242947 */ /* 0x002fec0003800000 */
[----:B------:R-:W-:Y:S02]  /*17e0*/  ULDC.64 UR4, c[0x0][0xa00] ;  /* 0x0002800000047ab9 */ /* 0x000fe40000000a00 */
[----:B------:R-:W-:-:S04]  /*17f0*/  ISETP.NE.U32.AND P1, PT, RZ, UR4, PT ;  /* 0x00000004ff007c0c */ /* 0x000fc8000bf25070 */
[----:B------:R-:W-:-:S13]  /*1800*/  ISETP.NE.AND.EX P1, PT, RZ, UR5, PT, P1 ;  /* 0x00000005ff007c0c */ /* 0x000fda000bf25310 */
[----:B------:R-:W-:Y:S05]  /*1810*/  @!P1 BRA `(.L_x_1317) ;  /* 0x0000000000149947 */ /* 0x000fea0003800000 */
[----:B------:R-:W0:Y:S02]  /*1820*/  LDC.64 R4, c[0x0][0xa00] ;  /* 0x00028000ff047b82 */ /* 0x000e240000000a00 */
[----:B0-----:R-:W-:-:S05]  /*1830*/  IMAD.WIDE R4, R183, 0x4, R4 ;  /* 0x00000004b7047825 */ /* 0x001fca00078e0204 */
[----:B-----5:R-:W2:Y:S04]  /*1840*/  LDG.E R168, desc[UR42][R4.64] ;  /* 0x0000002a04a87981 */ /* 0x020ea8000c1e1900 */
[----:B------:R-:W2:Y:S02]  /*1850*/  LDG.E R3, desc[UR42][R4.64+0x4] ;  /* 0x0000042a04037981 */ /* 0x000ea4000c1e1900 */
[----:B--2---:R-:W-:-:S07]  /*1860*/  IMAD.IADD R168, R3, 0x1, -R168 ;  /* 0x0000000103a87824 */ /* 0x004fce00078e0aa8 */
.L_x_1317:
[----:B------:R-:W-:Y:S01]  /*1870*/  ULDC.64 UR4, c[0x0][0xa20] ;  /* 0x0002880000047ab9 */ /* 0x000fe20000000a00 */
[C---:B------:R-:W-:Y:S01]  /*1880*/  LOP3.LUT R3, R182.reuse, 0xff000000, RZ, 0xc0, !PT ;  /* 0xff000000b6037812 */ /* 0x040fe200078ec0ff */
[----:B------:R-:W-:Y:S01]  /*1890*/  IMAD.MOV.U32 R199, RZ, RZ, R183 ;  /* 0x000000ffffc77224 */ /* 0x000fe200078e00b7 */
[----:B------:R-:W-:Y:S02]  /*18a0*/  ISETP.NE.U32.AND P1, PT, RZ, UR4, PT ;  /* 0x00000004ff007c0c */ /* 0x000fe4000bf25070 */
[C---:B------:R-:W-:Y:S02]  /*18b0*/  LOP3.LUT R0, R182.reuse, 0xff0000, RZ, 0xc0, !PT ;  /* 0x00ff0000b6007812 */ /* 0x040fe400078ec0ff */
[----:B------:R-:W-:Y:S02]  /*18c0*/  ISETP.NE.AND.EX P1, PT, RZ, UR5, PT, P1 ;  /* 0x00000005ff007c0c */ /* 0x000fe4000bf25310 */
[----:B------:R-:W-:Y:S02]  /*18d0*/  SHF.R.U32.HI R3, RZ, 0x8, R3 ;  /* 0x00000008ff037819 */ /* 0x000fe40000011603 */
[----:B------:R-:W-:-:S02]  /*18e0*/  LOP3.LUT R192, R182, 0xffff, RZ, 0xc0, !PT ;  /* 0x0000ffffb6c07812 */ /* 0x000fc400078ec0ff */
[----:B------:R-:W-:-:S07]  /*18f0*/  LEA.HI R198, R0, R3, RZ, 0x10 ;  /* 0x0000000300c67211 */ /* 0x000fce00078f80ff */
[----:B------:R-:W-:Y:S05]  /*1900*/  @!P1 BRA `(.L_x_1318) ;  /* 0x0000000000109947 */ /* 0x000fea0003800000 */
[----:B------:R-:W0:Y:S02]  /*1910*/  LDC.64 R4, c[0x0][0xa20] ;  /* 0x00028800ff047b82 */ /* 0x000e240000000a00 */
[----:B0-----:R-:W-:-:S05]  /*1920*/  IMAD.WIDE R4, R183, 0x4, R4 ;  /* 0x00000004b7047825 */ /* 0x001fca00078e0204 */
[----:B------:R0:W5:Y:S01]  /*1930*/  LDG.E R29, desc[UR42][R4.64] ;  /* 0x0000002a041d7981 */ /* 0x000162000c1e1900 */
[----:B------:R-:W-:Y:S05]  /*1940*/  BRA `(.L_x_1319) ;  /* 0x0000000000107947 */ /* 0x000fea0003800000 */
.L_x_1318:
[----:B------:R-:W-:Y:S05]  /*1950*/  @!P0 BRA `(.L_x_1319) ;  /* 0x00000000000c8947 */ /* 0x000fea0003800000 */
[----:B------:R-:W2:Y:S04]  /*1960*/  LDG.E R0, desc[UR42][R8.64] ;  /* 0x0000002a08007981 */ /* 0x000ea8000c1e1900 */
[----:B------:R-:W2:Y:S02]  /*1970*/  LDG.E R29, desc[UR42][R8.64+0x4] ;  /* 0x0000042a081d7981 */ /* 0x000ea4000c1e1900 */
[----:B--2---:R-:W-:-:S07]  /*1980*/  IMAD.IADD R29, R29, 0x1, -R0 ;  /* 0x000000011d1d7824 */ /* 0x004fce00078e0a00 */
.L_x_1319:
[----:B------:R-:W-:Y:S01]  /*1990*/  ULDC.64 UR4, c[0x0][0xa10] ;  /* 0x0002840000047ab9 */ /* 0x000fe20000000a00 */
[----:B0-----:R-:W0:Y:S01]  /*19a0*/  LDC R4, c[0x0][0x448] ;  /* 0x00011200ff047b82 */ /* 0x001e220000000800 */
[----:B------:R-:W-:-:S04]  /*19b0*/  ISETP.NE.U32.AND P0, PT, RZ, UR4, PT ;  /* 0x00000004ff007c0c */ /* 0x000fc8000bf05070 */
[----:B------:R-:W-:Y:S01]  /*19c0*/  ISETP.NE.AND.EX P0, PT, RZ, UR5, PT, P0 ;  /* 0x00000005ff007c0c */ /* 0x000fe2000bf05300 */
[----:B------:R-:W-:Y:S02]  /*19d0*/  ULDC.64 UR4, c[0x0][0xa30] ;  /* 0x00028c0000047ab9 */ /* 0x000fe40000000a00 */
[----:B------:R-:W-:-:S04]  /*19e0*/  ISETP.NE.U32.AND P1, PT, RZ, UR4, PT ;  /* 0x00000004ff007c0c */ /* 0x000fc8000bf25070 */
[----:B------:R-:W-:-:S06]  /*19f0*/  ISETP.NE.AND.EX P1, PT, RZ, UR5, PT, P1 ;  /* 0x00000005ff007c0c */ /* 0x000fcc000bf25310 */
[----:B------:R-:W1:Y:S08]  /*1a00*/  @P0 LDC.64 R6, c[0x0][0xa10] ;  /* 0x00028400ff060b82 */ /* 0x000e700000000a00 */
[----:B------:R-:W2:Y:S01]  /*1a10*/  @P1 LDC.64 R8, c[0x0][0xa30] ;  /* 0x00028c00ff081b82 */ /* 0x000ea20000000a00 */
[----:B-1----:R-:W-:-:S05]  /*1a20*/  @P0 IMAD.WIDE R6, R183, 0x4, R6 ;  /* 0x00000004b7060825 */ /* 0x002fca00078e0206 */
[----:B------:R-:W3:Y:S04]  /*1a30*/  @P0 LDG.E R0, desc[UR42][R6.64] ;  /* 0x0000002a06000981 */ /* 0x000ee8000c1e1900 */
[----:B------:R-:W3:Y:S01]  /*1a40*/  @P0 LDG.E R3, desc[UR42][R6.64+0x4] ;  /* 0x0000042a06030981 */ /* 0x000ee2000c1e1900 */
[----:B-----5:R-:W-:Y:S02]  /*1a50*/  IMAD.MOV.U32 R24, RZ, RZ, R29 ;  /* 0x000000ffff187224 */ /* 0x020fe400078e001d */
[----:B--2---:R-:W-:-:S05]  /*1a60*/  @P1 IMAD.WIDE R8, R183, 0x4, R8 ;  /* 0x00000004b7081825 */ /* 0x004fca00078e0208 */
[----:B------:R1:W5:Y:S01]  /*1a70*/  @P1 LDG.E R24, desc[UR42][R8.64] ;  /* 0x0000002a08181981 */ /* 0x000362000c1e1900 */
[----:B0-----:R-:W-:Y:S01]  /*1a80*/  ISETP.NE.AND P1, PT, R4, 0x1, PT ;  /* 0x000000010400780c */ /* 0x001fe20003f25270 */
[----:B------:R-:W-:Y:S01]  /*1a90*/  IMAD.SHL.U32 R175, R181, 0x80, RZ ;  /* 0x00000080b5af7824 */ /* 0x000fe200078e00ff */
[----:B------:R-:W0:Y:S01]  /*1aa0*/  LDC.64 R4, c[0x0][0x9e0] ;  /* 0x00027800ff047b82 */ /* 0x000e220000000a00 */
[----:B------:R-:W-:-:S10]  /*1ab0*/  IMAD.IADD R13, R29, 0x1, -R10 ;  /* 0x000000011d0d7824 */ /* 0x000fd400078e0a0a */
[----:B------:R-:W2:Y:S08]  /*1ac0*/  @P1 LDC R11, c[0x0][0x44c] ;  /* 0x00011300ff0b1b82 */ /* 0x000eb00000000800 */
[----:B------:R-:W4:Y:S01]  /*1ad0*/  @P1 LDC R12, c[0x0][0x450] ;  /* 0x00011400ff0c1b82 */ /* 0x000f220000000800 */
[----:B0-----:R-:W-:Y:S01]  /*1ae0*/  ISETP.GE.AND P2, PT, R5, 0x1, PT ;  /* 0x000000010500780c */ /* 0x001fe20003f46270 */
[----:B---3--:R-:W-:-:S02]  /*1af0*/  @P0 IMAD.IADD R2, R3, 0x1, -R0 ;  /* 0x0000000103020824 */ /* 0x008fc400078e0a00 */
[----:B------:R-:W-:Y:S02]  /*1b00*/  VIADD R0, R175, 0x7f ;  /* 0x0000007faf007836 */ /* 0x000fe40000000000 */
[----:B------:R-:W-:Y:S02]  /*1b10*/  IMAD.IADD R171, R13, 0x1, R2 ;  /* 0x000000010dab7824 */ /* 0x000fe400078e0202 */
[----:B--2---:R-:W-:-:S03]  /*1b20*/  @P1 IMAD.HI.U32 R3, R0, R11, RZ ;  /* 0x0000000b00031227 */ /* 0x004fc600078e00ff */
[C---:B------:R-:W-:Y:S01]  /*1b30*/  IADD3 R48, R171.reuse, 0x1, -R168 ;  /* 0x00000001ab307810 */ /* 0x040fe20007ffe8a8 */
[----:B------:R-:W-:Y:S01]  /*1b40*/  IMAD.MOV.U32 R7, RZ, RZ, R0 ;  /* 0x000000ffff077224 */ /* 0x000fe200078e0000 */
[----:B----4-:R-:W-:Y:S01]  /*1b50*/  @P1 SHF.R.U32.HI R7, RZ, R12, R3 ;  /* 0x0000000cff071219 */ /* 0x010fe20000011603 */
[----:B------:R-:W-:-:S04]  /*1b60*/  VIADD R0, R171, 0x7f ;  /* 0x0000007fab007836 */ /* 0x000fc80000000000 */
[----:B-1----:R-:W-:Y:S01]  /*1b70*/  IMAD.IADD R9, R48, 0x1, R7 ;  /* 0x0000000130097824 */ /* 0x002fe200078e0207 */
[----:B------:R-:W-:-:S03]  /*1b80*/  SHF.R.S32.HI R3, RZ, 0x1f, R0 ;  /* 0x0000001fff037819 */ /* 0x000fc60000011400 */
[----:B------:R-:W-:Y:S01]  /*1b90*/  IMAD.IADD R4, R9, 0x1, R4 ;  /* 0x0000000109047824 */ /* 0x000fe200078e0204 */
[----:B------:R-:W-:-:S04]  /*1ba0*/  LEA.HI R3, R3, R0, RZ, 0x7 ;  /* 0x0000000003037211 */ /* 0x000fc800078f38ff */
[----:B------:R-:W-:Y:S01]  /*1bb0*/  SHF.R.S32.HI R27, RZ, 0x7, R3 ;  /* 0x00000007ff1b7819 */ /* 0x000fe20000011403 */
[----:B------:R-:W-:Y:S06]  /*1bc0*/  @!P2 BRA `(.L_x_1320) ;  /* 0x000000000048a947 */ /* 0x000fec0003800000 */
[C---:B------:R-:W-:Y:S01]  /*1bd0*/  ISETP.GT.AND P0, PT, R9.reuse, RZ, PT ;  /* 0x000000ff0900720c */ /* 0x040fe20003f04270 */
[----:B------:R-:W-:Y:S01]  /*1be0*/  BSSY B0, `(.L_x_1321) ;  /* 0x000000e000007945 */ /* 0x000fe20003800000 */
[----:B------:R-:W-:-:S11]  /*1bf0*/  VIADD R0, R9, 0xffffffff ;  /* 0xffffffff09007836 */ /* 0x000fd60000000000 */
        /* <DEDUP_REMOVED lines=8> */
.L_x_1322:
[----:B------:R-:W-:-:S13]  /*1c80*/  ISETP.NE.AND P0, PT, R5, 0x1, PT ;  /* 0x000000010500780c */ /* 0x000fda0003f05270 */
[----:B------:R-:W0:Y:S02]  /*1c90*/  @P0 LDC.64 R6, c[0x0][0x9e8] ;  /* 0x00027a00ff060b82 */ /* 0x000e240000000a00 */
[----:B0-----:R-:W-:-:S05]  /*1ca0*/  @P0 IMAD.HI.U32 R6, R0, R6, RZ ;  /* 0x0000000600060227 */ /* 0x001fca00078e00ff */
[----:B------:R-:W-:-:S07]  /*1cb0*/  @P0 SHF.R.U32.HI R0, RZ, R7, R6 ;  /* 0x00000007ff000219 */ /* 0x000fce0000011606 */
.L_x_1323:
[----:B------:R-:W-:Y:S05]  /*1cc0*/  BSYNC B0 ;  /* 0x0000000000007941 */ /* 0x000fea0003800000 */
.L_x_1321:
[----:B------:R-:W-:-:S05]  /*1cd0*/  IMAD R3, R0, R5, R5 ;  /* 0x0000000500037224 */ /* 0x000fca00078e0205 */
[----:B------:R-:W-:-:S07]  /*1ce0*/  VIMNMX R4, R4, R3, PT ;  /* 0x0000000304047248 */ /* 0x000fce0003fe0100 */
.L_x_1320:
[----:B------:R-:W0:Y:S01]  /*1cf0*/  @P1 LDC R0, c[0x0][0x44c] ;  /* 0x00011300ff001b82 */ /* 0x000e220000000800 */
[----:B------:R-:W-:Y:S01]  /*1d00*/  VIADD R4, R4, 0x7f ;  /* 0x0000007f04047836 */ /* 0x000fe20000000000 */
[----:B------:R-:W-:Y:S01]  /*1d10*/  ULDC UR4, c[0x0][0x9dc] ;  /* 0x0002770000047ab9 */ /* 0x000fe20000000800 */
[----:B------:R-:W-:Y:S02]  /*1d20*/  IMAD.MOV.U32 R7, RZ, RZ, R175 ;  /* 0x000000ffff077224 */ /* 0x000fe400078e00af */
[----:B------:R-:W-:Y:S01]  /*1d30*/  IMAD.IADD R88, R171, 0x1, -R168 ;  /* 0x00000001ab587824 */ /* 0x000fe200078e0aa8 */
[----:B------:R-:W-:Y:S02]  /*1d40*/  SHF.R.S32.HI R3, RZ, 0x1f, R4 ;  /* 0x0000001fff037819 */ /* 0x000fe40000011404 */
[----:B------:R-:W1:Y:S02]  /*1d50*/  @P1 LDC R9, c[0x0][0x450] ;  /* 0x00011400ff091b82 */ /* 0x000e640000000800 */
[----:B------:R-:W-:Y:S01]  /*1d60*/  LEA.HI R3, R3, R4, RZ, 0x7 ;  /* 0x0000000403037211 */ /* 0x000fe200078f38ff */
[----:B0-----:R-:W-:-:S05]  /*1d70*/  @P1 IMAD.HI.U32 R0, R175, R0, RZ ;  /* 0x00000000af001227 */ /* 0x001fca00078e00ff */
[----:B-1----:R-:W-:Y:S02]  /*1d80*/  @P1 SHF.R.U32.HI R7, RZ, R9, R0 ;  /* 0x00000009ff071219 */ /* 0x002fe40000011600 */
[----:B------:R-:W-:-:S03]  /*1d90*/  SHF.R.S32.HI R0, RZ, 0x7, R3 ;  /* 0x00000007ff007819 */ /* 0x000fc60000011403 */
[----:B------:R-:W-:Y:S01]  /*1da0*/  IMAD.IADD R3, R88, 0x1, R7 ;  /* 0x0000000158037824 */ /* 0x000fe200078e0207 */
[----:B------:R-:W-:-:S03]  /*1db0*/  VIMNMX R8, R27, R0, PT ;  /* 0x000000001b087248 */ /* 0x000fc60003fe0100 */
[----:B------:R-:W-:Y:S01]  /*1dc0*/  VIADD R0, R3, -UR4 ;  /* 0x8000000403007c36 */ /* 0x000fe20008000000 */
[----:B------:R-:W-:Y:S06]  /*1dd0*/  @!P2 BRA `(.L_x_1324) ;  /* 0x000000000044a947 */ /* 0x000fec0003800000 */
[----:B------:R-:W-:Y:S01]  /*1de0*/  ISETP.GT.AND P0, PT, R3, -0x1, PT ;  /* 0xffffffff0300780c */ /* 0x000fe20003f04270 */
[----:B------:R-:W-:-:S12]  /*1df0*/  BSSY B0, `(.L_x_1325) ;  /* 0x000000d000007945 */ /* 0x000fd80003800000 */
        /* <DEDUP_REMOVED lines=8> */
.L_x_1326:
[----:B------:R-:W-:-:S13]  /*1e80*/  ISETP.NE.AND P0, PT, R5, 0x1, PT ;  /* 0x000000010500780c */ /* 0x000fda0003f05270 */
[----:B------:R-:W0:Y:S02]  /*1e90*/  @P0 LDC.64 R6, c[0x0][0x9e8] ;  /* 0x00027a00ff060b82 */ /* 0x000e240000000a00 */
[----:B0-----:R-:W-:-:S05]  /*1ea0*/  @P0 IMAD.HI.U32 R4, R3, R6, RZ ;  /* 0x0000000603040227 */ /* 0x001fca00078e00ff */
[----:B------:R-:W-:-:S07]  /*1eb0*/  @P0 SHF.R.U32.HI R3, RZ, R7, R4 ;  /* 0x00000007ff030219 */ /* 0x000fce0000011604 */
.L_x_1327:
[----:B------:R-:W-:Y:S05]  /*1ec0*/  BSYNC B0 ;  /* 0x0000000000007941 */ /* 0x000fea0003800000 */
.L_x_1325:
[----:B------:R-:W-:-:S05]  /*1ed0*/  IMAD R3, R3, R5, RZ ;  /* 0x0000000503037224 */ /* 0x000fca00078e02ff */
[----:B------:R-:W-:-:S07]  /*1ee0*/  VIMNMX R0, R0, R3, !PT ;  /* 0x0000000300007248 */ /* 0x000fce0007fe0100 */
.L_x_1324:
[----:B------:R-:W-:Y:S01]  /*1ef0*/  SHF.R.S32.HI R3, RZ, 0x1f, R0 ;  /* 0x0000001fff037819 */ /* 0x000fe20000011400 */
[----:B------:R-:W-:Y:S01]  /*1f00*/  BSSY B0, `(.L_x_1328) ;  /* 0x0000028000007945 */ /* 0x000fe20003800000 */
[----:B------:R-:W-:Y:S02]  /*1f10*/  LOP3.LUT R200, R198, 0xff, RZ, 0xc0, !PT ;  /* 0x000000ffc6c87812 */ /* 0x000fe400078ec0ff */
[----:B------:R-:W-:Y:S02]  /*1f20*/  LEA.HI R3, R3, R0, RZ, 0x7 ;  /* 0x0000000003037211 */ /* 0x000fe400078f38ff */
[----:B------:R-:W-:Y:S02]  /*1f30*/  SHF.R.U32.HI R198, RZ, 0x10, R198 ;  /* 0x00000010ffc67819 */ /* 0x000fe400000116c6 */
[----:B------:R-:W-:-:S04]  /*1f40*/  SHF.R.S32.HI R3, RZ, 0x7, R3 ;  /* 0x00000007ff037819 */ /* 0x000fc80000011403 */
[----:B------:R-:W-:Y:S02]  /*1f50*/  VIMNMX R9, RZ, R3, !PT ;  /* 0x00000003ff097248 */ /* 0x000fe40007fe0100 */
[----:B------:R-:W-:Y:S02]  /*1f60*/  MOV R3, RZ ;  /* 0x000000ff00037202 */ /* 0x000fe40000000f00 */
[----:B------:R-:W-:-:S13]  /*1f70*/  ISETP.GT.AND P0, PT, R8, R9, PT ;  /* 0x000000090800720c */ /* 0x000fda0003f04270 */
[----:B------:R-:W-:Y:S05]  /*1f80*/  @!P0 BRA `(.L_x_1329) ;  /* 0x00000000007c8947 */ /* 0x000fea0003800000 */
[----:B------:R-:W-:Y:S01]  /*1f90*/  ISETP.NE.AND P0, PT, R198, RZ, PT ;  /* 0x000000ffc600720c */ /* 0x000fe20003f05270 */
[----:B------:R-:W-:-:S03]  /*1fa0*/  ULDC UR4, c[0x0][0x9f0] ;  /* 0x00027c0000047ab9 */ /* 0x000fc60000000800 */
[----:B------:R-:W-:-:S04]  /*1fb0*/  SEL R11, R198, UR4, P0 ;  /* 0x00000004c60b7c07 */ /* 0x000fc80008000000 */
[-C--:B------:R-:W-:Y:S02]  /*1fc0*/  IABS R6, R11.reuse ;  /* 0x0000000b00067213 */ /* 0x080fe40000000000 */
[----:B------:R-:W-:Y:S02]  /*1fd0*/  IADD3 R0, R11, -0x1, R8 ;  /* 0xffffffff0b007810 */ /* 0x000fe40007ffe008 */
[----:B------:R-:W0:Y:S01]  /*1fe0*/  I2F.RP R3, R6 ;  /* 0x0000000600037306 */ /* 0x000e220000209400 */
[----:B------:R-:W-:Y:S02]  /*1ff0*/  IABS R12, R11 ;  /* 0x0000000b000c7213 */ /* 0x000fe40000000000 */
[----:B------:R-:W-:-:S05]  /*2000*/  IMAD.IADD R0, R0, 0x1, -R9 ;  /* 0x0000000100007824 */ /* 0x000fca00078e0a09 */
[----:B------:R-:W-:Y:S02]  /*2010*/  IABS R10, R0 ;  /* 0x00000000000a7213 */ /* 0x000fe40000000000 */
[----:B------:R-:W-:-:S04]  /*2020*/  LOP3.LUT R0, R0, R11, RZ, 0x3c, !PT ;  /* 0x0000000b00007212 */ /* 0x000fc800078e3cff */
[----:B------:R-:W-:Y:S01]  /*2030*/  ISETP.GE.AND P2, PT, R0, RZ, PT ;  /* 0x000000ff0000720c */ /* 0x000fe20003f46270 */
[----:B0-----:R-:W0:Y:S02]  /*2040*/  MUFU.RCP R3, R3 ;  /* 0x0000000300037308 */ /* 0x001e240000001000 */
[----:B0-----:R-:W-:Y:S02]  /*2050*/  VIADD R4, R3, 0xffffffe ;  /* 0x0ffffffe03047836 */ /* 0x001fe40000000000 */
[----:B------:R-:W-:-:S04]  /*2060*/  IMAD.MOV R3, RZ, RZ, -R12 ;  /* 0x000000ffff037224 */ /* 0x000fc800078e0a0c */
[----:B------:R0:W1:Y:S02]  /*2070*/  F2I.FTZ.U32.TRUNC.NTZ R5, R4 ;  /* 0x0000000400057305 */ /* 0x000064000021f000 */
[----:B0-----:R-:W-:Y:S02]  /*2080*/  IMAD.MOV.U32 R4, RZ, RZ, RZ ;  /* 0x000000ffff047224 */ /* 0x001fe400078e00ff */
[----:B-1----:R-:W-:-:S04]  /*2090*/  IMAD.MOV R7, RZ, RZ, -R5 ;  /* 0x000000ffff077224 */ /* 0x002fc800078e0a05 */
        /* <DEDUP_REMOVED lines=14> */
.L_x_1329:
[----:B------:R-:W-:Y:S05]  /*2180*/  BSYNC B0 ;  /* 0x0000000000007941 */ /* 0x000fea0003800000 */
.L_x_1328:
[----:B------:R-:W-:-:S05]  /*2190*/  IMAD R0, R200, R3, R9 ;  /* 0x00000003c8007224 */ /* 0x000fca00078e0209 */
[C---:B------:R-:W-:Y:S01]  /*21a0*/  VIADDMNMX R3, R0.reuse, R3, R8, PT ;  /* 0x0000000300037246 */ /* 0x040fe20003800108 */
[----:B------:R-:W-:-:S04]  /*21b0*/  IMAD R0, R0, 0x80, -R13 ;  /* 0x0000008000007824 */ /* 0x000fc800078e0a0d */
[----:B------:R-:W-:Y:S01]  /*21c0*/  IMAD R3, R3, 0x80, -R13 ;  /* 0x0000008003037824 */ /* 0x000fe200078e0a0d */
[----:B------:R-:W-:-:S04]  /*21d0*/  VIMNMX R0, RZ, R0, !PT ;  /* 0x00000000ff007248 */ /* 0x000fc80007fe0100 */
[----:B------:R-:W-:Y:S02]  /*21e0*/  VIMNMX R3, R3, R2, PT ;  /* 0x0000000203037248 */ /* 0x000fe40003fe0100 */
[----:B------:R-:W-:Y:S02]  /*21f0*/  SHF.R.U32.HI R26, RZ, 0x7, R0 ;  /* 0x00000007ff1a7819 */ /* 0x000fe40000011600 */
[----:B------:R-:W-:-:S03]  /*2200*/  ISETP.GT.AND P0, PT, R3, R0, PT ;  /* 0x000000000300720c */ /* 0x000fc60003f04270 */
[----:B------:R-:W-:-:S10]  /*2210*/  IMAD.MOV.U32 R25, RZ, RZ, R26 ;  /* 0x000000ffff197224 */ /* 0x000fd400078e001a */
[----:B------:R-:W-:-:S05]  /*2220*/  @P0 VIADD R3, R3, 0x7f ;  /* 0x0000007f03030836 */ /* 0x000fca0000000000 */
[----:B------:R-:W-:-:S04]  /*2230*/  @P0 SHF.R.S32.HI R0, RZ, 0x1f, R3 ;  /* 0x0000001fff000819 */ /* 0x000fc80000011403 */
[----:B------:R-:W-:-:S04]  /*2240*/  @P0 LEA.HI R0, R0, R3, RZ, 0x7 ;  /* 0x0000000300000211 */ /* 0x000fc800078f38ff */
[----:B------:R-:W-:Y:S02]  /*2250*/  @P0 SHF.R.S32.HI R25, RZ, 0x7, R0 ;  /* 0x00000007ff190819 */ /* 0x000fe40000011400 */
        /* <DEDUP_REMOVED lines=22> */
[----:B-1---5:R-:W-:Y:S05]  /*23c0*/  CALL.ABS.NOINC R14 ;  /* 0x000000000e007343 */ /* 0x022fea0003c00000 */
.L_x_1332:
[----:B------:R-:W-:Y:S05]  /*23d0*/  BSYNC B6 ;  /* 0x0000000000067941 */ /* 0x000fea0003800000 */
.L_x_1331:
        /* <DEDUP_REMOVED lines=20> */
.L_x_1334:
[----:B------:R-:W-:Y:S05]  /*2520*/  BSYNC B6 ;  /* 0x0000000000067941 */ /* 0x000fea0003800000 */
.L_x_1333:
[----:B------:R-:W-:Y:S01]  /*2530*/  ULDC.64 UR4, c[0x0][0x9f8] ;  /* 0x00027e0000047ab9 */ /* 0x000fe20000000a00 */
[----:B------:R-:W-:Y:S01]  /*2540*/  IMAD.MOV.U32 R0, RZ, RZ, R183 ;  /* 0x000000ffff007224 */ /* 0x000fe200078e00b7 */
[----:B------:R-:W-:Y:S01]  /*2550*/  ISETP.NE.U32.AND P0, PT, RZ, UR4, PT ;  /* 0x00000004ff007c0c */ /* 0x000fe2000bf05070 */
[----:B------:R-:W0:Y:S01]  /*2560*/  S2R R20, SR_TID.X ;  /* 0x0000000000147919 */ /* 0x000e220000002100 */
[----:B------:R-:W1:Y:S02]  /*2570*/  LDC.64 R82, c[0x0][0x300] ;  /* 0x0000c000ff527b82 */ /* 0x000e640000000a00 */
[----:B------:R-:W-:Y:S01]  /*2580*/  ISETP.NE.AND.EX P0, PT, RZ, UR5, PT, P0 ;  /* 0x00000005ff007c0c */ /* 0x000fe2000bf05300 */
[----:B------:R-:W-:Y:S01]  /*2590*/  IMAD.IADD R28, R28, 0x1, R29 ;  /* 0x000000011c1c7824 */ /* 0x000fe200078e021d */
[----:B------:R-:W-:-:S04]  /*25a0*/  ULDC.64 UR4, c[0x0][0xa08] ;  /* 0x0002820000047ab9 */ /* 0x000fc80000000a00 */
[----:B------:R-:W2:Y:S08]  /*25b0*/  LDC.64 R80, c[0x0][0x408] ;  /* 0x00010200ff507b82 */ /* 0x000eb00000000a00 */
[----:B------:R-:W3:Y:S01]  /*25c0*/  @P0 LDC.64 R4, c[0x0][0x9f8] ;  /* 0x00027e00ff040b82 */ /* 0x000ee20000000a00 */
[----:B------:R-:W-:Y:S01]  /*25d0*/  SHF.R.S32.HI R23, RZ, 0x1f, R22 ;  /* 0x0000001fff177819 */ /* 0x000fe20000011416 */
[----:B------:R-:W-:-:S06]  /*25e0*/  VIADD R100, R22, 0x20 ;  /* 0x0000002016647836 */ /* 0x000fcc0000000000 */
[----:B------:R-:W4:Y:S01]  /*25f0*/  LDC R13, c[0x0][0x3f4] ;  /* 0x0000fd00ff0d7b82 */ /* 0x000f220000000800 */
[----:B------:R-:W-:-:S07]  /*2600*/  VIADD R92, R22, 0x40 ;  /* 0x00000040165c7836 */ /* 0x000fce0000000000 */
[----:B------:R-:W2:Y:S01]  /*2610*/  LDC.64 R78, c[0x0][0x3f8] ;  /* 0x0000fe00ff4e7b82 */ /* 0x000ea20000000a00 */
[----:B---3--:R-:W-:-:S05]  /*2620*/  @P0 IMAD.WIDE R4, R183, 0x4, R4 ;  /* 0x00000004b7040825 */ /* 0x008fca00078e0204 */
[----:B------:R3:W3:Y:S01]  /*2630*/  @P0 LDG.E R0, desc[UR42][R4.64] ;  /* 0x0000002a04000981 */ /* 0x0006e2000c1e1900 */
[----:B------:R-:W-:Y:S01]  /*2640*/  SHF.R.S32.HI R15, RZ, 0x1f, R28 ;  /* 0x0000001fff0f7819 */ /* 0x000fe2000001141c */
[CC--:B-1----:R-:W-:Y:S01]  /*2650*/  IMAD.WIDE.U32 R6, R28.reuse, R82.reuse, RZ ;  /* 0x000000521c067225 */ /* 0x0c2fe200078e00ff */
[----:B------:R-:W-:Y:S02]  /*2660*/  ISETP.NE.U32.AND P0, PT, RZ, UR4, PT ;  /* 0x00000004ff007c0c */ /* 0x000fe4000bf05070 */
[----:B0-----:R-:W-:Y:S01]  /*2670*/  SHF.R.U32.HI R21, RZ, 0x7, R20 ;  /* 0x00000007ff157819 */ /* 0x001fe20000011614 */
[----:B------:R-:W-:Y:S01]  /*2680*/  IMAD R8, R15, R82, RZ ;  /* 0x000000520f087224 */ /* 0x000fe200078e02ff */
[----:B------:R-:W-:Y:S01]  /*2690*/  ISETP.NE.AND.EX P0, PT, RZ, UR5, PT, P0 ;  /* 0x00000005ff007c0c */ /* 0x000fe2000bf05300 */
[----:B------:R-:W-:Y:S01]  /*26a0*/  ULDC.64 UR4, c[0x0][0x308] ;  /* 0x0000c20000047ab9 */ /* 0x000fe20000000a00 */
[----:B------:R-:W-:Y:S01]  /*26b0*/  ISETP.NE.AND P6, PT, R21, 0x1, PT ;  /* 0x000000011500780c */ /* 0x000fe20003fc5270 */
[----:B------:R-:W-:Y:S01]  /*26c0*/  IMAD R3, R28, R83, R8 ;  /* 0x000000531c037224 */ /* 0x000fe200078e0208 */
[----:B------:R-:W-:Y:S01]  /*26d0*/  SHF.R.S32.HI R20, RZ, 0x1f, R19 ;  /* 0x0000001fff147819 */ /* 0x000fe20000011413 */
[----:B------:R-:W-:Y:S01]  /*26e0*/  VIADD R91, R22, 0x60 ;  /* 0x00000060165b7836 */ /* 0x000fe20000000000 */
[----:B------:R-:W-:Y:S01]  /*26f0*/  SHF.R.S32.HI R173, RZ, 0x1f, R172 ;  /* 0x0000001fffad7819 */ /* 0x000fe200000114ac */
[----:B------:R-:W-:Y:S01]  /*2700*/  IMAD.IADD R7, R7, 0x1, R3 ;  /* 0x0000000107077824 */ /* 0x000fe200078e0203 */
[-C--:B----4-:R-:W-:Y:S01]  /*2710*/  ISETP.GE.AND P5, PT, R100, R13.reuse, PT ;  /* 0x0000000d6400720c */ /* 0x090fe20003fa6270 */
[----:B--2---:R-:W-:Y:S01]  /*2720*/  IMAD.WIDE.U32 R58, R19, R80, R22 ;  /* 0x00000050133a7225 */ /* 0x004fe200078e0016 */
[----:B------:R-:W-:-:S02]  /*2730*/  ISETP.GE.AND P4, PT, R92, R13, PT ;  /* 0x0000000d5c00720c */ /* 0x000fc40003f86270 */
[----:B------:R-:W-:Y:S01]  /*2740*/  P2R R102, PR, RZ, 0x20 ;  /* 0x00000020ff667803 */ /* 0x000fe20000000000 */
[C---:B---3--:R-:W-:Y:S01]  /*2750*/  IMAD.WIDE.U32 R4, R192.reuse, UR4, R6 ;  /* 0x00000004c0047c25 */ /* 0x048fe2000f8e0006 */
[----:B------:R-:W-:Y:S02]  /*2760*/  SEL R9, R13, RZ, P4 ;  /* 0x000000ff0d097207 */ /* 0x000fe40002000000 */
[----:B------:R-:W-:Y:S01]  /*2770*/  P2R R103, PR, RZ, 0x10 ;  /* 0x00000010ff677803 */ /* 0x000fe20000000000 */
[----:B------:R-:W-:Y:S01]  /*2780*/  IMAD R5, R192, UR5, R5 ;  /* 0x00000005c0057c24 */ /* 0x000fe2000f8e0205 */
[----:B------:R-:W-:Y:S01]  /*2790*/  ULDC.64 UR4, c[0x0][0x310] ;  /* 0x0000c40000047ab9 */ /* 0x000fe20000000a00 */
[----:B------:R-:W-:-:S04]  /*27a0*/  IMAD.WIDE.U32 R56, R19, R80, R172 ;  /* 0x0000005013387225 */ /* 0x000fc800078e00ac */
[----:B------:R-:W-:-:S04]  /*27b0*/  IMAD.WIDE.U32 R52, R19, R78, R22 ;  /* 0x0000004e13347225 */ /* 0x000fc800078e0016 */
[----:B------:R-:W-:-:S04]  /*27c0*/  IMAD.WIDE.U32 R50, R19, R78, R172 ;  /* 0x0000004e13327225 */ /* 0x000fc800078e00ac */
[----:B------:R-:W-:Y:S02]  /*27d0*/  IMAD.IADD R9, R92, 0x1, R9 ;  /* 0x000000015c097824 */ /* 0x000fe400078e0209 */
[----:B------:R-:W-:Y:S02]  /*27e0*/  VIADD R77, R21, 0x8 ;  /* 0x00000008154d7836 */ /* 0x000fe40000000000 */
[----:B------:R-:W-:Y:S01]  /*27f0*/  IMAD.SHL.U32 R76, R13, 0x2, RZ ;  /* 0x000000020d4c7824 */ /* 0x000fe200078e00ff */
[----:B------:R-:W-:Y:S02]  /*2800*/  SHF.R.S32.HI R3, RZ, 0x1f, R0 ;  /* 0x0000001fff037819 */ /* 0x000fe40000011400 */
[----:B------:R-:W-:Y:S02]  /*2810*/  SEL R7, R0, RZ, !P0 ;  /* 0x000000ff00077207 */ /* 0x000fe40004000000 */
[----:B------:R-:W-:Y:S01]  /*2820*/  SEL R6, R3, RZ, !P0 ;  /* 0x000000ff03067207 */ /* 0x000fe20004000000 */
[----:B------:R-:W-:-:S02]  /*2830*/  VIADD R3, R22, 0x80 ;  /* 0x0000008016037836 */ /* 0x000fc40000000000 */
[----:B------:R-:W-:-:S04]  /*2840*/  IMAD.WIDE.U32 R62, R7, UR4, R4 ;  /* 0x00000004073e7c25 */ /* 0x000fc8000f8e0004 */
[----:B------:R-:W-:Y:S02]  /*2850*/  IMAD R0, R6, UR4, RZ ;  /* 0x0000000406007c24 */ /* 0x000fe4000f8e02ff */
[----:B------:R-:W-:-:S04]  /*2860*/  IMAD.WIDE.U32 R4, R19, R82, R22 ;  /* 0x0000005213047225 */ /* 0x000fc800078e0016 */
[----:B------:R-:W-:Y:S01]  /*2870*/  IMAD R99, R7, UR5, R0 ;  /* 0x0000000507637c24 */ /* 0x000fe2000f8e0200 */
[----:B------:R-:W-:Y:S05]  /*2880*/  @!P6 WARPSYNC.ALL ;  /* 0x000000000000e948 */ /* 0x000fea0003800000 */
[----:B------:R-:W-:Y:S01]  /*2890*/  ULDC.64 UR4, c[0x0][0x330] ;  /* 0x0000cc0000047ab9 */ /* 0x000fe20000000a00 */
[----:B------:R-:W-:Y:S01]  /*28a0*/  IMAD R0, R20, R82, RZ ;  /* 0x0000005214007224 */ /* 0x000fe200078e02ff */
[----:B------:R-:W-:Y:S01]  /*28b0*/  @!P6 BAR.SYNC.DEFER_BLOCKING 0x9, 0x100 ;  /* 0x024400000000eb1d */ /* 0x000fe20000010000 */
[----:B------:R-:W-:Y:S01]  /*28c0*/  IMAD.WIDE.U32 R60, R192, UR4, R22 ;  /* 0x00000004c03c7c25 */ /* 0x000fe2000f8e0016 */
[----:B------:R-:W-:-:S03]  /*28d0*/  IADD3 R98, P0, R62, R4, RZ ;  /* 0x000000043e627210 */ /* 0x000fc60007f1e0ff */
[----:B------:R-:W-:Y:S01]  /*28e0*/  IMAD R0, R19, R83, R0 ;  /* 0x0000005313007224 */ /* 0x000fe200078e0200 */
[----:B------:R-:W-:Y:S01]  /*28f0*/  ULDC UR4, c[0x0][0x2f4] ;  /* 0x0000bd0000047ab9 */ /* 0x000fe20000000800 */
[----:B------:R-:W-:Y:S01]  /*2900*/  IMAD.IADD R99, R63, 0x1, R99 ;  /* 0x000000013f637824 */ /* 0x000fe200078e0263 */
[----:B------:R-:W-:Y:S01]  /*2910*/  ISETP.GE.AND P2, PT, R100, UR4, PT ;  /* 0x0000000464007c0c */ /* 0x000fe2000bf46270 */
[----:B------:R-:W-:Y:S01]  /*2920*/  VIADD R4, R22, 0xa0 ;  /* 0x000000a016047836 */ /* 0x000fe20000000000 */
[----:B------:R-:W-:Y:S01]  /*2930*/  ISETP.GE.AND P3, PT, R3, UR4, PT ;  /* 0x0000000403007c0c */ /* 0x000fe2000bf66270 */
[----:B------:R-:W-:Y:S01]  /*2940*/  IMAD R61, R192, UR5, R61 ;  /* 0x00000005c03d7c24 */ /* 0x000fe2000f8e023d */
[----:B------:R-:W-:Y:S02]  /*2950*/  SEL R3, RZ, 0xffffffff, P2 ;  /* 0xffffffffff037807 */ /* 0x000fe40001000000 */
[----:B------:R-:W-:Y:S02]  /*2960*/  ISETP.GE.AND P1, PT, R22, UR4, PT ;  /* 0x0000000416007c0c */ /* 0x000fe4000bf26270 */
[----:B------:R-:W-:Y:S01]  /*2970*/  IADD3.X R93, R99, R5, R0, P0, !PT ;  /* 0x00000005635d7210 */ /* 0x000fe200007fe400 */
[----:B------:R-:W-:Y:S01]  /*2980*/  IMAD.SHL.U32 R3, R3, 0x2, RZ ;  /* 0x0000000203037824 */ /* 0x000fe200078e00ff */
[----:B------:R-:W-:Y:S01]  /*2990*/  ISETP.GE.AND P0, PT, R4, UR4, PT ;  /* 0x0000000404007c0c */ /* 0x000fe2000bf06270 */
[----:B------:R-:W-:Y:S01]  /*29a0*/  IMAD R4, R20, R80, RZ ;  /* 0x0000005014047224 */ /* 0x000fe200078e02ff */
[----:B------:R-:W-:-:S02]  /*29b0*/  SEL R0, RZ, 0x1, P1 ;  /* 0x00000001ff007807 */ /* 0x000fc40000800000 */
[----:B------:R-:W-:Y:S01]  /*29c0*/  ISETP.GE.AND P1, PT, R92, UR4, PT ;  /* 0x000000045c007c0c */ /* 0x000fe2000bf26270 */
[----:B------:R-:W-:Y:S01]  /*29d0*/  IMAD R5, R19, R81, R4 ;  /* 0x0000005113057224 */ /* 0x000fe200078e0204 */
[----:B------:R-:W-:Y:S01]  /*29e0*/  ISETP.GE.AND P2, PT, R91, UR4, PT ;  /* 0x000000045b007c0c */ /* 0x000fe2000bf46270 */
[----:B------:R-:W-:Y:S01]  /*29f0*/  ULDC.64 UR4, c[0x0][0x338] ;  /* 0x0000ce0000047ab9 */ /* 0x000fe20000000a00 */
[----:B------:R-:W-:Y:S01]  /*2a00*/  LOP3.LUT R0, R3, 0x2, R0, 0xe2, !PT ;  /* 0x0000000203007812 */ /* 0x000fe200078ee200 */
[----:B------:R-:W-:Y:S01]  /*2a10*/  IMAD.IADD R59, R59, 0x1, R5 ;  /* 0x000000013b3b7824 */ /* 0x000fe200078e0205 */
[----:B------:R-:W-:Y:S01]  /*2a20*/  SEL R3, RZ, 0x4, P1 ;  /* 0x00000004ff037807 */ /* 0x000fe20000800000 */
[----:B------:R-:W-:Y:S01]  /*2a30*/  IMAD.IADD R57, R5, 0x1, R57 ;  /* 0x0000000105397824 */ /* 0x000fe200078e0239 */
[----:B------:R-:W-:Y:S01]  /*2a40*/  SEL R4, RZ, 0x8, P2 ;  /* 0x00000008ff047807 */ /* 0x000fe20001000000 */
[----:B------:R-:W-:Y:S01]  /*2a50*/  IMAD.WIDE.U32 R60, R7, UR4, R60 ;  /* 0x00000004073c7c25 */ /* 0x000fe2000f8e003c */
[----:B------:R-:W-:-:S02]  /*2a60*/  ISETP.GE.AND P1, PT, R22, R13, PT ;  /* 0x0000000d1600720c */ /* 0x000fc40003f26270 */
[----:B------:R-:W-:Y:S01]  /*2a70*/  LOP3.LUT R0, R4, R0, R3, 0xfe, !PT ;  /* 0x0000000004007212 */ /* 0x000fe200078efe03 */
[----:B------:R-:W-:Y:S01]  /*2a80*/  IMAD R4, R6, UR4, RZ ;  /* 0x0000000406047c24 */ /* 0x000fe2000f8e02ff */
[----:B------:R-:W-:Y:S01]  /*2a90*/  SEL R3, RZ, 0x10, P3 ;  /* 0x00000010ff037807 */ /* 0x000fe20001800000 */
[----:B-----5:R-:W-:Y:S01]  /*2aa0*/  IMAD.WIDE.U32 R58, R24, R80, R58 ;  /* 0x00000050183a7225 */ /* 0x020fe200078e003a */
[----:B------:R-:W-:Y:S02]  /*2ab0*/  SEL R5, R13, RZ, P1 ;  /* 0x000000ff0d057207 */ /* 0x000fe40000800000 */
[----:B------:R-:W-:Y:S01]  /*2ac0*/  LOP3.LUT R3, R0, R3, RZ, 0xfc, !PT ;  /* 0x0000000300037212 */ /* 0x000fe200078efcff */
[----:B------:R-:W-:Y:S01]  /*2ad0*/  IMAD R65, R7, UR5, R4 ;  /* 0x0000000507417c24 */ /* 0x000fe2000f8e0204 */
[----:B------:R-:W-:Y:S01]  /*2ae0*/  SEL R7, R13, RZ, P5 ;  /* 0x000000ff0d077207 */ /* 0x000fe20002800000 */
[----:B------:R-:W-:Y:S01]  /*2af0*/  IMAD R0, R20, R78, RZ ;  /* 0x0000004e14007224 */ /* 0x000fe200078e02ff */
[----:B------:R-:W-:Y:S01]  /*2b00*/  SHF.R.S32.HI R6, RZ, 0x1f, R9 ;  /* 0x0000001fff067819 */ /* 0x000fe20000011409 */
[----:B------:R-:W-:Y:S01]  /*2b10*/  IMAD.IADD R5, R22, 0x1, R5 ;  /* 0x0000000116057824 */ /* 0x000fe200078e0205 */
[----:B------:R-:W-:Y:S01]  /*2b20*/  P2R R101, PR, RZ, 0x2 ;  /* 0x00000002ff657803 */ /* 0x000fe20000000000 */
[----:B------:R-:W-:Y:S01]  /*2b30*/  IMAD R11, R19, R79, R0 ;  /* 0x0000004f130b7224 */ /* 0x000fe200078e0200 */
[-C--:B------:R-:W-:Y:S01]  /*2b40*/  LEA.HI R87, R6, R9.reuse, RZ, 0x4 ;  /* 0x0000000906577211 */ /* 0x080fe200078f20ff */
[----:B------:R-:W-:Y:S01]  /*2b50*/  IMAD.IADD R7, R100, 0x1, R7 ;  /* 0x0000000164077824 */ /* 0x000fe200078e0207 */
[----:B------:R-:W-:Y:S01]  /*2b60*/  SHF.R.S32.HI R0, RZ, 0x1f, R5 ;  /* 0x0000001fff007819 */ /* 0x000fe20000011405 */
[----:B------:R-:W-:Y:S01]  /*2b70*/  IMAD.IADD R53, R53, 0x1, R11 ;  /* 0x0000000135357824 */ /* 0x000fe200078e020b */
[----:B------:R-:W-:Y:S01]  /*2b80*/  LEA.HI R6, R6, R9, RZ, 0x6 ;  /* 0x0000000906067211 */ /* 0x000fe200078f30ff */
[----:B------:R-:W-:Y:S01]  /*2b90*/  IMAD.IADD R51, R11, 0x1, R51 ;  /* 0x000000010b337824 */ /* 0x000fe200078e0233 */
[----:B------:R-:W-:Y:S01]  /*2ba0*/  SHF.R.S32.HI R4, RZ, 0x1f, R7 ;  /* 0x0000001fff047819 */ /* 0x000fe20000011407 */
[----:B------:R-:W-:Y:S01]  /*2bb0*/  IMAD.WIDE.U32 R56, R24, R80, R56 ;  /* 0x0000005018387225 */ /* 0x000fe200078e0038 */
[----:B------:R-:W-:-:S02]  /*2bc0*/  LEA.HI R90, R0, R5, RZ, 0x4 ;  /* 0x00000005005a7211 */ /* 0x000fc400078f20ff */
[----:B------:R-:W-:Y:S01]  /*2bd0*/  LEA.HI R0, R0, R5, RZ, 0x6 ;  /* 0x0000000500007211 */ /* 0x000fe200078f30ff */
[----:B------:R-:W-:Y:S01]  /*2be0*/  IMAD.SHL.U32 R9, R6, 0x80, RZ ;  /* 0x0000008006097824 */ /* 0x000fe200078e00ff */
[-C--:B------:R-:W-:Y:S01]  /*2bf0*/  LEA.HI R89, R4, R7.reuse, RZ, 0x4 ;  /* 0x0000000704597211 */ /* 0x080fe200078f20ff */
[-C--:B------:R-:W-:Y:S01]  /*2c00*/  IMAD.WIDE.U32 R52, R24, R78.reuse, R52 ;  /* 0x0000004e18347225 */ /* 0x080fe200078e0034 */
[----:B------:R-:W-:Y:S02]  /*2c10*/  LEA.HI R7, R4, R7, RZ, 0x6 ;  /* 0x0000000704077211 */ /* 0x000fe400078f30ff */
[----:B------:R-:W-:Y:S01]  /*2c20*/  SHF.R.S32.HI R11, RZ, 0x1f, R24 ;  /* 0x0000001fff0b7819 */ /* 0x000fe20000011418 */
[----:B------:R-:W-:Y:S01]  /*2c30*/  IMAD.SHL.U32 R4, R0, 0x80, RZ ;  /* 0x0000008000047824 */ /* 0x000fe200078e00ff */
[C---:B------:R-:W-:Y:S01]  /*2c40*/  LOP3.LUT R0, R176.reuse, 0x30, R90, 0xf8, !PT ;  /* 0x00000030b0007812 */ /* 0x040fe200078ef85a */
[----:B------:R-:W-:Y:S01]  /*2c50*/  IMAD.SHL.U32 R7, R7, 0x80, RZ ;  /* 0x0000008007077824 */ /* 0x000fe200078e00ff */
[----:B------:R-:W-:Y:S01]  /*2c60*/  LOP3.LUT R6, R176, 0x30, R89, 0xf8, !PT ;  /* 0x00000030b0067812 */ /* 0x000fe200078ef859 */
[----:B------:R-:W-:Y:S01]  /*2c70*/  IMAD.WIDE.U32 R50, R24, R78, R50 ;  /* 0x0000004e18327225 */ /* 0x000fe200078e0032 */
[----:B------:R-:W-:-:S02]  /*2c80*/  LOP3.LUT R5, R4, 0xffffe000, RZ, 0xc0, !PT ;  /* 0xffffe00004057812 */ /* 0x000fc400078ec0ff */
[----:B------:R-:W-:Y:S01]  /*2c90*/  LOP3.LUT R0, R0, R177, RZ, 0x3c, !PT ;  /* 0x000000b100007212 */ /* 0x000fe200078e3cff */
[----:B------:R-:W-:Y:S01]  /*2ca0*/  IMAD.IADD R65, R61, 0x1, R65 ;  /* 0x000000013d417824 */ /* 0x000fe200078e0241 */
[----:B------:R-:W-:Y:S02]  /*2cb0*/  LOP3.LUT R8, R176, 0x30, R87, 0xf8, !PT ;  /* 0x00000030b0087812 */ /* 0x000fe400078ef857 */
[----:B------:R-:W-:Y:S01]  /*2cc0*/  IADD3 R86, R0, R5, R178 ;  /* 0x0000000500567210 */ /* 0x000fe20007ffe0b2 */
[----:B------:R-:W-:Y:S01]  /*2cd0*/  IMAD R0, R11, R80, RZ ;  /* 0x000000500b007224 */ /* 0x000fe200078e02ff */
[----:B------:R-:W-:Y:S01]  /*2ce0*/  IADD3 R54, P1, R19, R28, RZ ;  /* 0x0000001c13367210 */ /* 0x000fe20007f3e0ff */
[----:B------:R-:W-:Y:S01]  /*2cf0*/  IMAD R11, R11, R78, RZ ;  /* 0x0000004e0b0b7224 */ /* 0x000fe200078e02ff */
[----:B------:R-:W-:Y:S01]  /*2d00*/  LOP3.LUT R7, R7, 0xffffe000, RZ, 0xc0, !PT ;  /* 0xffffe00007077812 */ /* 0x000fe200078ec0ff */
[C---:B------:R-:W-:Y:S01]  /*2d10*/  IMAD R5, R24.reuse, R81, R0 ;  /* 0x0000005118057224 */ /* 0x040fe200078e0200 */
[----:B------:R-:W-:Y:S01]  /*2d20*/  SEL R0, RZ, 0x20, P0 ;  /* 0x00000020ff007807 */ /* 0x000fe20000000000 */
[----:B------:R-:W-:Y:S01]  /*2d30*/  IMAD R11, R24, R79, R11 ;  /* 0x0000004f180b7224 */ /* 0x000fe200078e020b */
[-C--:B------:R-:W-:Y:S01]  /*2d40*/  LOP3.LUT R6, R6, R177.reuse, RZ, 0x3c, !PT ;  /* 0x000000b106067212 */ /* 0x080fe200078e3cff */
[----:B------:R-:W-:Y:S01]  /*2d50*/  IMAD.X R55, R20, 0x1, R15, P1 ;  /* 0x0000000114377824 */ /* 0x000fe200008e060f */
[----:B------:R-:W-:Y:S01]  /*2d60*/  LOP3.LUT R0, R3, R0, RZ, 0xfc, !PT ;  /* 0x0000000003007212 */ /* 0x000fe200078efcff */
[----:B------:R-:W-:Y:S01]  /*2d70*/  IMAD.IADD R75, R59, 0x1, R5 ;  /* 0x000000013b4b7824 */ /* 0x000fe200078e0205 */
[----:B------:R-:W-:Y:S01]  /*2d80*/  LOP3.LUT R9, R9, 0xffffe000, RZ, 0xc0, !PT ;  /* 0xffffe00009097812 */ /* 0x000fe200078ec0ff */
[----:B------:R-:W-:Y:S01]  /*2d90*/  IMAD.IADD R74, R5, 0x1, R57 ;  /* 0x00000001054a7824 */ /* 0x000fe200078e0239 */
[----:B------:R-:W-:Y:S01]  /*2da0*/  LOP3.LUT R8, R8, R177, RZ, 0x3c, !PT ;  /* 0x000000b108087212 */ /* 0x000fe200078e3cff */
[----:B------:R-:W-:Y:S01]  /*2db0*/  IMAD.IADD R73, R53, 0x1, R11 ;  /* 0x0000000135497824 */ /* 0x000fe200078e020b */
[----:B------:R-:W-:Y:S01]  /*2dc0*/  LOP3.LUT R71, R90, 0xfffffff0, RZ, 0xc0, !PT ;  /* 0xfffffff05a477812 */ /* 0x000fe200078ec0ff */
[----:B------:R-:W-:Y:S01]  /*2dd0*/  IMAD.IADD R72, R11, 0x1, R51 ;  /* 0x000000010b487824 */ /* 0x000fe200078e0233 */
[----:B------:R-:W-:-:S02]  /*2de0*/  LOP3.LUT R70, R89, 0xfffffff0, RZ, 0xc0, !PT ;  /* 0xfffffff059467812 */ /* 0x000fc400078ec0ff */
[----:B------:R-:W-:Y:S02]  /*2df0*/  LOP3.LUT R69, R87, 0xfffffff0, RZ, 0xc0, !PT ;  /* 0xfffffff057457812 */ /* 0x000fe400078ec0ff */
[----:B------:R-:W-:Y:S02]  /*2e00*/  LOP3.LUT R64, R3, 0x1, RZ, 0xc0, !PT ;  /* 0x0000000103407812 */ /* 0x000fe400078ec0ff */
[C---:B------:R-:W-:Y:S01]  /*2e10*/  SHF.L.U64.HI R83, R82.reuse, 0x7, R83 ;  /* 0x0000000752537819 */ /* 0x040fe20000010253 */
[----:B------:R-:W-:Y:S01]  /*2e20*/  IMAD.SHL.U32 R82, R82, 0x80, RZ ;  /* 0x0000008052527824 */ /* 0x000fe200078e00ff */
[C---:B------:R-:W-:Y:S01]  /*2e30*/  SHF.L.U64.HI R81, R80.reuse, 0x7, R81 ;  /* 0x0000000750517819 */ /* 0x040fe20000010251 */
[----:B------:R-:W-:Y:S01]  /*2e40*/  IMAD.SHL.U32 R80, R80, 0x80, RZ ;  /* 0x0000008050507824 */ /* 0x000fe200078e00ff */
[C---:B------:R-:W-:Y:S01]  /*2e50*/  SHF.L.U64.HI R79, R78.reuse, 0x7, R79 ;  /* 0x000000074e4f7819 */ /* 0x040fe2000001024f */
[----:B------:R-:W-:Y:S01]  /*2e60*/  IMAD.SHL.U32 R78, R78, 0x80, RZ ;  /* 0x000000804e4e7824 */ /* 0x000fe200078e00ff */
[----:B------:R-:W-:-:S02]  /*2e70*/  LOP3.LUT R49, R0, 0x2, RZ, 0xc0, !PT ;  /* 0x0000000200317812 */ /* 0x000fc400078ec0ff */
[C---:B------:R-:W-:Y:S02]  /*2e80*/  LOP3.LUT R21, R0.reuse, 0x4, RZ, 0xc0, !PT ;  /* 0x0000000400157812 */ /* 0x040fe400078ec0ff */
[C---:B------:R-:W-:Y:S02]  /*2e90*/  LOP3.LUT R20, R0.reuse, 0x8, RZ, 0xc0, !PT ;  /* 0x0000000800147812 */ /* 0x040fe400078ec0ff */
[----:B------:R-:W-:Y:S02]  /*2ea0*/  LOP3.LUT R3, R0, 0x10, RZ, 0xc0, !PT ;  /* 0x0000001000037812 */ /* 0x000fe400078ec0ff */
[--C-:B------:R-:W-:Y:S02]  /*2eb0*/  IADD3 R85, R6, R7, R178.reuse ;  /* 0x0000000706557210 */ /* 0x100fe40007ffe0b2 */
[----:B------:R-:W-:Y:S02]  /*2ec0*/  IADD3 R84, R8, R9, R178 ;  /* 0x0000000908547210 */ /* 0x000fe40007ffe0b2 */
[----:B------:R-:W-:-:S02]  /*2ed0*/  SHF.R.S32.HI R68, RZ, 0x1f, R71 ;  /* 0x0000001fff447819 */ /* 0x000fc40000011447 */
[----:B------:R-:W-:Y:S02]  /*2ee0*/  SHF.R.S32.HI R67, RZ, 0x1f, R70 ;  /* 0x0000001fff437819 */ /* 0x000fe40000011446 */
[----:B------:R-:W-:Y:S02]  /*2ef0*/  SHF.R.S32.HI R66, RZ, 0x1f, R69 ;  /* 0x0000001fff427819 */ /* 0x000fe40000011445 */
[----:B------:R-:W-:-:S07]  /*2f00*/  LOP3.LUT R0, R0, 0x20, RZ, 0xc0, !PT ;  /* 0x0000002000007812 */ /* 0x000fce00078ec0ff */
.L_x_1390:
[----:B0-----:R-:W0:Y:S01]  /*2f10*/  LDC.64 R94, c[0x0][0x2e8] ;  /* 0x0000ba00ff5e7b82 */ /* 0x001e220000000a00 */
[----:B------:R-:W-:Y:S01]  /*2f20*/  VIADD R25, R25, 0xffffffff ;  /* 0xffffffff19197836 */ /* 0x000fe20000000000 */
[----:B------:R-:W-:Y:S05]  /*2f30*/  YIELD ;  /* 0x0000000000007946 */ /* 0x000fea0003800000 */
[----:B-1----:R-:W-:Y:S01]  /*2f40*/  SHF.R.S32.HI R4, RZ, 0x1f, R25 ;  /* 0x0000001fff047819 */ /* 0x002fe20000011419 */
[----:B------:R-:W1:Y:S01]  /*2f50*/  LDC R111, c[0x0][0x3f4] ;  /* 0x0000fd00ff6f7b82 */ /* 0x000e620000000800 */
[-C--:B------:R-:W-:Y:S01]  /*2f60*/  IMAD R5, R83, R25.reuse, RZ ;  /* 0x0000001953057224 */ /* 0x080fe200078e02ff */
[----:B------:R-:W-:Y:S01]  /*2f70*/  BSSY B0, `(.L_x_1335) ;  /* 0x0000655000007945 */ /* 0x000fe20003800000 */
[----:B------:R-:W-:Y:S01]  /*2f80*/  IMAD.WIDE.U32 R44, R82, R25, RZ ;  /* 0x00000019522c7225 */ /* 0x000fe200078e00ff */
[----:B------:R-:W-:-:S03]  /*2f90*/  ISETP.GT.AND P0, PT, R25, R26, PT ;  /* 0x0000001a1900720c */ /* 0x000fc60003f04270 */
[----:B------:R-:W-:Y:S02]  /*2fa0*/  IMAD R5, R4, R82, R5 ;  /* 0x0000005204057224 */ /* 0x000fe400078e0205 */
[----:B------:R-:W-:Y:S02]  /*2fb0*/  IMAD R97, R17, 0x6000, R193 ;  /* 0x0000600011617824 */ /* 0x000fe400078e02c1 */
[----:B------:R-:W-:Y:S02]  /*2fc0*/  IMAD.IADD R46, R45, 0x1, R5 ;  /* 0x000000012d2e7824 */ /* 0x000fe400078e0205 */
[----:B------:R-:W-:Y:S02]  /*2fd0*/  IMAD R5, R17, 0x6000, R194 ;  /* 0x0000600011057824 */ /* 0x000fe400078e02c2 */
[----:B------:R-:W-:Y:S01]  /*2fe0*/  IMAD.IADD R97, R16, 0x1, R97 ;  /* 0x0000000110617824 */ /* 0x000fe200078e0261 */
[----:B0-----:R-:W-:Y:S01]  /*2ff0*/  IADD3 R8, P1, P2, R44, R94, R98 ;  /* 0x0000005e2c087210 */ /* 0x001fe20007a3e062 */
[----:B------:R-:W-:-:S03]  /*3000*/  IMAD.IADD R96, R16, 0x1, R5 ;  /* 0x0000000110607824 */ /* 0x000fc600078e0205 */
[----:B------:R-:W-:Y:S02]  /*3010*/  IADD3.X R9, R46, R95, R93, P1, P2 ;  /* 0x0000005f2e097210 */ /* 0x000fe40000fe445d */
[----:B-1----:R-:W-:-:S13]  /*3020*/  ISETP.GE.AND P1, PT, R111, 0x1, PT ;  /* 0x000000016f00780c */ /* 0x002fda0003f26270 */
        /* <DEDUP_REMOVED lines=65> */
.L_x_1339:
[----:B------:R-:W-:Y:S05]  /*3440*/  BSYNC B1 ;  /* 0x0000000000017941 */ /* 0x000fea0003800000 */
.L_x_1338:
[----:B------:R-:W-:Y:S01]  /*3450*/  UISETP.NE.AND UP0, UPT, UR40, 0x3, UPT ;  /* 0x000000032800788c */ /* 0x000fe2000bf05270 */
[----:B0----5:R-:W-:Y:S02]  /*3460*/  IMAD.MOV.U32 R40, RZ, RZ, R10 ;  /* 0x000000ffff287224 */ /* 0x021fe400078e000a */
[----:B------:R-:W-:Y:S02]  /*3470*/  IMAD.MOV.U32 R42, RZ, RZ, R14 ;  /* 0x000000ffff2a7224 */ /* 0x000fe400078e000e */
[----:B------:R-:W-:Y:S01]  /*3480*/  IMAD.MOV.U32 R104, RZ, RZ, R30 ;  /* 0x000000ffff687224 */ /* 0x000fe200078e001e */
[----:B------:R-:W-:Y:S01]  /*3490*/  PLOP3.LUT P1, PT, PT, PT, UP0, 0x80, 0x0 ;  /* 0x000000000000781c */ /* 0x000fe20003f2f008 */
        /* <DEDUP_REMOVED lines=8> */
[----:B------:R-:W-:Y:S01]  /*3520*/  IMAD.MOV.U32 R123, RZ, RZ, R94 ;  /* 0x000000ffff7b7224 */ /* 0x000fe200078e005e */
[----:B------:R-:W-:Y:S06]  /*3530*/  @!P1 BRA `(.L_x_1340) ;  /* 0x0000000000049947 */ /* 0x000fec0003800000 */
[----:B------:R-:W-:Y:S01]  /*3540*/  BPT.TRAP 0x1 ;  /* 0x000000040000795c */ /* 0x000fe20000300000 */
.L_x_1340:
[----:B------:R-:W-:Y:S01]  /*3550*/  IMAD R108, R17, 0x8, R16 ;  /* 0x00000008116c7824 */ /* 0x000fe200078e0210 */
[----:B------:R-:W-:Y:S01]  /*3560*/  SHF.L.U32 R110, R174, 0x1f, RZ ;  /* 0x0000001fae6e7819 */ /* 0x000fe200000006ff */
[----:B------:R-:W-:Y:S03]  /*3570*/  BSSY B1, `(.L_x_1341) ;  /* 0x0000003000017945 */ /* 0x000fe60003800000 */
[----:B------:R-:W0:Y:S02]  /*3580*/  SYNCS.PHASECHK.TRANS64.TRYWAIT P3, [R108+URZ+0x22890], R110 ;  /* 0x0228906e6c0075a7 */ /* 0x000e24000806017f */
[----:B0-----:R-:W-:Y:S05]  /*3590*/  @!P3 BRA `(.L_x_1342) ;  /* 0x00000284003cb947 */ /* 0x001fea0003800000 */
.L_x_1703:
[----:B------:R-:W-:Y:S05]  /*35a0*/  BSYNC B1 ;  /* 0x0000000000017941 */ /* 0x000fea0003800000 */
.L_x_1341:
[----:B------:R-:W-:Y:S05]  /*35b0*/  @P2 BRA `(.L_x_1343) ;  /* 0x0000005c00c02947 */ /* 0x000fea0003800000 */
[----:B------:R-:W-:Y:S01]  /*35c0*/  ISETP.NE.AND P2, PT, R64, RZ, PT ;  /* 0x000000ff4000720c */ /* 0x000fe20003f45270 */
[----:B------:R-:W-:-:S12]  /*35d0*/  BSSY B1, `(.L_x_1344) ;  /* 0x000006f000017945 */ /* 0x000fd80003800000 */
[----:B------:R-:W-:Y:S05]  /*35e0*/  @!P2 BRA `(.L_x_1345) ;  /* 0x0000000400b4a947 */ /* 0x000fea0003800000 */
[----:B------:R1:W2:Y:S01]  /*35f0*/  LDS.128 R4, [R97+0x16400] ;  /* 0x0164000061047984 */ /* 0x0002a20000000c00 */
[----:B------:R-:W-:Y:S01]  /*3600*/  ISETP.GE.AND P2, PT, R172, R111, PT ;  /* 0x0000006fac00720c */ /* 0x000fe20003f46270 */
[----:B------:R-:W-:-:S12]  /*3610*/  BSSY B2, `(.L_x_1346) ;  /* 0x0000069000027945 */ /* 0x000fd80003800000 */
[----:B-1----:R-:W-:Y:S05]  /*3620*/  @P2 BRA `(.L_x_1347) ;  /* 0x00000004009c2947 */ /* 0x002fea0003800000 */
[----:B------:R-:W-:Y:S02]  /*3630*/  SHF.R.U32.HI R94, RZ, 0x8, R95 ;  /* 0x00000008ff5e7819 */ /* 0x000fe4000001165f */
[--C-:B------:R-:W-:Y:S02]  /*3640*/  SHF.R.U32.HI R46, RZ, 0x8, R47.reuse ;  /* 0x00000008ff2e7819 */ /* 0x100fe4000001162f */
[----:B------:R-:W-:Y:S02]  /*3650*/  SHF.R.U32.HI R117, RZ, 0x10, R47 ;  /* 0x00000010ff757819 */ /* 0x000fe4000001162f */
[----:B------:R-:W-:Y:S02]  /*3660*/  SHF.R.U32.HI R115, RZ, 0x10, R95 ;  /* 0x00000010ff737819 */ /* 0x000fe4000001165f */
[----:B------:R-:W-:Y:S01]  /*3670*/  LOP3.LUT R116, R95, 0xff0000ff, RZ, 0xc0, !PT ;  /* 0xff0000ff5f747812 */ /* 0x000fe200078ec0ff */
[----:B------:R-:W-:Y:S01]  /*3680*/  IMAD.SHL.U32 R95, R94, 0x100, RZ ;  /* 0x000001005e5f7824 */ /* 0x000fe200078e00ff */
[----:B------:R-:W-:Y:S01]  /*3690*/  LOP3.LUT R47, R47, 0xff0000ff, RZ, 0xc0, !PT ;  /* 0xff0000ff2f2f7812 */ /* 0x000fe200078ec0ff */
[----:B--2---:R-:W-:Y:S01]  /*36a0*/  IMAD.MOV.U32 R94, RZ, RZ, R4 ;  /* 0x000000ffff5e7224 */ /* 0x004fe200078e0004 */
[----:B------:R-:W-:-:S02]  /*36b0*/  SHF.L.U32 R46, R46, 0x8, RZ ;  /* 0x000000082e2e7819 */ /* 0x000fc400000006ff */
[----:B------:R-:W-:Y:S01]  /*36c0*/  LOP3.LUT R116, R116, 0xff00, R95, 0xf8, !PT ;  /* 0x0000ff0074747812 */ /* 0x000fe200078ef85f */
[----:B------:R-:W-:Y:S01]  /*36d0*/  IMAD.U32 R95, R115, 0x10000, RZ ;  /* 0x00010000735f7824 */ /* 0x000fe200078e00ff */
[----:B------:R-:W-:Y:S01]  /*36e0*/  LOP3.LUT R47, R47, 0xff00, R46, 0xf8, !PT ;  /* 0x0000ff002f2f7812 */ /* 0x000fe200078ef82e */
[----:B------:R-:W-:Y:S01]  /*36f0*/  IMAD.U32 R46, R117, 0x10000, RZ ;  /* 0x00010000752e7824 */ /* 0x000fe200078e00ff */
[----:B------:R-:W-:Y:S02]  /*3700*/  F2FP.F16.E4M3.UNPACK_B R115, R123.H1 ;  /* 0x0000007bff73723e */ /* 0x000fe400030006ff */
[-C--:B------:R-:W-:Y:S02]  /*3710*/  F2FP.F16.E4M3.UNPACK_B R4, R5.reuse ;  /* 0x00000005ff04723e */ /* 0x080fe400020006ff */
[----:B------:R-:W-:Y:S01]  /*3720*/  LOP3.LUT R46, R47, 0xff0000, R46, 0xf8, !PT ;  /* 0x00ff00002f2e7812 */ /* 0x000fe200078ef82e */
[--C-:B------:R-:W-:Y:S01]  /*3730*/  HADD2.F32 R119, -RZ, R115.reuse.H0_H0 ;  /* 0x20000073ff777230 */ /* 0x100fe20000004100 */
[----:B------:R-:W-:Y:S01]  /*3740*/  LOP3.LUT R47, R116, 0xff0000, R95, 0xf8, !PT ;  /* 0x00ff0000742f7812 */ /* 0x000fe200078ef85f */
[--C-:B------:R-:W-:Y:S01]  /*3750*/  HADD2.F32 R95, -RZ, R4.reuse.H1_H1 ;  /* 0x30000004ff5f7230 */ /* 0x100fe20000004100 */
[----:B------:R-:W-:Y:S01]  /*3760*/  F2FP.F16.E4M3.UNPACK_B R117, R114.H1 ;  /* 0x00000072ff75723e */ /* 0x000fe200030006ff */
[----:B------:R-:W-:Y:S01]  /*3770*/  HADD2.F32 R4, -RZ, R4.H0_H0 ;  /* 0x20000004ff047230 */ /* 0x000fe20000004100 */
[----:B------:R-:W-:Y:S01]  /*3780*/  F2FP.F16.E4M3.UNPACK_B R5, R5.H1 ;  /* 0x00000005ff05723e */ /* 0x000fe200030006ff */
[----:B------:R-:W-:-:S02]  /*3790*/  HADD2.F32 R120, -RZ, R115.H1_H1 ;  /* 0x30000073ff787230 */ /* 0x000fc40000004100 */
[CC--:B------:R-:W-:Y:S01]  /*37a0*/  FMUL.FTZ R121, R95.reuse, R119.reuse ;  /* 0x000000775f797220 */ /* 0x0c0fe20000410000 */
[----:B------:R-:W-:Y:S02]  /*37b0*/  HADD2.F32 R118, -RZ, R117.H0_H0 ;  /* 0x20000075ff767230 */ /* 0x000fe40000004100 */
[C---:B------:R-:W-:Y:S01]  /*37c0*/  FMUL.FTZ R122, R4.reuse, R119 ;  /* 0x00000077047a7220 */ /* 0x040fe20000410000 */
[--C-:B------:R-:W-:Y:S01]  /*37d0*/  HADD2.F32 R116, -RZ, R5.reuse.H1_H1 ;  /* 0x30000005ff747230 */ /* 0x100fe20000004100 */
[----:B------:R-:W-:Y:S01]  /*37e0*/  F2FP.F16.E4M3.UNPACK_B R119, R123 ;  /* 0x0000007bff77723e */ /* 0x000fe200020006ff */
[----:B------:R-:W-:Y:S02]  /*37f0*/  HADD2.F32 R115, -RZ, R5.H0_H0 ;  /* 0x20000005ff737230 */ /* 0x000fe40000004100 */
[----:B------:R-:W-:Y:S01]  /*3800*/  FFMA.FTZ R4, R4, R118, -R121 ;  /* 0x0000007604047223 */ /* 0x000fe20000010879 */
[----:B------:R-:W-:Y:S02]  /*3810*/  HADD2.F32 R117, -RZ, R117.H1_H1 ;  /* 0x30000075ff757230 */ /* 0x000fe40000004100 */
[C---:B------:R-:W-:Y:S01]  /*3820*/  FMUL.FTZ R124, R116.reuse, R120 ;  /* 0x00000078747c7220 */ /* 0x040fe20000410000 */
[----:B------:R-:W-:Y:S01]  /*3830*/  FFMA.FTZ R5, R95, R118, R122 ;  /* 0x000000765f057223 */ /* 0x000fe2000001007a */
[C---:B------:R-:W-:Y:S01]  /*3840*/  FMUL.FTZ R121, R115.reuse, R120 ;  /* 0x0000007873797220 */ /* 0x040fe20000410000 */
[-C--:B------:R-:W-:Y:S01]  /*3850*/  F2FP.F16.E4M3.UNPACK_B R95, R94.reuse.H1 ;  /* 0x0000005eff5f723e */ /* 0x080fe200030006ff */
[-C--:B------:R-:W-:Y:S01]  /*3860*/  FFMA.FTZ R124, R115, R117.reuse, -R124 ;  /* 0x00000075737c7223 */ /* 0x080fe2000001087c */
[----:B------:R-:W-:Y:S01]  /*3870*/  F2FP.F16.E4M3.UNPACK_B R94, R94 ;  /* 0x0000005eff5e723e */ /* 0x000fe200020006ff */
[----:B------:R-:W-:Y:S01]  /*3880*/  FFMA.FTZ R123, R116, R117, R121 ;  /* 0x00000075747b7223 */ /* 0x000fe20000010079 */
[----:B------:R-:W-:Y:S01]  /*3890*/  F2FP.F16.E4M3.UNPACK_B R117, R114 ;  /* 0x00000072ff75723e */ /* 0x000fe200020006ff */
[----:B------:R-:W-:Y:S01]  /*38a0*/  HADD2.F32 R118, -RZ, R119.H1_H1 ;  /* 0x30000077ff767230 */ /* 0x000fe20000004100 */
[----:B------:R-:W-:Y:S01]  /*38b0*/  F2FP.F16.E4M3.UNPACK_B R122, R47 ;  /* 0x0000002fff7a723e */ /* 0x000fe200020006ff */
[----:B------:R-:W-:-:S02]  /*38c0*/  HADD2.F32 R115, -RZ, R95.H0_H0 ;  /* 0x2000005fff737230 */ /* 0x000fc40000004100 */
[----:B------:R-:W-:Y:S02]  /*38d0*/  HADD2.F32 R116, -RZ, R95.H1_H1 ;  /* 0x3000005fff747230 */ /* 0x000fe40000004100 */
[----:B------:R-:W-:Y:S02]  /*38e0*/  HADD2.F32 R119, -RZ, R119.H0_H0 ;  /* 0x20000077ff777230 */ /* 0x000fe40000004100 */
[-C--:B------:R-:W-:Y:S01]  /*38f0*/  FMUL.FTZ R121, R115, R118.reuse ;  /* 0x0000007673797220 */ /* 0x080fe20000410000 */
[--C-:B------:R-:W-:Y:S02]  /*3900*/  HADD2.F32 R114, -RZ, R94.reuse.H1_H1 ;  /* 0x3000005eff727230 */ /* 0x100fe40000004100 */
[----:B------:R-:W-:Y:S01]  /*3910*/  FMUL.FTZ R120, R116, R118 ;  /* 0x0000007674787220 */ /* 0x000fe20000410000 */
[----:B------:R-:W-:Y:S02]  /*3920*/  HADD2.F32 R95, -RZ, R94.H0_H0 ;  /* 0x2000005eff5f7230 */ /* 0x000fe40000004100 */
[----:B------:R-:W-:-:S02]  /*3930*/  HADD2.F32 R94, -RZ, R117.H1_H1 ;  /* 0x30000075ff5e7230 */ /* 0x000fc40000004100 */
[-C--:B------:R-:W-:Y:S01]  /*3940*/  FMUL.FTZ R118, R114, R119.reuse ;  /* 0x0000007772767220 */ /* 0x080fe20000410000 */
[----:B------:R-:W-:Y:S02]  /*3950*/  HADD2.F32 R117, -RZ, R117.H0_H0 ;  /* 0x20000075ff757230 */ /* 0x000fe40000004100 */
[----:B------:R-:W-:Y:S01]  /*3960*/  FMUL.FTZ R119, R95, R119 ;  /* 0x000000775f777220 */ /* 0x000fe20000410000 */
[-C--:B------:R-:W-:Y:S01]  /*3970*/  FFMA.FTZ R115, R115, R94.reuse, -R120 ;  /* 0x0000005e73737223 */ /* 0x080fe20000010878 */
[----:B------:R-:W-:Y:S01]  /*3980*/  FFMA.FTZ R116, R116, R94, R121 ;  /* 0x0000005e74747223 */ /* 0x000fe20000010079 */
[-C--:B------:R-:W-:Y:S01]  /*3990*/  FFMA.FTZ R94, R95, R117.reuse, -R118 ;  /* 0x000000755f5e7223 */ /* 0x080fe20000010876 */
[----:B------:R-:W-:Y:S01]  /*39a0*/  FFMA.FTZ R95, R114, R117, R119 ;  /* 0x00000075725f7223 */ /* 0x000fe20000010077 */
[----:B------:R-:W-:Y:S02]  /*39b0*/  F2FP.F16.E4M3.UNPACK_B R117, R7.H1 ;  /* 0x00000007ff75723e */ /* 0x000fe400030006ff */
[----:B------:R-:W-:Y:S01]  /*39c0*/  F2FP.SATFINITE.E4M3.F32.PACK_AB_MERGE_C R114, R123, R124, RZ ;  /* 0x0000007c7b72723e */ /* 0x000fe200048070ff */
[--C-:B------:R-:W-:Y:S01]  /*39d0*/  HADD2.F32 R124, -RZ, R122.reuse.H1_H1 ;  /* 0x3000007aff7c7230 */ /* 0x100fe20000004100 */
[----:B------:R-:W-:Y:S01]  /*39e0*/  F2FP.SATFINITE.E4M3.F32.PACK_AB_MERGE_C R115, R116, R115, RZ ;  /* 0x000000737473723e */ /* 0x000fe200048070ff */
[--C-:B------:R-:W-:Y:S01]  /*39f0*/  HADD2.F32 R118, -RZ, R117.reuse.H0_H0 ;  /* 0x20000075ff767230 */ /* 0x100fe20000004100 */
[----:B------:R-:W-:Y:S01]  /*3a00*/  F2FP.F16.E4M3.UNPACK_B R123, R47.H1 ;  /* 0x0000002fff7b723e */ /* 0x000fe200030006ff */
[----:B------:R-:W-:Y:S01]  /*3a10*/  HADD2.F32 R117, -RZ, R117.H1_H1 ;  /* 0x30000075ff757230 */ /* 0x000fe20000004100 */
[----:B------:R-:W-:Y:S01]  /*3a20*/  F2FP.F16.E4M3.UNPACK_B R116, R6.H1 ;  /* 0x00000006ff74723e */ /* 0x000fe200030006ff */
[----:B------:R-:W-:Y:S01]  /*3a30*/  HADD2.F32 R122, -RZ, R122.H0_H0 ;  /* 0x2000007aff7a7230 */ /* 0x000fe20000004100 */
[-C--:B------:R-:W-:Y:S01]  /*3a40*/  F2FP.F16.E4M3.UNPACK_B R119, R46.reuse ;  /* 0x0000002eff77723e */ /* 0x080fe200020006ff */
[----:B------:R-:W-:Y:S01]  /*3a50*/  HADD2.F32 R125, -RZ, R123.H1_H1 ;  /* 0x3000007bff7d7230 */ /* 0x000fe20000004100 */
[----:B------:R-:W-:Y:S01]  /*3a60*/  F2FP.F16.E4M3.UNPACK_B R120, R46.H1 ;  /* 0x0000002eff78723e */ /* 0x000fe200030006ff */
[--C-:B------:R-:W-:Y:S01]  /*3a70*/  HADD2.F32 R47, -RZ, R116.reuse.H1_H1 ;  /* 0x30000074ff2f7230 */ /* 0x100fe20000004100 */
[----:B------:R-:W-:Y:S01]  /*3a80*/  F2FP.F16.E4M3.UNPACK_B R7, R7 ;  /* 0x00000007ff07723e */ /* 0x000fe200020006ff */
[----:B------:R-:W-:-:S02]  /*3a90*/  HADD2.F32 R116, -RZ, R116.H0_H0 ;  /* 0x20000074ff747230 */ /* 0x000fc40000004100 */
[-C--:B------:R-:W-:Y:S01]  /*3aa0*/  FMUL.FTZ R127, R117, R125.reuse ;  /* 0x0000007d757f7220 */ /* 0x080fe20000410000 */
[----:B------:R-:W-:Y:S01]  /*3ab0*/  FMUL.FTZ R126, R118, R125 ;  /* 0x0000007d767e7220 */ /* 0x000fe20000410000 */
[----:B------:R-:W-:Y:S02]  /*3ac0*/  HADD2.F32 R46, -RZ, R119.H1_H1 ;  /* 0x30000077ff2e7230 */ /* 0x000fe40000004100 */
[CC--:B------:R-:W-:Y:S01]  /*3ad0*/  FMUL.FTZ R125, R47.reuse, R124.reuse ;  /* 0x0000007c2f7d7220 */ /* 0x0c0fe20000410000 */
[C---:B------:R-:W-:Y:S01]  /*3ae0*/  FMUL.FTZ R124, R116.reuse, R124 ;  /* 0x0000007c747c7220 */ /* 0x040fe20000410000 */
[----:B------:R-:W-:Y:S01]  /*3af0*/  F2FP.F16.E4M3.UNPACK_B R6, R6 ;  /* 0x00000006ff06723e */ /* 0x000fe200020006ff */
[----:B------:R-:W-:Y:S02]  /*3b00*/  HADD2.F32 R121, -RZ, R120.H1_H1 ;  /* 0x30000078ff797230 */ /* 0x000fe40000004100 */
[-C--:B------:R-:W-:Y:S01]  /*3b10*/  FFMA.FTZ R125, R116, R46.reuse, -R125 ;  /* 0x0000002e747d7223 */ /* 0x080fe2000001087d */
[----:B------:R-:W-:Y:S01]  /*3b20*/  FFMA.FTZ R124, R47, R46, R124 ;  /* 0x0000002e2f7c7223 */ /* 0x000fe2000001007c */
[--C-:B------:R-:W-:Y:S01]  /*3b30*/  HADD2.F32 R46, -RZ, R7.reuse.H0_H0 ;  /* 0x20000007ff2e7230 */ /* 0x100fe20000004100 */
[----:B------:R-:W-:Y:S01]  /*3b40*/  F2FP.SATFINITE.E4M3.F32.PACK_AB_MERGE_C R5, R5, R4, R114 ;  /* 0x000000040505723e */ /* 0x000fe20004807072 */
[----:B------:R-:W-:-:S02]  /*3b50*/  HADD2.F32 R47, -RZ, R7.H1_H1 ;  /* 0x30000007ff2f7230 */ /* 0x000fc40000004100 */
[-C--:B------:R-:W-:Y:S01]  /*3b60*/  FFMA.FTZ R127, R118, R121.reuse, -R127 ;  /* 0x00000079767f7223 */ /* 0x080fe2000001087f */
[--C-:B------:R-:W-:Y:S02]  /*3b70*/  HADD2.F32 R7, -RZ, R6.reuse.H0_H0 ;  /* 0x20000006ff077230 */ /* 0x100fe40000004100 */
[----:B------:R-:W-:Y:S01]  /*3b80*/  FFMA.FTZ R126, R117, R121, R126 ;  /* 0x00000079757e7223 */ /* 0x000fe2000001007e */
[----:B------:R-:W-:Y:S01]  /*3b90*/  HADD2.F32 R123, -RZ, R123.H0_H0 ;  /* 0x2000007bff7b7230 */ /* 0x000fe20000004100 */
[----:B------:R-:W-:Y:S01]  /*3ba0*/  F2FP.SATFINITE.E4M3.F32.PACK_AB_MERGE_C R124, R124, R125, RZ ;  /* 0x0000007d7c7c723e */ /* 0x000fe200048070ff */
[----:B------:R-:W-:Y:S02]  /*3bb0*/  HADD2.F32 R6, -RZ, R6.H1_H1 ;  /* 0x30000006ff067230 */ /* 0x000fe40000004100 */
[----:B------:R-:W-:Y:S01]  /*3bc0*/  FMUL.FTZ R117, R7, R122 ;  /* 0x0000007a07757220 */ /* 0x000fe20000410000 */
[----:B------:R-:W-:Y:S02]  /*3bd0*/  HADD2.F32 R120, -RZ, R120.H0_H0 ;  /* 0x20000078ff787230 */ /* 0x000fe40000004100 */
[----:B------:R-:W-:Y:S01]  /*3be0*/  FMUL.FTZ R121, R47, R123 ;  /* 0x0000007b2f797220 */ /* 0x000fe20000410000 */
[----:B------:R-:W-:-:S02]  /*3bf0*/  HADD2.F32 R119, -RZ, R119.H0_H0 ;  /* 0x20000077ff777230 */ /* 0x000fc40000004100 */
[----:B------:R-:W-:Y:S01]  /*3c00*/  FMUL.FTZ R118, R46, R123 ;  /* 0x0000007b2e767220 */ /* 0x000fe20000410000 */
[----:B------:R-:W-:Y:S01]  /*3c10*/  FMUL.FTZ R116, R6, R122 ;  /* 0x0000007a06747220 */ /* 0x000fe20000410000 */
[-C--:B------:R-:W-:Y:S01]  /*3c20*/  FFMA.FTZ R121, R46, R120.reuse, -R121 ;  /* 0x000000782e797223 */ /* 0x080fe20000010879 */
[----:B------:R-:W-:Y:S01]  /*3c30*/  F2FP.SATFINITE.E4M3.F32.PACK_AB_MERGE_C R126, R126, R127, RZ ;  /* 0x0000007f7e7e723e */ /* 0x000fe200048070ff */
[----:B------:R-:W-:Y:S01]  /*3c40*/  FFMA.FTZ R118, R47, R120, R118 ;  /* 0x000000782f767223 */ /* 0x000fe20000010076 */
[-C--:B------:R-:W-:Y:S01]  /*3c50*/  FFMA.FTZ R116, R7, R119.reuse, -R116 ;  /* 0x0000007707747223 */ /* 0x080fe20000010874 */
[----:B------:R-:W-:Y:S01]  /*3c60*/  FFMA.FTZ R117, R6, R119, R117 ;  /* 0x0000007706757223 */ /* 0x000fe20000010075 */
[----:B------:R-:W-:Y:S02]  /*3c70*/  F2FP.SATFINITE.E4M3.F32.PACK_AB_MERGE_C R4, R95, R94, R115 ;  /* 0x0000005e5f04723e */ /* 0x000fe40004807073 */
[----:B------:R-:W-:Y:S02]  /*3c80*/  F2FP.SATFINITE.E4M3.F32.PACK_AB_MERGE_C R7, R118, R121, R126 ;  /* 0x000000797607723e */ /* 0x000fe4000480707e */
[----:B------:R-:W-:-:S07]  /*3c90*/  F2FP.SATFINITE.E4M3.F32.PACK_AB_MERGE_C R6, R117, R116, R124 ;  /* 0x000000747506723e */ /* 0x000fce000480707c */
.L_x_1347:
[----:B------:R-:W-:Y:S05]  /*3ca0*/  BSYNC B2 ;  /* 0x0000000000027941 */ /* 0x000fea0003800000 */
.L_x_1346:
[----:B--2---:R1:W-:Y:S02]  /*3cb0*/  STG.E.128 desc[UR42][R8.64], R4 ;  /* 0x0000000408007986 */ /* 0x0043e4000c101d2a */
.L_x_1345:
[----:B------:R-:W-:Y:S05]  /*3cc0*/  BSYNC B1 ;  /* 0x0000000000017941 */ /* 0x000fea0003800000 */
.L_x_1344:
[----:B------:R-:W-:Y:S01]  /*3cd0*/  ISETP.NE.AND P2, PT, R49, RZ, PT ;  /* 0x000000ff3100720c */ /* 0x000fe20003f45270 */
[----:B------:R-:W-:-:S12]  /*3ce0*/  BSSY B1, `(.L_x_1348) ;  /* 0x000006f000017945 */ /* 0x000fd80003800000 */
[----:B------:R-:W-:Y:S05]  /*3cf0*/  @!P2 BRA `(.L_x_1349) ;  /* 0x0000000400b4a947 */ /* 0x000fea0003800000 */
[----:B-1----:R1:W2:Y:S01]  /*3d00*/  LDS.128 R4, [R96+0x16400] ;  /* 0x0164000060047984 */ /* 0x0022a20000000c00 */
[----:B------:R-:W-:Y:S01]  /*3d10*/  ISETP.GE.AND P2, PT, R186, R111, PT ;  /* 0x0000006fba00720c */ /* 0x000fe20003f46270 */
[----:B------:R-:W-:-:S12]  /*3d20*/  BSSY B2, `(.L_x_1350) ;  /* 0x0000069000027945 */ /* 0x000fd80003800000 */
[----:B-1----:R-:W-:Y:S05]  /*3d30*/  @P2 BRA `(.L_x_1351) ;  /* 0x00000004009c2947 */ /* 0x002fea0003800000 */
[----:B------:R-:W-:Y:S02]  /*3d40*/  SHF.R.U32.HI R95, RZ, 0x8, R39 ;  /* 0x00000008ff5f7819 */ /* 0x000fe40000011627 */
[----:B------:R-:W-:Y:S02]  /*3d50*/  SHF.R.U32.HI R44, RZ, 0x8, R45 ;  /* 0x00000008ff2c7819 */ /* 0x000fe4000001162d */
[----:B------:R-:W-:Y:S02]  /*3d60*/  LOP3.LUT R38, R39, 0xff0000ff, RZ, 0xc0, !PT ;  /* 0xff0000ff27267812 */ /* 0x000fe400078ec0ff */
[----:B------:R-:W-:Y:S01]  /*3d70*/  SHF.R.U32.HI R47, RZ, 0x10, R39 ;  /* 0x00000010ff2f7819 */ /* 0x000fe20000011627 */
[----:B------:R-:W-:Y:S01]  /*3d80*/  IMAD.SHL.U32 R39, R95, 0x100, RZ ;  /* 0x000001005f277824 */ /* 0x000fe200078e00ff */
[----:B------:R-:W-:Y:S02]  /*3d90*/  LOP3.LUT R46, R45, 0xff0000ff, RZ, 0xc0, !PT ;  /* 0xff0000ff2d2e7812 */ /* 0x000fe400078ec0ff */
[----:B------:R-:W-:Y:S01]  /*3da0*/  SHF.R.U32.HI R94, RZ, 0x10, R45 ;  /* 0x00000010ff5e7819 */ /* 0x000fe2000001162d */
[----:B------:R-:W-:Y:S01]  /*3db0*/  IMAD.SHL.U32 R45, R44, 0x100, RZ ;  /* 0x000001002c2d7824 */ /* 0x000fe200078e00ff */
[----:B------:R-:W-:Y:S01]  /*3dc0*/  LOP3.LUT R38, R38, 0xff00, R39, 0xf8, !PT ;  /* 0x0000ff0026267812 */ /* 0x000fe200078ef827 */
[----:B------:R-:W-:-:S02]  /*3dd0*/  IMAD.U32 R39, R47, 0x10000, RZ ;  /* 0x000100002f277824 */ /* 0x000fc400078e00ff */
[----:B--2---:R-:W-:Y:S01]  /*3de0*/  IMAD.MOV.U32 R44, RZ, RZ, R4 ;  /* 0x000000ffff2c7224 */ /* 0x004fe200078e0004 */
[----:B------:R-:W-:Y:S01]  /*3df0*/  LOP3.LUT R45, R46, 0xff00, R45, 0xf8, !PT ;  /* 0x0000ff002e2d7812 */ /* 0x000fe200078ef82d */
[----:B------:R-:W-:Y:S01]  /*3e00*/  IMAD.U32 R94, R94, 0x10000, RZ ;  /* 0x000100005e5e7824 */ /* 0x000fe200078e00ff */
        /* <DEDUP_REMOVED lines=29> */
[----:B------:R-:W-:Y:S01]  /*3fe0*/  HADD2.F32 R47, -RZ, R45.H0_H0 ;  /* 0x2000002dff2f7230 */ /* 0x000fe20000004100 */
[----:B------:R-:W-:Y:S01]  /*3ff0*/  F2FP.SATFINITE.E4M3.F32.PACK_AB_MERGE_C R121, R118, R117, RZ ;  /* 0x000000757679723e */ /* 0x000fe200048070ff */
[----:B------:R-:W-:-:S02]  /*4000*/  HADD2.F32 R113, -RZ, R113.H0_H0 ;  /* 0x20000071ff717230 */ /* 0x000fc40000004100 */
[-C--:B------:R-:W-:Y:S01]  /*4010*/  FMUL.FTZ R116, R94, R95.reuse ;  /* 0x0000005f5e747220 */ /* 0x080fe20000410000 */
[--C-:B------:R-:W-:Y:S02]  /*4020*/  HADD2.F32 R46, -RZ, R44.reuse.H1_H1 ;  /* 0x3000002cff2e7230 */ /* 0x100fe40000004100 */
[----:B------:R-:W-:Y:S01]  /*4030*/  FMUL.FTZ R95, R47, R95 ;  /* 0x0000005f2f5f7220 */ /* 0x000fe20000410000 */
[----:B------:R-:W-:Y:S01]  /*4040*/  HADD2.F32 R45, -RZ, R44.H0_H0 ;  /* 0x2000002cff2d7230 */ /* 0x000fe20000004100 */
[----:B------:R-:W-:Y:S01]  /*4050*/  F2FP.SATFINITE.E4M3.F32.PACK_AB_MERGE_C R5, R5, R4, R121 ;  /* 0x000000040505723e */ /* 0x000fe20004807079 */
[--C-:B------:R-:W-:Y:S02]  /*4060*/  HADD2.F32 R44, -RZ, R112.reuse.H1_H1 ;  /* 0x30000070ff2c7230 */ /* 0x100fe40000004100 */
[-C--:B------:R-:W-:Y:S01]  /*4070*/  FMUL.FTZ R114, R46, R113.reuse ;  /* 0x000000712e727220 */ /* 0x080fe20000410000 */
[----:B------:R-:W-:Y:S02]  /*4080*/  HADD2.F32 R112, -RZ, R112.H0_H0 ;  /* 0x20000070ff707230 */ /* 0x000fe40000004100 */
[----:B------:R-:W-:Y:S01]  /*4090*/  FMUL.FTZ R113, R45, R113 ;  /* 0x000000712d717220 */ /* 0x000fe20000410000 */
[----:B------:R-:W-:-:S02]  /*40a0*/  HADD2.F32 R117, -RZ, R115.H1_H1 ;  /* 0x30000073ff757230 */ /* 0x000fc40000004100 */
[-C--:B------:R-:W-:Y:S01]  /*40b0*/  FFMA.FTZ R116, R47, R44.reuse, -R116 ;  /* 0x0000002c2f747223 */ /* 0x080fe20000010874 */
[----:B------:R-:W-:Y:S01]  /*40c0*/  FFMA.FTZ R95, R94, R44, R95 ;  /* 0x0000002c5e5f7223 */ /* 0x000fe2000001005f */
[-C--:B------:R-:W-:Y:S01]  /*40d0*/  FFMA.FTZ R44, R45, R112.reuse, -R114 ;  /* 0x000000702d2c7223 */ /* 0x080fe20000010872 */
[----:B------:R-:W-:Y:S01]  /*40e0*/  F2FP.F16.E4M3.UNPACK_B R47, R7.H1 ;  /* 0x00000007ff2f723e */ /* 0x000fe200030006ff */
[----:B------:R-:W-:Y:S01]  /*40f0*/  FFMA.FTZ R45, R46, R112, R113 ;  /* 0x000000702e2d7223 */ /* 0x000fe20000010071 */
[----:B------:R-:W-:Y:S01]  /*4100*/  F2FP.F16.E4M3.UNPACK_B R46, R6.H1 ;  /* 0x00000006ff2e723e */ /* 0x000fe200030006ff */
[----:B------:R-:W-:Y:S01]  /*4110*/  HADD2.F32 R115, -RZ, R115.H0_H0 ;  /* 0x20000073ff737230 */ /* 0x000fe20000004100 */
[----:B------:R-:W-:Y:S01]  /*4120*/  F2FP.F16.E4M3.UNPACK_B R114, R39 ;  /* 0x00000027ff72723e */ /* 0x000fe200020006ff */
[--C-:B------:R-:W-:Y:S01]  /*4130*/  HADD2.F32 R94, -RZ, R47.reuse.H0_H0 ;  /* 0x2000002fff5e7230 */ /* 0x100fe20000004100 */
[----:B------:R-:W-:Y:S01]  /*4140*/  F2FP.SATFINITE.E4M3.F32.PACK_AB_MERGE_C R120, R95, R116, RZ ;  /* 0x000000745f78723e */ /* 0x000fe200048070ff */
        /* <DEDUP_REMOVED lines=22> */
[----:B------:R-:W-:Y:S02]  /*42b0*/  HADD2.F32 R6, -RZ, R6.H1_H1 ;  /* 0x30000006ff067230 */ /* 0x000fe40000004100 */
[----:B------:R-:W-:Y:S01]  /*42c0*/  FMUL.FTZ R113, R39, R115 ;  /* 0x0000007327717220 */ /* 0x000fe20000410000 */
[----:B------:R-:W-:-:S02]  /*42d0*/  HADD2.F32 R114, -RZ, R114.H0_H0 ;  /* 0x20000072ff727230 */ /* 0x000fc40000004100 */
[----:B------:R-:W-:Y:S01]  /*42e0*/  FMUL.FTZ R94, R38, R115 ;  /* 0x00000073265e7220 */ /* 0x000fe20000410000 */
[----:B------:R-:W-:Y:S01]  /*42f0*/  HADD2.F32 R112, -RZ, R112.H0_H0 ;  /* 0x20000070ff707230 */ /* 0x000fe20000004100 */
[----:B------:R-:W-:Y:S01]  /*4300*/  F2FP.SATFINITE.E4M3.F32.PACK_AB_MERGE_C R116, R116, R117, RZ ;  /* 0x000000757474723e */ /* 0x000fe200048070ff */
        /* <DEDUP_REMOVED lines=10> */
.L_x_1351:
[----:B------:R-:W-:Y:S05]  /*43b0*/  BSYNC B2 ;  /* 0x0000000000027941 */ /* 0x000fea0003800000 */
.L_x_1350:
[----:B--2---:R2:W-:Y:S02]  /*43c0*/  STG.E.128 desc[UR42][R8.64+0x20], R4 ;  /* 0x0000200408007986 */ /* 0x0045e4000c101d2a */
.L_x_1349:
[----:B------:R-:W-:Y:S05]  /*43d0*/  BSYNC B1 ;  /* 0x0000000000017941 */ /* 0x000fea0003800000 */
.L_x_1348:
[----:B------:R-:W-:Y:S01]  /*43e0*/  ISETP.NE.AND P2, PT, R21, RZ, PT ;  /* 0x000000ff1500720c */ /* 0x000fe20003f45270 */
[----:B------:R-:W-:-:S12]  /*43f0*/  BSSY B1, `(.L_x_1352) ;  /* 0x000006f000017945 */ /* 0x000fd80003800000 */
[----:B------:R-:W-:Y:S05]  /*4400*/  @!P2 BRA `(.L_x_1353) ;  /* 0x0000000400b4a947 */ /* 0x000fea0003800000 */
[----:B-12---:R1:W2:Y:S01]  /*4410*/  LDS.128 R4, [R97+0x18400] ;  /* 0x0184000061047984 */ /* 0x0062a20000000c00 */
[----:B------:R-:W-:Y:S01]  /*4420*/  ISETP.GE.AND P2, PT, R185, R111, PT ;  /* 0x0000006fb900720c */ /* 0x000fe20003f46270 */
[----:B------:R-:W-:-:S12]  /*4430*/  BSSY B2, `(.L_x_1354) ;  /* 0x0000069000027945 */ /* 0x000fd80003800000 */
[----:B-1----:R-:W-:Y:S05]  /*4440*/  @P2 BRA `(.L_x_1355) ;  /* 0x00000004009c2947 */ /* 0x002fea0003800000 */
[----:B------:R-:W-:Y:S02]  /*4450*/  SHF.R.U32.HI R34, RZ, 0x8, R35 ;  /* 0x00000008ff227819 */ /* 0x000fe40000011623 */
[--C-:B------:R-:W-:Y:S02]  /*4460*/  SHF.R.U32.HI R36, RZ, 0x8, R37.reuse ;  /* 0x00000008ff247819 */ /* 0x100fe40000011625 */
[----:B------:R-:W-:Y:S01]  /*4470*/  SHF.R.U32.HI R38, RZ, 0x10, R37 ;  /* 0x00000010ff267819 */ /* 0x000fe20000011625 */
[----:B------:R-:W-:Y:S01]  /*4480*/  IMAD.SHL.U32 R34, R34, 0x100, RZ ;  /* 0x0000010022227824 */ /* 0x000fe200078e00ff */
[----:B------:R-:W-:Y:S01]  /*4490*/  SHF.R.U32.HI R44, RZ, 0x10, R35 ;  /* 0x00000010ff2c7819 */ /* 0x000fe20000011623 */
[----:B------:R-:W-:Y:S01]  /*44a0*/  IMAD.SHL.U32 R36, R36, 0x100, RZ ;  /* 0x0000010024247824 */ /* 0x000fe200078e00ff */
[----:B------:R-:W-:Y:S01]  /*44b0*/  LOP3.LUT R39, R35, 0xff0000ff, RZ, 0xc0, !PT ;  /* 0xff0000ff23277812 */ /* 0x000fe200078ec0ff */
[----:B--2---:R-:W-:Y:S01]  /*44c0*/  IMAD.MOV.U32 R35, RZ, RZ, R4 ;  /* 0x000000ffff237224 */ /* 0x004fe200078e0004 */
[----:B------:R-:W-:-:S02]  /*44d0*/  LOP3.LUT R37, R37, 0xff0000ff, RZ, 0xc0, !PT ;  /* 0xff0000ff25257812 */ /* 0x000fc400078ec0ff */
[----:B------:R-:W-:Y:S01]  /*44e0*/  LOP3.LUT R39, R39, 0xff00, R34, 0xf8, !PT ;  /* 0x0000ff0027277812 */ /* 0x000fe200078ef822 */
[----:B------:R-:W-:Y:S01]  /*44f0*/  IMAD.U32 R34, R44, 0x10000, RZ ;  /* 0x000100002c227824 */ /* 0x000fe200078e00ff */
[----:B------:R-:W-:Y:S01]  /*4500*/  LOP3.LUT R45, R37, 0xff00, R36, 0xf8, !PT ;  /* 0x0000ff00252d7812 */ /* 0x000fe200078ef824 */
[----:B------:R-:W-:Y:S01]  /*4510*/  IMAD.U32 R36, R38, 0x10000, RZ ;  /* 0x0001000026247824 */ /* 0x000fe200078e00ff */
[----:B------:R-:W-:Y:S02]  /*4520*/  F2FP.F16.E4M3.UNPACK_B R4, R5 ;  /* 0x00000005ff04723e */ /* 0x000fe400020006ff */
[----:B------:R-:W-:Y:S02]  /*4530*/  F2FP.F16.E4M3.UNPACK_B R37, R107.H1 ;  /* 0x0000006bff25723e */ /* 0x000fe400030006ff */
[----:B------:R-:W-:Y:S02]  /*4540*/  LOP3.LUT R34, R39, 0xff0000, R34, 0xf8, !PT ;  /* 0x00ff000027227812 */ /* 0x000fe400078ef822 */
[----:B------:R-:W-:Y:S01]  /*4550*/  LOP3.LUT R46, R45, 0xff0000, R36, 0xf8, !PT ;  /* 0x00ff00002d2e7812 */ /* 0x000fe200078ef824 */
[--C-:B------:R-:W-:Y:S01]  /*4560*/  HADD2.F32 R36, -RZ, R4.reuse.H1_H1 ;  /* 0x30000004ff247230 */ /* 0x100fe20000004100 */
[----:B------:R-:W-:Y:S01]  /*4570*/  F2FP.F16.E4M3.UNPACK_B R39, R106.H1 ;  /* 0x0000006aff27723e */ /* 0x000fe200030006ff */
[--C-:B------:R-:W-:Y:S01]  /*4580*/  HADD2.F32 R47, -RZ, R37.reuse.H0_H0 ;  /* 0x20000025ff2f7230 */ /* 0x100fe20000004100 */
[----:B------:R-:W-:Y:S01]  /*4590*/  F2FP.F16.E4M3.UNPACK_B R5, R5.H1 ;  /* 0x00000005ff05723e */ /* 0x000fe200030006ff */
[----:B------:R-:W-:Y:S01]  /*45a0*/  HADD2.F32 R4, -RZ, R4.H0_H0 ;  /* 0x20000004ff047230 */ /* 0x000fe20000004100 */
[----:B------:R-:W-:Y:S01]  /*45b0*/  F2FP.F16.E4M3.UNPACK_B R107, R107 ;  /* 0x0000006bff6b723e */ /* 0x000fe200020006ff */
[----:B------:R-:W-:-:S02]  /*45c0*/  HADD2.F32 R44, -RZ, R37.H1_H1 ;  /* 0x30000025ff2c7230 */ /* 0x000fc40000004100 */
[-C--:B------:R-:W-:Y:S01]  /*45d0*/  FMUL.FTZ R95, R36, R47.reuse ;  /* 0x0000002f245f7220 */ /* 0x080fe20000410000 */
[----:B------:R-:W-:Y:S01]  /*45e0*/  HADD2.F32 R45, -RZ, R39.H0_H0 ;  /* 0x20000027ff2d7230 */ /* 0x000fe20000004100 */
[----:B------:R-:W-:Y:S01]  /*45f0*/  F2FP.F16.E4M3.UNPACK_B R106, R106 ;  /* 0x0000006aff6a723e */ /* 0x000fe200020006ff */
[--C-:B------:R-:W-:Y:S02]  /*4600*/  HADD2.F32 R38, -RZ, R5.reuse.H1_H1 ;  /* 0x30000005ff267230 */ /* 0x100fe40000004100 */
        /* <DEDUP_REMOVED lines=25> */
[CC--:B------:R-:W-:Y:S01]  /*47a0*/  FMUL.FTZ R44, R36.reuse, R107.reuse ;  /* 0x0000006b242c7220 */ /* 0x0c0fe20000410000 */
[----:B------:R-:W-:Y:S01]  /*47b0*/  FMUL.FTZ R45, R35, R107 ;  /* 0x0000006b232d7220 */ /* 0x000fe20000410000 */
[----:B------:R-:W-:Y:S02]  /*47c0*/  F2FP.F16.E4M3.UNPACK_B R39, R34 ;  /* 0x00000022ff27723e */ /* 0x000fe400020006ff */
[----:B------:R-:W-:Y:S01]  /*47d0*/  F2FP.SATFINITE.E4M3.F32.PACK_AB_MERGE_C R114, R47, R94, RZ ;  /* 0x0000005e2f72723e */ /* 0x000fe200048070ff */
[-C--:B------:R-:W-:Y:S01]  /*47e0*/  FFMA.FTZ R107, R36, R106.reuse, -R45 ;  /* 0x0000006a246b7223 */ /* 0x080fe2000001082d */
[----:B------:R-:W-:Y:S01]  /*47f0*/  F2FP.F16.E4M3.UNPACK_B R36, R7.H1 ;  /* 0x00000007ff24723e */ /* 0x000fe200030006ff */
[----:B------:R-:W-:Y:S01]  /*4800*/  FFMA.FTZ R106, R35, R106, R44 ;  /* 0x0000006a236a7223 */ /* 0x000fe2000001002c */
[----:B------:R-:W-:-:S02]  /*4810*/  F2FP.F16.E4M3.UNPACK_B R47, R46.H1 ;  /* 0x0000002eff2f723e */ /* 0x000fc400030006ff */
[----:B------:R-:W-:Y:S01]  /*4820*/  F2FP.F16.E4M3.UNPACK_B R44, R34.H1 ;  /* 0x00000022ff2c723e */ /* 0x000fe200030006ff */
[--C-:B------:R-:W-:Y:S01]  /*4830*/  HADD2.F32 R38, -RZ, R36.reuse.H1_H1 ;  /* 0x30000024ff267230 */ /* 0x100fe20000004100 */
[----:B------:R-:W-:Y:S01]  /*4840*/  F2FP.F16.E4M3.UNPACK_B R35, R6.H1 ;  /* 0x00000006ff23723e */ /* 0x000fe200030006ff */
[----:B------:R-:W-:Y:S01]  /*4850*/  HADD2.F32 R95, -RZ, R47.H1_H1 ;  /* 0x3000002fff5f7230 */ /* 0x000fe20000004100 */
        /* <DEDUP_REMOVED lines=9> */
[----:B------:R-:W-:Y:S01]  /*48f0*/  HADD2.F32 R35, -RZ, R35.H0_H0 ;  /* 0x20000023ff237230 */ /* 0x000fe20000004100 */
[----:B------:R-:W-:Y:S01]  /*4900*/  F2FP.F16.E4M3.UNPACK_B R6, R6 ;  /* 0x00000006ff06723e */ /* 0x000fe200020006ff */
[----:B------:R-:W-:Y:S02]  /*4910*/  HADD2.F32 R34, -RZ, R39.H1_H1 ;  /* 0x30000027ff227230 */ /* 0x000fe40000004100 */
[-C--:B------:R-:W-:Y:S01]  /*4920*/  FMUL.FTZ R112, R36, R94.reuse ;  /* 0x0000005e24707220 */ /* 0x080fe20000410000 */
[----:B------:R-:W-:Y:S02]  /*4930*/  HADD2.F32 R47, -RZ, R47.H0_H0 ;  /* 0x2000002fff2f7230 */ /* 0x000fe40000004100 */
[C---:B------:R-:W-:Y:S01]  /*4940*/  FMUL.FTZ R37, R35.reuse, R94 ;  /* 0x0000005e23257220 */ /* 0x040fe20000410000 */
[----:B------:R-:W-:Y:S01]  /*4950*/  FFMA.FTZ R94, R38, R45, R95 ;  /* 0x0000002d265e7223 */ /* 0x000fe2000001005f */
[----:B------:R-:W-:Y:S01]  /*4960*/  FFMA.FTZ R112, R35, R34, -R112 ;  /* 0x0000002223707223 */ /* 0x000fe20000010870 */
[----:B------:R-:W-:-:S02]  /*4970*/  HADD2.F32 R35, -RZ, R7.H1_H1 ;  /* 0x30000007ff237230 */ /* 0x000fc40000004100 */
[----:B------:R-:W-:Y:S01]  /*4980*/  FFMA.FTZ R45, R36, R34, R37 ;  /* 0x00000022242d7223 */ /* 0x000fe20000010025 */
[----:B------:R-:W-:Y:S01]  /*4990*/  HADD2.F32 R34, -RZ, R7.H0_H0 ;  /* 0x20000007ff227230 */ /* 0x000fe20000004100 */
[----:B------:R-:W-:Y:S01]  /*49a0*/  F2FP.SATFINITE.E4M3.F32.PACK_AB_MERGE_C R94, R94, R113, RZ ;  /* 0x000000715e5e723e */ /* 0x000fe200048070ff */
[--C-:B------:R-:W-:Y:S02]  /*49b0*/  HADD2.F32 R7, -RZ, R6.reuse.H0_H0 ;  /* 0x20000006ff077230 */ /* 0x100fe40000004100 */
[-C--:B------:R-:W-:Y:S01]  /*49c0*/  FMUL.FTZ R95, R35, R47.reuse ;  /* 0x0000002f235f7220 */ /* 0x080fe20000410000 */
[----:B------:R-:W-:Y:S02]  /*49d0*/  HADD2.F32 R6, -RZ, R6.H1_H1 ;  /* 0x30000006ff067230 */ /* 0x000fe40000004100 */
[----:B------:R-:W-:Y:S01]  /*49e0*/  FMUL.FTZ R38, R34, R47 ;  /* 0x0000002f22267220 */ /* 0x000fe20000410000 */
[----:B------:R-:W-:Y:S01]  /*49f0*/  HADD2.F32 R46, -RZ, R46.H0_H0 ;  /* 0x2000002eff2e7230 */ /* 0x000fe20000004100 */
[----:B------:R-:W-:Y:S01]  /*4a00*/  F2FP.SATFINITE.E4M3.F32.PACK_AB_MERGE_C R45, R45, R112, RZ ;  /* 0x000000702d2d723e */ /* 0x000fe200048070ff */
[----:B------:R-:W-:Y:S01]  /*4a10*/  HADD2.F32 R44, -RZ, R44.H0_H0 ;  /* 0x2000002cff2c7230 */ /* 0x000fe20000004100 */
[----:B------:R-:W-:Y:S01]  /*4a20*/  F2FP.SATFINITE.E4M3.F32.PACK_AB_MERGE_C R4, R106, R107, R114 ;  /* 0x0000006b6a04723e */ /* 0x000fe20004807072 */
        /* <DEDUP_REMOVED lines=9> */
.L_x_1355:
[----:B------:R-:W-:Y:S05]  /*4ac0*/  BSYNC B2 ;  /* 0x0000000000027941 */ /* 0x000fea0003800000 */
.L_x_1354:
[----:B--2---:R3:W-:Y:S02]  /*4ad0*/  STG.E.128 desc[UR42][R8.64+0x40], R4 ;  /* 0x0000400408007986 */ /* 0x0047e4000c101d2a */
.L_x_1353:
[----:B------:R-:W-:Y:S05]  /*4ae0*/  BSYNC B1 ;  /* 0x0000000000017941 */ /* 0x000fea0003800000 */
.L_x_1352:
[----:B------:R-:W-:Y:S01]  /*4af0*/  ISETP.NE.AND P2, PT, R20, RZ, PT ;  /* 0x000000ff1400720c */ /* 0x000fe20003f45270 */
[----:B------:R-:W-:-:S12]  /*4b00*/  BSSY B1, `(.L_x_1356) ;  /* 0x000006f000017945 */ /* 0x000fd80003800000 */
[----:B------:R-:W-:Y:S05]  /*4b10*/  @!P2 BRA `(.L_x_1357) ;  /* 0x0000000400b4a947 */ /* 0x000fea0003800000 */
[----:B-123--:R1:W2:Y:S01]  /*4b20*/  LDS.128 R4, [R96+0x18400] ;  /* 0x0184000060047984 */ /* 0x00e2a20000000c00 */
        /* <DEDUP_REMOVED lines=12> */
[----:B--2---:R-:W-:Y:S01]  /*4bf0*/  IMAD.MOV.U32 R30, RZ, RZ, R4 ;  /* 0x000000ffff1e7224 */ /* 0x004fe200078e0004 */
[----:B------:R-:W-:Y:S01]  /*4c00*/  F2FP.F16.E4M3.UNPACK_B R4, R5 ;  /* 0x00000005ff04723e */ /* 0x000fe200020006ff */
[----:B------:R-:W-:Y:S01]  /*4c10*/  IMAD.U32 R32, R36, 0x10000, RZ ;  /* 0x0001000024207824 */ /* 0x000fe200078e00ff */
[----:B------:R-:W-:Y:S01]  /*4c20*/  LOP3.LUT R34, R34, 0xff00, R33, 0xf8, !PT ;  /* 0x0000ff0022227812 */ /* 0x000fe200078ef821 */
[----:B------:R-:W-:Y:S01]  /*4c30*/  IMAD.U32 R35, R35, 0x10000, RZ ;  /* 0x0001000023237824 */ /* 0x000fe200078e00ff */
[----:B------:R-:W-:-:S02]  /*4c40*/  F2FP.F16.E4M3.UNPACK_B R33, R105.H1 ;  /* 0x00000069ff21723e */ /* 0x000fc400030006ff */
[----:B------:R-:W-:Y:S01]  /*4c50*/  LOP3.LUT R36, R31, 0xff0000, R32, 0xf8, !PT ;  /* 0x00ff00001f247812 */ /* 0x000fe200078ef820 */
[--C-:B------:R-:W-:Y:S01]  /*4c60*/  HADD2.F32 R31, -RZ, R4.reuse.H1_H1 ;  /* 0x30000004ff1f7230 */ /* 0x100fe20000004100 */
[----:B------:R-:W-:Y:S01]  /*4c70*/  LOP3.LUT R39, R34, 0xff0000, R35, 0xf8, !PT ;  /* 0x00ff000022277812 */ /* 0x000fe200078ef823 */
[--C-:B------:R-:W-:Y:S01]  /*4c80*/  HADD2.F32 R37, -RZ, R33.reuse.H0_H0 ;  /* 0x20000021ff257230 */ /* 0x100fe20000004100 */
[----:B------:R-:W-:Y:S01]  /*4c90*/  F2FP.F16.E4M3.UNPACK_B R34, R104.H1 ;  /* 0x00000068ff22723e */ /* 0x000fe200030006ff */
[----:B------:R-:W-:Y:S01]  /*4ca0*/  HADD2.F32 R4, -RZ, R4.H0_H0 ;  /* 0x20000004ff047230 */ /* 0x000fe20000004100 */
[----:B------:R-:W-:Y:S01]  /*4cb0*/  F2FP.F16.E4M3.UNPACK_B R5, R5.H1 ;  /* 0x00000005ff05723e */ /* 0x000fe200030006ff */
[----:B------:R-:W-:Y:S02]  /*4cc0*/  HADD2.F32 R38, -RZ, R33.H1_H1 ;  /* 0x30000021ff267230 */ /* 0x000fe40000004100 */
[----:B------:R-:W-:Y:S01]  /*4cd0*/  FMUL.FTZ R45, R31, R37 ;  /* 0x000000251f2d7220 */ /* 0x000fe20000410000 */
[----:B------:R-:W-:-:S02]  /*4ce0*/  HADD2.F32 R35, -RZ, R34.H0_H0 ;  /* 0x20000022ff237230 */ /* 0x000fc40000004100 */
        /* <DEDUP_REMOVED lines=78> */
.L_x_1359:
[----:B------:R-:W-:Y:S05]  /*51d0*/  BSYNC B2 ;  /* 0x0000000000027941 */ /* 0x000fea0003800000 */
.L_x_1358:
[----:B--2---:R4:W-:Y:S02]  /*51e0*/  STG.E.128 desc[UR42][R8.64+0x60], R4 ;  /* 0x0000600408007986 */ /* 0x0049e4000c101d2a */
.L_x_1357:
[----:B------:R-:W-:Y:S05]  /*51f0*/  BSYNC B1 ;  /* 0x0000000000017941 */ /* 0x000fea0003800000 */
.L_x_1356:
[----:B------:R-:W-:Y:S01]  /*5200*/  ISETP.NE.AND P2, PT, R3, RZ, PT ;  /* 0x000000ff0300720c */ /* 0x000fe20003f45270 */
[----:B------:R-:W-:-:S12]  /*5210*/  BSSY B1, `(.L_x_1360) ;  /* 0x000006f000017945 */ /* 0x000fd80003800000 */
[----:B------:R-:W-:Y:S05]  /*5220*/  @!P2 BRA `(.L_x_1361) ;  /* 0x0000000400b4a947 */ /* 0x000fea0003800000 */
[----:B-1234-:R1:W2:Y:S01]  /*5230*/  LDS.128 R4, [R97+0x1a400] ;  /* 0x01a4000061047984 */ /* 0x01e2a20000000c00 */
[----:B------:R-:W-:Y:S01]  /*5240*/  ISETP.GE.AND P2, PT, R187, R111, PT ;  /* 0x0000006fbb00720c */ /* 0x000fe20003f46270 */
[----:B------:R-:W-:-:S12]  /*5250*/  BSSY B2, `(.L_x_1362) ;  /* 0x0000069000027945 */ /* 0x000fd80003800000 */
[----:B-1----:R-:W-:Y:S05]  /*5260*/  @P2 BRA `(.L_x_1363) ;  /* 0x00000004009c2947 */ /* 0x002fea0003800000 */
[----:B------:R-:W-:Y:S02]  /*5270*/  SHF.R.U32.HI R31, RZ, 0x8, R15 ;  /* 0x00000008ff1f7819 */ /* 0x000fe4000001160f */
[----:B------:R-:W-:Y:S02]  /*5280*/  SHF.R.U32.HI R14, RZ, 0x8, R29 ;  /* 0x00000008ff0e7819 */ /* 0x000fe4000001161d */
[----:B------:R-:W-:Y:S02]  /*5290*/  SHF.R.U32.HI R33, RZ, 0x10, R15 ;  /* 0x00000010ff217819 */ /* 0x000fe4000001160f */
[----:B------:R-:W-:Y:S01]  /*52a0*/  LOP3.LUT R28, R15, 0xff0000ff, RZ, 0xc0, !PT ;  /* 0xff0000ff0f1c7812 */ /* 0x000fe200078ec0ff */
[----:B------:R-:W-:Y:S01]  /*52b0*/  IMAD.SHL.U32 R15, R31, 0x100, RZ ;  /* 0x000001001f0f7824 */ /* 0x000fe200078e00ff */
[----:B------:R-:W-:Y:S02]  /*52c0*/  SHF.R.U32.HI R32, RZ, 0x10, R29 ;  /* 0x00000010ff207819 */ /* 0x000fe4000001161d */
[----:B------:R-:W-:Y:S01]  /*52d0*/  LOP3.LUT R30, R29, 0xff0000ff, RZ, 0xc0, !PT ;  /* 0xff0000ff1d1e7812 */ /* 0x000fe200078ec0ff */
        /* <DEDUP_REMOVED lines=27> */
[----:B------:R-:W-:Y:S01]  /*5490*/  F2FP.F16.E4M3.UNPACK_B R14, R14 ;  /* 0x0000000eff0e723e */ /* 0x000fe200020006ff */
[----:B------:R-:W-:Y:S01]  /*54a0*/  FFMA.FTZ R4, R4, R31, -R37 ;  /* 0x0000001f04047223 */ /* 0x000fe20000010825 */
[-C--:B------:R-:W-:Y:S01]  /*54b0*/  FFMA.FTZ R38, R28, R30.reuse, -R33 ;  /* 0x0000001e1c267223 */ /* 0x080fe20000010821 */
[----:B------:R-:W-:Y:S01]  /*54c0*/  FFMA.FTZ R39, R29, R30, R34 ;  /* 0x0000001e1d277223 */ /* 0x000fe20000010022 */
[----:B------:R-:W-:Y:S01]  /*54d0*/  F2FP.F16.E4M3.UNPACK_B R42, R42 ;  /* 0x0000002aff2a723e */ /* 0x000fe200020006ff */
[----:B------:R-:W-:-:S02]  /*54e0*/  HADD2.F32 R31, -RZ, R43.H1_H1 ;  /* 0x3000002bff1f7230 */ /* 0x000fc40000004100 */
[--C-:B------:R-:W-:Y:S01]  /*54f0*/  HADD2.F32 R28, -RZ, R15.reuse.H0_H0 ;  /* 0x2000000fff1c7230 */ /* 0x100fe20000004100 */
[----:B------:R-:W-:Y:S01]  /*5500*/  F2FP.SATFINITE.E4M3.F32.PACK_AB_MERGE_C R44, R39, R38, RZ ;  /* 0x00000026272c723e */ /* 0x000fe200048070ff */
[----:B------:R-:W-:Y:S02]  /*5510*/  HADD2.F32 R29, -RZ, R15.H1_H1 ;  /* 0x3000000fff1d7230 */ /* 0x000fe40000004100 */
[--C-:B------:R-:W-:Y:S02]  /*5520*/  HADD2.F32 R15, -RZ, R14.reuse.H0_H0 ;  /* 0x2000000eff0f7230 */ /* 0x100fe40000004100 */
[-C--:B------:R-:W-:Y:S01]  /*5530*/  FMUL.FTZ R36, R28, R31.reuse ;  /* 0x0000001f1c247220 */ /* 0x080fe20000410000 */
[----:B------:R-:W-:Y:S02]  /*5540*/  HADD2.F32 R43, -RZ, R43.H0_H0 ;  /* 0x2000002bff2b7230 */ /* 0x000fe40000004100 */
[----:B------:R-:W-:Y:S01]  /*5550*/  FMUL.FTZ R33, R29, R31 ;  /* 0x0000001f1d217220 */ /* 0x000fe20000410000 */
[----:B------:R-:W-:Y:S01]  /*5560*/  HADD2.F32 R14, -RZ, R14.H1_H1 ;  /* 0x3000000eff0e7230 */ /* 0x000fe20000004100 */
[----:B------:R-:W-:Y:S01]  /*5570*/  F2FP.SATFINITE.E4M3.F32.PACK_AB_MERGE_C R5, R5, R4, R44 ;  /* 0x000000040505723e */ /* 0x000fe2000480702c */
[----:B------:R-:W-:-:S02]  /*5580*/  HADD2.F32 R30, -RZ, R42.H1_H1 ;  /* 0x3000002aff1e7230 */ /* 0x000fc40000004100 */
[----:B------:R-:W-:Y:S02]  /*5590*/  HADD2.F32 R42, -RZ, R42.H0_H0 ;  /* 0x2000002aff2a7230 */ /* 0x000fe40000004100 */
[-C--:B------:R-:W-:Y:S01]  /*55a0*/  FMUL.FTZ R34, R14, R43.reuse ;  /* 0x0000002b0e227220 */ /* 0x080fe20000410000 */
[----:B------:R-:W-:Y:S01]  /*55b0*/  FMUL.FTZ R43, R15, R43 ;  /* 0x0000002b0f2b7220 */ /* 0x000fe20000410000 */
[-C--:B------:R-:W-:Y:S01]  /*55c0*/  FFMA.FTZ R33, R28, R30.reuse, -R33 ;  /* 0x0000001e1c217223 */ /* 0x080fe20000010821 */
[----:B------:R-:W-:Y:S01]  /*55d0*/  FFMA.FTZ R36, R29, R30, R36 ;  /* 0x0000001e1d247223 */ /* 0x000fe20000010024 */
[-C--:B------:R-:W-:Y:S01]  /*55e0*/  FFMA.FTZ R37, R15, R42.reuse, -R34 ;  /* 0x0000002a0f257223 */ /* 0x080fe20000010822 */
[----:B------:R-:W-:Y:S01]  /*55f0*/  FFMA.FTZ R42, R14, R42, R43 ;  /* 0x0000002a0e2a7223 */ /* 0x000fe2000001002b */
[----:B------:R-:W-:Y:S02]  /*5600*/  F2FP.F16.E4M3.UNPACK_B R15, R7.H1 ;  /* 0x00000007ff0f723e */ /* 0x000fe400030006ff */
[----:B------:R-:W-:-:S02]  /*5610*/  F2FP.SATFINITE.E4M3.F32.PACK_AB_MERGE_C R43, R36, R33, RZ ;  /* 0x00000021242b723e */ /* 0x000fc400048070ff */
[-C--:B------:R-:W-:Y:S01]  /*5620*/  F2FP.F16.E4M3.UNPACK_B R33, R35.reuse.H1 ;  /* 0x00000023ff21723e */ /* 0x080fe200030006ff */
[--C-:B------:R-:W-:Y:S01]  /*5630*/  HADD2.F32 R29, -RZ, R15.reuse.H1_H1 ;  /* 0x3000000fff1d7230 */ /* 0x100fe20000004100 */
[----:B------:R-:W-:Y:S01]  /*5640*/  F2FP.F16.E4M3.UNPACK_B R30, R32.H1 ;  /* 0x00000020ff1e723e */ /* 0x000fe200030006ff */
[----:B------:R-:W-:Y:S01]  /*5650*/  HADD2.F32 R28, -RZ, R15.H0_H0 ;  /* 0x2000000fff1c7230 */ /* 0x000fe20000004100 */
[----:B------:R-:W-:Y:S01]  /*5660*/  F2FP.F16.E4M3.UNPACK_B R14, R6.H1 ;  /* 0x00000006ff0e723e */ /* 0x000fe200030006ff */
[----:B------:R-:W-:Y:S01]  /*5670*/  HADD2.F32 R36, -RZ, R33.H1_H1 ;  /* 0x30000021ff247230 */ /* 0x000fe20000004100 */
        /* <DEDUP_REMOVED lines=21> */
[--C-:B------:R-:W-:Y:S01]  /*57d0*/  HADD2.F32 R7, -RZ, R6.reuse.H0_H0 ;  /* 0x20000006ff077230 */ /* 0x100fe20000004100 */
[----:B------:R-:W-:Y:S01]  /*57e0*/  F2FP.SATFINITE.E4M3.F32.PACK_AB_MERGE_C R34, R34, R39, RZ ;  /* 0x000000272222723e */ /* 0x000fe200048070ff */
[----:B------:R-:W-:Y:S01]  /*57f0*/  HADD2.F32 R6, -RZ, R6.H1_H1 ;  /* 0x30000006ff067230 */ /* 0x000fe20000004100 */
[----:B------:R-:W-:Y:S01]  /*5800*/  F2FP.SATFINITE.E4M3.F32.PACK_AB_MERGE_C R31, R31, R38, RZ ;  /* 0x000000261f1f723e */ /* 0x000fe200048070ff */
[----:B------:R-:W-:-:S02]  /*5810*/  HADD2.F32 R33, -RZ, R33.H0_H0 ;  /* 0x20000021ff217230 */ /* 0x000fc40000004100 */
[----:B------:R-:W-:Y:S02]  /*5820*/  HADD2.F32 R30, -RZ, R30.H0_H0 ;  /* 0x2000001eff1e7230 */ /* 0x000fe40000004100 */
[----:B------:R-:W-:Y:S01]  /*5830*/  FMUL.FTZ R28, R6, R35 ;  /* 0x00000023061c7220 */ /* 0x000fe20000410000 */
[----:B------:R-:W-:Y:S02]  /*5840*/  HADD2.F32 R32, -RZ, R32.H0_H0 ;  /* 0x20000020ff207230 */ /* 0x000fe40000004100 */
[-C--:B------:R-:W-:Y:S01]  /*5850*/  FMUL.FTZ R29, R15, R33.reuse ;  /* 0x000000210f1d7220 */ /* 0x080fe20000410000 */
[C---:B------:R-:W-:Y:S01]  /*5860*/  FMUL.FTZ R36, R14.reuse, R33 ;  /* 0x000000210e247220 */ /* 0x040fe20000410000 */
[----:B------:R-:W-:Y:S02]  /*5870*/  FMUL.FTZ R35, R7, R35 ;  /* 0x0000002307237220 */ /* 0x000fe40000410000 */
[-C--:B------:R-:W-:Y:S01]  /*5880*/  FFMA.FTZ R29, R14, R30.reuse, -R29 ;  /* 0x0000001e0e1d7223 */ /* 0x080fe2000001081d */
[----:B------:R-:W-:Y:S01]  /*5890*/  FFMA.FTZ R36, R15, R30, R36 ;  /* 0x0000001e0f247223 */ /* 0x000fe20000010024 */
[-C--:B------:R-:W-:Y:S01]  /*58a0*/  FFMA.FTZ R28, R7, R32.reuse, -R28 ;  /* 0x00000020071c7223 */ /* 0x080fe2000001081c */
[----:B------:R-:W-:-:S03]  /*58b0*/  FFMA.FTZ R35, R6, R32, R35 ;  /* 0x0000002006237223 */ /* 0x000fc60000010023 */
[----:B------:R-:W-:Y:S02]  /*58c0*/  F2FP.SATFINITE.E4M3.F32.PACK_AB_MERGE_C R7, R36, R29, R31 ;  /* 0x0000001d2407723e */ /* 0x000fe4000480701f */
[----:B------:R-:W-:-:S07]  /*58d0*/  F2FP.SATFINITE.E4M3.F32.PACK_AB_MERGE_C R6, R35, R28, R34 ;  /* 0x0000001c2306723e */ /* 0x000fce0004807022 */
.L_x_1363:
[----:B------:R-:W-:Y:S05]  /*58e0*/  BSYNC B2 ;  /* 0x0000000000027941 */ /* 0x000fea0003800000 */
.L_x_1362:
[----:B--2---:R1:W-:Y:S02]  /*58f0*/  STG.E.128 desc[UR42][R8.64+0x80], R4 ;  /* 0x0000800408007986 */ /* 0x0043e4000c101d2a */
.L_x_1361:
[----:B------:R-:W-:Y:S05]  /*5900*/  BSYNC B1 ;  /* 0x0000000000017941 */ /* 0x000fea0003800000 */
.L_x_1360:
[----:B------:R-:W-:-:S13]  /*5910*/  ISETP.NE.AND P2, PT, R0, RZ, PT ;  /* 0x000000ff0000720c */ /* 0x000fda0003f45270 */
[----:B------:R-:W-:Y:S05]  /*5920*/  @!P2 BRA `(.L_x_1343) ;  /* 0x0000003800e4a947 */ /* 0x000fea0003800000 */
[----:B-1234-:R1:W2:Y:S01]  /*5930*/  LDS.128 R4, [R96+0x1a400] ;  /* 0x01a4000060047984 */ /* 0x01e2a20000000c00 */
        /* <DEDUP_REMOVED lines=18> */
[----:B------:R-:W-:Y:S02]  /*5a60*/  F2FP.F16.E4M3.UNPACK_B R5, R5.H1 ;  /* 0x00000005ff05723e */ /* 0x000fe400030006ff */
[----:B------:R-:W-:Y:S01]  /*5a70*/  LOP3.LUT R30, R13, 0xff0000, R28, 0xf8, !PT ;  /* 0x00ff00000d1e7812 */ /* 0x000fe200078ef81c */
[----:B------:R-:W-:Y:S01]  /*5a80*/  HADD2.F32 R28, -RZ, R14.H0_H0 ;  /* 0x2000000eff1c7230 */ /* 0x000fe20000004100 */
[----:B------:R-:W-:Y:S01]  /*5a90*/  LOP3.LUT R15, R11, 0xff0000, R12, 0xf8, !PT ;  /* 0x00ff00000b0f7812 */ /* 0x000fe200078ef80c */
[----:B------:R-:W-:Y:S01]  /*5aa0*/  HADD2.F32 R11, -RZ, R4.H1_H1 ;  /* 0x30000004ff0b7230 */ /* 0x000fe20000004100 */
[----:B------:R-:W-:Y:S01]  /*5ab0*/  F2FP.F16.E4M3.UNPACK_B R13, R40.H1 ;  /* 0x00000028ff0d723e */ /* 0x000fe200030006ff */
[----:B------:R-:W-:Y:S01]  /*5ac0*/  HADD2.F32 R29, -RZ, R14.H1_H1 ;  /* 0x3000000eff1d7230 */ /* 0x000fe20000004100 */
[----:B------:R-:W-:Y:S01]  /*5ad0*/  F2FP.F16.E4M3.UNPACK_B R41, R41 ;  /* 0x00000029ff29723e */ /* 0x000fe200020006ff */
[----:B------:R-:W-:Y:S02]  /*5ae0*/  HADD2.F32 R12, -RZ, R5.H1_H1 ;  /* 0x30000005ff0c7230 */ /* 0x000fe40000004100 */
[----:B------:R-:W-:Y:S01]  /*5af0*/  FMUL.FTZ R31, R11, R28 ;  /* 0x0000001c0b1f7220 */ /* 0x000fe20000410000 */
[----:B------:R-:W-:Y:S01]  /*5b00*/  HADD2.F32 R4, -RZ, R4.H0_H0 ;  /* 0x20000004ff047230 */ /* 0x000fe20000004100 */
[----:B------:R-:W-:Y:S01]  /*5b10*/  F2FP.F16.E4M3.UNPACK_B R40, R40 ;  /* 0x00000028ff28723e */ /* 0x000fe200020006ff */
[----:B------:R-:W-:-:S02]  /*5b20*/  HADD2.F32 R14, -RZ, R13.H0_H0 ;  /* 0x2000000dff0e7230 */ /* 0x000fc40000004100 */
[-C--:B------:R-:W-:Y:S01]  /*5b30*/  FMUL.FTZ R32, R12, R29.reuse ;  /* 0x0000001d0c207220 */ /* 0x080fe20000410000 */
[----:B------:R-:W-:Y:S02]  /*5b40*/  HADD2.F32 R5, -RZ, R5.H0_H0 ;  /* 0x20000005ff057230 */ /* 0x000fe40000004100 */
[C---:B------:R-:W-:Y:S01]  /*5b50*/  FMUL.FTZ R28, R4.reuse, R28 ;  /* 0x0000001c041c7220 */ /* 0x040fe20000410000 */
[----:B------:R-:W-:Y:S02]  /*5b60*/  HADD2.F32 R13, -RZ, R13.H1_H1 ;  /* 0x3000000dff0d7230 */ /* 0x000fe40000004100 */
[-C--:B------:R-:W-:Y:S01]  /*5b70*/  FFMA.FTZ R4, R4, R14.reuse, -R31 ;  /* 0x0000000e04047223 */ /* 0x080fe2000001081f */
[----:B------:R-:W-:Y:S01]  /*5b80*/  FMUL.FTZ R29, R5, R29 ;  /* 0x0000001d051d7220 */ /* 0x000fe20000410000 */
[----:B------:R-:W-:Y:S01]  /*5b90*/  FFMA.FTZ R33, R11, R14, R28 ;  /* 0x0000000e0b217223 */ /* 0x000fe2000001001c */
[-C--:B------:R-:W-:Y:S01]  /*5ba0*/  FFMA.FTZ R31, R5, R13.reuse, -R32 ;  /* 0x0000000d051f7223 */ /* 0x080fe20000010820 */
[-C--:B------:R-:W-:Y:S01]  /*5bb0*/  F2FP.F16.E4M3.UNPACK_B R5, R10.reuse.H1 ;  /* 0x0000000aff05723e */ /* 0x080fe200030006ff */
        /* <DEDUP_REMOVED lines=10> */
[----:B------:R-:W-:-:S02]  /*5c60*/  HADD2.F32 R10, -RZ, R10.H1_H1 ;  /* 0x3000000aff0a7230 */ /* 0x000fc40000004100 */
        /* <DEDUP_REMOVED lines=8> */
[----:B------:R-:W-:-:S02]  /*5cf0*/  F2FP.F16.E4M3.UNPACK_B R10, R7.H1 ;  /* 0x00000007ff0a723e */ /* 0x000fc400030006ff */
[----:B------:R-:W-:Y:S02]  /*5d00*/  F2FP.SATFINITE.E4M3.F32.PACK_AB_MERGE_C R36, R29, R28, RZ ;  /* 0x0000001c1d24723e */ /* 0x000fe400048070ff */
[----:B------:R-:W-:Y:S01]  /*5d10*/  F2FP.F16.E4M3.UNPACK_B R28, R30.H1 ;  /* 0x0000001eff1c723e */ /* 0x000fe200030006ff */
[--C-:B------:R-:W-:Y:S01]  /*5d20*/  HADD2.F32 R12, -RZ, R10.reuse.H1_H1 ;  /* 0x3000000aff0c7230 */ /* 0x100fe20000004100 */
[-C--:B------:R-:W-:Y:S01]  /*5d30*/  F2FP.F16.E4M3.UNPACK_B R13, R15.reuse.H1 ;  /* 0x0000000fff0d723e */ /* 0x080fe200030006ff */
[----:B------:R-:W-:Y:S01]  /*5d40*/  HADD2.F32 R11, -RZ, R10.H0_H0 ;  /* 0x2000000aff0b7230 */ /* 0x000fe20000004100 */
[----:B------:R-:W-:Y:S01]  /*5d50*/  F2FP.F16.E4M3.UNPACK_B R5, R6.H1 ;  /* 0x00000006ff05723e */ /* 0x000fe200030006ff */
[----:B------:R-:W-:Y:S01]  /*5d60*/  HADD2.F32 R31, -RZ, R28.H1_H1 ;  /* 0x3000001cff1f7230 */ /* 0x000fe20000004100 */
        /* <DEDUP_REMOVED lines=19> */
[----:B------:R-:W-:Y:S02]  /*5ea0*/  HADD2.F32 R7, -RZ, R7.H1_H1 ;  /* 0x30000007ff077230 */ /* 0x000fe40000004100 */
[--C-:B------:R-:W-:Y:S01]  /*5eb0*/  HADD2.F32 R5, -RZ, R6.reuse.H0_H0 ;  /* 0x20000006ff057230 */ /* 0x100fe20000004100 */
[----:B------:R-:W-:Y:S01]  /*5ec0*/  F2FP.SATFINITE.E4M3.F32.PACK_AB_MERGE_C R29, R29, R34, RZ ;  /* 0x000000221d1d723e */ /* 0x000fe200048070ff */
        /* <DEDUP_REMOVED lines=13> */
[----:B------:R-:W-:-:S02]  /*5fa0*/  F2FP.SATFINITE.E4M3.F32.PACK_AB_MERGE_C R5, R33, R4, R37 ;  /* 0x000000042105723e */ /* 0x000fc40004807025 */
[----:B------:R-:W-:Y:S02]  /*5fb0*/  F2FP.SATFINITE.E4M3.F32.PACK_AB_MERGE_C R4, R41, R32, R36 ;  /* 0x000000202904723e */ /* 0x000fe40004807024 */
[----:B------:R-:W-:Y:S02]  /*5fc0*/  F2FP.SATFINITE.E4M3.F32.PACK_AB_MERGE_C R6, R11, R12, R29 ;  /* 0x0000000c0b06723e */ /* 0x000fe4000480701d */
[----:B------:R-:W-:-:S07]  /*5fd0*/  F2FP.SATFINITE.E4M3.F32.PACK_AB_MERGE_C R7, R28, R31, R14 ;  /* 0x0000001f1c07723e */ /* 0x000fce000480700e */
.L_x_1365:
[----:B------:R-:W-:Y:S05]  /*5fe0*/  BSYNC B1 ;  /* 0x0000000000017941 */ /* 0x000fea0003800000 */
.L_x_1364:
[----:B--2---:R1:W-:Y:S01]  /*5ff0*/  STG.E.128 desc[UR42][R8.64+0xa0], R4 ;  /* 0x0000a00408007986 */ /* 0x0043e2000c101d2a */
[----:B------:R-:W-:Y:S05]  /*6000*/  BRA `(.L_x_1343) ;  /* 0x00000034002c7947 */ /* 0x000fea0003800000 */
.L_x_1337:
        /* <DEDUP_REMOVED lines=42> */
.L_x_1367:
[----:B------:R-:W-:Y:S05]  /*62b0*/  BSYNC B1 ;  /* 0x0000000000017941 */ /* 0x000fea0003800000 */
.L_x_1366:
[----:B------:R-:W-:Y:S01]  /*62c0*/  UISETP.NE.AND UP0, UPT, UR40, 0x3, UPT ;  /* 0x000000032800788c */ /* 0x000fe2000bf05270 */
[----:B-----5:R-:W-:Y:S02]  /*62d0*/  IMAD.MOV.U32 R112, RZ, RZ, R6 ;  /* 0x000000ffff707224 */ /* 0x020fe400078e0006 */
        /* <DEDUP_REMOVED lines=14> */
.L_x_1368:
[----:B------:R-:W-:Y:S01]  /*63c0*/  IMAD R108, R17, 0x8, R16 ;  /* 0x00000008116c7824 */ /* 0x000fe200078e0210 */
[----:B------:R-:W-:Y:S01]  /*63d0*/  SHF.L.U32 R110, R174, 0x1f, RZ ;  /* 0x0000001fae6e7819 */ /* 0x000fe200000006ff */
[----:B------:R-:W-:Y:S03]  /*63e0*/  BSSY B1, `(.L_x_1369) ;  /* 0x0000003000017945 */ /* 0x000fe60003800000 */
[----:B------:R-:W1:Y:S02]  /*63f0*/  SYNCS.PHASECHK.TRANS64.TRYWAIT P3, [R108+URZ+0x22890], R110 ;  /* 0x0228906e6c0075a7 */ /* 0x000e64000806017f */
[----:B-1----:R-:W-:Y:S05]  /*6400*/  @!P3 BRA `(.L_x_1370) ;  /* 0x0000025400b4b947 */ /* 0x002fea0003800000 */
.L_x_1704:
[----:B------:R-:W-:Y:S05]  /*6410*/  BSYNC B1 ;  /* 0x0000000000017941 */ /* 0x000fea0003800000 */
.L_x_1369:
[----:B------:R-:W-:Y:S05]  /*6420*/  @P2 BRA `(.L_x_1343) ;  /* 0x0000003000242947 */ /* 0x000fea0003800000 */
[----:B------:R-:W2:Y:S01]  /*6430*/  LDC R117, c[0x0][0x2f4] ;  /* 0x0000bd00ff757b82 */ /* 0x000ea20000000800 */
[----:B------:R-:W-:Y:S01]  /*6440*/  ISETP.NE.AND P2, PT, R64, RZ, PT ;  /* 0x000000ff4000720c */ /* 0x000fe20003f45270 */
[----:B------:R-:W-:Y:S01]  /*6450*/  ULDC.64 UR4, c[0x0][0x300] ;  /* 0x0000c00000047ab9 */ /* 0x000fe20000000a00 */
[----:B0-----:R-:W-:Y:S01]  /*6460*/  SHF.R.S32.HI R40, RZ, 0x1f, R19 ;  /* 0x0000001fff287819 */ /* 0x001fe20000011413 */
[----:B------:R-:W-:Y:S01]  /*6470*/  IMAD.MOV.U32 R96, RZ, RZ, R44 ;  /* 0x000000ffff607224 */ /* 0x000fe200078e002c */
[----:B------:R-:W-:Y:S01]  /*6480*/  BSSY B1, `(.L_x_1371) ;  /* 0x00000f8000017945 */ /* 0x000fe20003800000 */
[----:B------:R-:W-:Y:S02]  /*6490*/  IMAD.MOV.U32 R97, RZ, RZ, R46 ;  /* 0x000000ffff617224 */ /* 0x000fe400078e002e */
[----:B------:R-:W-:Y:S02]  /*64a0*/  IMAD R40, R40, UR4, RZ ;  /* 0x0000000428287c24 */ /* 0x000fe4000f8e02ff */
[----:B------:R-:W-:-:S04]  /*64b0*/  IMAD.WIDE.U32 R96, R19, UR4, R96 ;  /* 0x0000000413607c25 */ /* 0x000fc8000f8e0060 */
[----:B------:R-:W-:-:S04]  /*64c0*/  IMAD R41, R19, UR5, R40 ;  /* 0x0000000513297c24 */ /* 0x000fc8000f8e0228 */
[----:B------:R-:W-:Y:S02]  /*64d0*/  IMAD.IADD R116, R41, 0x1, R97 ;  /* 0x0000000129747824 */ /* 0x000fe400078e0261 */
[----:B--2---:R-:W-:Y:S01]  /*64e0*/  IMAD.IADD R123, R117, 0x1, -R76 ;  /* 0x00000001757b7824 */ /* 0x004fe200078e0a4c */
[----:B------:R-:W-:Y:S06]  /*64f0*/  @!P2 BRA `(.L_x_1372) ;  /* 0x0000000c00c0a947 */ /* 0x000fec0003800000 */
[----:B------:R-:W-:Y:S01]  /*6500*/  ISETP.NE.AND P4, PT, R101, RZ, PT ;  /* 0x000000ff6500720c */ /* 0x000fe20003f85270 */
[----:B------:R-:W-:Y:S01]  /*6510*/  BSSY B2, `(.L_x_1373) ;  /* 0x00000ec000027945 */ /* 0x000fe20003800000 */
[----:B------:R-:W-:Y:S02]  /*6520*/  IADD3 R105, P2, P3, R62, R96, R71 ;  /* 0x000000603e697210 */ /* 0x000fe40007b5e047 */
[----:B------:R-:W-:Y:S02]  /*6530*/  SEL R40, R76, R123, !P4 ;  /* 0x0000007b4c287207 */ /* 0x000fe40006000000 */
[----:B------:R-:W-:Y:S02]  /*6540*/  IADD3.X R42, R99, R116, R68, P2, P3 ;  /* 0x00000074632a7210 */ /* 0x000fe400017e6444 */
[----:B------:R-:W-:-:S04]  /*6550*/  SHF.R.S32.HI R41, RZ, 0x1f, R40 ;  /* 0x0000001fff297819 */ /* 0x000fc80000011428 */
[----:B------:R-:W-:-:S04]  /*6560*/  LEA.HI R41, R41, R40, RZ, 0x5 ;  /* 0x0000002829297211 */ /* 0x000fc800078f28ff */
[----:B------:R-:W-:-:S04]  /*6570*/  SHF.R.S32.HI R41, RZ, 0x5, R41 ;  /* 0x00000005ff297819 */ /* 0x000fc80000011429 */
[----:B------:R-:W-:-:S05]  /*6580*/  LEA.HI.SX32 R41, R90, R41, 0x1c ;  /* 0x000000295a297211 */ /* 0x000fca00078fe2ff */
[----:B------:R-:W-:-:S05]  /*6590*/  IMAD.SHL.U32 R43, R41, 0x10, RZ ;  /* 0x00000010292b7824 */ /* 0x000fca00078e00ff */
[----:B------:R-:W-:-:S13]  /*65a0*/  ISETP.GE.AND P2, PT, R43, R117, PT ;  /* 0x000000752b00720c */ /* 0x000fda0003f46270 */
[--C-:B------:R-:W-:Y:S02]  /*65b0*/  @!P2 SHF.R.S32.HI R40, RZ, 0x1f, R43.reuse ;  /* 0x0000001fff28a819 */ /* 0x100fe4000001142b */
[----:B------:R-:W-:-:S04]  /*65c0*/  @!P2 IADD3 R107, P3, P4, R62, R96, R43 ;  /* 0x000000603e6ba210 */ /* 0x000fc80007c7e02b */
[----:B------:R-:W-:Y:S02]  /*65d0*/  @!P2 IADD3.X R40, R99, R116, R40, P3, P4 ;  /* 0x000000746328a210 */ /* 0x000fe40001fe8428 */
[----:B------:R-:W-:-:S05]  /*65e0*/  IADD3 R104, P3, R105, R94, RZ ;  /* 0x0000005e69687210 */ /* 0x000fca0007f7e0ff */
[----:B------:R-:W-:Y:S01]  /*65f0*/  IMAD.X R105, R42, 0x1, R95, P3 ;  /* 0x000000012a697824 */ /* 0x000fe200018e065f */
[----:B------:R-:W-:-:S05]  /*6600*/  @!P2 IADD3 R106, P3, R107, R94, RZ ;  /* 0x0000005e6b6aa210 */ /* 0x000fca0007f7e0ff */
[----:B------:R-:W-:Y:S01]  /*6610*/  @!P2 IMAD.X R107, R40, 0x1, R95, P3 ;  /* 0x00000001286ba824 */ /* 0x000fe200018e065f */
[----:B------:R-:W-:Y:S02]  /*6620*/  SHF.R.S32.HI R40, RZ, 0x1f, R41 ;  /* 0x0000001fff287819 */ /* 0x000fe40000011429 */
[----:B------:R-:W-:Y:S02]  /*6630*/  ISETP.GE.AND P3, PT, R22, R111, PT ;  /* 0x0000006f1600720c */ /* 0x000fe40003f66270 */
[----:B------:R-:W-:Y:S02]  /*6640*/  LEA.HI R41, R40, R41, RZ, 0x2 ;  /* 0x0000002928297211 */ /* 0x000fe400078f10ff */
[----:B------:R-:W-:-:S03]  /*6650*/  LOP3.LUT R40, R176, 0x30, R43, 0xf8, !PT ;  /* 0x00000030b0287812 */ /* 0x000fc600078ef82b */
[----:B------:R-:W-:Y:S01]  /*6660*/  IMAD.SHL.U32 R41, R41, 0x800, RZ ;  /* 0x0000080029297824 */ /* 0x000fe200078e00ff */
[----:B------:R-:W-:-:S04]  /*6670*/  LOP3.LUT R40, R40, R177, RZ, 0x3c, !PT ;  /* 0x000000b128287212 */ /* 0x000fc800078e3cff */
[----:B------:R-:W-:-:S04]  /*6680*/  LOP3.LUT R41, R41, 0xffffe000, RZ, 0xc0, !PT ;  /* 0xffffe00029297812 */ /* 0x000fc800078ec0ff */
[----:B------:R-:W-:Y:S01]  /*6690*/  IADD3 R40, R40, R41, R178 ;  /* 0x0000002928287210 */ /* 0x000fe20007ffe0b2 */
[----:B------:R-:W-:-:S04]  /*66a0*/  IMAD R41, R17, 0x6000, R86 ;  /* 0x0000600011297824 */ /* 0x000fc800078e0256 */
[----:B------:R-:W-:Y:S02]  /*66b0*/  IMAD R43, R17, 0x6000, R40 ;  /* 0x00006000112b7824 */ /* 0x000fe400078e0228 */
[C---:B------:R-:W-:Y:S02]  /*66c0*/  IMAD.IADD R41, R16.reuse, 0x1, R41 ;  /* 0x0000000110297824 */ /* 0x040fe400078e0229 */
[----:B------:R-:W-:-:S04]  /*66d0*/  IMAD.IADD R44, R16, 0x1, R43 ;  /* 0x00000001102c7824 */ /* 0x000fc800078e022b */
[----:B------:R-:W0:Y:S04]  /*66e0*/  LDS.128 R40, [R41+0x16400] ;  /* 0x0164000029287984 */ /* 0x000e280000000c00 */
[----:B------:R-:W2:Y:S01]  /*66f0*/  LDS.128 R44, [R44+0x16400] ;  /* 0x016400002c2c7984 */ /* 0x000ea20000000c00 */
[----:B------:R-:W-:Y:S05]  /*6700*/  @P3 BRA `(.L_x_1374) ;  /* 0x0000000c00303947 */ /* 0x000fea0003800000 */
[----:B------:R-:W-:Y:S02]  /*6710*/  SHF.R.U32.HI R14, RZ, 0x8, R13 ;  /* 0x00000008ff0e7819 */ /* 0x000fe4000001160d */
[----:B------:R-:W-:Y:S02]  /*6720*/  SHF.R.U32.HI R131, RZ, 0x8, R37 ;  /* 0x00000008ff837819 */ /* 0x000fe40000011625 */
[----:B------:R-:W-:Y:S01]  /*6730*/  SHF.R.U32.HI R130, RZ, 0x8, R39 ;  /* 0x00000008ff827819 */ /* 0x000fe20000011627 */
[----:B------:R-:W-:Y:S01]  /*6740*/  IMAD.SHL.U32 R14, R14, 0x100, RZ ;  /* 0x000001000e0e7824 */ /* 0x000fe200078e00ff */
[----:B------:R-:W-:Y:S02]  /*6750*/  SHF.R.U32.HI R36, RZ, 0x8, R15 ;  /* 0x00000008ff247819 */ /* 0x000fe4000001160f */
[----:B------:R-:W-:Y:S02]  /*6760*/  SHF.R.U32.HI R132, RZ, 0x10, R13 ;  /* 0x00000010ff847819 */ /* 0x000fe4000001160d */
[----:B------:R-:W-:Y:S01]  /*6770*/  LOP3.LUT R127, R13, 0xff0000ff, RZ, 0xc0, !PT ;  /* 0xff0000ff0d7f7812 */ /* 0x000fe200078ec0ff */
[----:B------:R-:W-:Y:S01]  /*6780*/  IMAD.SHL.U32 R36, R36, 0x100, RZ ;  /* 0x0000010024247824 */ /* 0x000fe200078e00ff */
[----:B------:R-:W-:-:S02]  /*6790*/  SHF.R.U32.HI R12, RZ, 0x10, R15 ;  /* 0x00000010ff0c7819 */ /* 0x000fc4000001160f */
[----:B------:R-:W-:Y:S02]  /*67a0*/  LOP3.LUT R129, R15, 0xff0000ff, RZ, 0xc0, !PT ;  /* 0xff0000ff0f817812 */ /* 0x000fe400078ec0ff */
[----:B------:R-:W-:Y:S01]  /*67b0*/  SHF.R.U32.HI R13, RZ, 0x10, R37 ;  /* 0x00000010ff0d7819 */ /* 0x000fe20000011625 */
[----:B------:R-:W-:Y:S01]  /*67c0*/  IMAD.U32 R12, R12, 0x10000, RZ ;  /* 0x000100000c0c7824 */ /* 0x000fe200078e00ff */
[----:B------:R-:W-:Y:S01]  /*67d0*/  LOP3.LUT R38, R37, 0xff0000ff, RZ, 0xc0, !PT ;  /* 0xff0000ff25267812 */ /* 0x000fe200078ec0ff */
[----:B------:R-:W-:Y:S01]  /*67e0*/  IMAD.SHL.U32 R37, R131, 0x100, RZ ;  /* 0x0000010083257824 */ /* 0x000fe200078e00ff */
[----:B------:R-:W-:Y:S01]  /*67f0*/  SHF.R.U32.HI R15, RZ, 0x10, R39 ;  /* 0x00000010ff0f7819 */ /* 0x000fe20000011627 */
[----:B------:R-:W-:Y:S01]  /*6800*/  IMAD.U32 R13, R13, 0x10000, RZ ;  /* 0x000100000d0d7824 */ /* 0x000fe200078e00ff */
[----:B------:R-:W-:Y:S01]  /*6810*/  LOP3.LUT R128, R39, 0xff0000ff, RZ, 0xc0, !PT ;  /* 0xff0000ff27807812 */ /* 0x000fe200078ec0ff */
[----:B------:R-:W-:Y:S01]  /*6820*/  IMAD.SHL.U32 R39, R130, 0x100, RZ ;  /* 0x0000010082277824 */ /* 0x000fe200078e00ff */
[----:B------:R-:W-:Y:S01]  /*6830*/  LOP3.LUT R127, R127, 0xff00, R14, 0xf8, !PT ;  /* 0x0000ff007f7f7812 */ /* 0x000fe200078ef80e */
[----:B------:R-:W-:Y:S01]  /*6840*/  IMAD.U32 R14, R132, 0x10000, RZ ;  /* 0x00010000840e7824 */ /* 0x000fe200078e00ff */
[----:B------:R-:W-:Y:S01]  /*6850*/  LOP3.LUT R132, R38, 0xff00, R37, 0xf8, !PT ;  /* 0x0000ff0026847812 */ /* 0x000fe200078ef825 */
[----:B------:R-:W-:Y:S01]  /*6860*/  IMAD.U32 R131, R15, 0x10000, RZ ;  /* 0x000100000f837824 */ /* 0x000fe200078e00ff */
[----:B------:R-:W-:-:S02]  /*6870*/  LOP3.LUT R134, R128, 0xff00, R39, 0xf8, !PT ;  /* 0x0000ff0080867812 */ /* 0x000fc400078ef827 */
[----:B------:R-:W-:Y:S02]  /*6880*/  LOP3.LUT R129, R129, 0xff00, R36, 0xf8, !PT ;  /* 0x0000ff0081817812 */ /* 0x000fe400078ef824 */
[----:B------:R-:W-:Y:S02]  /*6890*/  F2FP.F16.E4M3.UNPACK_B R130, R126.H1 ;  /* 0x0000007eff82723e */ /* 0x000fe400030006ff */
[----:B--2---:R-:W-:Y:S02]  /*68a0*/  F2FP.F16.E4M3.UNPACK_B R39, R44.H1 ;  /* 0x0000002cff27723e */ /* 0x004fe400030006ff */
[----:B0-----:R-:W-:Y:S02]  /*68b0*/  F2FP.F16.E4M3.UNPACK_B R38, R40.H1 ;  /* 0x00000028ff26723e */ /* 0x001fe400030006ff */
[----:B------:R-:W-:Y:S01]  /*68c0*/  LOP3.LUT R14, R127, 0xff0000, R14, 0xf8, !PT ;  /* 0x00ff00007f0e7812 */ /* 0x000fe200078ef80e */
[----:B------:R-:W-:Y:S01]  /*68d0*/  HADD2.F32 R37, -RZ, R39.H0_H0 ;  /* 0x20000027ff257230 */ /* 0x000fe20000004100 */
[----:B------:R-:W-:Y:S01]  /*68e0*/  LOP3.LUT R12, R129, 0xff0000, R12, 0xf8, !PT ;  /* 0x00ff0000810c7812 */ /* 0x000fe200078ef80c */
[----:B------:R-:W-:Y:S01]  /*68f0*/  HADD2.F32 R129, -RZ, R130.H0_H0 ;  /* 0x20000082ff817230 */ /* 0x000fe20000004100 */
[----:B------:R-:W-:Y:S01]  /*6900*/  F2FP.F16.E4M3.UNPACK_B R127, R125.H1 ;  /* 0x0000007dff7f723e */ /* 0x000fe200030006ff */
[----:B------:R-:W-:Y:S01]  /*6910*/  HADD2.F32 R36, -RZ, R38.H0_H0 ;  /* 0x20000026ff247230 */ /* 0x000fe20000004100 */
[----:B------:R-:W-:Y:S01]  /*6920*/  LOP3.LUT R15, R132, 0xff0000, R13, 0xf8, !PT ;  /* 0x00ff0000840f7812 */ /* 0x000fe200078ef80d */
[----:B------:R-:W-:-:S02]  /*6930*/  HADD2.F32 R132, -RZ, R130.H1_H1 ;  /* 0x30000082ff847230 */ /* 0x000fc40000004100 */
[CC--:B------:R-:W-:Y:S01]  /*6940*/  FMUL.FTZ R133, R37.reuse, R129.reuse ;  /* 0x0000008125857220 */ /* 0x0c0fe20000410000 */
[--C-:B------:R-:W-:Y:S02]  /*6950*/  HADD2.F32 R128, -RZ, R127.reuse.H0_H0 ;  /* 0x2000007fff807230 */ /* 0x100fe40000004100 */
[C---:B------:R-:W-:Y:S01]  /*6960*/  FMUL.FTZ R136, R36.reuse, R129 ;  /* 0x0000008124887220 */ /* 0x040fe20000410000 */
[----:B------:R-:W-:Y:S01]  /*6970*/  HADD2.F32 R38, -RZ, R38.H1_H1 ;  /* 0x30000026ff267230 */ /* 0x000fe20000004100 */
[----:B------:R-:W-:Y:S01]  /*6980*/  F2FP.F16.E4M3.UNPACK_B R130, R126 ;  /* 0x0000007eff82723e */ /* 0x000fe200020006ff */
[-C--:B------:R-:W-:Y:S01]  /*6990*/  FFMA.FTZ R36, R36, R128.reuse, -R133 ;  /* 0x0000008024247223 */ /* 0x080fe20000010885 */
[----:B------:R-:W-:Y:S01]  /*69a0*/  FFMA.FTZ R37, R37, R128, R136 ;  /* 0x0000008025257223 */ /* 0x000fe20000010088 */
[----:B------:R-:W-:Y:S01]  /*69b0*/  HADD2.F32 R128, -RZ, R127.H1_H1 ;  /* 0x3000007fff807230 */ /* 0x000fe20000004100 */
[----:B------:R-:W-:Y:S01]  /*69c0*/  F2FP.F16.E4M3.UNPACK_B R129, R125 ;  /* 0x0000007dff81723e */ /* 0x000fe200020006ff */
[----:B------:R-:W-:Y:S01]  /*69d0*/  HADD2.F32 R127, -RZ, R39.H1_H1 ;  /* 0x30000027ff7f7230 */ /* 0x000fe20000004100 */
[----:B------:R-:W-:-:S02]  /*69e0*/  F2FP.F16.E4M3.UNPACK_B R44, R44 ;  /* 0x0000002cff2c723e */ /* 0x000fc400020006ff */
[----:B------:R-:W-:Y:S02]  /*69f0*/  F2FP.F16.E4M3.UNPACK_B R125, R40 ;  /* 0x00000028ff7d723e */ /* 0x000fe400020006ff */
[----:B------:R-:W-:Y:S01]  /*6a00*/  LOP3.LUT R13, R134, 0xff0000, R131, 0xf8, !PT ;  /* 0x00ff0000860d7812 */ /* 0x000fe200078ef883 */
[-C--:B------:R-:W-:Y:S01]  /*6a10*/  FMUL.FTZ R39, R127, R132.reuse ;  /* 0x000000847f277220 */ /* 0x080fe20000410000 */
[----:B------:R-:W-:Y:S02]  /*6a20*/  HADD2.F32 R131, -RZ, R130.H0_H0 ;  /* 0x20000082ff837230 */ /* 0x000fe40000004100 */
[C---:B------:R-:W-:Y:S01]  /*6a30*/  FMUL.FTZ R132, R38.reuse, R132 ;  /* 0x0000008426847220 */ /* 0x040fe20000410000 */
[----:B------:R-:W-:Y:S02]  /*6a40*/  HADD2.F32 R126, -RZ, R44.H0_H0 ;  /* 0x2000002cff7e7230 */ /* 0x000fe40000004100 */
[----:B------:R-:W-:Y:S01]  /*6a50*/  FFMA.FTZ R39, R38, R128, -R39 ;  /* 0x0000008026277223 */ /* 0x000fe20000010827 */
[----:B------:R-:W-:-:S02]  /*6a60*/  HADD2.F32 R40, -RZ, R125.H0_H0 ;  /* 0x2000007dff287230 */ /* 0x000fc40000004100 */
[----:B------:R-:W-:Y:S01]  /*6a70*/  FFMA.FTZ R38, R127, R128, R132 ;  /* 0x000000807f267223 */ /* 0x000fe20000010084 */
        /* <DEDUP_REMOVED lines=10> */
[----:B------:R-:W-:Y:S01]  /*6b20*/  F2FP.F16.E4M3.UNPACK_B R133, R124.H1 ;  /* 0x0000007cff85723e */ /* 0x000fe200030006ff */
[C---:B------:R-:W-:Y:S01]  /*6b30*/  FMUL.FTZ R137, R125.reuse, R130 ;  /* 0x000000827d897220 */ /* 0x040fe20000410000 */
[----:B------:R-:W-:Y:S01]  /*6b40*/  F2FP.F16.E4M3.UNPACK_B R129, R46.H1 ;  /* 0x0000002eff81723e */ /* 0x000fe200030006ff */
[----:B------:R-:W-:Y:S01]  /*6b50*/  FFMA.FTZ R127, R125, R131, -R126 ;  /* 0x000000837d7f7223 */ /* 0x000fe2000001087e */
[----:B------:R-:W-:Y:S01]  /*6b60*/  F2FP.F16.E4M3.UNPACK_B R126, R42.H1 ;  /* 0x0000002aff7e723e */ /* 0x000fe200030006ff */
[----:B------:R-:W-:Y:S01]  /*6b70*/  HADD2.F32 R135, -RZ, R133.H0_H0 ;  /* 0x20000085ff877230 */ /* 0x000fe20000004100 */
[----:B------:R-:W-:Y:S01]  /*6b80*/  F2FP.F16.E4M3.UNPACK_B R132, R122.H1 ;  /* 0x0000007aff84723e */ /* 0x000fe200030006ff */
[----:B------:R-:W-:-:S02]  /*6b90*/  HADD2.F32 R130, -RZ, R129.H0_H0 ;  /* 0x20000081ff827230 */ /* 0x000fc40000004100 */
[----:B------:R-:W-:Y:S01]  /*6ba0*/  FFMA.FTZ R125, R128, R131, R137 ;  /* 0x00000083807d7223 */ /* 0x000fe20000010089 */
[----:B------:R-:W-:Y:S01]  /*6bb0*/  HADD2.F32 R128, -RZ, R126.H0_H0 ;  /* 0x2000007eff807230 */ /* 0x000fe20000004100 */
[----:B------:R-:W-:Y:S01]  /*6bc0*/  F2FP.F16.E4M3.UNPACK_B R42, R42 ;  /* 0x0000002aff2a723e */ /* 0x000fe200020006ff */
[----:B------:R-:W-:Y:S02]  /*6bd0*/  HADD2.F32 R134, -RZ, R133.H1_H1 ;  /* 0x30000085ff867230 */ /* 0x000fe40000004100 */
[-C--:B------:R-:W-:Y:S01]  /*6be0*/  FMUL.FTZ R137, R130, R135.reuse ;  /* 0x0000008782897220 */ /* 0x080fe20000410000 */
[----:B------:R-:W-:Y:S02]  /*6bf0*/  HADD2.F32 R133, -RZ, R132.H0_H0 ;  /* 0x20000084ff857230 */ /* 0x000fe40000004100 */
[----:B------:R-:W-:Y:S01]  /*6c00*/  FMUL.FTZ R135, R128, R135 ;  /* 0x0000008780877220 */ /* 0x000fe20000410000 */
[----:B------:R-:W-:Y:S01]  /*6c10*/  HADD2.F32 R131, -RZ, R129.H1_H1 ;  /* 0x30000081ff837230 */ /* 0x000fe20000004100 */
[----:B------:R-:W-:Y:S01]  /*6c20*/  F2FP.SATFINITE.E4M3.F32.PACK_AB_MERGE_C R37, R38, R37, RZ ;  /* 0x000000252625723e */ /* 0x000fe200048070ff */
[----:B------:R-:W-:-:S02]  /*6c30*/  HADD2.F32 R129, -RZ, R126.H1_H1 ;  /* 0x3000007eff817230 */ /* 0x000fc40000004100 */
[-C--:B------:R-:W-:Y:S01]  /*6c40*/  FFMA.FTZ R126, R128, R133.reuse, -R137 ;  /* 0x00000085807e7223 */ /* 0x080fe20000010889 */
[----:B------:R-:W-:Y:S01]  /*6c50*/  FFMA.FTZ R128, R130, R133, R135 ;  /* 0x0000008582807223 */ /* 0x000fe20000010087 */
[----:B------:R-:W-:Y:S01]  /*6c60*/  F2FP.F16.E4M3.UNPACK_B R130, R124 ;  /* 0x0000007cff82723e */ /* 0x000fe200020006ff */
[----:B------:R-:W-:Y:S01]  /*6c70*/  HADD2.F32 R132, -RZ, R132.H1_H1 ;  /* 0x30000084ff847230 */ /* 0x000fe20000004100 */
[----:B------:R-:W-:Y:S01]  /*6c80*/  F2FP.F16.E4M3.UNPACK_B R124, R46 ;  /* 0x0000002eff7c723e */ /* 0x000fe200020006ff */
[-C--:B------:R-:W-:Y:S01]  /*6c90*/  FMUL.FTZ R136, R131, R134.reuse ;  /* 0x0000008683887220 */ /* 0x080fe20000410000 */
[----:B------:R-:W-:Y:S01]  /*6ca0*/  FMUL.FTZ R134, R129, R134 ;  /* 0x0000008681867220 */ /* 0x000fe20000410000 */
[--C-:B------:R-:W-:Y:S01]  /*6cb0*/  HADD2.F32 R135, -RZ, R130.reuse.H0_H0 ;  /* 0x20000082ff877230 */ /* 0x100fe20000004100 */
[----:B------:R-:W-:Y:S01]  /*6cc0*/  F2FP.SATFINITE.E4M3.F32.PACK_AB_MERGE_C R36, R39, R36, RZ ;  /* 0x000000242724723e */ /* 0x000fe200048070ff */
[----:B------:R-:W-:Y:S01]  /*6cd0*/  HADD2.F32 R137, -RZ, R130.H1_H1 ;  /* 0x30000082ff897230 */ /* 0x000fe20000004100 */
[----:B------:R-:W-:Y:S01]  /*6ce0*/  F2FP.F16.E4M3.UNPACK_B R130, R122 ;  /* 0x0000007aff82723e */ /* 0x000fe200020006ff */
[----:B------:R-:W-:-:S02]  /*6cf0*/  HADD2.F32 R122, -RZ, R124.H0_H0 ;  /* 0x2000007cff7a7230 */ /* 0x000fc40000004100 */
[----:B------:R-:W-:Y:S01]  /*6d00*/  FFMA.FTZ R143, R131, R132, R134 ;  /* 0x00000084838f7223 */ /* 0x000fe20000010086 */
[----:B------:R-:W-:Y:S01]  /*6d10*/  HADD2.F32 R46, -RZ, R42.H0_H0 ;  /* 0x2000002aff2e7230 */ /* 0x000fe20000004100 */
[----:B------:R-:W-:Y:S01]  /*6d20*/  F2FP.F16.E4M3.UNPACK_B R38, R45 ;  /* 0x0000002dff26723e */ /* 0x000fe200020006ff */
[----:B------:R-:W-:Y:S02]  /*6d30*/  HADD2.F32 R124, -RZ, R124.H1_H1 ;  /* 0x3000007cff7c7230 */ /* 0x000fe40000004100 */
[-C--:B------:R-:W-:Y:S01]  /*6d40*/  FMUL.FTZ R139, R122, R135.reuse ;  /* 0x000000877a8b7220 */ /* 0x080fe20000410000 */
[----:B------:R-:W-:Y:S02]  /*6d50*/  HADD2.F32 R42, -RZ, R42.H1_H1 ;  /* 0x3000002aff2a7230 */ /* 0x000fe40000004100 */
[----:B------:R-:W-:Y:S01]  /*6d60*/  FMUL.FTZ R135, R46, R135 ;  /* 0x000000872e877220 */ /* 0x000fe20000410000 */
[--C-:B------:R-:W-:Y:S02]  /*6d70*/  HADD2.F32 R131, -RZ, R130.reuse.H0_H0 ;  /* 0x20000082ff837230 */ /* 0x100fe40000004100 */
[----:B------:R-:W-:Y:S01]  /*6d80*/  FMUL.FTZ R141, R124, R137 ;  /* 0x000000897c8d7220 */ /* 0x000fe20000410000 */
[----:B------:R-:W-:-:S02]  /*6d90*/  HADD2.F32 R133, -RZ, R130.H1_H1 ;  /* 0x30000082ff857230 */ /* 0x000fc40000004100 */
[----:B------:R-:W-:Y:S01]  /*6da0*/  FMUL.FTZ R137, R42, R137 ;  /* 0x000000892a897220 */ /* 0x000fe20000410000 */
[----:B------:R-:W-:Y:S01]  /*6db0*/  F2FP.F16.E4M3.UNPACK_B R39, R15 ;  /* 0x0000000fff27723e */ /* 0x000fe200020006ff */
[----:B------:R-:W-:Y:S01]  /*6dc0*/  FFMA.FTZ R129, R129, R132, -R136 ;  /* 0x0000008481817223 */ /* 0x000fe20000010888 */
[----:B------:R-:W-:Y:S01]  /*6dd0*/  F2FP.SATFINITE.E4M3.F32.PACK_AB_MERGE_C R44, R125, R44, R37 ;  /* 0x0000002c7d2c723e */ /* 0x000fe20004807025 */
[----:B------:R-:W-:Y:S01]  /*6de0*/  FFMA.FTZ R139, R46, R131, -R139 ;  /* 0x000000832e8b7223 */ /* 0x000fe2000001088b */
[----:B------:R-:W-:Y:S01]  /*6df0*/  F2FP.F16.E4M3.UNPACK_B R37, R41 ;  /* 0x00000029ff25723e */ /* 0x000fe200020006ff */
[----:B------:R-:W-:Y:S01]  /*6e00*/  FFMA.FTZ R46, R122, R131, R135 ;  /* 0x000000837a2e7223 */ /* 0x000fe20000010087 */
[-C--:B------:R-:W-:Y:S01]  /*6e10*/  FFMA.FTZ R137, R124, R133.reuse, R137 ;  /* 0x000000857c897223 */ /* 0x080fe20000010089 */
[----:B------:R-:W-:Y:S01]  /*6e20*/  F2FP.SATFINITE.E4M3.F32.PACK_AB_MERGE_C R40, R127, R40, R36 ;  /* 0x000000287f28723e */ /* 0x000fe20004807024 */
[----:B------:R-:W-:Y:S01]  /*6e30*/  FFMA.FTZ R42, R42, R133, -R141 ;  /* 0x000000852a2a7223 */ /* 0x000fe2000001088d */
[----:B------:R-:W-:Y:S01]  /*6e40*/  HADD2.F32 R122, -RZ, R38.H0_H0 ;  /* 0x20000026ff7a7230 */ /* 0x000fe20000004100 */
[----:B------:R-:W-:Y:S01]  /*6e50*/  F2FP.F16.E4M3.UNPACK_B R124, R14 ;  /* 0x0000000eff7c723e */ /* 0x000fe200020006ff */
[----:B------:R-:W-:Y:S01]  /*6e60*/  HADD2.F32 R127, -RZ, R39.H0_H0 ;  /* 0x20000027ff7f7230 */ /* 0x000fe20000004100 */
[----:B------:R-:W-:Y:S01]  /*6e70*/  F2FP.SATFINITE.E4M3.F32.PACK_AB_MERGE_C R126, R129, R126, RZ ;  /* 0x0000007e817e723e */ /* 0x000fe200048070ff */
[----:B------:R-:W-:Y:S01]  /*6e80*/  HADD2.F32 R36, -RZ, R37.H0_H0 ;  /* 0x20000025ff247230 */ /* 0x000fe20000004100 */
[----:B------:R-:W-:Y:S01]  /*6e90*/  F2FP.F16.E4M3.UNPACK_B R45, R45.H1 ;  /* 0x0000002dff2d723e */ /* 0x000fe200030006ff */
[----:B------:R-:W-:Y:S01]  /*6ea0*/  HADD2.F32 R125, -RZ, R124.H0_H0 ;  /* 0x2000007cff7d7230 */ /* 0x000fe20000004100 */
[----:B------:R-:W-:Y:S01]  /*6eb0*/  F2FP.SATFINITE.E4M3.F32.PACK_AB_MERGE_C R42, R42, R139, R126 ;  /* 0x0000008b2a2a723e */ /* 0x000fe2000480707e */
        /* <DEDUP_REMOVED lines=9> */
[----:B------:R-:W-:Y:S01]  /*6f50*/  F2FP.F16.E4M3.UNPACK_B R125, R15.H1 ;  /* 0x0000000fff7d723e */ /* 0x000fe200030006ff */
[C---:B------:R-:W-:Y:S01]  /*6f60*/  FMUL.FTZ R127, R39.reuse, R126 ;  /* 0x0000007e277f7220 */ /* 0x040fe20000410000 */
[----:B------:R-:W-:Y:S01]  /*6f70*/  F2FP.F16.E4M3.UNPACK_B R41, R41.H1 ;  /* 0x00000029ff29723e */ /* 0x000fe200030006ff */
[----:B------:R-:W-:Y:S01]  /*6f80*/  FFMA.FTZ R39, R39, R124, -R122 ;  /* 0x0000007c27277223 */ /* 0x000fe2000001087a */
[----:B------:R-:W-:Y:S01]  /*6f90*/  F2FP.F16.E4M3.UNPACK_B R14, R14.H1 ;  /* 0x0000000eff0e723e */ /* 0x000fe200030006ff */
[----:B------:R-:W-:Y:S01]  /*6fa0*/  HADD2.F32 R122, -RZ, R45.H0_H0 ;  /* 0x2000002dff7a7230 */ /* 0x000fe20000004100 */
[----:B------:R-:W-:Y:S01]  /*6fb0*/  F2FP.SATFINITE.E4M3.F32.PACK_AB_MERGE_C R128, R143, R128, RZ ;  /* 0x000000808f80723e */ /* 0x000fe200048070ff */
[----:B------:R-:W-:-:S02]  /*6fc0*/  HADD2.F32 R126, -RZ, R125.H0_H0 ;  /* 0x2000007dff7e7230 */ /* 0x000fc40000004100 */
[----:B------:R-:W-:Y:S01]  /*6fd0*/  FFMA.FTZ R38, R38, R124, R127 ;  /* 0x0000007c26267223 */ /* 0x000fe2000001007f */
[----:B------:R-:W-:Y:S01]  /*6fe0*/  HADD2.F32 R15, -RZ, R41.H0_H0 ;  /* 0x20000029ff0f7230 */ /* 0x000fe20000004100 */
[----:B------:R-:W-:Y:S01]  /*6ff0*/  F2FP.SATFINITE.E4M3.F32.PACK_AB_MERGE_C R46, R137, R46, R128 ;  /* 0x0000002e892e723e */ /* 0x000fe20004807080 */
[----:B------:R-:W-:Y:S02]  /*7000*/  HADD2.F32 R124, -RZ, R45.H1_H1 ;  /* 0x3000002dff7c7230 */ /* 0x000fe40000004100 */
[-C--:B------:R-:W-:Y:S01]  /*7010*/  FMUL.FTZ R128, R122, R126.reuse ;  /* 0x0000007e7a807220 */ /* 0x080fe20000410000 */
[--C-:B------:R-:W-:Y:S02]  /*7020*/  HADD2.F32 R45, -RZ, R14.reuse.H0_H0 ;  /* 0x2000000eff2d7230 */ /* 0x100fe40000004100 */
[----:B------:R-:W-:Y:S01]  /*7030*/  FMUL.FTZ R127, R15, R126 ;  /* 0x0000007e0f7f7220 */ /* 0x000fe20000410000 */
[----:B------:R-:W-:Y:S01]  /*7040*/  HADD2.F32 R41, -RZ, R41.H1_H1 ;  /* 0x30000029ff297230 */ /* 0x000fe20000004100 */
[-C--:B------:R-:W-:Y:S01]  /*7050*/  F2FP.F16.E4M3.UNPACK_B R134, R13.reuse.H1 ;  /* 0x0000000dff86723e */ /* 0x080fe200030006ff */
[----:B------:R-:W-:Y:S01]  /*7060*/  HADD2.F32 R125, -RZ, R125.H1_H1 ;  /* 0x3000007dff7d7230 */ /* 0x000fe20000004100 */
[----:B------:R-:W-:Y:S01]  /*7070*/  F2FP.F16.E4M3.UNPACK_B R133, R13 ;  /* 0x0000000dff85723e */ /* 0x000fe200020006ff */
[----:B------:R-:W-:-:S02]  /*7080*/  HADD2.F32 R126, -RZ, R14.H1_H1 ;  /* 0x3000000eff7e7230 */ /* 0x000fc40000004100 */
[-C--:B------:R-:W-:Y:S01]  /*7090*/  FFMA.FTZ R14, R15, R45.reuse, -R128 ;  /* 0x0000002d0f0e7223 */ /* 0x080fe20000010880 */
[----:B------:R-:W-:Y:S01]  /*70a0*/  FFMA.FTZ R15, R122, R45, R127 ;  /* 0x0000002d7a0f7223 */ /* 0x000fe2000001007f */
[CC--:B------:R-:W-:Y:S01]  /*70b0*/  FMUL.FTZ R130, R124.reuse, R125.reuse ;  /* 0x0000007d7c827220 */ /* 0x0c0fe20000410000 */
[C---:B------:R-:W-:Y:S01]  /*70c0*/  FMUL.FTZ R127, R41.reuse, R125 ;  /* 0x0000007d297f7220 */ /* 0x040fe20000410000 */
[-C--:B------:R-:W-:Y:S01]  /*70d0*/  F2FP.F16.E4M3.UNPACK_B R45, R43.reuse ;  /* 0x0000002bff2d723e */ /* 0x080fe200020006ff */
[----:B------:R-:W-:Y:S01]  /*70e0*/  HADD2.F32 R13, -RZ, R134.H0_H0 ;  /* 0x20000086ff0d7230 */ /* 0x000fe20000004100 */
[----:B------:R-:W-:Y:S01]  /*70f0*/  F2FP.F16.E4M3.UNPACK_B R43, R43.H1 ;  /* 0x0000002bff2b723e */ /* 0x000fe200030006ff */
[-C--:B------:R-:W-:Y:S01]  /*7100*/  FFMA.FTZ R41, R41, R126.reuse, -R130 ;  /* 0x0000007e29297223 */ /* 0x080fe20000010882 */
[-C--:B------:R-:W-:Y:S01]  /*7110*/  F2FP.F16.E4M3.UNPACK_B R125, R47.reuse ;  /* 0x0000002fff7d723e */ /* 0x080fe200020006ff */
[----:B------:R-:W-:Y:S01]  /*7120*/  FFMA.FTZ R122, R124, R126, R127 ;  /* 0x0000007e7c7a7223 */ /* 0x000fe2000001007f */
[----:B------:R-:W-:Y:S01]  /*7130*/  F2FP.F16.E4M3.UNPACK_B R126, R47.H1 ;  /* 0x0000002fff7e723e */ /* 0x000fe200030006ff */
[----:B------:R-:W-:Y:S01]  /*7140*/  HADD2.F32 R124, -RZ, R43.H0_H0 ;  /* 0x2000002bff7c7230 */ /* 0x000fe20000004100 */
[-C--:B------:R-:W-:Y:S01]  /*7150*/  F2FP.F16.E4M3.UNPACK_B R130, R12.reuse.H1 ;  /* 0x0000000cff82723e */ /* 0x080fe200030006ff */
[----:B------:R-:W-:Y:S01]  /*7160*/  HADD2.F32 R127, -RZ, R125.H0_H0 ;  /* 0x2000007dff7f7230 */ /* 0x000fe20000004100 */
[----:B------:R-:W-:Y:S01]  /*7170*/  F2FP.F16.E4M3.UNPACK_B R129, R12 ;  /* 0x0000000cff81723e */ /* 0x000fe200020006ff */
[----:B------:R-:W-:-:S02]  /*7180*/  HADD2.F32 R12, -RZ, R133.H0_H0 ;  /* 0x20000085ff0c7230 */ /* 0x000fc40000004100 */
[-C--:B------:R-:W-:Y:S01]  /*7190*/  FMUL.FTZ R137, R124, R13.reuse ;  /* 0x0000000d7c897220 */ /* 0x080fe20000410000 */
[----:B------:R-:W-:Y:S01]  /*71a0*/  HADD2.F32 R47, -RZ, R45.H0_H0 ;  /* 0x2000002dff2f7230 */ /* 0x000fe20000004100 */
[----:B------:R-:W-:Y:S01]  /*71b0*/  F2FP.SATFINITE.E4M3.F32.PACK_AB_MERGE_C R14, R41, R14, RZ ;  /* 0x0000000e290e723e */ /* 0x000fe200048070ff */
[----:B------:R-:W-:Y:S02]  /*71c0*/  HADD2.F32 R128, -RZ, R126.H0_H0 ;  /* 0x2000007eff807230 */ /* 0x000fe40000004100 */
[-C--:B------:R-:W-:Y:S01]  /*71d0*/  FMUL.FTZ R136, R127, R12.reuse ;  /* 0x0000000c7f887220 */ /* 0x080fe20000410000 */
[----:B------:R-:W-:Y:S02]  /*71e0*/  HADD2.F32 R131, -RZ, R130.H0_H0 ;  /* 0x20000082ff837230 */ /* 0x000fe40000004100 */
[----:B------:R-:W-:Y:S01]  /*71f0*/  FMUL.FTZ R138, R47, R12 ;  /* 0x0000000c2f8a7220 */ /* 0x000fe20000410000 */
[----:B------:R-:W-:Y:S02]  /*7200*/  HADD2.F32 R132, -RZ, R129.H0_H0 ;  /* 0x20000081ff847230 */ /* 0x000fe40000004100 */
[----:B------:R-:W-:Y:S01]  /*7210*/  FMUL.FTZ R135, R128, R13 ;  /* 0x0000000d80877220 */ /* 0x000fe20000410000 */
[----:B------:R-:W-:-:S02]  /*7220*/  HADD2.F32 R126, -RZ, R126.H1_H1 ;  /* 0x3000007eff7e7230 */ /* 0x000fc40000004100 */
[-C--:B------:R-:W-:Y:S01]  /*7230*/  FFMA.FTZ R137, R128, R131.reuse, R137 ;  /* 0x0000008380897223 */ /* 0x080fe20000010089 */
[----:B------:R-:W-:Y:S02]  /*7240*/  HADD2.F32 R134, -RZ, R134.H1_H1 ;  /* 0x30000086ff867230 */ /* 0x000fe40000004100 */
[----:B------:R-:W-:Y:S01]  /*7250*/  FFMA.FTZ R12, R47, R132, -R136 ;  /* 0x000000842f0c7223 */ /* 0x000fe20000010888 */
[----:B------:R-:W-:Y:S02]  /*7260*/  HADD2.F32 R43, -RZ, R43.H1_H1 ;  /* 0x3000002bff2b7230 */ /* 0x000fe40000004100 */
[----:B------:R-:W-:Y:S01]  /*7270*/  FFMA.FTZ R135, R124, R131, -R135 ;  /* 0x000000837c877223 */ /* 0x000fe20000010887 */
[----:B------:R-:W-:Y:S02]  /*7280*/  HADD2.F32 R125, -RZ, R125.H1_H1 ;  /* 0x3000007dff7d7230 */ /* 0x000fe40000004100 */
[----:B------:R-:W-:Y:S01]  /*7290*/  FMUL.FTZ R136, R126, R134 ;  /* 0x000000867e887220 */ /* 0x000fe20000410000 */
[----:B------:R-:W-:-:S02]  /*72a0*/  HADD2.F32 R128, -RZ, R133.H1_H1 ;  /* 0x30000085ff807230 */ /* 0x000fc40000004100 */
[----:B------:R-:W-:Y:S01]  /*72b0*/  FMUL.FTZ R47, R43, R134 ;  /* 0x000000862b2f7220 */ /* 0x000fe20000410000 */
[----:B------:R-:W-:Y:S02]  /*72c0*/  HADD2.F32 R130, -RZ, R130.H1_H1 ;  /* 0x30000082ff827230 */ /* 0x000fe40000004100 */
[----:B------:R-:W-:Y:S01]  /*72d0*/  FFMA.FTZ R13, R127, R132, R138 ;  /* 0x000000847f0d7223 */ /* 0x000fe2000001008a */
[----:B------:R-:W-:Y:S02]  /*72e0*/  HADD2.F32 R45, -RZ, R45.H1_H1 ;  /* 0x3000002dff2d7230 */ /* 0x000fe40000004100 */
[----:B------:R-:W-:Y:S01]  /*72f0*/  FMUL.FTZ R132, R125, R128 ;  /* 0x000000807d847220 */ /* 0x000fe20000410000 */
        /* <DEDUP_REMOVED lines=9> */
[----:B------:R-:W-:Y:S02]  /*7390*/  F2FP.SATFINITE.E4M3.F32.PACK_AB_MERGE_C R43, R45, R12, R135 ;  /* 0x0000000c2d2b723e */ /* 0x000fe40004807087 */
[----:B------:R-:W-:Y:S02]  /*73a0*/  F2FP.SATFINITE.E4M3.F32.PACK_AB_MERGE_C R41, R39, R36, R14 ;  /* 0x000000242729723e */ /* 0x000fe4000480700e */
[----:B------:R-:W-:Y:S02]  /*73b0*/  F2FP.SATFINITE.E4M3.F32.PACK_AB_MERGE_C R45, R38, R37, R15 ;  /* 0x00000025262d723e */ /* 0x000fe4000480700f */
[----:B------:R-:W-:-:S07]  /*73c0*/  F2FP.SATFINITE.E4M3.F32.PACK_AB_MERGE_C R47, R128, R13, R126 ;  /* 0x0000000d802f723e */ /* 0x000fce000480707e */
.L_x_1374:
[----:B------:R-:W-:Y:S05]  /*73d0*/  BSYNC B2 ;  /* 0x0000000000027941 */ /* 0x000fea0003800000 */
.L_x_1373:
[----:B0-----:R0:W-:Y:S04]  /*73e0*/  STG.E.128 desc[UR42][R104.64], R40 ;  /* 0x0000002868007986 */ /* 0x0011e8000c101d2a */
[----:B--2---:R0:W-:Y:S02]  /*73f0*/  @!P2 STG.E.128 desc[UR42][R106.64], R44 ;  /* 0x0000002c6a00a986 */ /* 0x0041e4000c101d2a */
.L_x_1372:
[----:B------:R-:W-:Y:S05]  /*7400*/  BSYNC B1 ;  /* 0x0000000000017941 */ /* 0x000fea0003800000 */
.L_x_1371:
[----:B------:R-:W-:Y:S01]  /*7410*/  ISETP.NE.AND P2, PT, R49, RZ, PT ;  /* 0x000000ff3100720c */ /* 0x000fe20003f45270 */
[----:B------:R-:W-:-:S12]  /*7420*/  BSSY B1, `(.L_x_1375) ;  /* 0x00000f3000017945 */ /* 0x000fd80003800000 */
[----:B------:R-:W-:Y:S05]  /*7430*/  @!P2 BRA `(.L_x_1376) ;  /* 0x0000000c00c4a947 */ /* 0x000fea0003800000 */
[----:B------:R-:W-:Y:S01]  /*7440*/  ISETP.NE.AND P4, PT, R102, RZ, PT ;  /* 0x000000ff6600720c */ /* 0x000fe20003f85270 */
[----:B------:R-:W-:Y:S01]  /*7450*/  BSSY B2, `(.L_x_1377) ;  /* 0x00000ed000027945 */ /* 0x000fe20003800000 */
[----:B0-----:R-:W-:Y:S02]  /*7460*/  IADD3 R41, P2, P3, R62, R96, R70 ;  /* 0x000000603e297210 */ /* 0x001fe40007b5e046 */
[----:B------:R-:W-:Y:S02]  /*7470*/  SEL R12, R76, R123, !P4 ;  /* 0x0000007b4c0c7207 */ /* 0x000fe40006000000 */
[----:B------:R-:W-:Y:S02]  /*7480*/  IADD3.X R36, R99, R116, R67, P2, P3 ;  /* 0x0000007463247210 */ /* 0x000fe400017e6443 */
[----:B------:R-:W-:-:S04]  /*7490*/  SHF.R.S32.HI R13, RZ, 0x1f, R12 ;  /* 0x0000001fff0d7819 */ /* 0x000fc8000001140c */
[----:B------:R-:W-:-:S04]  /*74a0*/  LEA.HI R13, R13, R12, RZ, 0x5 ;  /* 0x0000000c0d0d7211 */ /* 0x000fc800078f28ff */
[----:B------:R-:W-:-:S04]  /*74b0*/  SHF.R.S32.HI R12, RZ, 0x5, R13 ;  /* 0x00000005ff0c7819 */ /* 0x000fc8000001140d */
[----:B------:R-:W-:-:S04]  /*74c0*/  LEA.HI.SX32 R12, R89, R12, 0x1c ;  /* 0x0000000c590c7211 */ /* 0x000fc800078fe2ff */
[----:B------:R-:W-:Y:S01]  /*74d0*/  SHF.R.S32.HI R15, RZ, 0x1f, R12 ;  /* 0x0000001fff0f7819 */ /* 0x000fe2000001140c */
[----:B------:R-:W-:-:S03]  /*74e0*/  IMAD.SHL.U32 R13, R12, 0x10, RZ ;  /* 0x000000100c0d7824 */ /* 0x000fc600078e00ff */
[----:B------:R-:W-:Y:S02]  /*74f0*/  LEA.HI R15, R15, R12, RZ, 0x2 ;  /* 0x0000000c0f0f7211 */ /* 0x000fe400078f10ff */
[----:B------:R-:W-:Y:S02]  /*7500*/  ISETP.GE.AND P2, PT, R13, R117, PT ;  /* 0x000000750d00720c */ /* 0x000fe40003f46270 */
[----:B------:R-:W-:Y:S01]  /*7510*/  LOP3.LUT R12, R176, 0x30, R13, 0xf8, !PT ;  /* 0x00000030b00c7812 */ /* 0x000fe200078ef80d */
[----:B------:R-:W-:-:S03]  /*7520*/  IMAD.SHL.U32 R15, R15, 0x800, RZ ;  /* 0x000008000f0f7824 */ /* 0x000fc600078e00ff */
[----:B------:R-:W-:Y:S02]  /*7530*/  LOP3.LUT R12, R12, R177, RZ, 0x3c, !PT ;  /* 0x000000b10c0c7212 */ /* 0x000fe400078e3cff */
[----:B------:R-:W-:-:S04]  /*7540*/  LOP3.LUT R15, R15, 0xffffe000, RZ, 0xc0, !PT ;  /* 0xffffe0000f0f7812 */ /* 0x000fc800078ec0ff */
[----:B------:R-:W-:Y:S02]  /*7550*/  IADD3 R12, R12, R15, R178 ;  /* 0x0000000f0c0c7210 */ /* 0x000fe40007ffe0b2 */
[--C-:B------:R-:W-:Y:S02]  /*7560*/  @!P2 SHF.R.S32.HI R14, RZ, 0x1f, R13.reuse ;  /* 0x0000001fff0ea819 */ /* 0x100fe4000001140d */
[----:B------:R-:W-:Y:S01]  /*7570*/  @!P2 IADD3 R43, P3, P4, R62, R96, R13 ;  /* 0x000000603e2ba210 */ /* 0x000fe20007c7e00d */
[C---:B------:R-:W-:Y:S02]  /*7580*/  IMAD R13, R17.reuse, 0x6000, R85 ;  /* 0x00006000110d7824 */ /* 0x040fe400078e0255 */
[----:B------:R-:W-:Y:S01]  /*7590*/  IMAD R15, R17, 0x6000, R12 ;  /* 0x00006000110f7824 */ /* 0x000fe200078e020c */
[----:B------:R-:W-:Y:S01]  /*75a0*/  @!P2 IADD3.X R14, R99, R116, R14, P3, P4 ;  /* 0x00000074630ea210 */ /* 0x000fe20001fe840e */
[----:B------:R-:W-:Y:S01]  /*75b0*/  IMAD.IADD R13, R16, 0x1, R13 ;  /* 0x00000001100d7824 */ /* 0x000fe200078e020d */
[----:B------:R-:W-:-:S05]  /*75c0*/  IADD3 R40, P3, R41, R94, RZ ;  /* 0x0000005e29287210 */ /* 0x000fca0007f7e0ff */
[----:B------:R-:W-:Y:S01]  /*75d0*/  IMAD.X R41, R36, 0x1, R95, P3 ;  /* 0x0000000124297824 */ /* 0x000fe200018e065f */
[----:B------:R-:W-:Y:S01]  /*75e0*/  @!P2 IADD3 R42, P3, R43, R94, RZ ;  /* 0x0000005e2b2aa210 */ /* 0x000fe20007f7e0ff */
[----:B------:R-:W-:-:S04]  /*75f0*/  IMAD.IADD R36, R16, 0x1, R15 ;  /* 0x0000000110247824 */ /* 0x000fc800078e020f */
[----:B------:R-:W-:Y:S01]  /*7600*/  @!P2 IMAD.X R43, R14, 0x1, R95, P3 ;  /* 0x000000010e2ba824 */ /* 0x000fe200018e065f */
[----:B------:R-:W-:Y:S01]  /*7610*/  ISETP.GE.AND P3, PT, R100, R111, PT ;  /* 0x0000006f6400720c */ /* 0x000fe20003f66270 */
[----:B------:R-:W0:Y:S04]  /*7620*/  LDS.128 R12, [R13+0x16400] ;  /* 0x016400000d0c7984 */ /* 0x000e280000000c00 */
[----:B------:R-:W2:Y:S08]  /*7630*/  LDS.128 R36, [R36+0x16400] ;  /* 0x0164000024247984 */ /* 0x000eb00000000c00 */
[----:B------:R-:W-:Y:S05]  /*7640*/  @P3 BRA `(.L_x_1378) ;  /* 0x0000000c00343947 */ /* 0x000fea0003800000 */
[--C-:B------:R-:W-:Y:S02]  /*7650*/  SHF.R.U32.HI R107, RZ, 0x8, R9.reuse ;  /* 0x00000008ff6b7819 */ /* 0x100fe40000011609 */
[----:B------:R-:W-:Y:S02]  /*7660*/  LOP3.LUT R8, R9, 0xff0000ff, RZ, 0xc0, !PT ;  /* 0xff0000ff09087812 */ /* 0x000fe400078ec0ff */
[----:B------:R-:W-:Y:S01]  /*7670*/  SHF.R.U32.HI R105, RZ, 0x10, R9 ;  /* 0x00000010ff697819 */ /* 0x000fe20000011609 */
[----:B------:R-:W-:Y:S01]  /*7680*/  IMAD.SHL.U32 R9, R107, 0x100, RZ ;  /* 0x000001006b097824 */ /* 0x000fe200078e00ff */
[----:B------:R-:W-:Y:S02]  /*7690*/  SHF.R.U32.HI R47, RZ, 0x8, R11 ;  /* 0x00000008ff2f7819 */ /* 0x000fe4000001160b */
[----:B------:R-:W-:Y:S02]  /*76a0*/  SHF.R.U32.HI R45, RZ, 0x8, R35 ;  /* 0x00000008ff2d7819 */ /* 0x000fe40000011623 */
[----:B------:R-:W-:-:S02]  /*76b0*/  LOP3.LUT R10, R11, 0xff0000ff, RZ, 0xc0, !PT ;  /* 0xff0000ff0b0a7812 */ /* 0x000fc400078ec0ff */
[----:B------:R-:W-:Y:S01]  /*76c0*/  SHF.R.U32.HI R46, RZ, 0x10, R11 ;  /* 0x00000010ff2e7819 */ /* 0x000fe2000001160b */
[----:B------:R-:W-:Y:S01]  /*76d0*/  IMAD.SHL.U32 R11, R47, 0x100, RZ ;  /* 0x000001002f0b7824 */ /* 0x000fe200078e00ff */
[----:B------:R-:W-:Y:S01]  /*76e0*/  LOP3.LUT R8, R8, 0xff00, R9, 0xf8, !PT ;  /* 0x0000ff0008087812 */ /* 0x000fe200078ef809 */
[----:B------:R-:W-:Y:S01]  /*76f0*/  IMAD.U32 R9, R105, 0x10000, RZ ;  /* 0x0001000069097824 */ /* 0x000fe200078e00ff */
[--C-:B------:R-:W-:Y:S01]  /*7700*/  SHF.R.U32.HI R44, RZ, 0x8, R33.reuse ;  /* 0x00000008ff2c7819 */ /* 0x100fe20000011621 */
[----:B------:R-:W-:Y:S01]  /*7710*/  IMAD.SHL.U32 R45, R45, 0x100, RZ ;  /* 0x000001002d2d7824 */ /* 0x000fe200078e00ff */
[----:B------:R-:W-:Y:S02]  /*7720*/  LOP3.LUT R32, R33, 0xff0000ff, RZ, 0xc0, !PT ;  /* 0xff0000ff21207812 */ /* 0x000fe400078ec0ff */
[----:B------:R-:W-:Y:S01]  /*7730*/  SHF.R.U32.HI R104, RZ, 0x10, R33 ;  /* 0x00000010ff687819 */ /* 0x000fe20000011621 */
[----:B0-----:R-:W-:Y:S01]  /*7740*/  IMAD.MOV.U32 R33, RZ, RZ, R12 ;  /* 0x000000ffff217224 */ /* 0x001fe200078e000c */
[----:B------:R-:W-:-:S02]  /*7750*/  LOP3.LUT R34, R35, 0xff0000ff, RZ, 0xc0, !PT ;  /* 0xff0000ff23227812 */ /* 0x000fc400078ec0ff */
[----:B------:R-:W-:Y:S01]  /*7760*/  SHF.R.U32.HI R106, RZ, 0x10, R35 ;  /* 0x00000010ff6a7819 */ /* 0x000fe20000011623 */
[----:B------:R-:W-:Y:S01]  /*7770*/  IMAD.SHL.U32 R35, R44, 0x100, RZ ;  /* 0x000001002c237824 */ /* 0x000fe200078e00ff */
[----:B------:R-:W-:Y:S01]  /*7780*/  LOP3.LUT R11, R10, 0xff00, R11, 0xf8, !PT ;  /* 0x0000ff000a0b7812 */ /* 0x000fe200078ef80b */
[----:B------:R-:W-:Y:S01]  /*7790*/  IMAD.U32 R104, R104, 0x10000, RZ ;  /* 0x0001000068687824 */ /* 0x000fe200078e00ff */
[----:B------:R-:W-:Y:S01]  /*77a0*/  LOP3.LUT R10, R8, 0xff0000, R9, 0xf8, !PT ;  /* 0x00ff0000080a7812 */ /* 0x000fe200078ef809 */
[----:B------:R-:W-:Y:S01]  /*77b0*/  IMAD.U32 R8, R46, 0x10000, RZ ;  /* 0x000100002e087824 */ /* 0x000fe200078e00ff */
[----:B------:R-:W-:Y:S01]  /*77c0*/  LOP3.LUT R105, R34, 0xff00, R45, 0xf8, !PT ;  /* 0x0000ff0022697812 */ /* 0x000fe200078ef82d */
[----:B------:R-:W-:Y:S01]  /*77d0*/  IMAD.U32 R106, R106, 0x10000, RZ ;  /* 0x000100006a6a7824 */ /* 0x000fe200078e00ff */
[----:B------:R-:W-:Y:S02]  /*77e0*/  F2FP.F16.E4M3.UNPACK_B R46, R121.H1 ;  /* 0x00000079ff2e723e */ /* 0x000fe400030006ff */
[----:B--2---:R-:W-:-:S02]  /*77f0*/  F2FP.F16.E4M3.UNPACK_B R44, R36.H1 ;  /* 0x00000024ff2c723e */ /* 0x004fc400030006ff */
[----:B------:R-:W-:Y:S01]  /*7800*/  F2FP.F16.E4M3.UNPACK_B R34, R33.H1 ;  /* 0x00000021ff22723e */ /* 0x000fe200030006ff */
[----:B------:R-:W-:Y:S01]  /*7810*/  HADD2.F32 R9, -RZ, R46.H0_H0 ;  /* 0x2000002eff097230 */ /* 0x000fe20000004100 */
[----:B------:R-:W-:Y:S01]  /*7820*/  LOP3.LUT R47, R32, 0xff00, R35, 0xf8, !PT ;  /* 0x0000ff00202f7812 */ /* 0x000fe200078ef823 */
[----:B------:R-:W-:Y:S01]  /*7830*/  HADD2.F32 R32, -RZ, R44.H0_H0 ;  /* 0x2000002cff207230 */ /* 0x000fe20000004100 */
[----:B------:R-:W-:Y:S01]  /*7840*/  F2FP.F16.E4M3.UNPACK_B R35, R119.H1 ;  /* 0x00000077ff23723e */ /* 0x000fe200030006ff */
[----:B------:R-:W-:Y:S01]  /*7850*/  HADD2.F32 R12, -RZ, R34.H0_H0 ;  /* 0x20000022ff0c7230 */ /* 0x000fe20000004100 */
[----:B------:R-:W-:Y:S02]  /*7860*/  LOP3.LUT R8, R11, 0xff0000, R8, 0xf8, !PT ;  /* 0x00ff00000b087812 */ /* 0x000fe400078ef808 */
[-C--:B------:R-:W-:Y:S01]  /*7870*/  FMUL.FTZ R107, R32, R9.reuse ;  /* 0x00000009206b7220 */ /* 0x080fe20000410000 */
[--C-:B------:R-:W-:Y:S02]  /*7880*/  HADD2.F32 R45, -RZ, R35.reuse.H0_H0 ;  /* 0x20000023ff2d7230 */ /* 0x100fe40000004100 */
[C---:B------:R-:W-:Y:S01]  /*7890*/  FMUL.FTZ R125, R12.reuse, R9 ;  /* 0x000000090c7d7220 */ /* 0x040fe20000410000 */
[----:B------:R-:W-:Y:S01]  /*78a0*/  LOP3.LUT R11, R47, 0xff0000, R104, 0xf8, !PT ;  /* 0x00ff00002f0b7812 */ /* 0x000fe200078ef868 */
[----:B------:R-:W-:Y:S01]  /*78b0*/  HADD2.F32 R47, -RZ, R35.H1_H1 ;  /* 0x30000023ff2f7230 */ /* 0x000fe20000004100 */
        /* <DEDUP_REMOVED lines=9> */
[----:B------:R-:W-:-:S02]  /*7950*/  HADD2.F32 R104, -RZ, R121.H0_H0 ;  /* 0x20000079ff687230 */ /* 0x000fc40000004100 */
[C---:B------:R-:W-:Y:S01]  /*7960*/  FMUL.FTZ R105, R35.reuse, R45 ;  /* 0x0000002d23697220 */ /* 0x040fe20000410000 */
[----:B------:R-:W-:Y:S01]  /*7970*/  F2FP.F16.E4M3.UNPACK_B R119, R119 ;  /* 0x00000077ff77723e */ /* 0x000fe200020006ff */
[C---:B------:R-:W-:Y:S01]  /*7980*/  FMUL.FTZ R106, R46.reuse, R45 ;  /* 0x0000002d2e6a7220 */ /* 0x040fe20000410000 */
[----:B------:R-:W-:Y:S02]  /*7990*/  HADD2.F32 R45, -RZ, R36.H0_H0 ;  /* 0x20000024ff2d7230 */ /* 0x000fe40000004100 */
[----:B------:R-:W-:Y:S02]  /*79a0*/  HADD2.F32 R34, -RZ, R44.H0_H0 ;  /* 0x2000002cff227230 */ /* 0x000fe40000004100 */
[-C--:B------:R-:W-:Y:S01]  /*79b0*/  FFMA.FTZ R33, R35, R47.reuse, -R106 ;  /* 0x0000002f23217223 */ /* 0x080fe2000001086a */
[----:B------:R-:W-:Y:S01]  /*79c0*/  FFMA.FTZ R35, R46, R47, R105 ;  /* 0x0000002f2e237223 */ /* 0x000fe20000010069 */
[----:B------:R-:W-:Y:S02]  /*79d0*/  HADD2.F32 R46, -RZ, R119.H0_H0 ;  /* 0x20000077ff2e7230 */ /* 0x000fe40000004100 */
[-C--:B------:R-:W-:Y:S01]  /*79e0*/  FMUL.FTZ R105, R45, R104.reuse ;  /* 0x000000682d697220 */ /* 0x080fe20000410000 */
[----:B------:R-:W-:Y:S01]  /*79f0*/  FMUL.FTZ R104, R34, R104 ;  /* 0x0000006822687220 */ /* 0x000fe20000410000 */
[----:B------:R-:W-:Y:S01]  /*7a00*/  HADD2.F32 R121, -RZ, R121.H1_H1 ;  /* 0x30000079ff797230 */ /* 0x000fe20000004100 */
[----:B------:R-:W-:Y:S01]  /*7a10*/  F2FP.F16.E4M3.UNPACK_B R106, R118.H1 ;  /* 0x00000076ff6a723e */ /* 0x000fe200030006ff */
[----:B------:R-:W-:-:S02]  /*7a20*/  HADD2.F32 R47, -RZ, R36.H1_H1 ;  /* 0x30000024ff2f7230 */ /* 0x000fc40000004100 */
[-C--:B------:R-:W-:Y:S01]  /*7a30*/  FFMA.FTZ R36, R45, R46.reuse, R104 ;  /* 0x0000002e2d247223 */ /* 0x080fe20000010068 */
[----:B------:R-:W-:Y:S02]  /*7a40*/  HADD2.F32 R44, -RZ, R44.H1_H1 ;  /* 0x3000002cff2c7230 */ /* 0x000fe40000004100 */
[----:B------:R-:W-:Y:S01]  /*7a50*/  FFMA.FTZ R34, R34, R46, -R105 ;  /* 0x0000002e22227223 */ /* 0x000fe20000010869 */
[----:B------:R-:W-:Y:S02]  /*7a60*/  HADD2.F32 R119, -RZ, R119.H1_H1 ;  /* 0x30000077ff777230 */ /* 0x000fe40000004100 */
[-C--:B------:R-:W-:Y:S01]  /*7a70*/  FMUL.FTZ R45, R47, R121.reuse ;  /* 0x000000792f2d7220 */ /* 0x080fe20000410000 */
[----:B------:R-:W-:Y:S01]  /*7a80*/  F2FP.F16.E4M3.UNPACK_B R46, R120.H1 ;  /* 0x00000078ff2e723e */ /* 0x000fe200030006ff */
[C---:B------:R-:W-:Y:S01]  /*7a90*/  FMUL.FTZ R122, R44.reuse, R121 ;  /* 0x000000792c7a7220 */ /* 0x040fe20000410000 */
[----:B------:R-:W-:Y:S01]  /*7aa0*/  F2FP.F16.E4M3.UNPACK_B R104, R38.H1 ;  /* 0x00000026ff68723e */ /* 0x000fe200030006ff */
[----:B------:R-:W-:Y:S01]  /*7ab0*/  FFMA.FTZ R45, R44, R119, -R45 ;  /* 0x000000772c2d7223 */ /* 0x000fe2000001082d */
[----:B------:R-:W-:Y:S01]  /*7ac0*/  F2FP.F16.E4M3.UNPACK_B R44, R14.H1 ;  /* 0x0000000eff2c723e */ /* 0x000fe200030006ff */
[----:B------:R-:W-:-:S02]  /*7ad0*/  HADD2.F32 R121, -RZ, R46.H0_H0 ;  /* 0x2000002eff797230 */ /* 0x000fc40000004100 */
[----:B------:R-:W-:Y:S01]  /*7ae0*/  FFMA.FTZ R47, R47, R119, R122 ;  /* 0x000000772f2f7223 */ /* 0x000fe2000001007a */
[----:B------:R-:W-:Y:S01]  /*7af0*/  HADD2.F32 R105, -RZ, R104.H0_H0 ;  /* 0x20000068ff697230 */ /* 0x000fe20000004100 */
[----:B------:R-:W-:Y:S01]  /*7b00*/  F2FP.F16.E4M3.UNPACK_B R120, R120 ;  /* 0x00000078ff78723e */ /* 0x000fe200020006ff */
[----:B------:R-:W-:Y:S01]  /*7b10*/  HADD2.F32 R125, -RZ, R46.H1_H1 ;  /* 0x3000002eff7d7230 */ /* 0x000fe20000004100 */
[----:B------:R-:W-:Y:S01]  /*7b20*/  F2FP.F16.E4M3.UNPACK_B R14, R14 ;  /* 0x0000000eff0e723e */ /* 0x000fe200020006ff */
[----:B------:R-:W-:Y:S02]  /*7b30*/  HADD2.F32 R46, -RZ, R44.H0_H0 ;  /* 0x2000002cff2e7230 */ /* 0x000fe40000004100 */
[----:B------:R-:W-:Y:S01]  /*7b40*/  FMUL.FTZ R119, R105, R121 ;  /* 0x0000007969777220 */ /* 0x000fe20000410000 */
[----:B------:R-:W-:Y:S01]  /*7b50*/  HADD2.F32 R107, -RZ, R106.H0_H0 ;  /* 0x2000006aff6b7230 */ /* 0x000fe20000004100 */
[----:B------:R-:W-:Y:S01]  /*7b60*/  F2FP.F16.E4M3.UNPACK_B R118, R118 ;  /* 0x00000076ff76723e */ /* 0x000fe200020006ff */
[----:B------:R-:W-:-:S02]  /*7b70*/  HADD2.F32 R104, -RZ, R104.H1_H1 ;  /* 0x30000068ff687230 */ /* 0x000fc40000004100 */
[C---:B------:R-:W-:Y:S01]  /*7b80*/  FMUL.FTZ R124, R46.reuse, R121 ;  /* 0x000000792e7c7220 */ /* 0x040fe20000410000 */
[----:B------:R-:W-:Y:S02]  /*7b90*/  HADD2.F32 R44, -RZ, R44.H1_H1 ;  /* 0x3000002cff2c7230 */ /* 0x000fe40000004100 */
[----:B------:R-:W-:Y:S01]  /*7ba0*/  FFMA.FTZ R122, R46, R107, -R119 ;  /* 0x0000006b2e7a7223 */ /* 0x000fe20000010877 */
[----:B------:R-:W-:Y:S02]  /*7bb0*/  HADD2.F32 R119, -RZ, R106.H1_H1 ;  /* 0x3000006aff777230 */ /* 0x000fe40000004100 */
[-C--:B------:R-:W-:Y:S01]  /*7bc0*/  FMUL.FTZ R121, R104, R125.reuse ;  /* 0x0000007d68797220 */ /* 0x080fe20000410000 */
[----:B------:R-:W-:Y:S01]  /*7bd0*/  F2FP.SATFINITE.E4M3.F32.PACK_AB_MERGE_C R12, R33, R12, RZ ;  /* 0x0000000c210c723e */ /* 0x000fe200048070ff */
[C---:B------:R-:W-:Y:S01]  /*7be0*/  FMUL.FTZ R125, R44.reuse, R125 ;  /* 0x0000007d2c7d7220 */ /* 0x040fe20000410000 */
[----:B------:R-:W-:Y:S01]  /*7bf0*/  FFMA.FTZ R124, R105, R107, R124 ;  /* 0x0000006b697c7223 */ /* 0x000fe2000001007c */
[-C--:B------:R-:W-:Y:S01]  /*7c00*/  FFMA.FTZ R129, R44, R119.reuse, -R121 ;  /* 0x000000772c817223 */ /* 0x080fe20000010879 */
[----:B------:R-:W-:Y:S01]  /*7c10*/  F2FP.F16.E4M3.UNPACK_B R44, R38 ;  /* 0x00000026ff2c723e */ /* 0x000fe200020006ff */
[----:B------:R-:W-:Y:S01]  /*7c20*/  FFMA.FTZ R131, R104, R119, R125 ;  /* 0x0000007768837223 */ /* 0x000fe2000001007d */
[--C-:B------:R-:W-:Y:S01]  /*7c30*/  HADD2.F32 R119, -RZ, R120.reuse.H0_H0 ;  /* 0x20000078ff777230 */ /* 0x100fe20000004100 */
[----:B------:R-:W-:Y:S01]  /*7c40*/  F2FP.SATFINITE.E4M3.F32.PACK_AB_MERGE_C R32, R35, R32, RZ ;  /* 0x000000202320723e */ /* 0x000fe200048070ff */
[----:B------:R-:W-:Y:S01]  /*7c50*/  HADD2.F32 R121, -RZ, R120.H1_H1 ;  /* 0x30000078ff797230 */ /* 0x000fe20000004100 */
[----:B------:R-:W-:Y:S01]  /*7c60*/  F2FP.SATFINITE.E4M3.F32.PACK_AB_MERGE_C R12, R45, R34, R12 ;  /* 0x000000222d0c723e */ /* 0x000fe2000480700c */
[----:B------:R-:W-:Y:S01]  /*7c70*/  HADD2.F32 R46, -RZ, R44.H0_H0 ;  /* 0x2000002cff2e7230 */ /* 0x000fe20000004100 */
[----:B------:R-:W-:Y:S01]  /*7c80*/  F2FP.F16.E4M3.UNPACK_B R35, R37 ;  /* 0x00000025ff23723e */ /* 0x000fe200020006ff */
[----:B------:R-:W-:Y:S01]  /*7c90*/  HADD2.F32 R38, -RZ, R14.H0_H0 ;  /* 0x2000000eff267230 */ /* 0x000fe20000004100 */
[----:B------:R-:W-:Y:S01]  /*7ca0*/  F2FP.F16.E4M3.UNPACK_B R34, R11 ;  /* 0x0000000bff22723e */ /* 0x000fe200020006ff */
        /* <DEDUP_REMOVED lines=8> */
[----:B------:R-:W-:Y:S01]  /*7d30*/  F2FP.F16.E4M3.UNPACK_B R33, R13 ;  /* 0x0000000dff21723e */ /* 0x000fe200020006ff */
[-C--:B------:R-:W-:Y:S01]  /*7d40*/  FFMA.FTZ R125, R38, R105.reuse, -R125 ;  /* 0x00000069267d7223 */ /* 0x080fe2000001087d */
[----:B------:R-:W-:Y:S01]  /*7d50*/  FFMA.FTZ R38, R46, R105, R119 ;  /* 0x000000692e267223 */ /* 0x000fe20000010077 */
[----:B------:R-:W-:Y:S01]  /*7d60*/  FFMA.FTZ R121, R44, R107, R121 ;  /* 0x0000006b2c797223 */ /* 0x000fe20000010079 */
[----:B------:R-:W-:Y:S01]  /*7d70*/  F2FP.SATFINITE.E4M3.F32.PACK_AB_MERGE_C R36, R47, R36, R32 ;  /* 0x000000242f24723e */ /* 0x000fe20004807020 */
[----:B------:R-:W-:Y:S01]  /*7d80*/  HADD2.F32 R44, -RZ, R35.H0_H0 ;  /* 0x20000023ff2c7230 */ /* 0x000fe20000004100 */
[----:B------:R-:W-:Y:S01]  /*7d90*/  F2FP.F16.E4M3.UNPACK_B R46, R10 ;  /* 0x0000000aff2e723e */ /* 0x000fe200020006ff */
[----:B------:R-:W-:-:S02]  /*7da0*/  HADD2.F32 R105, -RZ, R34.H0_H0 ;  /* 0x20000022ff697230 */ /* 0x000fc40000004100 */
[----:B------:R-:W-:Y:S01]  /*7db0*/  FFMA.FTZ R14, R14, R107, -R127 ;  /* 0x0000006b0e0e7223 */ /* 0x000fe2000001087f */
[----:B------:R-:W-:Y:S01]  /*7dc0*/  HADD2.F32 R32, -RZ, R33.H0_H0 ;  /* 0x20000021ff207230 */ /* 0x000fe20000004100 */
[----:B------:R-:W-:Y:S01]  /*7dd0*/  F2FP.F16.E4M3.UNPACK_B R37, R37.H1 ;  /* 0x00000025ff25723e */ /* 0x000fe200030006ff */
        /* <DEDUP_REMOVED lines=9> */
[CC--:B------:R-:W-:Y:S01]  /*7e70*/  FMUL.FTZ R47, R45.reuse, R104.reuse ;  /* 0x000000682d2f7220 */ /* 0x0c0fe20000410000 */
[----:B------:R-:W-:Y:S01]  /*7e80*/  F2FP.F16.E4M3.UNPACK_B R35, R13.H1 ;  /* 0x0000000dff23723e */ /* 0x000fe200030006ff */
[C---:B------:R-:W-:Y:S01]  /*7e90*/  FMUL.FTZ R104, R34.reuse, R104 ;  /* 0x0000006822687220 */ /* 0x040fe20000410000 */
[----:B------:R-:W-:Y:S02]  /*7ea0*/  HADD2.F32 R44, -RZ, R37.H0_H0 ;  /* 0x20000025ff2c7230 */ /* 0x000fe40000004100 */
[-C--:B------:R-:W-:Y:S01]  /*7eb0*/  FFMA.FTZ R13, R34, R46.reuse, -R47 ;  /* 0x0000002e220d7223 */ /* 0x080fe2000001082f */
[----:B------:R-:W-:Y:S01]  /*7ec0*/  F2FP.F16.E4M3.UNPACK_B R47, R11.H1 ;  /* 0x0000000bff2f723e */ /* 0x000fe200030006ff */
[----:B------:R-:W-:Y:S01]  /*7ed0*/  FFMA.FTZ R34, R45, R46, R104 ;  /* 0x0000002e2d227223 */ /* 0x000fe20000010068 */
[----:B------:R-:W-:Y:S01]  /*7ee0*/  HADD2.F32 R11, -RZ, R35.H0_H0 ;  /* 0x20000023ff0b7230 */ /* 0x000fe20000004100 */
[----:B------:R-:W-:Y:S01]  /*7ef0*/  F2FP.F16.E4M3.UNPACK_B R10, R10.H1 ;  /* 0x0000000aff0a723e */ /* 0x000fe200030006ff */
[----:B------:R-:W-:Y:S01]  /*7f00*/  HADD2.F32 R37, -RZ, R37.H1_H1 ;  /* 0x30000025ff257230 */ /* 0x000fe20000004100 */
[----:B------:R-:W-:Y:S01]  /*7f10*/  F2FP.SATFINITE.E4M3.F32.PACK_AB_MERGE_C R124, R131, R124, RZ ;  /* 0x0000007c837c723e */ /* 0x000fe200048070ff */
[--C-:B------:R-:W-:Y:S01]  /*7f20*/  HADD2.F32 R46, -RZ, R47.reuse.H0_H0 ;  /* 0x2000002fff2e7230 */ /* 0x100fe20000004100 */
[----:B------:R-:W-:Y:S01]  /*7f30*/  F2FP.F16.E4M3.UNPACK_B R107, R9.H1 ;  /* 0x00000009ff6b723e */ /* 0x000fe200030006ff */
[----:B------:R-:W-:Y:S01]  /*7f40*/  HADD2.F32 R104, -RZ, R47.H1_H1 ;  /* 0x3000002fff687230 */ /* 0x000fe20000004100 */
[----:B------:R-:W-:Y:S01]  /*7f50*/  F2FP.SATFINITE.E4M3.F32.PACK_AB_MERGE_C R38, R121, R38, R124 ;  /* 0x000000267926723e */ /* 0x000fe2000480707c */
[----:B------:R-:W-:-:S02]  /*7f60*/  HADD2.F32 R35, -RZ, R35.H1_H1 ;  /* 0x30000023ff237230 */ /* 0x000fc40000004100 */
[CC--:B------:R-:W-:Y:S01]  /*7f70*/  FMUL.FTZ R106, R44.reuse, R46.reuse ;  /* 0x0000002e2c6a7220 */ /* 0x0c0fe20000410000 */
[----:B------:R-:W-:Y:S01]  /*7f80*/  FMUL.FTZ R47, R11, R46 ;  /* 0x0000002e0b2f7220 */ /* 0x000fe20000410000 */
[--C-:B------:R-:W-:Y:S02]  /*7f90*/  HADD2.F32 R45, -RZ, R10.reuse.H0_H0 ;  /* 0x2000000aff2d7230 */ /* 0x100fe40000004100 */
[-C--:B------:R-:W-:Y:S01]  /*7fa0*/  FMUL.FTZ R118, R37, R104.reuse ;  /* 0x0000006825767220 */ /* 0x080fe20000410000 */
[----:B------:R-:W-:Y:S02]  /*7fb0*/  HADD2.F32 R46, -RZ, R10.H1_H1 ;  /* 0x3000000aff2e7230 */ /* 0x000fe40000004100 */
[----:B------:R-:W-:Y:S01]  /*7fc0*/  FMUL.FTZ R104, R35, R104 ;  /* 0x0000006823687220 */ /* 0x000fe20000410000 */
[----:B------:R-:W-:Y:S01]  /*7fd0*/  F2FP.SATFINITE.E4M3.F32.PACK_AB_MERGE_C R122, R129, R122, RZ ;  /* 0x0000007a817a723e */ /* 0x000fe200048070ff */
[----:B------:R-:W-:Y:S01]  /*7fe0*/  FFMA.FTZ R10, R11, R45, -R106 ;  /* 0x0000002d0b0a7223 */ /* 0x000fe2000001086a */
[----:B------:R-:W-:Y:S01]  /*7ff0*/  F2FP.F16.E4M3.UNPACK_B R106, R9 ;  /* 0x00000009ff6a723e */ /* 0x000fe200020006ff */
[-C--:B------:R-:W-:Y:S01]  /*8000*/  FFMA.FTZ R121, R35, R46.reuse, -R118 ;  /* 0x0000002e23797223 */ /* 0x080fe20000010876 */
[----:B------:R-:W-:Y:S01]  /*8010*/  F2FP.F16.E4M3.UNPACK_B R35, R15 ;  /* 0x0000000fff23723e */ /* 0x000fe200020006ff */
[----:B------:R-:W-:Y:S01]  /*8020*/  FFMA.FTZ R11, R44, R45, R47 ;  /* 0x0000002d2c0b7223 */ /* 0x000fe2000001002f */
[-C--:B------:R-:W-:Y:S01]  /*8030*/  F2FP.F16.E4M3.UNPACK_B R44, R39.reuse ;  /* 0x00000027ff2c723e */ /* 0x080fe200020006ff */
[----:B------:R-:W-:Y:S01]  /*8040*/  FFMA.FTZ R120, R37, R46, R104 ;  /* 0x0000002e25787223 */ /* 0x000fe20000010068 */
        /* <DEDUP_REMOVED lines=11> */
[----:B------:R-:W-:Y:S02]  /*8100*/  HADD2.F32 R39, -RZ, R15.H0_H0 ;  /* 0x2000000fff277230 */ /* 0x000fe40000004100 */
[----:B------:R-:W-:Y:S01]  /*8110*/  FMUL.FTZ R122, R46, R118 ;  /* 0x000000762e7a7220 */ /* 0x000fe20000410000 */
[----:B------:R-:W-:Y:S02]  /*8120*/  HADD2.F32 R104, -RZ, R9.H0_H0 ;  /* 0x20000009ff687230 */ /* 0x000fe40000004100 */
[-C--:B------:R-:W-:Y:S01]  /*8130*/  FMUL.FTZ R118, R8, R119.reuse ;  /* 0x0000007708767220 */ /* 0x080fe20000410000 */
[----:B------:R-:W-:Y:S02]  /*8140*/  HADD2.F32 R105, -RZ, R47.H0_H0 ;  /* 0x2000002fff697230 */ /* 0x000fe40000004100 */
[----:B------:R-:W-:Y:S01]  /*8150*/  FMUL.FTZ R119, R39, R119 ;  /* 0x0000007727777220 */ /* 0x000fe20000410000 */
[----:B------:R-:W-:-:S02]  /*8160*/  HADD2.F32 R45, -RZ, R45.H1_H1 ;  /* 0x3000002dff2d7230 */ /* 0x000fc40000004100 */
[-C--:B------:R-:W-:Y:S01]  /*8170*/  FFMA.FTZ R125, R46, R104.reuse, R125 ;  /* 0x000000682e7d7223 */ /* 0x080fe2000001007d */
[----:B------:R-:W-:Y:S02]  /*8180*/  HADD2.F32 R46, -RZ, R107.H1_H1 ;  /* 0x3000006bff2e7230 */ /* 0x000fe40000004100 */
[----:B------:R-:W-:Y:S01]  /*8190*/  FFMA.FTZ R119, R8, R105, R119 ;  /* 0x0000006908777223 */ /* 0x000fe20000010077 */
[----:B------:R-:W-:Y:S02]  /*81a0*/  HADD2.F32 R15, -RZ, R15.H1_H1 ;  /* 0x3000000fff0f7230 */ /* 0x000fe40000004100 */
[----:B------:R-:W-:Y:S01]  /*81b0*/  FFMA.FTZ R122, R37, R104, -R122 ;  /* 0x00000068257a7223 */ /* 0x000fe2000001087a */
[----:B------:R-:W-:Y:S02]  /*81c0*/  HADD2.F32 R35, -RZ, R35.H1_H1 ;  /* 0x30000023ff237230 */ /* 0x000fe40000004100 */
[----:B------:R-:W-:Y:S01]  /*81d0*/  FMUL.FTZ R104, R45, R46 ;  /* 0x0000002e2d687220 */ /* 0x000fe20000410000 */
[----:B------:R-:W-:-:S02]  /*81e0*/  HADD2.F32 R44, -RZ, R44.H1_H1 ;  /* 0x3000002cff2c7230 */ /* 0x000fc40000004100 */
[----:B------:R-:W-:Y:S01]  /*81f0*/  FMUL.FTZ R124, R15, R46 ;  /* 0x0000002e0f7c7220 */ /* 0x000fe20000410000 */
[----:B------:R-:W-:Y:S02]  /*8200*/  HADD2.F32 R106, -RZ, R106.H1_H1 ;  /* 0x3000006aff6a7230 */ /* 0x000fe40000004100 */
[----:B------:R-:W-:Y:S01]  /*8210*/  FFMA.FTZ R118, R39, R105, -R118 ;  /* 0x0000006927767223 */ /* 0x000fe20000010876 */
[----:B------:R-:W-:Y:S01]  /*8220*/  HADD2.F32 R8, -RZ, R47.H1_H1 ;  /* 0x3000002fff087230 */ /* 0x000fe20000004100 */
[----:B------:R-:W-:Y:S01]  /*8230*/  F2FP.SATFINITE.E4M3.F32.PACK_AB_MERGE_C R10, R121, R10, RZ ;  /* 0x0000000a790a723e */ /* 0x000fe200048070ff */
[----:B------:R-:W-:Y:S02]  /*8240*/  HADD2.F32 R9, -RZ, R9.H1_H1 ;  /* 0x30000009ff097230 */ /* 0x000fe40000004100 */
[CC--:B------:R-:W-:Y:S01]  /*8250*/  FMUL.FTZ R46, R44.reuse, R106.reuse ;  /* 0x0000006a2c2e7220 */ /* 0x0c0fe20000410000 */
[----:B------:R-:W-:Y:S01]  /*8260*/  FMUL.FTZ R37, R35, R106 ;  /* 0x0000006a23257220 */ /* 0x000fe20000410000 */
[-C--:B------:R-:W-:Y:S01]  /*8270*/  FFMA.FTZ R15, R15, R8.reuse, -R104 ;  /* 0x000000080f0f7223 */ /* 0x080fe20000010868 */
[----:B------:R-:W-:Y:S01]  /*8280*/  FFMA.FTZ R124, R45, R8, R124 ;  /* 0x000000082d7c7223 */ /* 0x000fe2000001007c */
[-C--:B------:R-:W-:Y:S01]  /*8290*/  FFMA.FTZ R35, R35, R9.reuse, -R46 ;  /* 0x0000000923237223 */ /* 0x080fe2000001082e */
[----:B------:R-:W-:Y:S01]  /*82a0*/  FFMA.FTZ R44, R44, R9, R37 ;  /* 0x000000092c2c7223 */ /* 0x000fe20000010025 */
[----:B------:R-:W-:-:S02]  /*82b0*/  F2FP.SATFINITE.E4M3.F32.PACK_AB_MERGE_C R11, R120, R11, RZ ;  /* 0x0000000b780b723e */ /* 0x000fc400048070ff */
[----:B------:R-:W-:Y:S02]  /*82c0*/  F2FP.SATFINITE.E4M3.F32.PACK_AB_MERGE_C R15, R15, R118, RZ ;  /* 0x000000760f0f723e */ /* 0x000fe400048070ff */
[----:B------:R-:W-:Y:S02]  /*82d0*/  F2FP.SATFINITE.E4M3.F32.PACK_AB_MERGE_C R119, R124, R119, RZ ;  /* 0x000000777c77723e */ /* 0x000fe400048070ff */
[----:B------:R-:W-:Y:S02]  /*82e0*/  F2FP.SATFINITE.E4M3.F32.PACK_AB_MERGE_C R13, R13, R32, R10 ;  /* 0x000000200d0d723e */ /* 0x000fe4000480700a */
[----:B------:R-:W-:Y:S02]  /*82f0*/  F2FP.SATFINITE.E4M3.F32.PACK_AB_MERGE_C R15, R35, R122, R15 ;  /* 0x0000007a230f723e */ /* 0x000fe4000480700f */
[----:B------:R-:W-:Y:S02]  /*8300*/  F2FP.SATFINITE.E4M3.F32.PACK_AB_MERGE_C R37, R34, R33, R11 ;  /* 0x000000212225723e */ /* 0x000fe4000480700b */
[----:B------:R-:W-:-:S07]  /*8310*/  F2FP.SATFINITE.E4M3.F32.PACK_AB_MERGE_C R39, R44, R125, R119 ;  /* 0x0000007d2c27723e */ /* 0x000fce0004807077 */
.L_x_1378:
[----:B------:R-:W-:Y:S05]  /*8320*/  BSYNC B2 ;  /* 0x0000000000027941 */ /* 0x000fea0003800000 */
.L_x_1377:
[----:B0-----:R3:W-:Y:S04]  /*8330*/  STG.E.128 desc[UR42][R40.64], R12 ;  /* 0x0000000c28007986 */ /* 0x0017e8000c101d2a */
[----:B--2---:R3:W-:Y:S02]  /*8340*/  @!P2 STG.E.128 desc[UR42][R42.64], R36 ;  /* 0x000000242a00a986 */ /* 0x0047e4000c101d2a */
.L_x_1376:
[----:B------:R-:W-:Y:S05]  /*8350*/  BSYNC B1 ;  /* 0x0000000000017941 */ /* 0x000fea0003800000 */
.L_x_1375:
[----:B------:R-:W-:-:S13]  /*8360*/  ISETP.NE.AND P2, PT, R21, RZ, PT ;  /* 0x000000ff1500720c */ /* 0x000fda0003f45270 */
[----:B------:R-:W-:Y:S05]  /*8370*/  @!P2 BRA `(.L_x_1343) ;  /* 0x000000100050a947 */ /* 0x000fea0003800000 */
[----:B------:R-:W-:Y:S01]  /*8380*/  ISETP.NE.AND P4, PT, R103, RZ, PT ;  /* 0x000000ff6700720c */ /* 0x000fe20003f85270 */
[----:B------:R-:W-:Y:S01]  /*8390*/  BSSY B1, `(.L_x_1379) ;  /* 0x00000e8000017945 */ /* 0x000fe20003800000 */
[----:B------:R-:W-:Y:S02]  /*83a0*/  IADD3 R33, P2, P3, R62, R96, R69 ;  /* 0x000000603e217210 */ /* 0x000fe40007b5e045 */
[----:B------:R-:W-:Y:S02]  /*83b0*/  SEL R123, R76, R123, !P4 ;  /* 0x0000007b4c7b7207 */ /* 0x000fe40006000000 */
[----:B------:R-:W-:Y:S02]  /*83c0*/  IADD3.X R10, R99, R116, R66, P2, P3 ;  /* 0x00000074630a7210 */ /* 0x000fe400017e6442 */
[----:B------:R-:W-:Y:S02]  /*83d0*/  SHF.R.S32.HI R8, RZ, 0x1f, R123 ;  /* 0x0000001fff087819 */ /* 0x000fe4000001147b */
[----:B------:R-:W-:-:S02]  /*83e0*/  IADD3 R32, P2, R33, R94, RZ ;  /* 0x0000005e21207210 */ /* 0x000fc40007f5e0ff */
[----:B------:R-:W-:-:S03]  /*83f0*/  LEA.HI R8, R8, R123, RZ, 0x5 ;  /* 0x0000007b08087211 */ /* 0x000fc600078f28ff */
[----:B------:R-:W-:Y:S01]  /*8400*/  IMAD.X R33, R10, 0x1, R95, P2 ;  /* 0x000000010a217824 */ /* 0x000fe200010e065f */
[----:B------:R-:W-:Y:S02]  /*8410*/  SHF.R.S32.HI R8, RZ, 0x5, R8 ;  /* 0x00000005ff087819 */ /* 0x000fe40000011408 */
[----:B------:R-:W-:Y:S02]  /*8420*/  ISETP.GE.AND P2, PT, R92, R111, PT ;  /* 0x0000006f5c00720c */ /* 0x000fe40003f46270 */
[----:B------:R-:W-:-:S04]  /*8430*/  LEA.HI.SX32 R8, R87, R8, 0x1c ;  /* 0x0000000857087211 */ /* 0x000fc800078fe2ff */
[----:B------:R-:W-:Y:S01]  /*8440*/  SHF.R.S32.HI R9, RZ, 0x1f, R8 ;  /* 0x0000001fff097819 */ /* 0x000fe20000011408 */
[----:B------:R-:W-:-:S03]  /*8450*/  IMAD.SHL.U32 R35, R8, 0x10, RZ ;  /* 0x0000001008237824 */ /* 0x000fc600078e00ff */
        /* <DEDUP_REMOVED lines=9> */
[----:B---3--:R-:W-:-:S04]  /*84f0*/  IMAD.IADD R12, R16, 0x1, R11 ;  /* 0x00000001100c7824 */ /* 0x008fc800078e020b */
[----:B------:R-:W2:Y:S04]  /*8500*/  LDS.128 R8, [R9+0x16400] ;  /* 0x0164000009087984 */ /* 0x000ea80000000c00 */
[----:B------:R-:W3:Y:S01]  /*8510*/  LDS.128 R12, [R12+0x16400] ;  /* 0x016400000c0c7984 */ /* 0x000ee20000000c00 */
[----:B------:R-:W-:Y:S05]  /*8520*/  @P2 BRA `(.L_x_1380) ;  /* 0x0000000c00382947 */ /* 0x000fea0003800000 */
[--C-:B------:R-:W-:Y:S01]  /*8530*/  SHF.R.U32.HI R4, RZ, 0x8, R5.reuse ;  /* 0x00000008ff047819 */ /* 0x100fe20000011605 */
[----:B---3--:R-:W-:Y:S01]  /*8540*/  IMAD.MOV.U32 R30, RZ, RZ, R12 ;  /* 0x000000ffff1e7224 */ /* 0x008fe200078e000c */
[----:B------:R-:W-:Y:S01]  /*8550*/  SHF.R.U32.HI R39, RZ, 0x10, R5 ;  /* 0x00000010ff277819 */ /* 0x000fe20000011605 */
[----:B--2---:R-:W-:Y:S01]  /*8560*/  IMAD.MOV.U32 R28, RZ, RZ, R8 ;  /* 0x000000ffff1c7224 */ /* 0x004fe200078e0008 */
[----:B------:R-:W-:Y:S01]  /*8570*/  SHF.R.U32.HI R34, RZ, 0x8, R29 ;  /* 0x00000008ff227819 */ /* 0x000fe2000001161d */
[----:B------:R-:W-:Y:S01]  /*8580*/  IMAD.SHL.U32 R4, R4, 0x100, RZ ;  /* 0x0000010004047824 */ /* 0x000fe200078e00ff */
[----:B------:R-:W-:Y:S02]  /*8590*/  SHF.R.U32.HI R6, RZ, 0x8, R31 ;  /* 0x00000008ff067819 */ /* 0x000fe4000001161f */
[----:B------:R-:W-:Y:S01]  /*85a0*/  LOP3.LUT R5, R5, 0xff0000ff, RZ, 0xc0, !PT ;  /* 0xff0000ff05057812 */ /* 0x000fe200078ec0ff */
[----:B------:R-:W-:Y:S01]  /*85b0*/  IMAD.SHL.U32 R8, R34, 0x100, RZ ;  /* 0x0000010022087824 */ /* 0x000fe200078e00ff */
[----:B------:R-:W-:-:S02]  /*85c0*/  SHF.R.U32.HI R36, RZ, 0x8, R7 ;  /* 0x00000008ff247819 */ /* 0x000fc40000011607 */
[----:B------:R-:W-:Y:S01]  /*85d0*/  SHF.L.U32 R12, R6, 0x8, RZ ;  /* 0x00000008060c7819 */ /* 0x000fe200000006ff */
[----:B------:R-:W-:Y:S01]  /*85e0*/  IMAD.U32 R6, R39, 0x10000, RZ ;  /* 0x0001000027067824 */ /* 0x000fe200078e00ff */
[----:B------:R-:W-:Y:S02]  /*85f0*/  SHF.R.U32.HI R37, RZ, 0x10, R29 ;  /* 0x00000010ff257819 */ /* 0x000fe4000001161d */
[----:B------:R-:W-:Y:S02]  /*8600*/  SHF.R.U32.HI R38, RZ, 0x10, R31 ;  /* 0x00000010ff267819 */ /* 0x000fe4000001161f */
[----:B0-----:R-:W-:Y:S02]  /*8610*/  SHF.R.U32.HI R40, RZ, 0x10, R7 ;  /* 0x00000010ff287819 */ /* 0x001fe40000011607 */
[----:B------:R-:W-:Y:S01]  /*8620*/  LOP3.LUT R29, R29, 0xff0000ff, RZ, 0xc0, !PT ;  /* 0xff0000ff1d1d7812 */ /* 0x000fe200078ec0ff */
[----:B------:R-:W-:Y:S01]  /*8630*/  IMAD.U32 R38, R38, 0x10000, RZ ;  /* 0x0001000026267824 */ /* 0x000fe200078e00ff */
[----:B------:R-:W-:-:S02]  /*8640*/  LOP3.LUT R31, R31, 0xff0000ff, RZ, 0xc0, !PT ;  /* 0xff0000ff1f1f7812 */ /* 0x000fc400078ec0ff */
[----:B------:R-:W-:Y:S01]  /*8650*/  LOP3.LUT R5, R5, 0xff00, R4, 0xf8, !PT ;  /* 0x0000ff0005057812 */ /* 0x000fe200078ef804 */
[----:B------:R-:W-:Y:S01]  /*8660*/  IMAD.SHL.U32 R4, R36, 0x100, RZ ;  /* 0x0000010024047824 */ /* 0x000fe200078e00ff */
[----:B------:R-:W-:Y:S02]  /*8670*/  LOP3.LUT R7, R7, 0xff0000ff, RZ, 0xc0, !PT ;  /* 0xff0000ff07077812 */ /* 0x000fe400078ec0ff */
[----:B------:R-:W-:Y:S02]  /*8680*/  LOP3.LUT R39, R29, 0xff00, R8, 0xf8, !PT ;  /* 0x0000ff001d277812 */ /* 0x000fe400078ef808 */
[----:B------:R-:W-:Y:S02]  /*8690*/  LOP3.LUT R41, R31, 0xff00, R12, 0xf8, !PT ;  /* 0x0000ff001f297812 */ /* 0x000fe400078ef80c */
[----:B------:R-:W-:Y:S01]  /*86a0*/  LOP3.LUT R6, R5, 0xff0000, R6, 0xf8, !PT ;  /* 0x00ff000005067812 */ /* 0x000fe200078ef806 */
[----:B------:R-:W-:Y:S01]  /*86b0*/  IMAD.U32 R5, R40, 0x10000, RZ ;  /* 0x0001000028057824 */ /* 0x000fe200078e00ff */
[----:B------:R-:W-:-:S02]  /*86c0*/  F2FP.F16.E4M3.UNPACK_B R36, R115.H1 ;  /* 0x00000073ff24723e */ /* 0x000fc400030006ff */
[----:B------:R-:W-:Y:S02]  /*86d0*/  F2FP.F16.E4M3.UNPACK_B R31, R30.H1 ;  /* 0x0000001eff1f723e */ /* 0x000fe400030006ff */
[----:B------:R-:W-:Y:S02]  /*86e0*/  F2FP.F16.E4M3.UNPACK_B R29, R28.H1 ;  /* 0x0000001cff1d723e */ /* 0x000fe400030006ff */
[----:B------:R-:W-:Y:S01]  /*86f0*/  LOP3.LUT R4, R7, 0xff00, R4, 0xf8, !PT ;  /* 0x0000ff0007047812 */ /* 0x000fe200078ef804 */
[----:B------:R-:W-:Y:S01]  /*8700*/  HADD2.F32 R7, -RZ, R36.H0_H0 ;  /* 0x20000024ff077230 */ /* 0x000fe20000004100 */
[----:B------:R-:W-:Y:S01]  /*8710*/  F2FP.F16.E4M3.UNPACK_B R34, R113.H1 ;  /* 0x00000071ff22723e */ /* 0x000fe200030006ff */
[----:B------:R-:W-:Y:S01]  /*8720*/  HADD2.F32 R12, -RZ, R31.H0_H0 ;  /* 0x2000001fff0c7230 */ /* 0x000fe20000004100 */
[----:B------:R-:W-:Y:S01]  /*8730*/  LOP3.LUT R5, R4, 0xff0000, R5, 0xf8, !PT ;  /* 0x00ff000004057812 */ /* 0x000fe200078ef805 */
[----:B------:R-:W-:Y:S01]  /*8740*/  HADD2.F32 R8, -RZ, R29.H0_H0 ;  /* 0x2000001dff087230 */ /* 0x000fe20000004100 */
[----:B------:R-:W-:Y:S01]  /*8750*/  F2FP.F16.E4M3.UNPACK_B R115, R115 ;  /* 0x00000073ff73723e */ /* 0x000fe200020006ff */
[----:B------:R-:W-:-:S02]  /*8760*/  IMAD.U32 R4, R37, 0x10000, RZ ;  /* 0x0001000025047824 */ /* 0x000fc400078e00ff */
[-C--:B------:R-:W-:Y:S01]  /*8770*/  FMUL.FTZ R43, R12, R7.reuse ;  /* 0x000000070c2b7220 */ /* 0x080fe20000410000 */
[----:B------:R-:W-:Y:S02]  /*8780*/  HADD2.F32 R37, -RZ, R34.H0_H0 ;  /* 0x20000022ff257230 */ /* 0x000fe40000004100 */
[C---:B------:R-:W-:Y:S01]  /*8790*/  FMUL.FTZ R45, R8.reuse, R7 ;  /* 0x00000007082d7220 */ /* 0x040fe20000410000 */
[----:B------:R-:W-:Y:S01]  /*87a0*/  HADD2.F32 R36, -RZ, R36.H1_H1 ;  /* 0x30000024ff247230 */ /* 0x000fe20000004100 */
[----:B------:R-:W-:Y:S01]  /*87b0*/  LOP3.LUT R7, R39, 0xff0000, R4, 0xf8, !PT ;  /* 0x00ff000027077812 */ /* 0x000fe200078ef804 */
[----:B------:R-:W-:Y:S01]  /*87c0*/  HADD2.F32 R29, -RZ, R29.H1_H1 ;  /* 0x3000001dff1d7230 */ /* 0x000fe20000004100 */
[----:B------:R-:W-:Y:S01]  /*87d0*/  LOP3.LUT R4, R41, 0xff0000, R38, 0xf8, !PT ;  /* 0x00ff000029047812 */ /* 0x000fe200078ef826 */
[----:B------:R-:W-:Y:S01]  /*87e0*/  HADD2.F32 R38, -RZ, R34.H1_H1 ;  /* 0x30000022ff267230 */ /* 0x000fe20000004100 */
[----:B------:R-:W-:Y:S01]  /*87f0*/  F2FP.F16.E4M3.UNPACK_B R30, R30 ;  /* 0x0000001eff1e723e */ /* 0x000fe200020006ff */
[----:B------:R-:W-:Y:S01]  /*8800*/  HADD2.F32 R31, -RZ, R31.H1_H1 ;  /* 0x3000001fff1f7230 */ /* 0x000fe20000004100 */
[----:B------:R-:W-:Y:S01]  /*8810*/  F2FP.F16.E4M3.UNPACK_B R34, R28 ;  /* 0x0000001cff22723e */ /* 0x000fe200020006ff */
[-C--:B------:R-:W-:Y:S01]  /*8820*/  FFMA.FTZ R8, R8, R37.reuse, -R43 ;  /* 0x0000002508087223 */ /* 0x080fe2000001082b */
[----:B------:R-:W-:Y:S01]  /*8830*/  FFMA.FTZ R12, R12, R37, R45 ;  /* 0x000000250c0c7223 */ /* 0x000fe2000001002d */
[-C--:B------:R-:W-:Y:S01]  /*8840*/  FMUL.FTZ R42, R29, R36.reuse ;  /* 0x000000241d2a7220 */ /* 0x080fe20000410000 */
[----:B------:R-:W-:Y:S01]  /*8850*/  FMUL.FTZ R40, R31, R36 ;  /* 0x000000241f287220 */ /* 0x000fe20000410000 */
[----:B------:R-:W-:Y:S01]  /*8860*/  F2FP.F16.E4M3.UNPACK_B R113, R113 ;  /* 0x00000071ff71723e */ /* 0x000fe200020006ff */
[----:B------:R-:W-:-:S02]  /*8870*/  HADD2.F32 R37, -RZ, R115.H0_H0 ;  /* 0x20000073ff257230 */ /* 0x000fc40000004100 */
[-C--:B------:R-:W-:Y:S01]  /*8880*/  FFMA.FTZ R31, R31, R38.reuse, R42 ;  /* 0x000000261f1f7223 */ /* 0x080fe2000001002a */
[----:B------:R-:W-:Y:S02]  /*8890*/  HADD2.F32 R36, -RZ, R30.H0_H0 ;  /* 0x2000001eff247230 */ /* 0x000fe40000004100 */
[----:B------:R-:W-:Y:S01]  /*88a0*/  FFMA.FTZ R29, R29, R38, -R40 ;  /* 0x000000261d1d7223 */ /* 0x000fe20000010828 */
[----:B------:R-:W-:Y:S01]  /*88b0*/  HADD2.F32 R28, -RZ, R34.H0_H0 ;  /* 0x20000022ff1c7230 */ /* 0x000fe20000004100 */
[----:B------:R-:W-:Y:S01]  /*88c0*/  F2FP.F16.E4M3.UNPACK_B R38, R14.H1 ;  /* 0x0000000eff26723e */ /* 0x000fe200030006ff */
        /* <DEDUP_REMOVED lines=30> */
[----:B------:R-:W-:Y:S01]  /*8ab0*/  FMUL.FTZ R47, R38, R43 ;  /* 0x0000002b262f7220 */ /* 0x000fe20000410000 */
[----:B------:R-:W-:Y:S01]  /*8ac0*/  FFMA.FTZ R44, R39, R37, R44 ;  /* 0x00000025272c7223 */ /* 0x000fe2000001002c */
[C---:B------:R-:W-:Y:S01]  /*8ad0*/  FMUL.FTZ R43, R34.reuse, R43 ;  /* 0x0000002b222b7220 */ /* 0x040fe20000410000 */
[----:B------:R-:W-:Y:S02]  /*8ae0*/  HADD2.F32 R37, -RZ, R112.H0_H0 ;  /* 0x20000070ff257230 */ /* 0x000fe40000004100 */
[-C--:B------:R-:W-:Y:S01]  /*8af0*/  FFMA.FTZ R107, R34, R41.reuse, -R47 ;  /* 0x00000029226b7223 */ /* 0x080fe2000001082f */
[----:B------:R-:W-:Y:S01]  /*8b00*/  F2FP.F16.E4M3.UNPACK_B R34, R14 ;  /* 0x0000000eff22723e */ /* 0x000fe200020006ff */
[----:B------:R-:W-:Y:S01]  /*8b10*/  FFMA.FTZ R111, R38, R41, R43 ;  /* 0x00000029266f7223 */ /* 0x000fe2000001002b */
[----:B------:R-:W-:Y:S01]  /*8b20*/  HADD2.F32 R41, -RZ, R114.H0_H0 ;  /* 0x20000072ff297230 */ /* 0x000fe20000004100 */
[----:B------:R-:W-:Y:S01]  /*8b30*/  F2FP.SATFINITE.E4M3.F32.PACK_AB_MERGE_C R8, R29, R8, RZ ;  /* 0x000000081d08723e */ /* 0x000fe200048070ff */
[----:B------:R-:W-:Y:S01]  /*8b40*/  HADD2.F32 R14, -RZ, R10.H0_H0 ;  /* 0x2000000aff0e7230 */ /* 0x000fe20000004100 */
[----:B------:R-:W-:Y:S01]  /*8b50*/  F2FP.SATFINITE.E4M3.F32.PACK_AB_MERGE_C R12, R31, R12, RZ ;  /* 0x0000000c1f0c723e */ /* 0x000fe200048070ff */
[----:B------:R-:W-:Y:S01]  /*8b60*/  HADD2.F32 R36, -RZ, R34.H0_H0 ;  /* 0x20000022ff247230 */ /* 0x000fe20000004100 */
[----:B------:R-:W-:Y:S01]  /*8b70*/  F2FP.F16.E4M3.UNPACK_B R38, R7 ;  /* 0x00000007ff26723e */ /* 0x000fe200020006ff */
[----:B------:R-:W-:Y:S01]  /*8b80*/  HADD2.F32 R43, -RZ, R114.H1_H1 ;  /* 0x30000072ff2b7230 */ /* 0x000fe20000004100 */
[----:B------:R-:W-:Y:S01]  /*8b90*/  F2FP.F16.E4M3.UNPACK_B R29, R9 ;  /* 0x00000009ff1d723e */ /* 0x000fe200020006ff */
[----:B------:R-:W-:-:S02]  /*8ba0*/  HADD2.F32 R34, -RZ, R34.H1_H1 ;  /* 0x30000022ff227230 */ /* 0x000fc40000004100 */
[-C--:B------:R-:W-:Y:S01]  /*8bb0*/  FMUL.FTZ R47, R36, R41.reuse ;  /* 0x00000029242f7220 */ /* 0x080fe20000410000 */
[----:B------:R-:W-:Y:S02]  /*8bc0*/  HADD2.F32 R10, -RZ, R10.H1_H1 ;  /* 0x3000000aff0a7230 */ /* 0x000fe40000004100 */
[----:B------:R-:W-:Y:S01]  /*8bd0*/  FMUL.FTZ R41, R14, R41 ;  /* 0x000000290e297220 */ /* 0x000fe20000410000 */
[----:B------:R-:W-:Y:S02]  /*8be0*/  HADD2.F32 R39, -RZ, R112.H1_H1 ;  /* 0x30000070ff277230 */ /* 0x000fe40000004100 */
[----:B------:R-:W-:Y:S01]  /*8bf0*/  FMUL.FTZ R105, R34, R43 ;  /* 0x0000002b22697220 */ /* 0x000fe20000410000 */
[----:B------:R-:W-:Y:S01]  /*8c00*/  F2FP.F16.E4M3.UNPACK_B R31, R13 ;  /* 0x0000000dff1f723e */ /* 0x000fe200020006ff */
[----:B------:R-:W-:Y:S01]  /*8c10*/  FMUL.FTZ R43, R10, R43 ;  /* 0x0000002b0a2b7220 */ /* 0x000fe20000410000 */
[-C--:B------:R-:W-:Y:S01]  /*8c20*/  FFMA.FTZ R47, R14, R37.reuse, -R47 ;  /* 0x000000250e2f7223 */ /* 0x080fe2000001082f */
[----:B------:R-:W-:Y:S01]  /*8c30*/  FFMA.FTZ R14, R36, R37, R41 ;  /* 0x00000025240e7223 */ /* 0x000fe20000010029 */
[----:B------:R-:W-:Y:S01]  /*8c40*/  F2FP.SATFINITE.E4M3.F32.PACK_AB_MERGE_C R8, R45, R28, R8 ;  /* 0x0000001c2d08723e */ /* 0x000fe20004807008 */
[----:B------:R-:W-:Y:S01]  /*8c50*/  FFMA.FTZ R43, R34, R39, R43 ;  /* 0x00000027222b7223 */ /* 0x000fe2000001002b */
[----:B------:R-:W-:Y:S01]  /*8c60*/  F2FP.F16.E4M3.UNPACK_B R37, R6 ;  /* 0x00000006ff25723e */ /* 0x000fe200020006ff */
[----:B------:R-:W-:Y:S01]  /*8c70*/  HADD2.F32 R41, -RZ, R38.H0_H0 ;  /* 0x20000026ff297230 */ /* 0x000fe20000004100 */
[----:B------:R-:W-:Y:S01]  /*8c80*/  F2FP.SATFINITE.E4M3.F32.PACK_AB_MERGE_C R44, R111, R44, RZ ;  /* 0x0000002c6f2c723e */ /* 0x000fe200048070ff */
[----:B------:R-:W-:-:S02]  /*8c90*/  HADD2.F32 R28, -RZ, R29.H0_H0 ;  /* 0x2000001dff1c7230 */ /* 0x000fc40000004100 */
[----:B------:R-:W-:Y:S01]  /*8ca0*/  FFMA.FTZ R10, R10, R39, -R105 ;  /* 0x000000270a0a7223 */ /* 0x000fe20000010869 */
[----:B------:R-:W-:Y:S01]  /*8cb0*/  HADD2.F32 R34, -RZ, R31.H0_H0 ;  /* 0x2000001fff227230 */ /* 0x000fe20000004100 */
[----:B------:R-:W-:Y:S01]  /*8cc0*/  F2FP.SATFINITE.E4M3.F32.PACK_AB_MERGE_C R14, R43, R14, R44 ;  /* 0x0000000e2b0e723e */ /* 0x000fe2000480702c */
[----:B------:R-:W-:Y:S01]  /*8cd0*/  HADD2.F32 R39, -RZ, R37.H0_H0 ;  /* 0x20000025ff277230 */ /* 0x000fe20000004100 */
[----:B------:R-:W-:Y:S01]  /*8ce0*/  F2FP.SATFINITE.E4M3.F32.PACK_AB_MERGE_C R12, R113, R30, R12 ;  /* 0x0000001e710c723e */ /* 0x000fe2000480700c */
[----:B------:R-:W-:Y:S02]  /*8cf0*/  HADD2.F32 R36, -RZ, R31.H1_H1 ;  /* 0x3000001fff247230 */ /* 0x000fe40000004100 */
[-C--:B------:R-:W-:Y:S01]  /*8d00*/  FMUL.FTZ R31, R28, R41.reuse ;  /* 0x000000291c1f7220 */ /* 0x080fe20000410000 */
[----:B------:R-:W-:Y:S01]  /*8d10*/  FMUL.FTZ R43, R34, R41 ;  /* 0x00000029222b7220 */ /* 0x000fe20000410000 */
[----:B------:R-:W-:Y:S01]  /*8d20*/  HADD2.F32 R41, -RZ, R38.H1_H1 ;  /* 0x30000026ff297230 */ /* 0x000fe20000004100 */
[----:B------:R-:W-:Y:S01]  /*8d30*/  F2FP.F16.E4M3.UNPACK_B R13, R13.H1 ;  /* 0x0000000dff0d723e */ /* 0x000fe200030006ff */
[----:B------:R-:W-:-:S02]  /*8d40*/  HADD2.F32 R30, -RZ, R29.H1_H1 ;  /* 0x3000001dff1e7230 */ /* 0x000fc40000004100 */
[----:B------:R-:W-:Y:S01]  /*8d50*/  FFMA.FTZ R29, R34, R39, R31 ;  /* 0x00000027221d7223 */ /* 0x000fe2000001001f */
[----:B------:R-:W-:Y:S01]  /*8d60*/  F2FP.F16.E4M3.UNPACK_B R31, R9.H1 ;  /* 0x00000009ff1f723e */ /* 0x000fe200030006ff */
[----:B------:R-:W-:Y:S01]  /*8d70*/  FFMA.FTZ R28, R28, R39, -R43 ;  /* 0x000000271c1c7223 */ /* 0x000fe2000001082b */
[----:B------:R-:W-:Y:S01]  /*8d80*/  F2FP.F16.E4M3.UNPACK_B R38, R7.H1 ;  /* 0x00000007ff26723e */ /* 0x000fe200030006ff */
[----:B------:R-:W-:Y:S02]  /*8d90*/  HADD2.F32 R37, -RZ, R37.H1_H1 ;  /* 0x30000025ff257230 */ /* 0x000fe40000004100 */
[-C--:B------:R-:W-:Y:S01]  /*8da0*/  FMUL.FTZ R39, R36, R41.reuse ;  /* 0x0000002924277220 */ /* 0x080fe20000410000 */
[----:B------:R-:W-:Y:S01]  /*8db0*/  FMUL.FTZ R41, R30, R41 ;  /* 0x000000291e297220 */ /* 0x000fe20000410000 */
[----:B------:R-:W-:Y:S01]  /*8dc0*/  HADD2.F32 R34, -RZ, R13.H0_H0 ;  /* 0x2000000dff227230 */ /* 0x000fe20000004100 */
[----:B------:R-:W-:Y:S01]  /*8dd0*/  F2FP.F16.E4M3.UNPACK_B R6, R6.H1 ;  /* 0x00000006ff06723e */ /* 0x000fe200030006ff */
[----:B------:R-:W-:-:S02]  /*8de0*/  HADD2.F32 R7, -RZ, R31.H0_H0 ;  /* 0x2000001fff077230 */ /* 0x000fc40000004100 */
[-C--:B------:R-:W-:Y:S01]  /*8df0*/  FFMA.FTZ R9, R30, R37.reuse, -R39 ;  /* 0x000000251e097223 */ /* 0x080fe20000010827 */
[----:B------:R-:W-:Y:S02]  /*8e00*/  HADD2.F32 R13, -RZ, R13.H1_H1 ;  /* 0x3000000dff0d7230 */ /* 0x000fe40000004100 */
[----:B------:R-:W-:Y:S01]  /*8e10*/  FFMA.FTZ R30, R36, R37, R41 ;  /* 0x00000025241e7223 */ /* 0x000fe20000010029 */
[--C-:B------:R-:W-:Y:S01]  /*8e20*/  HADD2.F32 R40, -RZ, R38.reuse.H1_H1 ;  /* 0x30000026ff287230 */ /* 0x100fe20000004100 */
[----:B------:R-:W-:Y:S01]  /*8e30*/  F2FP.SATFINITE.E4M3.F32.PACK_AB_MERGE_C R42, R107, R42, RZ ;  /* 0x0000002a6b2a723e */ /* 0x000fe200048070ff */
[----:B------:R-:W-:Y:S01]  /*8e40*/  HADD2.F32 R31, -RZ, R31.H1_H1 ;  /* 0x3000001fff1f7230 */ /* 0x000fe20000004100 */
[----:B------:R-:W-:Y:S01]  /*8e50*/  F2FP.F16.E4M3.UNPACK_B R39, R4 ;  /* 0x00000004ff27723e */ /* 0x000fe200020006ff */
[----:B------:R-:W-:Y:S01]  /*8e60*/  HADD2.F32 R37, -RZ, R38.H0_H0 ;  /* 0x20000026ff257230 */ /* 0x000fe20000004100 */
[----:B------:R-:W-:Y:S01]  /*8e70*/  F2FP.SATFINITE.E4M3.F32.PACK_AB_MERGE_C R10, R10, R47, R42 ;  /* 0x0000002f0a0a723e */ /* 0x000fe2000480702a */
[----:B------:R-:W-:-:S02]  /*8e80*/  HADD2.F32 R36, -RZ, R6.H0_H0 ;  /* 0x20000006ff247230 */ /* 0x000fc40000004100 */
[----:B------:R-:W-:Y:S02]  /*8e90*/  HADD2.F32 R38, -RZ, R6.H1_H1 ;  /* 0x30000006ff267230 */ /* 0x000fe40000004100 */
[-C--:B------:R-:W-:Y:S01]  /*8ea0*/  FMUL.FTZ R6, R13, R40.reuse ;  /* 0x000000280d067220 */ /* 0x080fe20000410000 */
[----:B------:R-:W-:Y:S01]  /*8eb0*/  FMUL.FTZ R40, R31, R40 ;  /* 0x000000281f287220 */ /* 0x000fe20000410000 */
[CC--:B------:R-:W-:Y:S01]  /*8ec0*/  FMUL.FTZ R42, R34.reuse, R37.reuse ;  /* 0x00000025222a7220 */ /* 0x0c0fe20000410000 */
[----:B------:R-:W-:Y:S01]  /*8ed0*/  FMUL.FTZ R37, R7, R37 ;  /* 0x0000002507257220 */ /* 0x000fe20000410000 */
[-C--:B------:R-:W-:Y:S01]  /*8ee0*/  FFMA.FTZ R46, R31, R38.reuse, -R6 ;  /* 0x000000261f2e7223 */ /* 0x080fe20000010806 */
[----:B------:R-:W-:Y:S01]  /*8ef0*/  F2FP.F16.E4M3.UNPACK_B R6, R11 ;  /* 0x0000000bff06723e */ /* 0x000fe200020006ff */
[----:B------:R-:W-:Y:S01]  /*8f00*/  FFMA.FTZ R45, R13, R38, R40 ;  /* 0x000000260d2d7223 */ /* 0x000fe20000010028 */
[----:B------:R-:W-:Y:S01]  /*8f10*/  F2FP.F16.E4M3.UNPACK_B R31, R15 ;  /* 0x0000000fff1f723e */ /* 0x000fe200020006ff */
[-C--:B------:R-:W-:Y:S01]  /*8f20*/  FFMA.FTZ R43, R7, R36.reuse, -R42 ;  /* 0x00000024072b7223 */ /* 0x080fe2000001082a */
[----:B------:R-:W-:Y:S01]  /*8f30*/  F2FP.F16.E4M3.UNPACK_B R11, R11.H1 ;  /* 0x0000000bff0b723e */ /* 0x000fe200030006ff */
        /* <DEDUP_REMOVED lines=9> */
[----:B------:R-:W-:Y:S01]  /*8fd0*/  F2FP.SATFINITE.E4M3.F32.PACK_AB_MERGE_C R43, R46, R43, RZ ;  /* 0x0000002b2e2b723e */ /* 0x000fe200048070ff */
[----:B------:R-:W-:Y:S01]  /*8fe0*/  HADD2.F32 R41, -RZ, R39.H0_H0 ;  /* 0x20000027ff297230 */ /* 0x000fe20000004100 */
[----:B------:R-:W-:Y:S01]  /*8ff0*/  F2FP.SATFINITE.E4M3.F32.PACK_AB_MERGE_C R44, R45, R44, RZ ;  /* 0x0000002c2d2c723e */ /* 0x000fe200048070ff */
[----:B------:R-:W-:-:S02]  /*9000*/  HADD2.F32 R38, -RZ, R5.H0_H0 ;  /* 0x20000005ff267230 */ /* 0x000fc40000004100 */
[-C--:B------:R-:W-:Y:S01]  /*9010*/  FMUL.FTZ R106, R4, R42.reuse ;  /* 0x0000002a046a7220 */ /* 0x080fe20000410000 */
[----:B------:R-:W-:Y:S02]  /*9020*/  HADD2.F32 R7, -RZ, R6.H0_H0 ;  /* 0x20000006ff077230 */ /* 0x000fe40000004100 */
[C---:B------:R-:W-:Y:S01]  /*9030*/  FMUL.FTZ R47, R13.reuse, R42 ;  /* 0x0000002a0d2f7220 */ /* 0x040fe20000410000 */
[----:B------:R-:W-:Y:S02]  /*9040*/  HADD2.F32 R15, -RZ, R15.H1_H1 ;  /* 0x3000000fff0f7230 */ /* 0x000fe40000004100 */
[----:B------:R-:W-:Y:S01]  /*9050*/  FMUL.FTZ R104, R34, R41 ;  /* 0x0000002922687220 */ /* 0x000fe20000410000 */
[----:B------:R-:W-:Y:S02]  /*9060*/  HADD2.F32 R40, -RZ, R40.H1_H1 ;  /* 0x30000028ff287230 */ /* 0x000fe40000004100 */
[----:B------:R-:W-:Y:S01]  /*9070*/  FFMA.FTZ R106, R13, R38, -R106 ;  /* 0x000000260d6a7223 */ /* 0x000fe2000001086a */
[----:B------:R-:W-:-:S02]  /*9080*/  HADD2.F32 R11, -RZ, R11.H1_H1 ;  /* 0x3000000bff0b7230 */ /* 0x000fc40000004100 */
[----:B------:R-:W-:Y:S01]  /*9090*/  FFMA.FTZ R47, R4, R38, R47 ;  /* 0x00000026042f7223 */ /* 0x000fe2000001002f */
[----:B------:R-:W-:Y:S02]  /*90a0*/  HADD2.F32 R37, -RZ, R36.H0_H0 ;  /* 0x20000024ff257230 */ /* 0x000fe40000004100 */
[----:B------:R-:W-:Y:S01]  /*90b0*/  FMUL.FTZ R41, R7, R41 ;  /* 0x0000002907297220 */ /* 0x000fe20000410000 */
[----:B------:R-:W-:Y:S02]  /*90c0*/  HADD2.F32 R6, -RZ, R6.H1_H1 ;  /* 0x30000006ff067230 */ /* 0x000fe40000004100 */
[-C--:B------:R-:W-:Y:S01]  /*90d0*/  FMUL.FTZ R38, R15, R40.reuse ;  /* 0x000000280f267220 */ /* 0x080fe20000410000 */
[----:B------:R-:W-:Y:S02]  /*90e0*/  HADD2.F32 R31, -RZ, R31.H1_H1 ;  /* 0x3000001fff1f7230 */ /* 0x000fe40000004100 */
[----:B------:R-:W-:Y:S01]  /*90f0*/  FMUL.FTZ R40, R11, R40 ;  /* 0x000000280b287220 */ /* 0x000fe20000410000 */
[----:B------:R-:W-:-:S02]  /*9100*/  HADD2.F32 R39, -RZ, R39.H1_H1 ;  /* 0x30000027ff277230 */ /* 0x000fc40000004100 */
[-C--:B------:R-:W-:Y:S01]  /*9110*/  FFMA.FTZ R41, R34, R37.reuse, R41 ;  /* 0x0000002522297223 */ /* 0x080fe20000010029 */
[----:B------:R-:W-:Y:S02]  /*9120*/  HADD2.F32 R4, -RZ, R5.H1_H1 ;  /* 0x30000005ff047230 */ /* 0x000fe40000004100 */
[----:B------:R-:W-:Y:S01]  /*9130*/  FFMA.FTZ R104, R7, R37, -R104 ;  /* 0x0000002507687223 */ /* 0x000fe20000010868 */
[----:B------:R-:W-:Y:S02]  /*9140*/  HADD2.F32 R36, -RZ, R36.H1_H1 ;  /* 0x30000024ff247230 */ /* 0x000fe40000004100 */
[-C--:B------:R-:W-:Y:S01]  /*9150*/  FMUL.FTZ R5, R31, R39.reuse ;  /* 0x000000271f057220 */ /* 0x080fe20000410000 */
[C---:B------:R-:W-:Y:S01]  /*9160*/  FMUL.FTZ R34, R6.reuse, R39 ;  /* 0x0000002706227220 */ /* 0x040fe20000410000 */
[-C--:B------:R-:W-:Y:S01]  /*9170*/  FFMA.FTZ R11, R11, R4.reuse, -R38 ;  /* 0x000000040b0b7223 */ /* 0x080fe20000010826 */
[----:B------:R-:W-:Y:S01]  /*9180*/  FFMA.FTZ R40, R15, R4, R40 ;  /* 0x000000040f287223 */ /* 0x000fe20000010028 */
[-C--:B------:R-:W-:Y:S01]  /*9190*/  FFMA.FTZ R5, R6, R36.reuse, -R5 ;  /* 0x0000002406057223 */ /* 0x080fe20000010805 */
[----:B------:R-:W-:Y:S01]  /*91a0*/  FFMA.FTZ R34, R31, R36, R34 ;  /* 0x000000241f227223 */ /* 0x000fe20000010022 */
[----:B------:R-:W-:-:S02]  /*91b0*/  F2FP.SATFINITE.E4M3.F32.PACK_AB_MERGE_C R9, R9, R28, R43 ;  /* 0x0000001c0909723e */ /* 0x000fc4000480702b */
[----:B------:R-:W-:Y:S02]  /*91c0*/  F2FP.SATFINITE.E4M3.F32.PACK_AB_MERGE_C R11, R11, R106, RZ ;  /* 0x0000006a0b0b723e */ /* 0x000fe400048070ff */
[----:B------:R-:W-:Y:S02]  /*91d0*/  F2FP.SATFINITE.E4M3.F32.PACK_AB_MERGE_C R40, R40, R47, RZ ;  /* 0x0000002f2828723e */ /* 0x000fe400048070ff */
[----:B------:R-:W-:Y:S02]  /*91e0*/  F2FP.SATFINITE.E4M3.F32.PACK_AB_MERGE_C R11, R5, R104, R11 ;  /* 0x00000068050b723e */ /* 0x000fe4000480700b */
[----:B------:R-:W-:Y:S02]  /*91f0*/  F2FP.SATFINITE.E4M3.F32.PACK_AB_MERGE_C R13, R30, R29, R44 ;  /* 0x0000001d1e0d723e */ /* 0x000fe4000480702c */
[----:B------:R-:W-:-:S07]  /*9200*/  F2FP.SATFINITE.E4M3.F32.PACK_AB_MERGE_C R15, R34, R41, R40 ;  /* 0x00000029220f723e */ /* 0x000fce0004807028 */
.L_x_1380:
[----:B------:R-:W-:Y:S05]  /*9210*/  BSYNC B1 ;  /* 0x0000000000017941 */ /* 0x000fea0003800000 */
.L_x_1379:
[----:B--2---:R2:W-:Y:S01]  /*9220*/  STG.E.128 desc[UR42][R32.64], R8 ;  /* 0x0000000820007986 */ /* 0x0045e2000c101d2a */
[----:B------:R-:W-:-:S13]  /*9230*/  ISETP.GE.AND P2, PT, R35, R117, PT ;  /* 0x000000752300720c */ /* 0x000fda0003f46270 */
[----:B------:R-:W-:Y:S05]  /*9240*/  @P2 BRA `(.L_x_1343) ;  /* 0x00000000009c2947 */ /* 0x000fea0003800000 */
[--C-:B------:R-:W-:Y:S02]  /*9250*/  SHF.R.S32.HI R4, RZ, 0x1f, R35.reuse ;  /* 0x0000001fff047819 */ /* 0x100fe40000011423 */
[----:B------:R-:W-:-:S04]  /*9260*/  IADD3 R35, P2, P3, R62, R96, R35 ;  /* 0x000000603e237210 */ /* 0x000fc80007b5e023 */
[----:B------:R-:W-:Y:S02]  /*9270*/  IADD3.X R4, R99, R116, R4, P2, P3 ;  /* 0x0000007463047210 */ /* 0x000fe400017e6404 */
[----:B------:R-:W-:-:S05]  /*9280*/  IADD3 R94, P2, R35, R94, RZ ;  /* 0x0000005e235e7210 */ /* 0x000fca0007f5e0ff */
[----:B------:R-:W-:-:S05]  /*9290*/  IMAD.X R95, R4, 0x1, R95, P2 ;  /* 0x00000001045f7824 */ /* 0x000fca00010e065f */
[----:B---3--:R4:W-:Y:S01]  /*92a0*/  STG.E.128 desc[UR42][R94.64], R12 ;  /* 0x0000000c5e007986 */ /* 0x0089e2000c101d2a */
[----:B------:R-:W-:Y:S05]  /*92b0*/  BRA `(.L_x_1343) ;  /* 0x0000000000807947 */ /* 0x000fea0003800000 */
.L_x_1336:
[----:B------:R-:W-:-:S06]  /*92c0*/  UISETP.NE.AND UP0, UPT, UR40, 0x3, UPT ;  /* 0x000000032800788c */ /* 0x000fcc000bf05270 */
[----:B------:R-:W-:-:S13]  /*92d0*/  PLOP3.LUT P1, PT, PT, PT, UP0, 0x80, 0x0 ;  /* 0x000000000000781c */ /* 0x000fda0003f2f008 */
[----:B------:R-:W-:Y:S05]  /*92e0*/  @!P1 BRA `(.L_x_1381) ;  /* 0x0000000000049947 */ /* 0x000fea0003800000 */
[----:B------:R-:W-:Y:S01]  /*92f0*/  BPT.TRAP 0x1 ;  /* 0x000000040000795c */ /* 0x000fe20000300000 */
.L_x_1381:
[----:B------:R-:W-:Y:S01]  /*9300*/  IMAD R108, R17, 0x8, R16 ;  /* 0x00000008116c7824 */ /* 0x000fe200078e0210 */
[----:B------:R-:W-:Y:S01]  /*9310*/  SHF.L.U32 R110, R174, 0x1f, RZ ;  /* 0x0000001fae6e7819 */ /* 0x000fe200000006ff */
[----:B------:R-:W-:Y:S01]  /*9320*/  IMAD R109, R25, -0x80, R2 ;  /* 0xffffff80196d7824 */ /* 0x000fe200078e0202 */
[----:B------:R-:W-:Y:S02]  /*9330*/  BSSY B1, `(.L_x_1382) ;  /* 0x0000004000017945 */ /* 0x000fe40003800000 */
[----:B------:R-:W0:Y:S02]  /*9340*/  SYNCS.PHASECHK.TRANS64.TRYWAIT P2, [R108+URZ+0x22890], R110 ;  /* 0x0228906e6c0075a7 */ /* 0x000e24000804017f */
[----:B------:R-:W-:Y:S01]  /*9350*/  VIMNMX R109, R109, 0x80, PT ;  /* 0x000000806d6d7848 */ /* 0x000fe20003fe0100 */
[----:B0-----:R-:W-:Y:S06]  /*9360*/  @!P2 BRA `(.L_x_1383) ;  /* 0x0000022400f0a947 */ /* 0x001fec0003800000 */
.L_x_1705:
[----:B------:R-:W-:Y:S05]  /*9370*/  BSYNC B1 ;  /* 0x0000000000017941 */ /* 0x000fea0003800000 */
.L_x_1382:
[----:B------:R-:W-:-:S13]  /*9380*/  ISETP.GE.AND P2, PT, R19, R109, PT ;  /* 0x0000006d1300720c */ /* 0x000fda0003f46270 */
[----:B------:R-:W-:Y:S05]  /*9390*/  @P2 BRA `(.L_x_1343) ;  /* 0x0000000000482947 */ /* 0x000fea0003800000 */
[----:B------:R-:W-:-:S13]  /*93a0*/  ISETP.NE.AND P2, PT, R64, RZ, PT ;  /* 0x000000ff4000720c */ /* 0x000fda0003f45270 */
[----:B------:R-:W1:Y:S04]  /*93b0*/  @P2 LDS.128 R4, [R97+0x16400] ;  /* 0x0164000061042984 */ /* 0x000e680000000c00 */
[----:B-1----:R-:W-:Y:S01]  /*93c0*/  @P2 STG.E.128 desc[UR42][R8.64], R4 ;  /* 0x0000000408002986 */ /* 0x002fe2000c101d2a */
        /* <DEDUP_REMOVED lines=14> */
[----:B-1----:R1:W-:Y:S02]  /*94b0*/  @P2 STG.E.128 desc[UR42][R8.64+0xa0], R4 ;  /* 0x0000a00408002986 */ /* 0x0023e4000c101d2a */
.L_x_1343:
[----:B------:R-:W-:Y:S05]  /*94c0*/  BSYNC B0 ;  /* 0x0000000000007941 */ /* 0x000fea0003800000 */
.L_x_1335:
[----:B-1234-:R-:W1:Y:S01]  /*94d0*/  S2R R4, SR_TID.X ;  /* 0x0000000000047919 */ /* 0x01ee620000002100 */
[----:B------:R-:W-:Y:S01]  /*94e0*/  @!PT LDS RZ, [RZ] ;  /* 0x00000000fffff984 */ /* 0x000fe20000000800 */
[----:B------:R-:W-:Y:S01]  /*94f0*/  @!PT LDS RZ, [RZ] ;  /* 0x00000000fffff984 */ /* 0x000fe20000000800 */
[----:B------:R-:W-:Y:S01]  /*9500*/  @!PT LDS RZ, [RZ] ;  /* 0x00000000fffff984 */ /* 0x000fe20000000800 */
[----:B------:R-:W-:Y:S01]  /*9510*/  @!PT LDS RZ, [RZ] ;  /* 0x00000000fffff984 */ /* 0x000fe20000000800 */
[----:B------:R2:W-:Y:S06]  /*9520*/  MEMBAR.ALL.CTA ;  /* 0x0000000000007992 */ /* 0x0005ec0000008000 */
[----:B--2---:R-:W2:Y:S01]  /*9530*/  FENCE.VIEW.ASYNC.S ;  /* 0x00000000000073c6 */ /* 0x004ea20000000000 */
[----:B------:R-:W-:Y:S05]  /*9540*/  WARPSYNC.ALL ;  /* 0x0000000000007948 */ /* 0x000fea0003800000 */
[----:B------:R-:W-:Y:S01]  /*9550*/  BSSY B0, `(.L_x_1384) ;  /* 0x0000009000007945 */ /* 0x000fe20003800000 */
[----:B-1----:R-:W-:Y:S01]  /*9560*/  LOP3.LUT R4, R4, 0x7f, RZ, 0xc0, !PT ;  /* 0x0000007f04047812 */ /* 0x002fe200078ec0ff */
[----:B--2---:R1:W-:Y:S03]  /*9570*/  BAR.SYNC.DEFER_BLOCKING R77, 0x80 ;  /* 0x0002004d0000751d */ /* 0x0043e60000010000 */
[----:B------:R-:W-:-:S13]  /*9580*/  ISETP.NE.AND P3, PT, R4, RZ, PT ;  /* 0x000000ff0400720c */ /* 0x000fda0003f65270 */
[----:B------:R-:W-:-:S05]  /*9590*/  @!P3 VIADD R4, R108, 0x228a0 ;  /* 0x000228a06c04b836 */ /* 0x000fca0000000000 */
[----:B------:R-:W-:-:S04]  /*95a0*/  @!P3 PRMT R4, RZ, 0x654, R4 ;  /* 0x00000654ff04b816 */ /* 0x000fc80000000004 */
[----:B------:R1:W-:Y:S01]  /*95b0*/  @!P3 SYNCS.ARRIVE.TRANS64.RED.A1T0 RZ, [R4+URZ], RZ ;  /* 0x000000ff04ffb9a7 */ /* 0x0003e2000810043f */
[----:B------:R-:W-:Y:S05]  /*95c0*/  @!P1 BRA `(.L_x_1385) ;  /* 0x0000000000049947 */ /* 0x000fea0003800000 */
[----:B------:R-:W-:Y:S01]  /*95d0*/  BPT.TRAP 0x1 ;  /* 0x000000040000795c */ /* 0x000fe20000300000 */
.L_x_1385:
[----:B------:R-:W-:Y:S05]  /*95e0*/  BSYNC B0 ;  /* 0x0000000000007941 */ /* 0x000fea0003800000 */
.L_x_1384:
[----:B------:R-:W2:Y:S01]  /*95f0*/  SYNCS.PHASECHK.TRANS64.TRYWAIT P1, [R108+URZ+0x228b0], R110 ;  /* 0x0228b06e6c0075a7 */ /* 0x000ea2000802017f */
[----:B------:R-:W-:Y:S04]  /*9600*/  BSSY B0, `(.L_x_1386) ;  /* 0x0000002000007945 */ /* 0x000fe80003800000 */
[----:B--2---:R-:W-:Y:S05]  /*9610*/  @!P1 BRA `(.L_x_1387) ;  /* 0x0000022400589947 */ /* 0x004fea0003800000 */
.L_x_1706:
[----:B------:R-:W-:Y:S05]  /*9620*/  BSYNC B0 ;  /* 0x0000000000007941 */ /* 0x000fea0003800000 */
.L_x_1386:
[----:B------:R-:W-:Y:S01]  /*9630*/  ISETP.GE.AND P1, PT, R19, R109, PT ;  /* 0x0000006d1300720c */ /* 0x000fe20003f26270 */
[----:B------:R-:W-:-:S12]  /*9640*/  BSSY B0, `(.L_x_1388) ;  /* 0x0000030000007945 */ /* 0x000fd80003800000 */
[----:B------:R-:W-:Y:S05]  /*9650*/  @P1 BRA `(.L_x_1389) ;  /* 0x0000000000b81947 */ /* 0x000fea0003800000 */
[----:B------:R-:W-:Y:S01]  /*9660*/  ULDC UR4, c[0x0][0x320] ;  /* 0x0000c80000047ab9 */ /* 0x000fe20000000800 */
[----:B------:R-:W-:Y:S01]  /*9670*/  PLOP3.LUT P5, PT, PT, PT, PT, 0x8, 0x0 ;  /* 0x000000000000781c */ /* 0x000fe20003fae170 */
[----:B-1----:R-:W-:Y:S01]  /*9680*/  IMAD.WIDE R4, R25, 0x80, R54 ;  /* 0x0000008019047825 */ /* 0x002fe200078e0236 */
[----:B------:R-:W-:Y:S01]  /*9690*/  ISETP.GE.AND P2, PT, R100, UR4, PT ;  /* 0x0000000464007c0c */ /* 0x000fe2000bf46270 */
[----:B------:R-:W-:Y:S01]  /*96a0*/  ULDC.64 UR6, c[0x0][0x328] ;  /* 0x0000ca0000067ab9 */ /* 0x000fe20000000a00 */
[----:B------:R-:W-:Y:S01]  /*96b0*/  PLOP3.LUT P4, PT, PT, PT, PT, 0x8, 0x0 ;  /* 0x000000000000781c */ /* 0x000fe20003f8e170 */
[----:B------:R-:W-:Y:S01]  /*96c0*/  IMAD.MOV.U32 R6, RZ, RZ, R60 ;  /* 0x000000ffff067224 */ /* 0x000fe200078e003c */
[----:B------:R-:W-:Y:S01]  /*96d0*/  ULDC.64 UR8, c[0x0][0x318] ;  /* 0x0000c60000087ab9 */ /* 0x000fe20000000a00 */
[----:B------:R-:W-:Y:S02]  /*96e0*/  IMAD.MOV.U32 R7, RZ, RZ, R65 ;  /* 0x000000ffff077224 */ /* 0x000fe400078e0041 */
[----:B------:R-:W-:-:S02]  /*96f0*/  IMAD R5, R5, UR6, RZ ;  /* 0x0000000605057c24 */ /* 0x000fc4000f8e02ff */
[----:B------:R-:W-:Y:S02]  /*9700*/  IMAD R13, R17, 0x4000, R195 ;  /* 0x00004000110d7824 */ /* 0x000fe400078e02c3 */
[----:B------:R-:W-:Y:S02]  /*9710*/  IMAD.WIDE.U32 R6, R4, UR6, R6 ;  /* 0x0000000604067c25 */ /* 0x000fe4000f8e0006 */
[----:B------:R-:W-:Y:S02]  /*9720*/  @!P2 LOP3.LUT P1, RZ, R184, 0x2, RZ, 0xc0, !PT ;  /* 0x00000002b8ffa812 */ /* 0x000fe4000782c0ff */
[----:B------:R-:W-:Y:S02]  /*9730*/  IMAD R5, R4, UR7, R5 ;  /* 0x0000000704057c24 */ /* 0x000fe4000f8e0205 */
[----:B------:R-:W-:Y:S01]  /*9740*/  @!P2 PLOP3.LUT P5, PT, P1, PT, PT, 0x80, 0x0 ;  /* 0x000000000000a81c */ /* 0x000fe20000faf070 */
[----:B------:R-:W-:Y:S01]  /*9750*/  @!P2 VIADD R4, R13, 0x20 ;  /* 0x000000200d04a836 */ /* 0x000fe20000000000 */
[----:B------:R-:W-:-:S11]  /*9760*/  ISETP.GE.AND P1, PT, R92, UR4, PT ;  /* 0x000000045c007c0c */ /* 0x000fd6000bf26270 */
[C---:B------:R-:W-:Y:S02]  /*9770*/  @P5 VIADD R4, R13.reuse, 0xffffffe0 ;  /* 0xffffffe00d045836 */ /* 0x040fe40000000000 */
[----:B------:R-:W-:Y:S01]  /*9780*/  @!P1 LOP3.LUT P6, RZ, R184, 0x4, RZ, 0xc0, !PT ;  /* 0x00000004b8ff9812 */ /* 0x000fe200078cc0ff */
[----:B------:R-:W-:Y:S02]  /*9790*/  @!P1 VIADD R10, R13, 0x40 ;  /* 0x000000400d0a9836 */ /* 0x000fe40000000000 */
[----:B------:R-:W-:Y:S01]  /*97a0*/  @!P2 IMAD.IADD R11, R16, 0x1, R4 ;  /* 0x00000001100ba824 */ /* 0x000fe200078e0204 */
[----:B------:R-:W-:Y:S02]  /*97b0*/  @!P1 PLOP3.LUT P4, PT, P6, PT, PT, 0x80, 0x0 ;  /* 0x000000000000981c */ /* 0x000fe4000378f070 */
[----:B------:R-:W-:-:S04]  /*97c0*/  IADD3 R8, P6, R6, UR8, RZ ;  /* 0x0000000806087c10 */ /* 0x000fc8000ffde0ff */
[----:B------:R-:W-:Y:S02]  /*97d0*/  IADD3.X R9, R7, UR9, R5, P6, !PT ;  /* 0x0000000907097c10 */ /* 0x000fe4000b7fe405 */
[----:B------:R-:W1:Y:S05]  /*97e0*/  @!P2 LDS.128 R4, [R11+0x8400] ;  /* 0x008400000b04a984 */ /* 0x000e6a0000000c00 */
[----:B------:R-:W-:-:S04]  /*97f0*/  @P4 VIADD R10, R13, 0xffffffc0 ;  /* 0xffffffc00d0a4836 */ /* 0x000fc80000000000 */
[----:B------:R-:W-:Y:S01]  /*9800*/  @!P1 IMAD.IADD R12, R16, 0x1, R10 ;  /* 0x00000001100c9824 */ /* 0x000fe200078e020a */
[----:B-1----:R-:W-:Y:S04]  /*9810*/  @!P2 STG.E.128 desc[UR42][R8.64+0x20], R4 ;  /* 0x000020040800a986 */ /* 0x002fe8000c101d2a */
[----:B------:R-:W1:Y:S04]  /*9820*/  @!P1 LDS.128 R4, [R12+0x8400] ;  /* 0x008400000c049984 */ /* 0x000e680000000c00 */
[----:B-1----:R-:W-:Y:S01]  /*9830*/  @!P1 STG.E.128 desc[UR42][R8.64+0x40], R4 ;  /* 0x0000400408009986 */ /* 0x002fe2000c101d2a */
[----:B------:R-:W-:-:S13]  /*9840*/  ISETP.GE.AND P1, PT, R22, UR4, PT ;  /* 0x0000000416007c0c */ /* 0x000fda000bf26270 */
[----:B------:R-:W-:-:S05]  /*9850*/  @!P1 IMAD.IADD R10, R16, 0x1, R13 ;  /* 0x00000001100a9824 */ /* 0x000fca00078e020d */
[----:B------:R-:W1:Y:S04]  /*9860*/  @!P1 LDS.128 R4, [R10+0x8400] ;  /* 0x008400000a049984 */ /* 0x000e680000000c00 */
[----:B-1----:R3:W-:Y:S01]  /*9870*/  @!P1 STG.E.128 desc[UR42][R8.64], R4 ;  /* 0x0000000408009986 */ /* 0x0027e2000c101d2a */
[----:B------:R-:W-:-:S13]  /*9880*/  ISETP.GE.AND P1, PT, R91, UR4, PT ;  /* 0x000000045b007c0c */ /* 0x000fda000bf26270 */
[----:B------:R-:W-:Y:S05]  /*9890*/  @P1 BRA `(.L_x_1389) ;  /* 0x0000000000281947 */ /* 0x000fea0003800000 */
[----:B------:R-:W-:Y:S01]  /*98a0*/  R2P PR, R184, 0x6 ;  /* 0x00000006b8007804 */ /* 0x000fe20000000000 */
[----:B---3--:R-:W-:Y:S02]  /*98b0*/  IMAD.MOV.U32 R4, RZ, RZ, -0x40 ;  /* 0xffffffc0ff047424 */ /* 0x008fe400078e00ff */
[----:B------:R-:W-:Y:S02]  /*98c0*/  IMAD.MOV.U32 R6, RZ, RZ, 0x40 ;  /* 0x00000040ff067424 */ /* 0x000fe400078e00ff */
[----:B------:R-:W-:Y:S01]  /*98d0*/  IMAD.MOV.U32 R5, RZ, RZ, 0x60 ;  /* 0x00000060ff057424 */ /* 0x000fe200078e00ff */
[----:B------:R-:W-:-:S07]  /*98e0*/  SEL R4, R4, 0x40, P2 ;  /* 0x0000004004047807 */ /* 0x000fce0001000000 */
[----:B------:R-:W-:Y:S01]  /*98f0*/  @P2 IADD3 R5, -R6, 0x20, RZ ;  /* 0x0000002006052810 */ /* 0x000fe20007ffe1ff */
[----:B------:R-:W-:-:S05]  /*9900*/  @P1 VIADD R5, R4, 0xffffffe0 ;  /* 0xffffffe004051836 */ /* 0x000fca0000000000 */
[----:B------:R-:W-:-:S06]  /*9910*/  IADD3 R5, R16, R13, R5 ;  /* 0x0000000d10057210 */ /* 0x000fcc0007ffe005 */
[----:B------:R-:W1:Y:S04]  /*9920*/  LDS.128 R4, [R5+0x8400] ;  /* 0x0084000005047984 */ /* 0x000e680000000c00 */
[----:B-1----:R4:W-:Y:S02]  /*9930*/  STG.E.128 desc[UR42][R8.64+0x60], R4 ;  /* 0x0000600408007986 */ /* 0x0029e4000c101d2a */
.L_x_1389:
[----:B------:R-:W-:Y:S05]  /*9940*/  BSYNC B0 ;  /* 0x0000000000007941 */ /* 0x000fea0003800000 */
.L_x_1388:
[----:B------:R-:W-:Y:S01]  /*9950*/  @!PT LDS RZ, [RZ] ;  /* 0x00000000fffff984 */ /* 0x000fe20000000800 */
[----:B------:R-:W-:Y:S01]  /*9960*/  @!PT LDS RZ, [RZ] ;  /* 0x00000000fffff984 */ /* 0x000fe20000000800 */
[----:B------:R-:W-:Y:S01]  /*9970*/  @!PT LDS RZ, [RZ] ;  /* 0x00000000fffff984 */ /* 0x000fe20000000800 */
[----:B------:R-:W-:Y:S01]  /*9980*/  @!PT LDS RZ, [RZ] ;  /* 0x00000000fffff984 */ /* 0x000fe20000000800 */
[----:B------:R5:W-:Y:S06]  /*9990*/  MEMBAR.ALL.CTA ;  /* 0x0000000000007992 */ /* 0x000bec0000008000 */
[----:B-----5:R-:W5:Y:S01]  /*99a0*/  FENCE.VIEW.ASYNC.S ;  /* 0x00000000000073c6 */ /* 0x020f620000000000 */
[----:B------:R-:W-:Y:S02]  /*99b0*/  VIADD R17, R17, 0x1 ;  /* 0x0000000111117836 */ /* 0x000fe40000000000 */
[----:B0-2---:R-:W-:Y:S01]  /*99c0*/  @!P3 VIADD R108, R108, 0x228c0 ;  /* 0x000228c06c6cb836 */ /* 0x005fe20000000000 */
[----:B-----5:R0:W-:Y:S02]  /*99d0*/  BAR.SYNC.DEFER_BLOCKING R77, 0x80 ;  /* 0x0002004d0000751d */ /* 0x0201e40000010000 */
[----:B------:R-:W-:-:S02]  /*99e0*/  ISETP.NE.AND P1, PT, R17, 0x2, PT ;  /* 0x000000021100780c */ /* 0x000fc40003f25270 */
[----:B------:R-:W-:Y:S02]  /*99f0*/  @!P3 PRMT R108, RZ, 0x654, R108 ;  /* 0x00000654ff6cb816 */ /* 0x000fe4000000006c */
[----:B---34-:R-:W-:Y:S02]  /*9a00*/  SEL R5, RZ, 0x1, P1 ;  /* 0x00000001ff057807 */ /* 0x018fe40000800000 */
[----:B------:R-:W-:Y:S02]  /*9a10*/  SEL R17, R17, RZ, P1 ;  /* 0x000000ff11117207 */ /* 0x000fe40000800000 */
[----:B------:R-:W-:Y:S01]  /*9a20*/  LOP3.LUT R174, R174, R5, RZ, 0x3c, !PT ;  /* 0x00000005aeae7212 */ /* 0x000fe200078e3cff */
[----:B------:R0:W-:Y:S01]  /*9a30*/  @!P3 SYNCS.ARRIVE.TRANS64.RED.A1T0 RZ, [R108+URZ], RZ ;  /* 0x000000ff6cffb9a7 */ /* 0x0001e2000810043f */
[----:B------:R-:W-:Y:S05]  /*9a40*/  @P0 BRA `(.L_x_1390) ;  /* 0xffffff9400300947 */ /* 0x000fea000383ffff */
[----:B-1----:R-:W1:Y:S01]  /*9a50*/  S2R R4, SR_TID.X ;  /* 0x0000000000047919 */ /* 0x002e620000002100 */
[----:B------:R-:W-:Y:S02]  /*9a60*/  PLOP3.LUT P0, PT, PT, PT, PT, 0x8, 0x0 ;  /* 0x000000000000781c */ /* 0x000fe40003f0e170 */
[----:B-1----:R-:W-:-:S04]  /*9a70*/  SHF.R.U32.HI R4, RZ, 0x7, R4 ;  /* 0x00000007ff047819 */ /* 0x002fc80000011604 */
[----:B------:R-:W-:-:S13]  /*9a80*/  ISETP.NE.AND P2, PT, R4, 0x1, PT ;  /* 0x000000010400780c */ /* 0x000fda0003f45270 */
[----:B------:R-:W-:Y:S06]  /*9a90*/  @!P2 BAR.ARV 0x9, 0x100 ;  /* 0x024400000000ab1d */ /* 0x000fec0000002000 */
.L_x_1330:
[----:B------:R-:W1:Y:S01]  /*9aa0*/  LDC R0, c[0x0][0x448] ;  /* 0x00011200ff007b82 */ /* 0x000e620000000800 */
[----:B------:R-:W-:-:S07]  /*9ab0*/  VIADD R5, R175, 0x7f ;  /* 0x0000007faf057836 */ /* 0x000fce0000000000 */
[----:B------:R-:W2:Y:S01]  /*9ac0*/  LDC.64 R2, c[0x0][0x9e0] ;  /* 0x00027800ff027b82 */ /* 0x000ea20000000a00 */
[----:B-1----:R-:W-:Y:S02]  /*9ad0*/  ISETP.NE.AND P1, PT, R0, 0x1, PT ;  /* 0x000000010000780c */ /* 0x002fe40003f25270 */
[----:B--2---:R-:W-:-:S11]  /*9ae0*/  ISETP.GE.AND P2, PT, R3, 0x1, PT ;  /* 0x000000010300780c */ /* 0x004fd60003f46270 */
[----:B------:R-:W1:Y:S08]  /*9af0*/  @P1 LDC R0, c[0x0][0x44c] ;  /* 0x00011300ff001b82 */ /* 0x000e700000000800 */
[----:B------:R-:W2:Y:S01]  /*9b00*/  @P1 LDC R7, c[0x0][0x450] ;  /* 0x00011400ff071b82 */ /* 0x000ea20000000800 */
[----:B-1----:R-:W-:-:S05]  /*9b10*/  @P1 IMAD.HI.U32 R0, R5, R0, RZ ;  /* 0x0000000005001227 */ /* 0x002fca00078e00ff */
[----:B--2---:R-:W-:-:S05]  /*9b20*/  @P1 SHF.R.U32.HI R5, RZ, R7, R0 ;  /* 0x00000007ff051219 */ /* 0x004fca0000011600 */
[----:B------:R-:W-:Y:S01]  /*9b30*/  IMAD.IADD R5, R48, 0x1, R5 ;  /* 0x0000000130057824 */ /* 0x000fe200078e0205 */
[----:B------:R-:W-:Y:S06]  /*9b40*/  @P0 BRA `(.L_x_1391) ;  /* 0x00000000000c0947 */ /* 0x000fec0003800000 */
[----:B------:R-:W1:Y:S01]  /*9b50*/  FENCE.VIEW.ASYNC.G ;  /* 0x00000000000073c6 */ /* 0x000e620000000100 */
[----:B------:R-:W-:Y:S05]  /*9b60*/  WARPSYNC.ALL ;  /* 0x0000000000007948 */ /* 0x000fea0003800000 */
[----:B-1----:R-:W-:Y:S06]  /*9b70*/  BAR.ARV 0xc, 0x180 ;  /* 0x0306000000007b1d */ /* 0x002fec0000002000 */
.L_x_1391:
[----:B------:R-:W-:Y:S01]  /*9b80*/  IMAD.IADD R2, R5, 0x1, R2 ;  /* 0x0000000105027824 */ /* 0x000fe200078e0202 */
[----:B------:R-:W-:Y:S06]  /*9b90*/  @!P2 BRA `(.L_x_1392) ;  /* 0x000000000048a947 */ /* 0x000fec0003800000 */
[C---:B------:R-:W-:Y:S01]  /*9ba0*/  ISETP.GT.AND P0, PT, R5.reuse, RZ, PT ;  /* 0x000000ff0500720c */ /* 0x040fe20003f04270 */
[----:B------:R-:W-:Y:S01]  /*9bb0*/  BSSY B0, `(.L_x_1393) ;  /* 0x000000e000007945 */ /* 0x000fe20003800000 */
[----:B------:R-:W-:-:S11]  /*9bc0*/  VIADD R0, R5, 0xffffffff ;  /* 0xffffffff05007836 */ /* 0x000fd60000000000 */
        /* <DEDUP_REMOVED lines=8> */
.L_x_1394:
[----:B------:R-:W-:-:S13]  /*9c50*/  ISETP.NE.AND P0, PT, R3, 0x1, PT ;  /* 0x000000010300780c */ /* 0x000fda0003f05270 */
[----:B------:R-:W1:Y:S02]  /*9c60*/  @P0 LDC.64 R4, c[0x0][0x9e8] ;  /* 0x00027a00ff040b82 */ /* 0x000e640000000a00 */
[----:B-1----:R-:W-:-:S05]  /*9c70*/  @P0 IMAD.HI.U32 R4, R0, R4, RZ ;  /* 0x0000000400040227 */ /* 0x002fca00078e00ff */
[----:B------:R-:W-:-:S07]  /*9c80*/  @P0 SHF.R.U32.HI R0, RZ, R5, R4 ;  /* 0x00000005ff000219 */ /* 0x000fce0000011604 */
.L_x_1395:
[----:B------:R-:W-:Y:S05]  /*9c90*/  BSYNC B0 ;  /* 0x0000000000007941 */ /* 0x000fea0003800000 */
.L_x_1393:
[----:B------:R-:W-:-:S05]  /*9ca0*/  IMAD R5, R0, R3, R3 ;  /* 0x0000000300057224 */ /* 0x000fca00078e0203 */
[----:B------:R-:W-:-:S07]  /*9cb0*/  VIMNMX R2, R2, R5, PT ;  /* 0x0000000502027248 */ /* 0x000fce0003fe0100 */
.L_x_1392:
[----:B------:R-:W1:Y:S01]  /*9cc0*/  @P1 LDC R0, c[0x0][0x44c] ;  /* 0x00011300ff001b82 */ /* 0x000e620000000800 */
[----:B------:R-:W-:Y:S01]  /*9cd0*/  VIADD R2, R2, 0x7f ;  /* 0x0000007f02027836 */ /* 0x000fe20000000000 */
[----:B------:R-:W-:Y:S01]  /*9ce0*/  ULDC UR4, c[0x0][0x9dc] ;  /* 0x0002770000047ab9 */ /* 0x000fe20000000800 */
[----:B------:R-:W-:-:S03]  /*9cf0*/  IMAD.MOV.U32 R7, RZ, RZ, R175 ;  /* 0x000000ffff077224 */ /* 0x000fc600078e00af */
[----:B------:R-:W-:Y:S02]  /*9d00*/  SHF.R.S32.HI R5, RZ, 0x1f, R2 ;  /* 0x0000001fff057819 */ /* 0x000fe40000011402 */
[----:B------:R-:W2:Y:S02]  /*9d10*/  @P1 LDC R9, c[0x0][0x450] ;  /* 0x00011400ff091b82 */ /* 0x000ea40000000800 */
[----:B------:R-:W-:Y:S01]  /*9d20*/  LEA.HI R5, R5, R2, RZ, 0x7 ;  /* 0x0000000205057211 */ /* 0x000fe200078f38ff */
[----:B-1----:R-:W-:-:S05]  /*9d30*/  @P1 IMAD.HI.U32 R0, R175, R0, RZ ;  /* 0x00000000af001227 */ /* 0x002fca00078e00ff */
[----:B--2---:R-:W-:Y:S02]  /*9d40*/  @P1 SHF.R.U32.HI R7, RZ, R9, R0 ;  /* 0x00000009ff071219 */ /* 0x004fe40000011600 */
        /* <DEDUP_REMOVED lines=15> */
.L_x_1398:
[----:B------:R-:W-:-:S13]  /*9e40*/  ISETP.NE.AND P0, PT, R3, 0x1, PT ;  /* 0x000000010300780c */ /* 0x000fda0003f05270 */
[----:B------:R-:W1:Y:S02]  /*9e50*/  @P0 LDC.64 R4, c[0x0][0x9e8] ;  /* 0x00027a00ff040b82 */ /* 0x000e640000000a00 */
[----:B-1----:R-:W-:-:S05]  /*9e60*/  @P0 IMAD.HI.U32 R4, R2, R4, RZ ;  /* 0x0000000402040227 */ /* 0x002fca00078e00ff */
[----:B------:R-:W-:-:S07]  /*9e70*/  @P0 SHF.R.U32.HI R2, RZ, R5, R4 ;  /* 0x00000005ff020219 */ /* 0x000fce0000011604 */
.L_x_1399:
[----:B------:R-:W-:Y:S05]  /*9e80*/  BSYNC B0 ;  /* 0x0000000000007941 */ /* 0x000fea0003800000 */
.L_x_1397:
[----:B------:R-:W-:-:S05]  /*9e90*/  IMAD R3, R2, R3, RZ ;  /* 0x0000000302037224 */ /* 0x000fca00078e02ff */
[----:B------:R-:W-:-:S07]  /*9ea0*/  VIMNMX R0, R0, R3, !PT ;  /* 0x0000000300007248 */ /* 0x000fce0007fe0100 */
.L_x_1396:
[----:B------:R-:W-:Y:S01]  /*9eb0*/  SHF.R.S32.HI R3, RZ, 0x1f, R0 ;  /* 0x0000001fff037819 */ /* 0x000fe20000011400 */
[----:B------:R-:W-:Y:S01]  /*9ec0*/  BSSY B0, `(.L_x_1400) ;  /* 0x0000026000007945 */ /* 0x000fe20003800000 */
[----:B------:R-:W-:Y:S02]  /*9ed0*/  IMAD.MOV.U32 R89, RZ, RZ, RZ ;  /* 0x000000ffff597224 */ /* 0x000fe400078e00ff */
[----:B------:R-:W-:-:S04]  /*9ee0*/  LEA.HI R3, R3, R0, RZ, 0x7 ;  /* 0x0000000003037211 */ /* 0x000fc800078f38ff */
[----:B------:R-:W-:-:S04]  /*9ef0*/  SHF.R.S32.HI R3, RZ, 0x7, R3 ;  /* 0x00000007ff037819 */ /* 0x000fc80000011403 */
[----:B------:R-:W-:-:S04]  /*9f00*/  VIMNMX R180, RZ, R3, !PT ;  /* 0x00000003ffb47248 */ /* 0x000fc80007fe0100 */
[----:B------:R-:W-:-:S13]  /*9f10*/  ISETP.GT.AND P0, PT, R27, R180, PT ;  /* 0x000000b41b00720c */ /* 0x000fda0003f04270 */
[----:B------:R-:W-:Y:S05]  /*9f20*/  @!P0 BRA `(.L_x_1401) ;  /* 0x00000000007c8947 */ /* 0x000fea0003800000 */
[----:B------:R-:W-:Y:S01]  /*9f30*/  ISETP.NE.AND P0, PT, R198, RZ, PT ;  /* 0x000000ffc600720c */ /* 0x000fe20003f05270 */
[----:B------:R-:W-:-:S03]  /*9f40*/  ULDC UR4, c[0x0][0x9f0] ;  /* 0x00027c0000047ab9 */ /* 0x000fc60000000800 */
[----:B------:R-:W-:-:S04]  /*9f50*/  SEL R6, R198, UR4, P0 ;  /* 0x00000004c6067c07 */ /* 0x000fc80008000000 */
[-C--:B------:R-:W-:Y:S02]  /*9f60*/  IABS R5, R6.reuse ;  /* 0x0000000600057213 */ /* 0x080fe40000000000 */
[----:B------:R-:W-:Y:S02]  /*9f70*/  IADD3 R0, R6, -0x1, R27 ;  /* 0xffffffff06007810 */ /* 0x000fe40007ffe01b */
[----:B------:R-:W1:Y:S01]  /*9f80*/  I2F.RP R4, R5 ;  /* 0x0000000500047306 */ /* 0x000e620000209400 */
[----:B------:R-:W-:Y:S02]  /*9f90*/  IABS R9, R6 ;  /* 0x0000000600097213 */ /* 0x000fe40000000000 */
[----:B------:R-:W-:-:S05]  /*9fa0*/  IMAD.IADD R0, R0, 0x1, -R180 ;  /* 0x0000000100007824 */ /* 0x000fca00078e0ab4 */
[----:B-1----:R-:W1:Y:S02]  /*9fb0*/  MUFU.RCP R4, R4 ;  /* 0x0000000400047308 */ /* 0x002e640000001000 */
[----:B-1----:R-:W-:Y:S02]  /*9fc0*/  VIADD R2, R4, 0xffffffe ;  /* 0x0ffffffe04027836 */ /* 0x002fe40000000000 */
[----:B------:R-:W-:-:S04]  /*9fd0*/  IMAD.MOV R4, RZ, RZ, -R9 ;  /* 0x000000ffff047224 */ /* 0x000fc800078e0a09 */
[----:B------:R1:W2:Y:S02]  /*9fe0*/  F2I.FTZ.U32.TRUNC.NTZ R3, R2 ;  /* 0x0000000200037305 */ /* 0x0002a4000021f000 */
[----:B-1----:R-:W-:Y:S02]  /*9ff0*/  IMAD.MOV.U32 R2, RZ, RZ, RZ ;  /* 0x000000ffff027224 */ /* 0x002fe400078e00ff */
[----:B--2---:R-:W-:-:S04]  /*a000*/  IMAD.MOV R8, RZ, RZ, -R3 ;  /* 0x000000ffff087224 */ /* 0x004fc800078e0a03 */
[----:B------:R-:W-:Y:S01]  /*a010*/  IMAD R7, R8, R5, RZ ;  /* 0x0000000508077224 */ /* 0x000fe200078e02ff */
[----:B------:R-:W-:Y:S02]  /*a020*/  IABS R8, R0 ;  /* 0x0000000000087213 */ /* 0x000fe40000000000 */
[----:B------:R-:W-:Y:S01]  /*a030*/  LOP3.LUT R0, R0, R6, RZ, 0x3c, !PT ;  /* 0x0000000600007212 */ /* 0x000fe200078e3cff */
[----:B------:R-:W-:-:S03]  /*a040*/  IMAD.HI.U32 R3, R3, R7, R2 ;  /* 0x0000000703037227 */ /* 0x000fc600078e0002 */
[----:B------:R-:W-:Y:S01]  /*a050*/  ISETP.GE.AND P2, PT, R0, RZ, PT ;  /* 0x000000ff0000720c */ /* 0x000fe20003f46270 */
        /* <DEDUP_REMOVED lines=12> */
.L_x_1401:
[----:B------:R-:W-:Y:S05]  /*a120*/  BSYNC B0 ;  /* 0x0000000000007941 */ /* 0x000fea0003800000 */
.L_x_1400:
[-C--:B------:R-:W-:Y:S01]  /*a130*/  IMAD R180, R200, R89.reuse, R180 ;  /* 0x00000059c8b47224 */ /* 0x080fe200078e02b4 */
[----:B------:R-:W-:Y:S01]  /*a140*/  PLOP3.LUT P0, PT, PT, PT, PT, 0x80, 0x0 ;  /* 0x000000000000781c */ /* 0x000fe20003f0f070 */
[----:B------:R-:W-:Y:S01]  /*a150*/  IMAD.MOV.U32 R5, RZ, RZ, RZ ;  /* 0x000000ffff057224 */ /* 0x000fe200078e00ff */
[----:B------:R-:W-:Y:S02]  /*a160*/  CS2R R74, SRZ ;  /* 0x00000000004a7805 */ /* 0x000fe4000001ff00 */
[----:B------:R-:W-:Y:S02]  /*a170*/  CS2R R44, SRZ ;  /* 0x00000000002c7805 */ /* 0x000fe4000001ff00 */
[----:B------:R-:W-:Y:S02]  /*a180*/  VIADDMNMX R89, R180, R89, R27, PT ;  /* 0x00000059b4597246 */ /* 0x000fe4000380011b */
[----:B------:R-:W-:Y:S02]  /*a190*/  CS2R R56, SRZ ;  /* 0x0000000000387805 */ /* 0x000fe4000001ff00 */
[----:B------:R-:W-:-:S02]  /*a1a0*/  CS2R R42, SRZ ;  /* 0x00000000002a7805 */ /* 0x000fc4000001ff00 */
[----:B------:R-:W-:Y:S02]  /*a1b0*/  CS2R R36, SRZ ;  /* 0x0000000000247805 */ /* 0x000fe4000001ff00 */
[----:B------:R-:W-:Y:S01]  /*a1c0*/  ISETP.GT.AND P1, PT, R89, R180, PT ;  /* 0x000000b45900720c */ /* 0x000fe20003f24270 */
        /* <DEDUP_REMOVED lines=34> */
[----:B------:R-:W-:Y:S02]  /*a3f0*/  IMAD.MOV.U32 R82, RZ, RZ, RZ ;  /* 0x000000ffff527224 */ /* 0x000fe400078e00ff */
[----:B------:R-:W-:Y:S02]  /*a400*/  IMAD.MOV.U32 R137, RZ, RZ, RZ ;  /* 0x000000ffff897224 */ /* 0x000fe400078e00ff */
[----:B------:R-:W-:Y:S02]  /*a410*/  IMAD.MOV.U32 R6, RZ, RZ, RZ ;  /* 0x000000ffff067224 */ /* 0x000fe400078e00ff */
[----:B------:R-:W-:Y:S02]  /*a420*/  IMAD.MOV.U32 R78, RZ, RZ, RZ ;  /* 0x000000ffff4e7224 */ /* 0x000fe400078e00ff */
[----:B------:R-:W-:Y:S01]  /*a430*/  IMAD.MOV.U32 R147, RZ, RZ, RZ ;  /* 0x000000ffff937224 */ /* 0x000fe200078e00ff */
[----:B------:R-:W-:Y:S06]  /*a440*/  @!P1 BRA `(.L_x_1402) ;  /* 0x0000015400649947 */ /* 0x000fec0003800000 */
[----:B------:R-:W-:-:S03]  /*a450*/  UMOV UR4, 0xffffffff ;  /* 0xffffffff00047882 */ /* 0x000fc60000000000 */
[----:B------:R-:W-:Y:S05]  /*a460*/  BRA.DIV UR4, `(.L_x_1403) ;  /* 0x0000021604d87947 */ /* 0x000fea000b800000 */
[----:B------:R-:W1:Y:S02]  /*a470*/  S2R R0, SR_TID.X ;  /* 0x0000000000007919 */ /* 0x000e640000002100 */
[----:B-1----:R-:W-:-:S05]  /*a480*/  VIADD R2, R0, 0xffffff80 ;  /* 0xffffff8000027836 */ /* 0x002fca0000000000 */
[----:B------:R-:W-:-:S04]  /*a490*/  SHF.R.S32.HI R0, RZ, 0x1f, R2 ;  /* 0x0000001fff007819 */ /* 0x000fc80000011402 */
[----:B------:R-:W-:-:S04]  /*a4a0*/  LEA.HI R0, R0, R2, RZ, 0x7 ;  /* 0x0000000200007211 */ /* 0x000fc800078f38ff */
[----:B------:R-:W-:-:S05]  /*a4b0*/  SHF.R.S32.HI R0, RZ, 0x7, R0 ;  /* 0x00000007ff007819 */ /* 0x000fca0000011400 */
[----:B------:R1:W2:Y:S02]  /*a4c0*/  SHFL.IDX PT, R179, R0, RZ, 0x1f ;  /* 0x00001fff00b37589 */ /* 0x0002a400000e0000 */
.L_x_1709:
[----:B-12---:R-:W-:Y:S01]  /*a4d0*/  LEA.HI R0, R179, R179, RZ, 0x1 ;  /* 0x000000b3b3007211 */ /* 0x006fe200078f08ff */
        /* <DEDUP_REMOVED lines=12> */
[----:B------:R1:W2:Y:S01]  /*a5a0*/  LDC.64 R2, c[0x4][R0] ;  /* 0x0100000000027b82 */ /* 0x0002a20000000a00 */
        /* <DEDUP_REMOVED lines=8> */
[----:B-1----:R-:W-:-:S07]  /*a630*/  IMAD.MOV.U32 R13, RZ, RZ, RZ ;  /* 0x000000ffff0d7224 */ /* 0x002fce00078e00ff */
[----:B------:R-:W-:-:S07]  /*a640*/  LEPC R20, `(.L_x_1404) ;  /* 0x000000001014794e */ /* 0x000fce0000000000 */
[----:B0-2--5:R-:W-:Y:S05]  /*a650*/  CALL.ABS.NOINC R2 ;  /* 0x0000000002007343 */ /* 0x025fea0003c00000 */
.L_x_1404:
[----:B------:R-:W-:Y:S01]  /*a660*/  ULDC.64 UR6, c[0x0][0x998] ;  /* 0x0002660000067ab9 */ /* 0x000fe20000000a00 */
[----:B------:R-:W-:Y:S01]  /*a670*/  ULDC.64 UR4, c[0x0][0x990] ;  /* 0x0002640000047ab9 */ /* 0x000fe20000000a00 */
[----:B------:R-:W-:Y:S02]  /*a680*/  ISETP.NE.U32.AND P1, PT, RZ, UR6, PT ;  /* 0x00000006ff007c0c */ /* 0x000fe4000bf25070 */
[----:B------:R-:W-:Y:S02]  /*a690*/  ISETP.NE.U32.AND P0, PT, RZ, UR4, PT ;  /* 0x00000004ff007c0c */ /* 0x000fe4000bf05070 */
[----:B------:R-:W-:Y:S02]  /*a6a0*/  ISETP.NE.AND.EX P1, PT, RZ, UR7, PT, P1 ;  /* 0x00000007ff007c0c */ /* 0x000fe4000bf25310 */
[----:B------:R-:W-:-:S11]  /*a6b0*/  ISETP.NE.AND.EX P0, PT, RZ, UR5, PT, P0 ;  /* 0x00000005ff007c0c */ /* 0x000fd6000bf05300 */
[----:B------:R-:W1:Y:S01]  /*a6c0*/  @P1 LDC.64 R8, c[0x0][0x9b8] ;  /* 0x00026e00ff081b82 */ /* 0x000e620000000a00 */
[--C-:B------:R-:W-:Y:S02]  /*a6d0*/  @P1 SHF.R.S32.HI R5, RZ, 0x1f, R183.reuse ;  /* 0x0000001fff051819 */ /* 0x100fe400000114b7 */
[----:B------:R-:W-:-:S05]  /*a6e0*/  @P0 SHF.R.S32.HI R3, RZ, 0x1f, R183 ;  /* 0x0000001fff030819 */ /* 0x000fca00000114b7 */
[----:B------:R-:W2:Y:S08]  /*a6f0*/  @P0 LDC.64 R6, c[0x0][0x9a8] ;  /* 0x00026a00ff060b82 */ /* 0x000eb00000000a00 */
[----:B------:R-:W3:Y:S08]  /*a700*/  @P0 LDC.64 R10, c[0x0][0x9b0] ;  /* 0x00026c00ff0a0b82 */ /* 0x000ef00000000a00 */
[----:B------:R-:W4:Y:S01]  /*a710*/  @P1 LDC.64 R12, c[0x0][0x9c0] ;  /* 0x00027000ff0c1b82 */ /* 0x000f220000000a00 */
[----:B-1----:R-:W-:-:S02]  /*a720*/  @P1 IMAD R2, R5, R8, RZ ;  /* 0x0000000805021224 */ /* 0x002fc400078e02ff */
[----:B------:R-:W-:-:S04]  /*a730*/  @P1 IMAD.WIDE.U32 R4, R183, R8, RZ ;  /* 0x00000008b7041225 */ /* 0x000fc800078e00ff */
[----:B------:R-:W-:Y:S02]  /*a740*/  @P1 IMAD R9, R183, R9, R2 ;  /* 0x00000009b7091224 */ /* 0x000fe400078e0202 */
[-C--:B--2---:R-:W-:Y:S02]  /*a750*/  @P0 IMAD R0, R3, R6.reuse, RZ ;  /* 0x0000000603000224 */ /* 0x084fe400078e02ff */
[----:B------:R-:W-:-:S04]  /*a760*/  @P0 IMAD.WIDE.U32 R2, R183, R6, RZ ;  /* 0x00000006b7020225 */ /* 0x000fc800078e00ff */
[----:B------:R-:W-:Y:S02]  /*a770*/  @P0 IMAD R7, R183, R7, R0 ;  /* 0x00000007b7070224 */ /* 0x000fe400078e0200 */
[----:B------:R-:W-:Y:S02]  /*a780*/  @P1 IMAD.IADD R5, R5, 0x1, R9 ;  /* 0x0000000105051824 */ /* 0x000fe400078e0209 */
[----:B------:R-:W-:Y:S02]  /*a790*/  @P0 IMAD.IADD R3, R3, 0x1, R7 ;  /* 0x0000000103030824 */ /* 0x000fe400078e0207 */
[----:B------:R-:W-:Y:S02]  /*a7a0*/  IMAD.MOV.U32 R0, RZ, RZ, 0x3f800000 ;  /* 0x3f800000ff007424 */ /* 0x000fe400078e00ff */
[----:B---3--:R-:W-:-:S04]  /*a7b0*/  @P0 IMAD.WIDE.U32 R2, R192, R10, R2 ;  /* 0x0000000ac0020225 */ /* 0x008fc800078e0002 */
[----:B----4-:R-:W-:Y:S01]  /*a7c0*/  @P1 IMAD.WIDE.U32 R6, R192, R12, R4 ;  /* 0x0000000cc0061225 */ /* 0x010fe200078e0004 */
        /* <DEDUP_REMOVED lines=20> */
[----:B------:R1:W2:Y:S03]  /*a910*/  SYNCS.PHASECHK.TRANS64.TRYWAIT P0, [R16+URZ+0x22800], R3 ;  /* 0x02280003100075a7 */ /* 0x0002a6000800017f */
[----:B--2---:R-:W-:Y:S05]  /*a920*/  @!P0 NANOSLEEP.SYNCS 0x989680 ;  /* 0x009896800000895d */ /* 0x004fea0003900000 */
[----:B------:R-:W2:Y:S01]  /*a930*/  @!P0 SYNCS.PHASECHK.TRANS64 P0, [R16+URZ+0x22800], R3 ;  /* 0x02280003100085a7 */ /* 0x000ea2000800007f */
[----:B------:R-:W-:Y:S04]  /*a940*/  BSSY B0, `(.L_x_1406) ;  /* 0x0000006000007945 */ /* 0x000fe80003800000 */
[----:B--2---:R-:W-:Y:S05]  /*a950*/  @P0 BRA `(.L_x_1407) ;  /* 0x0000000000100947 */ /* 0x004fea0003800000 */
.L_x_1408:
[----:B--2---:R2:W3:Y:S02]  /*a960*/  SYNCS.PHASECHK.TRANS64.TRYWAIT P0, [R16+URZ+0x22800], R3 ;  /* 0x02280003100075a7 */ /* 0x0044e4000800017f */
[----:B---3--:R-:W-:Y:S05]  /*a970*/  @!P0 NANOSLEEP.SYNCS 0x989680 ;  /* 0x009896800000895d */ /* 0x008fea0003900000 */
[----:B------:R-:W3:Y:S02]  /*a980*/  @!P0 SYNCS.PHASECHK.TRANS64 P0, [R16+URZ+0x22800], R3 ;  /* 0x02280003100085a7 */ /* 0x000ee4000800007f */
[----:B---3--:R-:W-:Y:S05]  /*a990*/  @!P0 BRA `(.L_x_1408) ;  /* 0xfffffffc00f08947 */ /* 0x008fea000383ffff */
.L_x_1407:
[----:B------:R-:W-:Y:S05]  /*a9a0*/  BSYNC B0 ;  /* 0x0000000000007941 */ /* 0x000fea0003800000 */
.L_x_1406:
[----:B------:R-:W-:Y:S05]  /*a9b0*/  BRA `(.L_x_1409) ;  /* 0x0000006c00b47947 */ /* 0x000fea0003800000 */
.L_x_1405:
[----:B------:R-:W-:Y:S01]  /*a9c0*/  ULOP3.LUT UP0, URZ, UR39, 0x1bf, URZ, 0xc0, !UPT ;  /* 0x000001bf273f7892 */ /* 0x000fe2000f80c03f */
[----:B-----5:R-:W-:Y:S01]  /*a9d0*/  SHF.R.S32.HI R0, RZ, 0x1f, R24 ;  /* 0x0000001fff007819 */ /* 0x020fe20000011418 */
[----:B------:R-:W-:Y:S01]  /*a9e0*/  ULDC.64 UR4, c[0x0][0x3f8] ;  /* 0x0000fe0000047ab9 */ /* 0x000fe20000000a00 */
[----:B------:R-:W-:Y:S01]  /*a9f0*/  ULDC.64 UR6, c[0x0][0x408] ;  /* 0x0001020000067ab9 */ /* 0x000fe20000000a00 */
[----:B------:R-:W-:Y:S02]  /*aa00*/  IMAD.WIDE.U32 R26, R24, UR4, RZ ;  /* 0x00000004181a7c25 */ /* 0x000fe4000f8e00ff */
[----:B------:R-:W-:Y:S02]  /*aa10*/  PLOP3.LUT P0, PT, PT, PT, UP0, 0x80, 0x0 ;  /* 0x000000000000781c */ /* 0x000fe40003f0f008 */
[C---:B------:R-:W-:Y:S02]  /*aa20*/  IMAD R3, R0.reuse, UR4, RZ ;  /* 0x0000000400037c24 */ /* 0x040fe4000f8e02ff */
[----:B------:R-:W-:-:S02]  /*aa30*/  IMAD R5, R0, UR6, RZ ;  /* 0x0000000600057c24 */ /* 0x000fc4000f8e02ff */
[C---:B------:R-:W-:Y:S02]  /*aa40*/  IMAD R3, R24.reuse, UR5, R3 ;  /* 0x0000000518037c24 */ /* 0x040fe4000f8e0203 */
[C---:B------:R-:W-:Y:S02]  /*aa50*/  IMAD R5, R24.reuse, UR7, R5 ;  /* 0x0000000718057c24 */ /* 0x040fe4000f8e0205 */
[----:B------:R-:W-:-:S04]  /*aa60*/  IMAD.WIDE.U32 R24, R24, UR6, RZ ;  /* 0x0000000618187c25 */ /* 0x000fc8000f8e00ff */
[----:B------:R-:W-:Y:S01]  /*aa70*/  IMAD.IADD R29, R3, 0x1, R27 ;  /* 0x00000001031d7824 */ /* 0x000fe200078e021b */
[----:B------:R-:W-:Y:S01]  /*aa80*/  IADD3 R31, R5, R25, RZ ;  /* 0x00000019051f7210 */ /* 0x000fe20007ffe0ff */
        /* <DEDUP_REMOVED lines=16> */
[----:B0-2---:R-:W-:Y:S05]  /*ab90*/  CALL.ABS.NOINC R14 ;  /* 0x000000000e007343 */ /* 0x005fea0003c00000 */
.L_x_1410:
[----:B------:R-:W-:Y:S01]  /*aba0*/  ULDC.U8 UR4, c[0x0][0x410] ;  /* 0x0001040000047ab9 */ /* 0x000fe20000000000 */
[----:B------:R-:W-:Y:S01]  /*abb0*/  BSSY B0, `(.L_x_1411) ;  /* 0x00006c5000007945 */ /* 0x000fe20003800000 */
[----:B------:R-:W-:Y:S01]  /*abc0*/  ISETP.NE.AND P0, PT, RZ, UR4, PT ;  /* 0x00000004ff007c0c */ /* 0x000fe2000bf05270 */
[----:B------:R-:W-:-:S12]  /*abd0*/  IMAD.IADD R10, R19, 0x1, R175 ;  /* 0x00000001130a7824 */ /* 0x000fd800078e02af */
[----:B------:R-:W-:Y:S05]  /*abe0*/  @!P0 BRA `(.L_x_1412) ;  /* 0x0000003400848947 */ /* 0x000fea0003800000 */
[----:B------:R-:W1:Y:S01]  /*abf0*/  LDC R45, c[0x0][0x448] ;  /* 0x00011200ff2d7b82 */ /* 0x000e620000000800 */
[----:B------:R-:W-:Y:S01]  /*ac00*/  ULDC.64 UR4, c[0x0][0x3f8] ;  /* 0x0000fe0000047ab9 */ /* 0x000fe20000000a00 */
[----:B------:R-:W-:Y:S01]  /*ac10*/  IMAD.MOV.U32 R4, RZ, RZ, R26 ;  /* 0x000000ffff047224 */ /* 0x000fe200078e001a */
[----:B------:R-:W-:Y:S01]  /*ac20*/  ULDC.64 UR6, c[0x0][0x408] ;  /* 0x0001020000067ab9 */ /* 0x000fe20000000a00 */
[----:B------:R-:W-:Y:S01]  /*ac30*/  IMAD.MOV.U32 R6, RZ, RZ, R24 ;  /* 0x000000ffff067224 */ /* 0x000fe200078e0018 */
[----:B------:R-:W-:Y:S01]  /*ac40*/  ULDC.64 UR8, c[0x0][0x400] ;  /* 0x0001000000087ab9 */ /* 0x000fe20000000a00 */
[----:B------:R-:W-:Y:S01]  /*ac50*/  IMAD.MOV.U32 R7, RZ, RZ, R31 ;  /* 0x000000ffff077224 */ /* 0x000fe200078e001f */
[----:B-1----:R-:W-:-:S13]  /*ac60*/  ISETP.NE.AND P0, PT, R45, 0x1, PT ;  /* 0x000000012d00780c */ /* 0x002fda0003f05270 */
[----:B------:R-:W1:Y:S08]  /*ac70*/  @P0 LDC R3, c[0x0][0x44c] ;  /* 0x00011300ff030b82 */ /* 0x000e700000000800 */
[----:B------:R-:W2:Y:S01]  /*ac80*/  @P0 LDC R5, c[0x0][0x450] ;  /* 0x00011400ff050b82 */ /* 0x000ea20000000800 */
[----:B-1----:R-:W-:-:S04]  /*ac90*/  @P0 IMAD.HI.U32 R0, R10, R3, RZ ;  /* 0x000000030a000227 */ /* 0x002fc800078e00ff */
[----:B------:R-:W-:Y:S01]  /*aca0*/  IMAD.MOV.U32 R3, RZ, RZ, R10 ;  /* 0x000000ffff037224 */ /* 0x000fe200078e000a */
[----:B--2---:R-:W-:Y:S01]  /*acb0*/  @P0 SHF.R.U32.HI R3, RZ, R5, R0 ;  /* 0x00000005ff030219 */ /* 0x004fe20000011600 */
[----:B------:R-:W-:-:S03]  /*acc0*/  IMAD.MOV.U32 R5, RZ, RZ, R29 ;  /* 0x000000ffff057224 */ /* 0x000fc600078e001d */
[----:B------:R-:W-:Y:S01]  /*acd0*/  SHF.R.S32.HI R0, RZ, 0x1f, R3 ;  /* 0x0000001fff007819 */ /* 0x000fe20000011403 */
[----:B------:R-:W-:-:S04]  /*ace0*/  IMAD.WIDE.U32 R4, R3, UR4, R4 ;  /* 0x0000000403047c25 */ /* 0x000fc8000f8e0004 */
[----:B------:R-:W-:Y:S02]  /*acf0*/  IMAD R8, R0, UR4, RZ ;  /* 0x0000000400087c24 */ /* 0x000fe4000f8e02ff */
[----:B------:R-:W-:-:S04]  /*ad00*/  IMAD.WIDE.U32 R6, R3, UR6, R6 ;  /* 0x0000000603067c25 */ /* 0x000fc8000f8e0006 */
[C---:B------:R-:W-:Y:S01]  /*ad10*/  IMAD R13, R3.reuse, UR5, R8 ;  /* 0x00000005030d7c24 */ /* 0x040fe2000f8e0208 */
[----:B------:R-:W-:Y:S01]  /*ad20*/  ULDC.64 UR4, c[0x0][0x3e8] ;  /* 0x0000fa0000047ab9 */ /* 0x000fe20000000a00 */
[----:B------:R-:W-:Y:S01]  /*ad30*/  IMAD R8, R0, UR6, RZ ;  /* 0x0000000600087c24 */ /* 0x000fe2000f8e02ff */
[----:B------:R-:W-:Y:S01]  /*ad40*/  IADD3 R0, P0, R4, UR4, RZ ;  /* 0x0000000404007c10 */ /* 0x000fe2000ff1e0ff */
[----:B------:R-:W-:Y:S01]  /*ad50*/  UMOV UR4, 0xffffffff ;  /* 0xffffffff00047882 */ /* 0x000fe20000000000 */
[----:B------:R-:W-:Y:S01]  /*ad60*/  IADD3 R4, P1, R6, UR8, RZ ;  /* 0x0000000806047c10 */ /* 0x000fe2000ff3e0ff */
[----:B------:R-:W-:Y:S01]  /*ad70*/  IMAD R3, R3, UR7, R8 ;  /* 0x0000000703037c24 */ /* 0x000fe2000f8e0208 */
[----:B------:R-:W-:-:S04]  /*ad80*/  IADD3.X R13, R5, UR5, R13, P0, !PT ;  /* 0x00000005050d7c10 */ /* 0x000fc800087fe40d */
[----:B------:R-:W-:Y:S01]  /*ad90*/  IADD3.X R5, R7, UR9, R3, P1, !PT ;  /* 0x0000000907057c10 */ /* 0x000fe20008ffe403 */
[----:B------:R-:W-:Y:S06]  /*ada0*/  BRA.DIV UR4, `(.L_x_1413) ;  /* 0x0000020e04c87947 */ /* 0x000fec000b800000 */
[----:B------:R1:W2:Y:S04]  /*adb0*/  SHFL.IDX PT, R3, R13, RZ, 0x1e1f ;  /* 0x001e1fff0d037589 */ /* 0x0002a800000e0000 */
[----:B------:R-:W3:Y:S04]  /*adc0*/  SHFL.IDX PT, R0, R0, RZ, 0x1e1f ;  /* 0x001e1fff00007589 */ /* 0x000ee800000e0000 */
[----:B------:R-:W4:Y:S04]  /*add0*/  SHFL.IDX PT, R5, R5, RZ, 0x1e1f ;  /* 0x001e1fff05057589 */ /* 0x000f2800000e0000 */
[----:B-1----:R-:W0:Y:S02]  /*ade0*/  SHFL.IDX PT, R4, R4, RZ, 0x1e1f ;  /* 0x001e1fff04047589 */ /* 0x002e2400000e0000 */
.L_x_1715:
[----:B------:R-:W-:Y:S01]  /*adf0*/  IMAD R45, R168, R45, RZ ;  /* 0x0000002da82d7224 */ /* 0x000fe200078e02ff */
[----:B------:R-:W-:Y:S01]  /*ae00*/  BSSY B1, `(.L_x_1414) ;  /* 0x000004a000017945 */ /* 0x000fe20003800000 */
[----:B------:R-:W-:Y:S02]  /*ae10*/  CS2R R26, SRZ ;  /* 0x00000000001a7805 */ /* 0x000fe4000001ff00 */
[----:B------:R-:W-:Y:S02]  /*ae20*/  CS2R R32, SRZ ;  /* 0x0000000000207805 */ /* 0x000fe4000001ff00 */
[----:B------:R-:W-:Y:S02]  /*ae30*/  CS2R R34, SRZ ;  /* 0x0000000000227805 */ /* 0x000fe4000001ff00 */
[----:B------:R-:W-:Y:S02]  /*ae40*/  ISETP.GE.AND P0, PT, R10, R45, PT ;  /* 0x0000002d0a00720c */ /* 0x000fe40003f06270 */
        /* <DEDUP_REMOVED lines=11> */
[----:B------:R-:W-:-:S03]  /*af00*/  ULDC UR4, c[0x0][0x3f4] ;  /* 0x0000fd0000047ab9 */ /* 0x000fc60000000800 */
[----:B------:R-:W4:Y:S04]  /*af10*/  LDL R42, [R1+0xc] ;  /* 0x00000c00012a7983 */ /* 0x000f280000100800 */
[----:B------:R-:W4:Y:S01]  /*af20*/  LDL R48, [R1+0x4] ;  /* 0x0000040001307983 */ /* 0x000f220000100800 */
[----:B------:R-:W-:Y:S02]  /*af30*/  ISETP.GE.AND P5, PT, R172, UR4, PT ;  /* 0x00000004ac007c0c */ /* 0x000fe4000bfa6270 */
[----:B------:R-:W-:Y:S02]  /*af40*/  CS2R R36, SRZ ;  /* 0x0000000000247805 */ /* 0x000fe4000001ff00 */
[----:B------:R-:W-:Y:S02]  /*af50*/  ISETP.GE.AND P2, PT, R186, UR4, PT ;  /* 0x00000004ba007c0c */ /* 0x000fe4000bf46270 */
[----:B------:R-:W-:-:S02]  /*af60*/  CS2R R34, SRZ ;  /* 0x0000000000227805 */ /* 0x000fc4000001ff00 */
[----:B------:R-:W-:Y:S02]  /*af70*/  ISETP.GE.AND P3, PT, R185, UR4, PT ;  /* 0x00000004b9007c0c */ /* 0x000fe4000bf66270 */
[----:B------:R-:W-:-:S03]  /*af80*/  CS2R R30, SRZ ;  /* 0x00000000001e7805 */ /* 0x000fc6000001ff00 */
[----:B------:R-:W-:Y:S02]  /*af90*/  @!P5 SHF.R.S32.HI R12, RZ, 0x1f, R172 ;  /* 0x0000001fff0cd819 */ /* 0x000fe400000114ac */
[C---:B---3--:R-:W-:Y:S02]  /*afa0*/  @!P5 IADD3 R6, P0, R172.reuse, R0, RZ ;  /* 0x00000000ac06d210 */ /* 0x048fe40007f1e0ff */
[----:B0-----:R-:W-:Y:S02]  /*afb0*/  @!P5 IADD3 R8, P1, R172, R4, RZ ;  /* 0x00000004ac08d210 */ /* 0x001fe40007f3e0ff */
[----:B------:R-:W-:Y:S01]  /*afc0*/  @!P2 IADD3 R10, P4, R186, R0, RZ ;  /* 0x00000000ba0aa210 */ /* 0x000fe20007f9e0ff */
[--C-:B--2---:R-:W-:Y:S02]  /*afd0*/  @!P5 IMAD.X R7, R3, 0x1, R12.reuse, P0 ;  /* 0x000000010307d824 */ /* 0x104fe400000e060c */
[----:B----4-:R-:W-:Y:S01]  /*afe0*/  @!P5 IMAD.X R9, R5, 0x1, R12, P1 ;  /* 0x000000010509d824 */ /* 0x010fe200008e060c */
[----:B------:R-:W-:-:S02]  /*aff0*/  ISETP.GE.AND P1, PT, R188, UR4, PT ;  /* 0x00000004bc007c0c */ /* 0x000fc4000bf26270 */
[----:B------:R-:W5:Y:S01]  /*b000*/  @!P5 LD.E.64 R36, desc[UR42][R6.64] ;  /* 0x0000002a0624d980 */ /* 0x000f62000c101b00 */
[----:B------:R-:W-:-:S03]  /*b010*/  @!P2 IADD3 R12, P0, R186, R4, RZ ;  /* 0x00000004ba0ca210 */ /* 0x000fc60007f1e0ff */
[----:B------:R0:W5:Y:S01]  /*b020*/  @!P5 LD.E.64 R34, desc[UR42][R8.64] ;  /* 0x0000002a0822d980 */ /* 0x000162000c101b00 */
[----:B------:R-:W-:Y:S02]  /*b030*/  @!P3 IADD3 R40, P5, R185, R4, RZ ;  /* 0x00000004b928b210 */ /* 0x000fe40007fbe0ff */
[----:B------:R-:W-:Y:S02]  /*b040*/  CS2R R32, SRZ ;  /* 0x0000000000207805 */ /* 0x000fe4000001ff00 */
[----:B------:R-:W-:Y:S02]  /*b050*/  CS2R R28, SRZ ;  /* 0x00000000001c7805 */ /* 0x000fe4000001ff00 */
[----:B------:R-:W-:Y:S02]  /*b060*/  CS2R R26, SRZ ;  /* 0x00000000001a7805 */ /* 0x000fe4000001ff00 */
[----:B------:R-:W-:Y:S02]  /*b070*/  CS2R R24, SRZ ;  /* 0x0000000000187805 */ /* 0x000fe4000001ff00 */
[----:B------:R-:W-:-:S02]  /*b080*/  CS2R R20, SRZ ;  /* 0x0000000000147805 */ /* 0x000fc4000001ff00 */
[----:B------:R-:W-:Y:S02]  /*b090*/  CS2R R14, SRZ ;  /* 0x00000000000e7805 */ /* 0x000fe4000001ff00 */
[----:B0-----:R-:W-:Y:S01]  /*b0a0*/  CS2R R8, SRZ ;  /* 0x0000000000087805 */ /* 0x001fe2000001ff00 */
[--C-:B------:R-:W-:Y:S01]  /*b0b0*/  @!P2 IMAD.X R11, R3, 0x1, R43.reuse, P4 ;  /* 0x00000001030ba824 */ /* 0x100fe200020e062b */
[----:B------:R-:W-:Y:S01]  /*b0c0*/  @!P3 IADD3 R38, P4, R185, R0, RZ ;  /* 0x00000000b926b210 */ /* 0x000fe20007f9e0ff */
[C---:B------:R-:W-:Y:S02]  /*b0d0*/  @!P2 IMAD.X R13, R5.reuse, 0x1, R43, P0 ;  /* 0x00000001050da824 */ /* 0x040fe400000e062b */
[--C-:B------:R-:W-:Y:S01]  /*b0e0*/  @!P3 IMAD.X R41, R5, 0x1, R42.reuse, P5 ;  /* 0x000000010529b824 */ /* 0x100fe200028e062a */
[----:B------:R-:W5:Y:S01]  /*b0f0*/  @!P2 LD.E.64 R30, desc[UR42][R10.64] ;  /* 0x0000002a0a1ea980 */ /* 0x000f62000c101b00 */
[----:B------:R-:W-:Y:S01]  /*b100*/  @!P3 IMAD.X R39, R3, 0x1, R42, P4 ;  /* 0x000000010327b824 */ /* 0x000fe200020e062a */
[----:B------:R-:W-:-:S02]  /*b110*/  ISETP.GE.AND P0, PT, R187, UR4, PT ;  /* 0x00000004bb007c0c */ /* 0x000fc4000bf06270 */
[----:B------:R-:W5:Y:S01]  /*b120*/  @!P2 LD.E.64 R32, desc[UR42][R12.64] ;  /* 0x0000002a0c20a980 */ /* 0x000f62000c101b00 */
[----:B------:R-:W-:Y:S02]  /*b130*/  ISETP.GE.AND P2, PT, R189, UR4, PT ;  /* 0x00000004bd007c0c */ /* 0x000fe4000bf46270 */
[C---:B------:R-:W-:Y:S01]  /*b140*/  @!P1 IADD3 R42, P4, R188.reuse, R4, RZ ;  /* 0x00000004bc2a9210 */ /* 0x040fe20007f9e0ff */
[----:B------:R0:W5:Y:S04]  /*b150*/  @!P3 LD.E.64 R28, desc[UR42][R38.64] ;  /* 0x0000002a261cb980 */ /* 0x000168000c101b00 */
[----:B------:R1:W5:Y:S01]  /*b160*/  @!P3 LD.E.64 R26, desc[UR42][R40.64] ;  /* 0x0000002a281ab980 */ /* 0x000362000c101b00 */
[----:B------:R-:W-:Y:S01]  /*b170*/  @!P1 IADD3 R6, P3, R188, R0, RZ ;  /* 0x00000000bc069210 */ /* 0x000fe20007f7e0ff */
[----:B------:R-:W-:-:S04]  /*b180*/  @!P1 IMAD.X R43, R5, 0x1, R48, P4 ;  /* 0x00000001052b9824 */ /* 0x000fc800020e0630 */
[----:B------:R-:W-:Y:S01]  /*b190*/  @!P1 IMAD.X R7, R3, 0x1, R48, P3 ;  /* 0x0000000103079824 */ /* 0x000fe200018e0630 */
[----:B------:R2:W5:Y:S01]  /*b1a0*/  @!P1 LD.E.64 R20, desc[UR42][R42.64] ;  /* 0x0000002a2a149980 */ /* 0x000562000c101b00 */
[----:B------:R-:W-:-:S03]  /*b1b0*/  @!P0 IADD3 R46, P5, R187, R0, RZ ;  /* 0x00000000bb2e8210 */ /* 0x000fc60007fbe0ff */
[----:B------:R2:W5:Y:S01]  /*b1c0*/  @!P1 LD.E.64 R24, desc[UR42][R6.64] ;  /* 0x0000002a06189980 */ /* 0x000562000c101b00 */
[----:B0-----:R-:W-:Y:S02]  /*b1d0*/  @!P0 IADD3 R38, P1, R187, R4, RZ ;  /* 0x00000004bb268210 */ /* 0x001fe40007f3e0ff */
[C---:B-1----:R-:W-:Y:S02]  /*b1e0*/  @!P2 IADD3 R40, P3, R189.reuse, R0, RZ ;  /* 0x00000000bd28a210 */ /* 0x042fe40007f7e0ff */
[----:B------:R-:W-:Y:S02]  /*b1f0*/  @!P2 IADD3 R4, P4, R189, R4, RZ ;  /* 0x00000004bd04a210 */ /* 0x000fe40007f9e0ff */
[----:B------:R-:W-:Y:S01]  /*b200*/  CS2R R12, SRZ ;  /* 0x00000000000c7805 */ /* 0x000fe2000001ff00 */
[--C-:B------:R-:W-:Y:S01]  /*b210*/  @!P0 IMAD.X R39, R5, 0x1, R236.reuse, P1 ;  /* 0x0000000105278824 */ /* 0x100fe200008e06ec */
[----:B------:R-:W-:Y:S01]  /*b220*/  CS2R R10, SRZ ;  /* 0x00000000000a7805 */ /* 0x000fe2000001ff00 */
[----:B------:R-:W-:-:S02]  /*b230*/  @!P0 IMAD.X R47, R3, 0x1, R236, P5 ;  /* 0x00000001032f8824 */ /* 0x000fc400028e06ec */
[--C-:B------:R-:W-:Y:S01]  /*b240*/  @!P2 IMAD.X R41, R3, 0x1, R234.reuse, P3 ;  /* 0x000000010329a824 */ /* 0x100fe200018e06ea */
[----:B------:R2:W5:Y:S01]  /*b250*/  @!P0 LD.E.64 R12, desc[UR42][R38.64] ;  /* 0x0000002a260c8980 */ /* 0x000562000c101b00 */
[----:B------:R-:W-:-:S03]  /*b260*/  @!P2 IMAD.X R5, R5, 0x1, R234, P4 ;  /* 0x000000010505a824 */ /* 0x000fc600020e06ea */
[----:B------:R2:W5:Y:S04]  /*b270*/  @!P0 LD.E.64 R14, desc[UR42][R46.64] ;  /* 0x0000002a2e0e8980 */ /* 0x000568000c101b00 */
[----:B------:R2:W5:Y:S04]  /*b280*/  @!P2 LD.E.64 R10, desc[UR42][R40.64] ;  /* 0x0000002a280aa980 */ /* 0x000568000c101b00 */
[----:B------:R2:W5:Y:S02]  /*b290*/  @!P2 LD.E.64 R8, desc[UR42][R4.64] ;  /* 0x0000002a0408a980 */ /* 0x000564000c101b00 */
.L_x_1415:
[----:B------:R-:W-:Y:S05]  /*b2a0*/  BSYNC B1 ;  /* 0x0000000000017941 */ /* 0x000fea0003800000 */
.L_x_1414:
[----:B------:R-:W-:Y:S01]  /*b2b0*/  ULEA.HI UR4, UR37, UR37, URZ, 0x1 ;  /* 0x0000002525047291 */ /* 0x000fe2000f8f083f */
[----:B---3--:R-:W-:Y:S01]  /*b2c0*/  VIADDMNMX R0, R45, -R175, 0x80, PT ;  /* 0x000000802d007446 */ /* 0x008fe200038009af */
[----:B------:R-:W-:Y:S02]  /*b2d0*/  BSSY B1, `(.L_x_1416) ;  /* 0x0000008000017945 */ /* 0x000fe40003800000 */
[----:B------:R-:W-:Y:S01]  /*b2e0*/  ULOP3.LUT UR4, UR4, 0xfffffffe, URZ, 0xc0, !UPT ;  /* 0xfffffffe04047892 */ /* 0x000fe2000f8ec03f */
[----:B------:R-:W-:-:S03]  /*b2f0*/  ISETP.GE.AND P1, PT, R19, R0, PT ;  /* 0x000000001300720c */ /* 0x000fc60003f26270 */
[----:B------:R-:W-:-:S06]  /*b300*/  UIADD3 UR4, UR37, -UR4, URZ ;  /* 0x8000000425047290 */ /* 0x000fcc000fffe03f */
[----:B--2---:R-:W-:-:S05]  /*b310*/  IMAD.U32 R3, RZ, RZ, UR4 ;  /* 0x00000004ff037e24 */ /* 0x004fca000f8e00ff */
[----:B------:R-:W-:-:S04]  /*b320*/  SHF.L.U32 R3, R3, 0x1f, RZ ;  /* 0x0000001f03037819 */ /* 0x000fc800000006ff */
[----:B------:R-:W1:Y:S02]  /*b330*/  SYNCS.PHASECHK.TRANS64.TRYWAIT P0, [R16+URZ+0x22800], R3 ;  /* 0x02280003100075a7 */ /* 0x000e64000800017f */
[----:B-1----:R-:W-:Y:S05]  /*b340*/  @!P0 BRA `(.L_x_1417) ;  /* 0x0000020800d08947 */ /* 0x002fea0003800000 */
.L_x_1716:
[----:B------:R-:W-:Y:S05]  /*b350*/  BSYNC B1 ;  /* 0x0000000000017941 */ /* 0x000fea0003800000 */
.L_x_1416:
[----:B------:R-:W-:Y:S05]  /*b360*/  @P1 BRA `(.L_x_1418) ;  /* 0x0000006400241947 */ /* 0x000fea0003800000 */
[----:B------:R-:W2:Y:S01]  /*b370*/  LDC R0, c[0x0][0x3f4] ;  /* 0x0000fd00ff007b82 */ /* 0x000ea20000000800 */
[----:B------:R-:W-:Y:S01]  /*b380*/  BSSY B1, `(.L_x_1419) ;  /* 0x000007f000017945 */ /* 0x000fe20003800000 */
[-C--:B--2---:R-:W-:Y:S02]  /*b390*/  ISETP.GE.AND P0, PT, R172, R0.reuse, PT ;  /* 0x00000000ac00720c */ /* 0x084fe40003f06270 */
[-C--:B------:R-:W-:Y:S02]  /*b3a0*/  ISETP.GE.AND P1, PT, R186, R0.reuse, PT ;  /* 0x00000000ba00720c */ /* 0x080fe40003f26270 */
[-C--:B------:R-:W-:Y:S02]  /*b3b0*/  ISETP.GE.AND P2, PT, R185, R0.reuse, PT ;  /* 0x00000000b900720c */ /* 0x080fe40003f46270 */
[-C--:B------:R-:W-:Y:S02]  /*b3c0*/  ISETP.GE.AND P3, PT, R188, R0.reuse, PT ;  /* 0x00000000bc00720c */ /* 0x080fe40003f66270 */
[----:B------:R-:W-:-:S02]  /*b3d0*/  ISETP.GE.AND P4, PT, R187, R0, PT ;  /* 0x00000000bb00720c */ /* 0x000fc40003f86270 */
[----:B------:R-:W-:Y:S01]  /*b3e0*/  ISETP.GE.AND P5, PT, R189, R0, PT ;  /* 0x00000000bd00720c */ /* 0x000fe20003fa6270 */
[----:B------:R-:W-:Y:S02]  /*b3f0*/  IMAD.IADD R0, R16, 0x1, R193 ;  /* 0x0000000110007824 */ /* 0x000fe400078e02c1 */
[----:B------:R-:W-:Y:S10]  /*b400*/  @P0 BRA `(.L_x_1420) ;  /* 0x0000000400d80947 */ /* 0x000ff40003800000 */
[----:B0---4-:R-:W0:Y:S01]  /*b410*/  LDS.128 R4, [R0+0x10400] ;  /* 0x0104000000047984 */ /* 0x011e220000000c00 */
[----:B-----5:R-:W-:Y:S02]  /*b420*/  SHF.R.U32.HI R38, RZ, 0x8, R36 ;  /* 0x00000008ff267819 */ /* 0x020fe40000011624 */
[----:B-1----:R-:W-:Y:S02]  /*b430*/  LOP3.LUT R3, R36, 0xff, RZ, 0xc0, !PT ;  /* 0x000000ff24037812 */ /* 0x002fe400078ec0ff */
        /* <DEDUP_REMOVED lines=94> */
[----:B------:R-:W-:Y:S02]  /*ba20*/  HADD2.F32 R3, -RZ, R7.H1_H1 ;  /* 0x30000007ff037230 */ /* 0x000fe40000004100 */
[C---:B------:R-:W-:Y:S01]  /*ba30*/  FMUL.FTZ R42, R4.reuse, R5 ;  /* 0x00000005042a7220 */ /* 0x040fe20000410000 */
[----:B------:R-:W-:Y:S02]  /*ba40*/  HADD2.F32 R6, -RZ, R39.H0_H0 ;  /* 0x20000027ff067230 */ /* 0x000fe40000004100 */
[----:B------:R-:W-:Y:S01]  /*ba50*/  FMUL.FTZ R39, R4, R35 ;  /* 0x0000002304277220 */ /* 0x000fe20000410000 */
        /* <DEDUP_REMOVED lines=17> */
.L_x_1420:
[----:B------:R-:W-:Y:S05]  /*bb70*/  BSYNC B1 ;  /* 0x0000000000017941 */ /* 0x000fea0003800000 */
.L_x_1419:
[----:B------:R-:W-:Y:S04]  /*bb80*/  BSSY B1, `(.L_x_1421) ;  /* 0x000007c000017945 */ /* 0x000fe80003800000 */
[----:B------:R-:W-:Y:S05]  /*bb90*/  @P1 BRA `(.L_x_1422) ;  /* 0x0000000400e81947 */ /* 0x000fea0003800000 */
[----:B0-2-4-:R-:W0:Y:S01]  /*bba0*/  LDS.128 R4, [R216] ;  /* 0x00000000d8047984 */ /* 0x015e220000000c00 */
[----:B-----5:R-:W-:Y:S02]  /*bbb0*/  SHF.R.U32.HI R35, RZ, 0x8, R31 ;  /* 0x00000008ff237819 */ /* 0x020fe4000001161f */
[----:B------:R-:W-:Y:S02]  /*bbc0*/  SHF.R.U32.HI R40, RZ, 0x8, R33 ;  /* 0x00000008ff287819 */ /* 0x000fe40000011621 */
[----:B------:R-:W-:Y:S02]  /*bbd0*/  SHF.R.U32.HI R37, RZ, 0x8, R32 ;  /* 0x00000008ff257819 */ /* 0x000fe40000011620 */
[----:B------:R-:W-:Y:S02]  /*bbe0*/  LOP3.LUT R36, R31, 0xff, RZ, 0xc0, !PT ;  /* 0x000000ff1f247812 */ /* 0x000fe400078ec0ff */
[----:B------:R-:W-:Y:S02]  /*bbf0*/  LOP3.LUT R41, R33, 0xff, RZ, 0xc0, !PT ;  /* 0x000000ff21297812 */ /* 0x000fe400078ec0ff */
[----:B------:R-:W-:-:S02]  /*bc00*/  LOP3.LUT R35, R35, 0xff, RZ, 0xc0, !PT ;  /* 0x000000ff23237812 */ /* 0x000fc400078ec0ff */
[----:B------:R-:W-:Y:S02]  /*bc10*/  LOP3.LUT R40, R40, 0xff, RZ, 0xc0, !PT ;  /* 0x000000ff28287812 */ /* 0x000fe400078ec0ff */
[----:B-1----:R-:W-:Y:S02]  /*bc20*/  SHF.R.U32.HI R3, RZ, 0x8, R30 ;  /* 0x00000008ff037819 */ /* 0x002fe4000001161e */
        /* <DEDUP_REMOVED lines=8> */
[----:B------:R-:W-:Y:S02]  /*bcb0*/  LOP3.LUT R40, R40, 0xff, RZ, 0xc0, !PT ;  /* 0x000000ff28287812 */ /* 0x000fe400078ec0ff */
[----:B------:R-:W-:-:S02]  /*bcc0*/  LOP3.LUT R39, R32, 0xff, RZ, 0xc0, !PT ;  /* 0x000000ff20277812 */ /* 0x000fc400078ec0ff */
[----:B------:R-:W-:Y:S02]  /*bcd0*/  PRMT R34, R3, 0x7604, R34 ;  /* 0x0000760403227816 */ /* 0x000fe40000000022 */
[----:B------:R-:W-:Y:S02]  /*bce0*/  SHF.R.U32.HI R3, RZ, 0x10, R30 ;  /* 0x00000010ff037819 */ /* 0x000fe4000001161e */
[----:B------:R-:W-:Y:S02]  /*bcf0*/  SHF.R.U32.HI R35, RZ, 0x10, R32 ;  /* 0x00000010ff237819 */ /* 0x000fe40000011620 */
[----:B------:R-:W-:Y:S02]  /*bd00*/  PRMT R37, R36, 0x7054, R37 ;  /* 0x0000705424257816 */ /* 0x000fe40000000025 */
        /* <DEDUP_REMOVED lines=11> */
[--C-:B------:R-:W-:Y:S01]  /*bdc0*/  HADD2.F32 R31, -RZ, R3.reuse.H0_H0 ;  /* 0x20000003ff1f7230 */ /* 0x100fe20000004100 */
        /* <DEDUP_REMOVED lines=87> */
.L_x_1422:
[----:B------:R-:W-:Y:S05]  /*c340*/  BSYNC B1 ;  /* 0x0000000000017941 */ /* 0x000fea0003800000 */
.L_x_1421:
[----:B------:R-:W-:Y:S04]  /*c350*/  BSSY B1, `(.L_x_1423) ;  /* 0x0000078000017945 */ /* 0x000fe80003800000 */
[----:B------:R-:W-:Y:S05]  /*c360*/  @P2 BRA `(.L_x_1424) ;  /* 0x0000000400d82947 */ /* 0x000fea0003800000 */
[----:B0-234-:R-:W0:Y:S01]  /*c370*/  LDS.128 R4, [R0+0x12400] ;  /* 0x0124000000047984 */ /* 0x01de220000000c00 */
        /* <DEDUP_REMOVED lines=117> */
.L_x_1424:
[----:B------:R-:W-:Y:S05]  /*cad0*/  BSYNC B1 ;  /* 0x0000000000017941 */ /* 0x000fea0003800000 */
.L_x_1423:
[----:B------:R-:W-:Y:S04]  /*cae0*/  BSSY B1, `(.L_x_1425) ;  /* 0x000007c000017945 */ /* 0x000fe80003800000 */
[----:B------:R-:W-:Y:S05]  /*caf0*/  @P3 BRA `(.L_x_1426) ;  /* 0x0000000400e83947 */ /* 0x000fea0003800000 */
[----:B0-234-:R-:W0:Y:S01]  /*cb00*/  LDS.128 R4, [R216+0x2000] ;  /* 0x00200000d8047984 */ /* 0x01de220000000c00 */
        /* <DEDUP_REMOVED lines=121> */
.L_x_1426:
[----:B------:R-:W-:Y:S05]  /*d2a0*/  BSYNC B1 ;  /* 0x0000000000017941 */ /* 0x000fea0003800000 */
.L_x_1425:
        /* <DEDUP_REMOVED lines=120> */
.L_x_1428:
[----:B------:R-:W-:Y:S05]  /*da30*/  BSYNC B1 ;  /* 0x0000000000017941 */ /* 0x000fea0003800000 */
.L_x_1427:
        /* <DEDUP_REMOVED lines=14> */
[----:B-1----:R-:W-:Y:S02]  /*db20*/  LOP3.LUT R3, R10, 0xff, RZ, 0xc0, !PT ;  /* 0x000000ff0a037812 */ /* 0x002fe400078ec0ff */
        /* <DEDUP_REMOVED lines=28> */
[C---:B------:R-:W-:Y:S01]  /*dcf0*/  FMUL.FTZ R27, R9.reuse, R25 ;  /* 0x00000019091b7220 */ /* 0x040fe20000410000 */
        /* <DEDUP_REMOVED lines=80> */
.L_x_1412:
[----:B------:R-:W1:Y:S01]  /*e200*/  LDC R25, c[0x0][0x448] ;  /* 0x00011200ff197b82 */ /* 0x000e620000000800 */
[----:B------:R-:W-:Y:S01]  /*e210*/  IMAD.MOV.U32 R9, RZ, RZ, R10 ;  /* 0x000000ffff097224 */ /* 0x000fe200078e000a */
[----:B------:R-:W-:Y:S01]  /*e220*/  ULDC.64 UR4, c[0x0][0x3f8] ;  /* 0x0000fe0000047ab9 */ /* 0x000fe20000000a00 */
[----:B------:R-:W-:Y:S01]  /*e230*/  IMAD.MOV.U32 R6, RZ, RZ, R24 ;  /* 0x000000ffff067224 */ /* 0x000fe200078e0018 */
[----:B------:R-:W-:Y:S01]  /*e240*/  ULDC.64 UR6, c[0x0][0x408] ;  /* 0x0001020000067ab9 */ /* 0x000fe20000000a00 */
[----:B------:R-:W-:Y:S01]  /*e250*/  IMAD.MOV.U32 R7, RZ, RZ, R31 ;  /* 0x000000ffff077224 */ /* 0x000fe200078e001f */
[----:B------:R-:W-:Y:S01]  /*e260*/  ULDC.64 UR8, c[0x0][0x400] ;  /* 0x0001000000087ab9 */ /* 0x000fe20000000a00 */
[----:B------:R-:W-:Y:S02]  /*e270*/  IMAD.MOV.U32 R4, RZ, RZ, R26 ;  /* 0x000000ffff047224 */ /* 0x000fe400078e001a */
[----:B------:R-:W-:Y:S01]  /*e280*/  IMAD.MOV.U32 R5, RZ, RZ, R29 ;  /* 0x000000ffff057224 */ /* 0x000fe200078e001d */
[----:B-1----:R-:W-:-:S13]  /*e290*/  ISETP.NE.AND P0, PT, R25, 0x1, PT ;  /* 0x000000011900780c */ /* 0x002fda0003f05270 */
[----:B------:R-:W1:Y:S08]  /*e2a0*/  @P0 LDC R3, c[0x0][0x44c] ;  /* 0x00011300ff030b82 */ /* 0x000e700000000800 */
[----:B------:R-:W2:Y:S01]  /*e2b0*/  @P0 LDC R0, c[0x0][0x450] ;  /* 0x00011400ff000b82 */ /* 0x000ea20000000800 */
[----:B-1----:R-:W-:-:S05]  /*e2c0*/  @P0 IMAD.HI.U32 R3, R10, R3, RZ ;  /* 0x000000030a030227 */ /* 0x002fca00078e00ff */
[----:B--2---:R-:W-:-:S04]  /*e2d0*/  @P0 SHF.R.U32.HI R9, RZ, R0, R3 ;  /* 0x00000000ff090219 */ /* 0x004fc80000011603 */
[----:B------:R-:W-:Y:S01]  /*e2e0*/  SHF.R.S32.HI R0, RZ, 0x1f, R9 ;  /* 0x0000001fff007819 */ /* 0x000fe20000011409 */
[----:B------:R-:W-:-:S04]  /*e2f0*/  IMAD.WIDE.U32 R6, R9, UR6, R6 ;  /* 0x0000000609067c25 */ /* 0x000fc8000f8e0006 */
[----:B------:R-:W-:Y:S01]  /*e300*/  IMAD R8, R0, UR4, RZ ;  /* 0x0000000400087c24 */ /* 0x000fe2000f8e02ff */
[----:B------:R-:W-:Y:S01]  /*e310*/  IADD3 R21, P1, R6, UR8, RZ ;  /* 0x0000000806157c10 */ /* 0x000fe2000ff3e0ff */
[----:B------:R-:W-:-:S04]  /*e320*/  IMAD.WIDE.U32 R4, R9, UR4, R4 ;  /* 0x0000000409047c25 */ /* 0x000fc8000f8e0004 */
[----:B------:R-:W-:Y:S02]  /*e330*/  IMAD R0, R0, UR6, RZ ;  /* 0x0000000600007c24 */ /* 0x000fe4000f8e02ff */
[C---:B------:R-:W-:Y:S01]  /*e340*/  IMAD R13, R9.reuse, UR5, R8 ;  /* 0x00000005090d7c24 */ /* 0x040fe2000f8e0208 */
[----:B------:R-:W-:Y:S01]  /*e350*/  ULDC.64 UR4, c[0x0][0x3e8] ;  /* 0x0000fa0000047ab9 */ /* 0x000fe20000000a00 */
[----:B------:R-:W-:Y:S01]  /*e360*/  IMAD R6, R9, UR7, R0 ;  /* 0x0000000709067c24 */ /* 0x000fe2000f8e0200 */
[----:B------:R-:W-:Y:S01]  /*e370*/  IADD3 R3, P0, R4, UR4, RZ ;  /* 0x0000000404037c10 */ /* 0x000fe2000ff1e0ff */
[----:B------:R-:W-:-:S03]  /*e380*/  UMOV UR4, 0xffffffff ;  /* 0xffffffff00047882 */ /* 0x000fc60000000000 */
[----:B------:R-:W-:Y:S02]  /*e390*/  IADD3.X R13, R5, UR5, R13, P0, !PT ;  /* 0x00000005050d7c10 */ /* 0x000fe400087fe40d */
[----:B------:R-:W-:Y:S01]  /*e3a0*/  IADD3.X R20, R7, UR9, R6, P1, !PT ;  /* 0x0000000907147c10 */ /* 0x000fe20008ffe406 */
[----:B------:R-:W-:Y:S06]  /*e3b0*/  BRA.DIV UR4, `(.L_x_1429) ;  /* 0x000001da04c87947 */ /* 0x000fec000b800000 */
[----:B------:R1:W2:Y:S04]  /*e3c0*/  SHFL.IDX PT, R0, R13, RZ, 0x1e1f ;  /* 0x001e1fff0d007589 */ /* 0x0002a800000e0000 */
[----:B------:R-:W3:Y:S04]  /*e3d0*/  SHFL.IDX PT, R3, R3, RZ, 0x1e1f ;  /* 0x001e1fff03037589 */ /* 0x000ee800000e0000 */
[----:B------:R-:W4:Y:S04]  /*e3e0*/  SHFL.IDX PT, R20, R20, RZ, 0x1e1f ;  /* 0x001e1fff14147589 */ /* 0x000f2800000e0000 */
[----:B-1----:R-:W0:Y:S02]  /*e3f0*/  SHFL.IDX PT, R21, R21, RZ, 0x1e1f ;  /* 0x001e1fff15157589 */ /* 0x002e2400000e0000 */
.L_x_1722:
        /* <DEDUP_REMOVED lines=16> */
[C---:B------:R-:W-:Y:S01]  /*e500*/  VIADD R4, R22.reuse, 0x20 ;  /* 0x0000002016047836 */ /* 0x040fe20000000000 */
[----:B------:R-:W-:Y:S01]  /*e510*/  ULDC UR4, c[0x0][0x3f4] ;  /* 0x0000fd0000047ab9 */ /* 0x000fe20000000800 */
[C---:B------:R-:W-:Y:S01]  /*e520*/  VIADD R5, R22.reuse, 0x40 ;  /* 0x0000004016057836 */ /* 0x040fe20000000000 */
[----:B------:R-:W-:Y:S02]  /*e530*/  ISETP.GE.AND P2, PT, R22, UR4, PT ;  /* 0x0000000416007c0c */ /* 0x000fe4000bf46270 */
[----:B------:R-:W-:Y:S02]  /*e540*/  CS2R R24, SRZ ;  /* 0x0000000000187805 */ /* 0x000fe4000001ff00 */
[----:B------:R-:W-:Y:S02]  /*e550*/  ISETP.GE.AND P1, PT, R4, UR4, PT ;  /* 0x0000000404007c0c */ /* 0x000fe4000bf26270 */
[----:B------:R-:W-:Y:S02]  /*e560*/  CS2R R26, SRZ ;  /* 0x00000000001a7805 */ /* 0x000fe4000001ff00 */
[----:B------:R-:W-:-:S02]  /*e570*/  ISETP.GE.AND P0, PT, R5, UR4, PT ;  /* 0x0000000405007c0c */ /* 0x000fc4000bf06270 */
[----:B------:R-:W-:Y:S02]  /*e580*/  CS2R R6, SRZ ;  /* 0x0000000000067805 */ /* 0x000fe4000001ff00 */
[----:B------:R-:W-:Y:S02]  /*e590*/  CS2R R28, SRZ ;  /* 0x00000000001c7805 */ /* 0x000fe4000001ff00 */
[----:B------:R-:W-:Y:S02]  /*e5a0*/  CS2R R30, SRZ ;  /* 0x00000000001e7805 */ /* 0x000fe4000001ff00 */
[----:B------:R-:W-:Y:S02]  /*e5b0*/  @!P2 SHF.R.S32.HI R5, RZ, 0x1f, R22 ;  /* 0x0000001fff05a819 */ /* 0x000fe40000011416 */
[----:B---3--:R-:W-:Y:S01]  /*e5c0*/  @!P2 IADD3 R40, P3, R22, R3, RZ ;  /* 0x000000031628a210 */ /* 0x008fe20007f7e0ff */
[----:B------:R-:W-:Y:S01]  /*e5d0*/  @!P1 IMAD.SHL.U32 R36, R218, 0x10, RZ ;  /* 0x00000010da249824 */ /* 0x000fe200078e00ff */
[----:B0-----:R-:W-:Y:S01]  /*e5e0*/  @!P2 IADD3 R42, P4, R22, R21, RZ ;  /* 0x00000015162aa210 */ /* 0x001fe20007f9e0ff */
[----:B------:R-:W-:-:S02]  /*e5f0*/  @!P0 IMAD.SHL.U32 R48, R220, 0x10, RZ ;  /* 0x00000010dc308824 */ /* 0x000fc400078e00ff */
[--C-:B--2---:R-:W-:Y:S01]  /*e600*/  @!P2 IMAD.X R41, R0, 0x1, R5.reuse, P3 ;  /* 0x000000010029a824 */ /* 0x104fe200018e0605 */
[-C--:B------:R-:W-:Y:S01]  /*e610*/  @!P1 IADD3 R46, P5, R3, R36.reuse, RZ ;  /* 0x00000024032e9210 */ /* 0x080fe20007fbe0ff */
[----:B----4-:R-:W-:Y:S01]  /*e620*/  @!P2 IMAD.X R43, R20, 0x1, R5, P4 ;  /* 0x00000001142ba824 */ /* 0x010fe200020e0605 */
[----:B------:R-:W-:Y:S02]  /*e630*/  @!P1 SHF.R.S32.HI R5, RZ, 0x1f, R36 ;  /* 0x0000001fff059819 */ /* 0x000fe40000011424 */
[----:B------:R-:W-:Y:S02]  /*e640*/  @!P1 IADD3 R36, P4, R21, R36, RZ ;  /* 0x0000002415249210 */ /* 0x000fe40007f9e0ff */
[----:B------:R-:W-:Y:S02]  /*e650*/  CS2R R8, SRZ ;  /* 0x0000000000087805 */ /* 0x000fe4000001ff00 */
[-C--:B------:R-:W-:Y:S01]  /*e660*/  @!P0 IADD3 R38, P3, R3, R48.reuse, RZ ;  /* 0x0000003003268210 */ /* 0x080fe20007f7e0ff */
[--C-:B------:R-:W-:Y:S01]  /*e670*/  @!P1 IMAD.X R47, R0, 0x1, R5.reuse, P5 ;  /* 0x00000001002f9824 */ /* 0x100fe200028e0605 */
[----:B------:R-:W-:Y:S01]  /*e680*/  @!P0 SHF.R.S32.HI R3, RZ, 0x1f, R48 ;  /* 0x0000001fff038819 */ /* 0x000fe20000011430 */
[----:B------:R-:W-:Y:S01]  /*e690*/  @!P1 IMAD.X R37, R20, 0x1, R5, P4 ;  /* 0x0000000114259824 */ /* 0x000fe200020e0605 */
[----:B------:R-:W-:-:S02]  /*e6a0*/  @!P0 IADD3 R48, P5, R21, R48, RZ ;  /* 0x0000003015308210 */ /* 0x000fc40007fbe0ff */
[----:B------:R-:W-:Y:S02]  /*e6b0*/  CS2R R4, SRZ ;  /* 0x0000000000047805 */ /* 0x000fe4000001ff00 */
[----:B------:R-:W-:Y:S02]  /*e6c0*/  CS2R R10, SRZ ;  /* 0x00000000000a7805 */ /* 0x000fe4000001ff00 */
[----:B------:R-:W-:Y:S02]  /*e6d0*/  CS2R R32, SRZ ;  /* 0x0000000000207805 */ /* 0x000fe4000001ff00 */
[----:B------:R-:W-:Y:S02]  /*e6e0*/  CS2R R34, SRZ ;  /* 0x0000000000227805 */ /* 0x000fe4000001ff00 */
[----:B------:R-:W-:Y:S02]  /*e6f0*/  CS2R R12, SRZ ;  /* 0x00000000000c7805 */ /* 0x000fe4000001ff00 */
[----:B------:R-:W-:Y:S01]  /*e700*/  CS2R R14, SRZ ;  /* 0x00000000000e7805 */ /* 0x000fe2000001ff00 */
[--C-:B------:R-:W-:Y:S01]  /*e710*/  @!P0 IMAD.X R39, R0, 0x1, R3.reuse, P3 ;  /* 0x0000000100278824 */ /* 0x100fe200018e0603 */
[----:B------:R1:W5:Y:S01]  /*e720*/  @!P2 LD.E.128 R24, desc[UR42][R40.64] ;  /* 0x0000002a2818a980 */ /* 0x000362000c101d00 */
[----:B------:R-:W-:-:S03]  /*e730*/  @!P0 IMAD.X R49, R20, 0x1, R3, P5 ;  /* 0x0000000114318824 */ /* 0x000fc600028e0603 */
[----:B------:R1:W5:Y:S04]  /*e740*/  @!P2 LD.E.128 R4, desc[UR42][R42.64] ;  /* 0x0000002a2a04a980 */ /* 0x000368000c101d00 */
[----:B------:R1:W5:Y:S04]  /*e750*/  @!P1 LD.E.128 R28, desc[UR42][R46.64] ;  /* 0x0000002a2e1c9980 */ /* 0x000368000c101d00 */
[----:B------:R1:W5:Y:S04]  /*e760*/  @!P1 LD.E.128 R8, desc[UR42][R36.64] ;  /* 0x0000002a24089980 */ /* 0x000368000c101d00 */
[----:B------:R1:W5:Y:S04]  /*e770*/  @!P0 LD.E.128 R32, desc[UR42][R38.64] ;  /* 0x0000002a26208980 */ /* 0x000368000c101d00 */
[----:B------:R1:W5:Y:S02]  /*e780*/  @!P0 LD.E.128 R12, desc[UR42][R48.64] ;  /* 0x0000002a300c8980 */ /* 0x000364000c101d00 */
.L_x_1431:
[----:B------:R-:W-:Y:S05]  /*e790*/  BSYNC B1 ;  /* 0x0000000000017941 */ /* 0x000fea0003800000 */
.L_x_1430:
[----:B------:R-:W-:Y:S01]  /*e7a0*/  ULEA.HI UR4, UR37, UR37, URZ, 0x1 ;  /* 0x0000002525047291 */ /* 0x000fe2000f8f083f */
[----:B--2---:R-:W-:Y:S01]  /*e7b0*/  VIADDMNMX R0, R45, -R175, 0x80, PT ;  /* 0x000000802d007446 */ /* 0x004fe200038009af */
[----:B------:R-:W-:Y:S02]  /*e7c0*/  BSSY B1, `(.L_x_1432) ;  /* 0x0000008000017945 */ /* 0x000fe40003800000 */
[----:B------:R-:W-:Y:S01]  /*e7d0*/  ULOP3.LUT UR4, UR4, 0xfffffffe, URZ, 0xc0, !UPT ;  /* 0xfffffffe04047892 */ /* 0x000fe2000f8ec03f */
[----:B------:R-:W-:-:S03]  /*e7e0*/  ISETP.GE.AND P1, PT, R19, R0, PT ;  /* 0x000000001300720c */ /* 0x000fc60003f26270 */
[----:B------:R-:W-:-:S06]  /*e7f0*/  UIADD3 UR4, UR37, -UR4, URZ ;  /* 0x8000000425047290 */ /* 0x000fcc000fffe03f */
[----:B---3--:R-:W-:-:S05]  /*e800*/  IMAD.U32 R3, RZ, RZ, UR4 ;  /* 0x00000004ff037e24 */ /* 0x008fca000f8e00ff */
[----:B------:R-:W-:-:S04]  /*e810*/  SHF.L.U32 R3, R3, 0x1f, RZ ;  /* 0x0000001f03037819 */ /* 0x000fc800000006ff */
[----:B------:R-:W2:Y:S02]  /*e820*/  SYNCS.PHASECHK.TRANS64.TRYWAIT P0, [R16+URZ+0x22800], R3 ;  /* 0x02280003100075a7 */ /* 0x000ea4000800017f */
[----:B--2---:R-:W-:Y:S05]  /*e830*/  @!P0 BRA `(.L_x_1433) ;  /* 0x000001d800188947 */ /* 0x004fea0003800000 */
.L_x_1723:
[----:B------:R-:W-:Y:S05]  /*e840*/  BSYNC B1 ;  /* 0x0000000000017941 */ /* 0x000fea0003800000 */
.L_x_1432:
[----:B------:R-:W-:Y:S05]  /*e850*/  @P1 BRA `(.L_x_1418) ;  /* 0x0000002c00e81947 */ /* 0x000fea0003800000 */
[----:B--2---:R-:W2:Y:S01]  /*e860*/  LDC R3, c[0x0][0x3f4] ;  /* 0x0000fd00ff037b82 */ /* 0x004ea20000000800 */
[C---:B------:R-:W-:Y:S01]  /*e870*/  VIADD R0, R22.reuse, 0x20 ;  /* 0x0000002016007836 */ /* 0x040fe20000000000 */
[----:B------:R-:W-:Y:S01]  /*e880*/  BSSY B1, `(.L_x_1434) ;  /* 0x00000fd000017945 */ /* 0x000fe20003800000 */
[C---:B----4-:R-:W-:Y:S01]  /*e890*/  VIADD R20, R22.reuse, 0x40 ;  /* 0x0000004016147836 */ /* 0x050fe20000000000 */
[-C--:B--2---:R-:W-:Y:S02]  /*e8a0*/  ISETP.GE.AND P0, PT, R22, R3.reuse, PT ;  /* 0x000000031600720c */ /* 0x084fe40003f06270 */
[-C--:B------:R-:W-:Y:S02]  /*e8b0*/  ISETP.GE.AND P1, PT, R0, R3.reuse, PT ;  /* 0x000000030000720c */ /* 0x080fe40003f26270 */
[----:B------:R-:W-:-:S09]  /*e8c0*/  ISETP.GE.AND P2, PT, R20, R3, PT ;  /* 0x000000031400720c */ /* 0x000fd20003f46270 */
[----:B------:R-:W-:Y:S05]  /*e8d0*/  @P0 BRA `(.L_x_1435) ;  /* 0x0000000c00dc0947 */ /* 0x000fea0003800000 */
[----:B------:R-:W2:Y:S01]  /*e8e0*/  LDL R67, [R1+0x20] ;  /* 0x0000200001437983 */ /* 0x000ea20000100800 */
[----:B-----5:R-:W-:Y:S02]  /*e8f0*/  SHF.R.U32.HI R0, RZ, 0x8, R24 ;  /* 0x00000008ff007819 */ /* 0x020fe40000011618 */
[----:B------:R-:W-:Y:S02]  /*e900*/  LOP3.LUT R20, R24, 0xff, RZ, 0xc0, !PT ;  /* 0x000000ff18147812 */ /* 0x000fe400078ec0ff */
[----:B0-----:R-:W-:Y:S02]  /*e910*/  LOP3.LUT R21, R0, 0xff, RZ, 0xc0, !PT ;  /* 0x000000ff00157812 */ /* 0x001fe400078ec0ff */
[----:B------:R-:W-:Y:S02]  /*e920*/  LEA.HI R0, R3, R219, RZ, 0x1c ;  /* 0x000000db03007211 */ /* 0x000fe400078fe0ff */
[----:B------:R-:W-:Y:S02]  /*e930*/  PRMT R45, R21, 0x7604, R20 ;  /* 0x00007604152d7816 */ /* 0x000fe40000000014 */
[----:B------:R-:W-:-:S02]  /*e940*/  SHF.R.S32.HI R21, RZ, 0x1f, R0 ;  /* 0x0000001fff157819 */ /* 0x000fc40000011400 */
[----:B-1----:R-:W-:Y:S02]  /*e950*/  SHF.R.U32.HI R37, RZ, 0x8, R25 ;  /* 0x00000008ff257819 */ /* 0x002fe40000011619 */
        /* <DEDUP_REMOVED lines=17> */
[----:B------:R-:W-:Y:S02]  /*ea70*/  SHF.R.U32.HI R40, RZ, 0x8, R5 ;  /* 0x00000008ff287819 */ /* 0x000fe40000011605 */
[----:B------:R-:W-:Y:S02]  /*ea80*/  LOP3.LUT R36, R27, 0xff, RZ, 0xc0, !PT ;  /* 0x000000ff1b247812 */ /* 0x000fe400078ec0ff */
[----:B------:R-:W-:-:S02]  /*ea90*/  LOP3.LUT R38, R4, 0xff, RZ, 0xc0, !PT ;  /* 0x000000ff04267812 */ /* 0x000fc400078ec0ff */
[----:B------:R-:W-:Y:S02]  /*eaa0*/  LOP3.LUT R37, R37, 0xff, RZ, 0xc0, !PT ;  /* 0x000000ff25257812 */ /* 0x000fe400078ec0ff */
[----:B------:R-:W-:Y:S02]  /*eab0*/  LOP3.LUT R39, R39, 0xff, RZ, 0xc0, !PT ;  /* 0x000000ff27277812 */ /* 0x000fe400078ec0ff */
[----:B------:R-:W-:Y:S02]  /*eac0*/  LOP3.LUT R21, R40, 0xff, RZ, 0xc0, !PT ;  /* 0x000000ff28157812 */ /* 0x000fe400078ec0ff */
[----:B------:R-:W0:Y:S01]  /*ead0*/  LDS.128 R40, [R0+0x10400] ;  /* 0x0104000000287984 */ /* 0x000e220000000c00 */
[----:B------:R-:W-:Y:S02]  /*eae0*/  PRMT R20, R37, 0x7604, R36 ;  /* 0x0000760425147816 */ /* 0x000fe40000000024 */
[----:B------:R-:W-:Y:S02]  /*eaf0*/  PRMT R51, R39, 0x7604, R38 ;  /* 0x0000760427337816 */ /* 0x000fe40000000026 */
[----:B------:R-:W-:-:S02]  /*eb00*/  SHF.R.U32.HI R53, RZ, 0x8, R7 ;  /* 0x00000008ff357819 */ /* 0x000fc40000011607 */
[----:B------:R-:W-:Y:S02]  /*eb10*/  LOP3.LUT R48, R5, 0xff, RZ, 0xc0, !PT ;  /* 0x000000ff05307812 */ /* 0x000fe400078ec0ff */
[----:B------:R-:W-:Y:S02]  /*eb20*/  SHF.R.U32.HI R50, RZ, 0x8, R6 ;  /* 0x00000008ff327819 */ /* 0x000fe40000011606 */
[----:B------:R-:W-:Y:S02]  /*eb30*/  LOP3.LUT R52, R7, 0xff, RZ, 0xc0, !PT ;  /* 0x000000ff07347812 */ /* 0x000fe400078ec0ff */
[----:B------:R-:W-:Y:S02]  /*eb40*/  LOP3.LUT R53, R53, 0xff, RZ, 0xc0, !PT ;  /* 0x000000ff35357812 */ /* 0x000fe400078ec0ff */
[----:B------:R-:W-:Y:S02]  /*eb50*/  PRMT R48, R21, 0x7604, R48 ;  /* 0x0000760415307816 */ /* 0x000fe40000000030 */
[----:B------:R-:W-:-:S02]  /*eb60*/  LOP3.LUT R49, R6, 0xff, RZ, 0xc0, !PT ;  /* 0x000000ff06317812 */ /* 0x000fc400078ec0ff */
[----:B------:R-:W-:Y:S02]  /*eb70*/  LOP3.LUT R50, R50, 0xff, RZ, 0xc0, !PT ;  /* 0x000000ff32327812 */ /* 0x000fe400078ec0ff */
[----:B------:R-:W-:Y:S02]  /*eb80*/  SHF.R.U32.HI R21, RZ, 0x10, R25 ;  /* 0x00000010ff157819 */ /* 0x000fe40000011619 */
[----:B------:R-:W-:Y:S02]  /*eb90*/  PRMT R52, R53, 0x7604, R52 ;  /* 0x0000760435347816 */ /* 0x000fe40000000034 */
[----:B------:R-:W-:Y:S01]  /*eba0*/  SHF.R.U32.HI R53, RZ, 0x10, R5 ;  /* 0x00000010ff357819 */ /* 0x000fe20000011605 */
[----:B------:R-:W-:Y:S01]  /*ebb0*/  IMAD.U32 R21, R21, 0x10000, RZ ;  /* 0x0001000015157824 */ /* 0x000fe200078e00ff */
[----:B------:R-:W-:Y:S02]  /*ebc0*/  PRMT R55, R50, 0x7604, R49 ;  /* 0x0000760432377816 */ /* 0x000fe40000000031 */
[----:B------:R-:W-:Y:S01]  /*ebd0*/  SHF.R.U32.HI R49, RZ, 0x10, R27 ;  /* 0x00000010ff317819 */ /* 0x000fe2000001161b */
[----:B------:R-:W-:Y:S01]  /*ebe0*/  IMAD.U32 R53, R53, 0x10000, RZ ;  /* 0x0001000035357824 */ /* 0x000fe200078e00ff */
[----:B------:R-:W-:-:S02]  /*ebf0*/  LOP3.LUT R21, R46, 0xff0000, R21, 0xf8, !PT ;  /* 0x00ff00002e157812 */ /* 0x000fc400078ef815 */
[----:B------:R-:W-:Y:S01]  /*ec00*/  LOP3.LUT R47, R47, 0xff0000, R26, 0xf8, !PT ;  /* 0x00ff00002f2f7812 */ /* 0x000fe200078ef81a */
[----:B------:R-:W-:Y:S01]  /*ec10*/  IMAD.U32 R49, R49, 0x10000, RZ ;  /* 0x0001000031317824 */ /* 0x000fe200078e00ff */
[----:B------:R-:W-:Y:S02]  /*ec20*/  LOP3.LUT R53, R48, 0xff0000, R53, 0xf8, !PT ;  /* 0x00ff000030357812 */ /* 0x000fe400078ef835 */
[----:B------:R-:W-:Y:S02]  /*ec30*/  LOP3.LUT R50, R21, 0xff000000, R25, 0xf8, !PT ;  /* 0xff00000015327812 */ /* 0x000fe400078ef819 */
[----:B------:R-:W-:Y:S02]  /*ec40*/  LOP3.LUT R49, R20, 0xff0000, R49, 0xf8, !PT ;  /* 0x00ff000014317812 */ /* 0x000fe400078ef831 */
[----:B------:R-:W-:Y:S02]  /*ec50*/  LOP3.LUT R21, R55, 0xff0000, R6, 0xf8, !PT ;  /* 0x00ff000037157812 */ /* 0x000fe400078ef806 */
[----:B------:R-:W-:-:S02]  /*ec60*/  LOP3.LUT R55, R53, 0xff000000, R5, 0xf8, !PT ;  /* 0xff00000035377812 */ /* 0x000fc400078ef805 */
[----:B------:R-:W-:Y:S02]  /*ec70*/  SHF.R.U32.HI R57, RZ, 0x10, R7 ;  /* 0x00000010ff397819 */ /* 0x000fe40000011607 */
[----:B------:R-:W-:Y:S02]  /*ec80*/  LOP3.LUT R54, R49, 0xff000000, R27, 0xf8, !PT ;  /* 0xff00000031367812 */ /* 0x000fe400078ef81b */
[----:B------:R-:W-:Y:S01]  /*ec90*/  LOP3.LUT R45, R45, 0xff0000, R24, 0xf8, !PT ;  /* 0x00ff00002d2d7812 */ /* 0x000fe200078ef818 */
[----:B------:R-:W-:Y:S01]  /*eca0*/  IMAD.U32 R57, R57, 0x10000, RZ ;  /* 0x0001000039397824 */ /* 0x000fe200078e00ff */
[----:B------:R-:W-:Y:S02]  /*ecb0*/  LOP3.LUT R20, R47, 0xff000000, R26, 0xf8, !PT ;  /* 0xff0000002f147812 */ /* 0x000fe400078ef81a */
[----:B------:R-:W-:Y:S02]  /*ecc0*/  F2FP.F16.E4M3.UNPACK_B R56, R55 ;  /* 0x00000037ff38723e */ /* 0x000fe400020006ff */
[----:B0-----:R-:W-:-:S02]  /*ecd0*/  F2FP.F16.E4M3.UNPACK_B R27, R41 ;  /* 0x00000029ff1b723e */ /* 0x001fc400020006ff */
[----:B------:R-:W-:Y:S02]  /*ece0*/  F2FP.F16.E4M3.UNPACK_B R26, R50 ;  /* 0x00000032ff1a723e */ /* 0x000fe400020006ff */
[----:B------:R-:W-:Y:S02]  /*ecf0*/  LOP3.LUT R51, R51, 0xff0000, R4, 0xf8, !PT ;  /* 0x00ff000033337812 */ /* 0x000fe400078ef804 */
[----:B------:R-:W-:Y:S01]  /*ed00*/  LOP3.LUT R5, R21, 0xff000000, R6, 0xf8, !PT ;  /* 0xff00000015057812 */ /* 0x000fe200078ef806 */
[--C-:B------:R-:W-:Y:S01]  /*ed10*/  HADD2.F32 R6, -RZ, R27.reuse.H0_H0 ;  /* 0x2000001bff067230 */ /* 0x100fe20000004100 */
[----:B------:R-:W-:Y:S01]  /*ed20*/  LOP3.LUT R24, R45, 0xff000000, R24, 0xf8, !PT ;  /* 0xff0000002d187812 */ /* 0x000fe200078ef818 */
[----:B------:R-:W-:Y:S01]  /*ed30*/  HADD2.F32 R27, -RZ, R27.H1_H1 ;  /* 0x3000001bff1b7230 */ /* 0x000fe20000004100 */
[----:B------:R-:W-:Y:S02]  /*ed40*/  LOP3.LUT R46, R51, 0xff000000, R4, 0xf8, !PT ;  /* 0xff000000332e7812 */ /* 0x000fe400078ef804 */
[----:B------:R-:W-:-:S02]  /*ed50*/  LOP3.LUT R57, R52, 0xff0000, R57, 0xf8, !PT ;  /* 0x00ff000034397812 */ /* 0x000fc400078ef839 */
[-C--:B------:R-:W-:Y:S02]  /*ed60*/  F2FP.F16.E4M3.UNPACK_B R51, R43.reuse ;  /* 0x0000002bff33723e */ /* 0x080fe400020006ff */
[----:B------:R-:W-:Y:S02]  /*ed70*/  F2FP.F16.E4M3.UNPACK_B R53, R43.H1 ;  /* 0x0000002bff35723e */ /* 0x000fe400030006ff */
[-C--:B------:R-:W-:Y:S02]  /*ed80*/  F2FP.F16.E4M3.UNPACK_B R43, R40.reuse ;  /* 0x00000028ff2b723e */ /* 0x080fe400020006ff */
[----:B------:R-:W-:Y:S02]  /*ed90*/  F2FP.F16.E4M3.UNPACK_B R52, R40.H1 ;  /* 0x00000028ff34723e */ /* 0x000fe400030006ff */
[----:B------:R-:W-:Y:S02]  /*eda0*/  F2FP.F16.E4M3.UNPACK_B R41, R41.H1 ;  /* 0x00000029ff29723e */ /* 0x000fe400030006ff */
[----:B------:R-:W-:-:S02]  /*edb0*/  F2FP.F16.E4M3.UNPACK_B R55, R55.H1 ;  /* 0x00000037ff37723e */ /* 0x000fc400030006ff */
[----:B------:R-:W-:Y:S02]  /*edc0*/  F2FP.F16.E4M3.UNPACK_B R50, R50.H1 ;  /* 0x00000032ff32723e */ /* 0x000fe400030006ff */
[----:B------:R-:W-:Y:S01]  /*edd0*/  LOP3.LUT R59, R57, 0xff000000, R7, 0xf8, !PT ;  /* 0xff000000393b7812 */ /* 0x000fe200078ef807 */
[----:B------:R-:W-:Y:S01]  /*ede0*/  HADD2.F32 R57, -RZ, R55.H0_H0 ;  /* 0x20000037ff397230 */ /* 0x000fe20000004100 */
[-C--:B------:R-:W-:Y:S02]  /*edf0*/  F2FP.F16.E4M3.UNPACK_B R7, R42.reuse ;  /* 0x0000002aff07723e */ /* 0x080fe400020006ff */
[-C--:B------:R-:W-:Y:S02]  /*ee00*/  F2FP.F16.E4M3.UNPACK_B R60, R59.reuse ;  /* 0x0000003bff3c723e */ /* 0x080fe400020006ff */
[----:B------:R-:W-:Y:S02]  /*ee10*/  F2FP.F16.E4M3.UNPACK_B R59, R59.H1 ;  /* 0x0000003bff3b723e */ /* 0x000fe400030006ff */
[----:B------:R-:W-:Y:S01]  /*ee20*/  F2FP.F16.E4M3.UNPACK_B R42, R42.H1 ;  /* 0x0000002aff2a723e */ /* 0x000fe200030006ff */
[----:B--2---:R-:W0:Y:S02]  /*ee30*/  LDS.128 R36, [R67+0x10400] ;  /* 0x0104000043247984 */ /* 0x004e240000000c00 */
[----:B0-----:R-:W-:-:S02]  /*ee40*/  F2FP.F16.E4M3.UNPACK_B R21, R37 ;  /* 0x00000025ff15723e */ /* 0x001fc400020006ff */
[-C--:B------:R-:W-:Y:S02]  /*ee50*/  F2FP.F16.E4M3.UNPACK_B R48, R39.reuse ;  /* 0x00000027ff30723e */ /* 0x080fe400020006ff */
[----:B------:R-:W-:Y:S01]  /*ee60*/  F2FP.F16.E4M3.UNPACK_B R49, R39.H1 ;  /* 0x00000027ff31723e */ /* 0x000fe200030006ff */
[----:B------:R-:W-:Y:S01]  /*ee70*/  HADD2.F32 R39, -RZ, R56.H0_H0 ;  /* 0x20000038ff277230 */ /* 0x000fe20000004100 */
[-C--:B------:R-:W-:Y:S01]  /*ee80*/  F2FP.F16.E4M3.UNPACK_B R45, R36.reuse ;  /* 0x00000024ff2d723e */ /* 0x080fe200020006ff */
[----:B------:R-:W-:Y:S01]  /*ee90*/  HADD2.F32 R25, -RZ, R21.H0_H0 ;  /* 0x20000015ff197230 */ /* 0x000fe20000004100 */
[----:B------:R-:W-:Y:S01]  /*eea0*/  F2FP.F16.E4M3.UNPACK_B R47, R36.H1 ;  /* 0x00000024ff2f723e */ /* 0x000fe200030006ff */
[----:B------:R-:W-:Y:S02]  /*eeb0*/  HADD2.F32 R36, -RZ, R26.H0_H0 ;  /* 0x2000001aff247230 */ /* 0x000fe40000004100 */
[C---:B------:R-:W-:Y:S01]  /*eec0*/  FMUL.FTZ R40, R6.reuse, R39 ;  /* 0x0000002706287220 */ /* 0x040fe20000410000 */
[----:B------:R-:W-:Y:S01]  /*eed0*/  HADD2.F32 R56, -RZ, R56.H1_H1 ;  /* 0x30000038ff387230 */ /* 0x000fe20000004100 */
[----:B------:R-:W-:Y:S01]  /*eee0*/  F2FP.F16.E4M3.UNPACK_B R37, R37.H1 ;  /* 0x00000025ff25723e */ /* 0x000fe200030006ff */
[-C--:B------:R-:W-:Y:S01]  /*eef0*/  FMUL.FTZ R58, R6, R36.reuse ;  /* 0x00000024063a7220 */ /* 0x080fe20000410000 */
[----:B------:R-:W-:Y:S01]  /*ef00*/  FFMA.FTZ R6, R25, R36, -R40 ;  /* 0x0000002419067223 */ /* 0x000fe20000010828 */
[----:B------:R-:W-:-:S02]  /*ef10*/  HADD2.F32 R40, -RZ, R50.H0_H0 ;  /* 0x20000032ff287230 */ /* 0x000fc40000004100 */
[----:B------:R-:W-:Y:S01]  /*ef20*/  FMUL.FTZ R61, R27, R56 ;  /* 0x000000381b3d7220 */ /* 0x000fe20000410000 */
[----:B------:R-:W-:Y:S01]  /*ef30*/  FFMA.FTZ R25, R25, R39, R58 ;  /* 0x0000002719197223 */ /* 0x000fe2000001003a */
[----:B------:R-:W-:Y:S01]  /*ef40*/  HADD2.F32 R39, -RZ, R26.H1_H1 ;  /* 0x3000001aff277230 */ /* 0x000fe20000004100 */
[-C--:B------:R-:W-:Y:S01]  /*ef50*/  F2FP.F16.E4M3.UNPACK_B R4, R38.reuse ;  /* 0x00000026ff04723e */ /* 0x080fe200020006ff */
[----:B------:R-:W-:Y:S01]  /*ef60*/  HADD2.F32 R26, -RZ, R21.H1_H1 ;  /* 0x30000015ff1a7230 */ /* 0x000fe20000004100 */
[----:B------:R-:W-:Y:S01]  /*ef70*/  F2FP.F16.E4M3.UNPACK_B R38, R38.H1 ;  /* 0x00000026ff26723e */ /* 0x000fe200030006ff */
[----:B------:R-:W-:Y:S02]  /*ef80*/  HADD2.F32 R21, -RZ, R41.H0_H0 ;  /* 0x20000029ff157230 */ /* 0x000fe40000004100 */
[----:B------:R-:W-:Y:S01]  /*ef90*/  FMUL.FTZ R27, R27, R39 ;  /* 0x000000271b1b7220 */ /* 0x000fe20000410000 */
[----:B------:R-:W-:Y:S02]  /*efa0*/  HADD2.F32 R36, -RZ, R37.H0_H0 ;  /* 0x20000025ff247230 */ /* 0x000fe40000004100 */
[----:B------:R-:W-:-:S02]  /*efb0*/  HADD2.F32 R50, -RZ, R50.H1_H1 ;  /* 0x30000032ff327230 */ /* 0x000fc40000004100 */
[C---:B------:R-:W-:Y:S01]  /*efc0*/  FMUL.FTZ R63, R21.reuse, R57 ;  /* 0x00000039153f7220 */ /* 0x040fe20000410000 */
[----:B------:R-:W-:Y:S01]  /*efd0*/  FMUL.FTZ R58, R21, R40 ;  /* 0x00000028153a7220 */ /* 0x000fe20000410000 */
[C---:B------:R-:W-:Y:S01]  /*efe0*/  FFMA.FTZ R21, R26.reuse, R39, -R61 ;  /* 0x000000271a157223 */ /* 0x040fe2000001083d */
[----:B------:R-:W-:Y:S01]  /*eff0*/  FFMA.FTZ R26, R26, R56, R27 ;  /* 0x000000381a1a7223 */ /* 0x000fe2000001001b */
[C---:B------:R-:W-:Y:S01]  /*f000*/  FFMA.FTZ R27, R36.reuse, R40, -R63 ;  /* 0x00000028241b7223 */ /* 0x040fe2000001083f */
[----:B------:R-:W-:Y:S01]  /*f010*/  FFMA.FTZ R36, R36, R57, R58 ;  /* 0x0000003924247223 */ /* 0x000fe2000001003a */
[----:B------:R-:W-:Y:S01]  /*f020*/  HADD2.F32 R58, -RZ, R55.H1_H1 ;  /* 0x30000037ff3a7230 */ /* 0x000fe20000004100 */
[----:B------:R-:W-:Y:S01]  /*f030*/  F2FP.F16.E4M3.UNPACK_B R55, R54 ;  /* 0x00000036ff37723e */ /* 0x000fe200020006ff */
[----:B------:R-:W-:Y:S02]  /*f040*/  HADD2.F32 R39, -RZ, R41.H1_H1 ;  /* 0x30000029ff277230 */ /* 0x000fe40000004100 */
[----:B------:R-:W-:-:S02]  /*f050*/  HADD2.F32 R57, -RZ, R60.H0_H0 ;  /* 0x2000003cff397230 */ /* 0x000fc40000004100 */
[----:B------:R-:W-:Y:S02]  /*f060*/  HADD2.F32 R40, -RZ, R51.H0_H0 ;  /* 0x20000033ff287230 */ /* 0x000fe40000004100 */
[C---:B------:R-:W-:Y:S01]  /*f070*/  FMUL.FTZ R62, R39.reuse, R58 ;  /* 0x0000003a273e7220 */ /* 0x040fe20000410000 */
[----:B------:R-:W-:Y:S02]  /*f080*/  HADD2.F32 R56, -RZ, R55.H0_H0 ;  /* 0x20000037ff387230 */ /* 0x000fe40000004100 */
[----:B------:R-:W-:Y:S01]  /*f090*/  FMUL.FTZ R39, R39, R50 ;  /* 0x0000003227277220 */ /* 0x000fe20000410000 */
[----:B------:R-:W-:Y:S02]  /*f0a0*/  HADD2.F32 R37, -RZ, R37.H1_H1 ;  /* 0x30000025ff257230 */ /* 0x000fe40000004100 */
[C---:B------:R-:W-:Y:S01]  /*f0b0*/  FMUL.FTZ R64, R40.reuse, R57 ;  /* 0x0000003928407220 */ /* 0x040fe20000410000 */
[----:B------:R-:W-:Y:S02]  /*f0c0*/  HADD2.F32 R41, -RZ, R48.H0_H0 ;  /* 0x20000030ff297230 */ /* 0x000fe40000004100 */
[----:B------:R-:W-:Y:S01]  /*f0d0*/  FMUL.FTZ R66, R40, R56 ;  /* 0x0000003828427220 */ /* 0x000fe20000410000 */
[----:B------:R-:W-:-:S02]  /*f0e0*/  HADD2.F32 R61, -RZ, R60.H1_H1 ;  /* 0x3000003cff3d7230 */ /* 0x000fc40000004100 */
[C---:B------:R-:W-:Y:S01]  /*f0f0*/  FFMA.FTZ R40, R37.reuse, R50, -R62 ;  /* 0x0000003225287223 */ /* 0x040fe2000001083e */
[----:B------:R-:W-:Y:S01]  /*f100*/  FFMA.FTZ R37, R37, R58, R39 ;  /* 0x0000003a25257223 */ /* 0x000fe20000010027 */
[C---:B------:R-:W-:Y:S01]  /*f110*/  FFMA.FTZ R39, R41.reuse, R56, -R64 ;  /* 0x0000003829277223 */ /* 0x040fe20000010840 */
[----:B------:R-:W-:Y:S01]  /*f120*/  FFMA.FTZ R41, R41, R57, R66 ;  /* 0x0000003929297223 */ /* 0x000fe20000010042 */
[----:B------:R-:W-:Y:S01]  /*f130*/  HADD2.F32 R57, -RZ, R55.H1_H1 ;  /* 0x30000037ff397230 */ /* 0x000fe20000004100 */
[----:B------:R-:W-:Y:S01]  /*f140*/  F2FP.F16.E4M3.UNPACK_B R55, R54.H1 ;  /* 0x00000036ff37723e */ /* 0x000fe200030006ff */
[----:B------:R-:W-:Y:S01]  /*f150*/  HADD2.F32 R50, -RZ, R48.H1_H1 ;  /* 0x30000030ff327230 */ /* 0x000fe20000004100 */
[----:B------:R-:W-:Y:S01]  /*f160*/  F2FP.SATFINITE.E4M3.F32.PACK_AB_MERGE_C R36, R37, R36, RZ ;  /* 0x000000242524723e */ /* 0x000fe200048070ff */
[----:B------:R-:W-:Y:S02]  /*f170*/  HADD2.F32 R48, -RZ, R51.H1_H1 ;  /* 0x30000033ff307230 */ /* 0x000fe40000004100 */
[----:B------:R-:W-:Y:S01]  /*f180*/  HADD2.F32 R54, -RZ, R53.H0_H0 ;  /* 0x20000035ff367230 */ /* 0x000fe20000004100 */
[----:B------:R-:W-:Y:S01]  /*f190*/  F2FP.SATFINITE.E4M3.F32.PACK_AB_MERGE_C R25, R26, R25, R36 ;  /* 0x000000191a19723e */ /* 0x000fe20004807024 */
[----:B------:R-:W-:-:S02]  /*f1a0*/  HADD2.F32 R56, -RZ, R55.H0_H0 ;  /* 0x20000037ff387230 */ /* 0x000fc40000004100 */
[C---:B------:R-:W-:Y:S01]  /*f1b0*/  FMUL.FTZ R63, R48.reuse, R61 ;  /* 0x0000003d303f7220 */ /* 0x040fe20000410000 */
[----:B------:R-:W-:Y:S02]  /*f1c0*/  HADD2.F32 R58, -RZ, R59.H0_H0 ;  /* 0x2000003bff3a7230 */ /* 0x000fe40000004100 */
[-C--:B------:R-:W-:Y:S01]  /*f1d0*/  FMUL.FTZ R60, R48, R57.reuse ;  /* 0x00000039303c7220 */ /* 0x080fe20000410000 */
[----:B------:R-:W-:Y:S02]  /*f1e0*/  HADD2.F32 R51, -RZ, R49.H0_H0 ;  /* 0x20000031ff337230 */ /* 0x000fe40000004100 */
[----:B------:R-:W-:Y:S01]  /*f1f0*/  FMUL.FTZ R65, R54, R56 ;  /* 0x0000003836417220 */ /* 0x000fe20000410000 */
[----:B------:R-:W-:Y:S01]  /*f200*/  FFMA.FTZ R48, R50, R57, -R63 ;  /* 0x0000003932307223 */ /* 0x000fe2000001083f */
[-C--:B------:R-:W-:Y:S01]  /*f210*/  FMUL.FTZ R62, R54, R58.reuse ;  /* 0x0000003a363e7220 */ /* 0x080fe20000410000 */
[----:B------:R-:W-:Y:S02]  /*f220*/  HADD2.F32 R57, -RZ, R55.H1_H1 ;  /* 0x30000037ff397230 */ /* 0x000fe40000004100 */
[----:B------:R-:W-:Y:S01]  /*f230*/  FFMA.FTZ R65, R51, R58, R65 ;  /* 0x0000003a33417223 */ /* 0x000fe20000010041 */
[----:B------:R-:W-:Y:S01]  /*f240*/  F2FP.F16.E4M3.UNPACK_B R58, R46.H1 ;  /* 0x0000002eff3a723e */ /* 0x000fe200030006ff */
[----:B------:R-:W-:Y:S01]  /*f250*/  FFMA.FTZ R50, R50, R61, R60 ;  /* 0x0000003d32327223 */ /* 0x000fe2000001003c */
[----:B------:R-:W-:Y:S01]  /*f260*/  F2FP.F16.E4M3.UNPACK_B R55, R24.H1 ;  /* 0x00000018ff37723e */ /* 0x000fe200030006ff */
[----:B------:R-:W-:-:S02]  /*f270*/  HADD2.F32 R59, -RZ, R59.H1_H1 ;  /* 0x3000003bff3b7230 */ /* 0x000fc40000004100 */
[----:B------:R-:W-:Y:S01]  /*f280*/  FFMA.FTZ R61, R51, R56, -R62 ;  /* 0x00000038333d7223 */ /* 0x000fe2000001083e */
[----:B------:R-:W-:Y:S02]  /*f290*/  HADD2.F32 R54, -RZ, R53.H1_H1 ;  /* 0x30000035ff367230 */ /* 0x000fe40000004100 */
[----:B------:R-:W-:Y:S02]  /*f2a0*/  HADD2.F32 R60, -RZ, R58.H0_H0 ;  /* 0x2000003aff3c7230 */ /* 0x000fe40000004100 */
[----:B------:R-:W-:Y:S02]  /*f2b0*/  HADD2.F32 R53, -RZ, R52.H0_H0 ;  /* 0x20000034ff357230 */ /* 0x000fe40000004100 */
[C---:B------:R-:W-:Y:S01]  /*f2c0*/  FMUL.FTZ R62, R54.reuse, R59 ;  /* 0x0000003b363e7220 */ /* 0x040fe20000410000 */
[----:B------:R-:W-:Y:S02]  /*f2d0*/  HADD2.F32 R56, -RZ, R55.H0_H0 ;  /* 0x20000037ff387230 */ /* 0x000fe40000004100 */
[----:B------:R-:W-:Y:S01]  /*f2e0*/  FMUL.FTZ R66, R54, R57 ;  /* 0x0000003936427220 */ /* 0x000fe20000410000 */
[----:B------:R-:W-:-:S02]  /*f2f0*/  HADD2.F32 R51, -RZ, R49.H1_H1 ;  /* 0x30000031ff337230 */ /* 0x000fc40000004100 */
[C---:B------:R-:W-:Y:S01]  /*f300*/  FMUL.FTZ R54, R53.reuse, R60 ;  /* 0x0000003c35367220 */ /* 0x040fe20000410000 */
[----:B------:R-:W-:Y:S02]  /*f310*/  HADD2.F32 R49, -RZ, R47.H0_H0 ;  /* 0x2000002fff317230 */ /* 0x000fe40000004100 */
[-C--:B------:R-:W-:Y:S01]  /*f320*/  FMUL.FTZ R53, R53, R56.reuse ;  /* 0x0000003835357220 */ /* 0x080fe20000410000 */
[----:B------:R-:W-:Y:S02]  /*f330*/  HADD2.F32 R58, -RZ, R58.H1_H1 ;  /* 0x3000003aff3a7230 */ /* 0x000fe40000004100 */
[----:B------:R-:W-:Y:S01]  /*f340*/  FFMA.FTZ R64, R51, R57, -R62 ;  /* 0x0000003933407223 */ /* 0x000fe2000001083e */
[----:B------:R-:W-:Y:S02]  /*f350*/  HADD2.F32 R52, -RZ, R52.H1_H1 ;  /* 0x30000034ff347230 */ /* 0x000fe40000004100 */
[----:B------:R-:W-:Y:S01]  /*f360*/  FFMA.FTZ R56, R49, R56, -R54 ;  /* 0x0000003831387223 */ /* 0x000fe20000010836 */
[----:B------:R-:W-:-:S02]  /*f370*/  HADD2.F32 R55, -RZ, R55.H1_H1 ;  /* 0x30000037ff377230 */ /* 0x000fc40000004100 */
[----:B------:R-:W-:Y:S01]  /*f380*/  FFMA.FTZ R60, R49, R60, R53 ;  /* 0x0000003c313c7223 */ /* 0x000fe20000010035 */
[----:B------:R-:W-:Y:S01]  /*f390*/  FFMA.FTZ R66, R51, R59, R66 ;  /* 0x0000003b33427223 */ /* 0x000fe20000010042 */
[----:B------:R-:W-:Y:S01]  /*f3a0*/  HADD2.F32 R47, -RZ, R47.H1_H1 ;  /* 0x3000002fff2f7230 */ /* 0x000fe20000004100 */
[----:B------:R-:W-:Y:S01]  /*f3b0*/  F2FP.F16.E4M3.UNPACK_B R49, R24 ;  /* 0x00000018ff31723e */ /* 0x000fe200020006ff */
[C---:B------:R-:W-:Y:S01]  /*f3c0*/  FMUL.FTZ R24, R52.reuse, R58 ;  /* 0x0000003a34187220 */ /* 0x040fe20000410000 */
[----:B------:R-:W-:Y:S01]  /*f3d0*/  F2FP.F16.E4M3.UNPACK_B R51, R46 ;  /* 0x0000002eff33723e */ /* 0x000fe200020006ff */
[-C--:B------:R-:W-:Y:S01]  /*f3e0*/  FMUL.FTZ R59, R52, R55.reuse ;  /* 0x00000037343b7220 */ /* 0x080fe20000410000 */
[--C-:B------:R-:W-:Y:S02]  /*f3f0*/  HADD2.F32 R46, -RZ, R43.reuse.H0_H0 ;  /* 0x2000002bff2e7230 */ /* 0x100fe40000004100 */
[----:B------:R-:W-:Y:S01]  /*f400*/  FFMA.FTZ R57, R47, R55, -R24 ;  /* 0x000000372f397223 */ /* 0x000fe20000010818 */
[----:B------:R-:W-:-:S02]  /*f410*/  HADD2.F32 R43, -RZ, R43.H1_H1 ;  /* 0x3000002bff2b7230 */ /* 0x000fc40000004100 */
[----:B------:R-:W-:Y:S01]  /*f420*/  FFMA.FTZ R59, R47, R58, R59 ;  /* 0x0000003a2f3b7223 */ /* 0x000fe2000001003b */
[----:B------:R-:W-:Y:S02]  /*f430*/  HADD2.F32 R53, -RZ, R51.H0_H0 ;  /* 0x20000033ff357230 */ /* 0x000fe40000004100 */
[----:B------:R-:W-:Y:S02]  /*f440*/  HADD2.F32 R47, -RZ, R49.H0_H0 ;  /* 0x20000031ff2f7230 */ /* 0x000fe40000004100 */
[----:B------:R-:W-:Y:S02]  /*f450*/  HADD2.F32 R52, -RZ, R51.H1_H1 ;  /* 0x30000033ff347230 */ /* 0x000fe40000004100 */
[C---:B------:R-:W-:Y:S01]  /*f460*/  FMUL.FTZ R55, R46.reuse, R53 ;  /* 0x000000352e377220 */ /* 0x040fe20000410000 */
[----:B------:R-:W-:Y:S02]  /*f470*/  HADD2.F32 R24, -RZ, R45.H0_H0 ;  /* 0x2000002dff187230 */ /* 0x000fe40000004100 */
[----:B------:R-:W-:Y:S01]  /*f480*/  FMUL.FTZ R51, R46, R47 ;  /* 0x0000002f2e337220 */ /* 0x000fe20000410000 */
[----:B------:R-:W-:Y:S01]  /*f490*/  HADD2.F32 R46, -RZ, R49.H1_H1 ;  /* 0x30000031ff2e7230 */ /* 0x000fe20000004100 */
[----:B------:R-:W-:Y:S01]  /*f4a0*/  F2FP.F16.E4M3.UNPACK_B R49, R5.H1 ;  /* 0x00000005ff31723e */ /* 0x000fe200030006ff */
[----:B------:R-:W-:-:S02]  /*f4b0*/  HADD2.F32 R45, -RZ, R45.H1_H1 ;  /* 0x3000002dff2d7230 */ /* 0x000fc40000004100 */
[C---:B------:R-:W-:Y:S01]  /*f4c0*/  FMUL.FTZ R54, R43.reuse, R52 ;  /* 0x000000342b367220 */ /* 0x040fe20000410000 */
[C---:B------:R-:W-:Y:S01]  /*f4d0*/  FFMA.FTZ R55, R24.reuse, R47, -R55 ;  /* 0x0000002f18377223 */ /* 0x040fe20000010837 */
[----:B------:R-:W-:Y:S01]  /*f4e0*/  FFMA.FTZ R51, R24, R53, R51 ;  /* 0x0000003518337223 */ /* 0x000fe20000010033 */
[----:B------:R-:W-:Y:S01]  /*f4f0*/  F2FP.F16.E4M3.UNPACK_B R24, R20.H1 ;  /* 0x00000014ff18723e */ /* 0x000fe200030006ff */
[-C--:B------:R-:W-:Y:S01]  /*f500*/  FMUL.FTZ R47, R43, R46.reuse ;  /* 0x0000002e2b2f7220 */ /* 0x080fe20000410000 */
[C---:B------:R-:W-:Y:S01]  /*f510*/  FFMA.FTZ R54, R45.reuse, R46, -R54 ;  /* 0x0000002e2d367223 */ /* 0x040fe20000010836 */
[----:B------:R-:W-:Y:S01]  /*f520*/  HADD2.F32 R46, -RZ, R49.H0_H0 ;  /* 0x20000031ff2e7230 */ /* 0x000fe20000004100 */
[----:B------:R-:W-:Y:S01]  /*f530*/  F2FP.F16.E4M3.UNPACK_B R20, R20 ;  /* 0x00000014ff14723e */ /* 0x000fe200020006ff */
[----:B------:R-:W-:Y:S02]  /*f540*/  HADD2.F32 R43, -RZ, R42.H0_H0 ;  /* 0x2000002aff2b7230 */ /* 0x000fe40000004100 */
[----:B------:R-:W-:Y:S01]  /*f550*/  FFMA.FTZ R52, R45, R52, R47 ;  /* 0x000000342d347223 */ /* 0x000fe2000001002f */
[--C-:B------:R-:W-:Y:S01]  /*f560*/  HADD2.F32 R45, -RZ, R24.reuse.H0_H0 ;  /* 0x20000018ff2d7230 */ /* 0x100fe20000004100 */
[----:B------:R-:W-:Y:S01]  /*f570*/  F2FP.F16.E4M3.UNPACK_B R5, R5 ;  /* 0x00000005ff05723e */ /* 0x000fe200020006ff */
[----:B------:R-:W-:-:S02]  /*f580*/  HADD2.F32 R47, -RZ, R24.H1_H1 ;  /* 0x30000018ff2f7230 */ /* 0x000fc40000004100 */
[CC--:B------:R-:W-:Y:S01]  /*f590*/  FMUL.FTZ R53, R43.reuse, R46.reuse ;  /* 0x0000002e2b357220 */ /* 0x0c0fe20000410000 */
[----:B------:R-:W-:Y:S02]  /*f5a0*/  HADD2.F32 R24, -RZ, R38.H0_H0 ;  /* 0x20000026ff187230 */ /* 0x000fe40000004100 */
[-C--:B------:R-:W-:Y:S01]  /*f5b0*/  FMUL.FTZ R43, R43, R45.reuse ;  /* 0x0000002d2b2b7220 */ /* 0x080fe20000410000 */
[----:B------:R-:W-:Y:S02]  /*f5c0*/  HADD2.F32 R49, -RZ, R49.H1_H1 ;  /* 0x30000031ff317230 */ /* 0x000fe40000004100 */
[----:B------:R-:W-:Y:S02]  /*f5d0*/  HADD2.F32 R42, -RZ, R42.H1_H1 ;  /* 0x3000002aff2a7230 */ /* 0x000fe40000004100 */
[C---:B------:R-:W-:Y:S01]  /*f5e0*/  FFMA.FTZ R53, R24.reuse, R45, -R53 ;  /* 0x0000002d18357223 */ /* 0x040fe20000010835 */
[----:B------:R-:W-:Y:S02]  /*f5f0*/  HADD2.F32 R38, -RZ, R38.H1_H1 ;  /* 0x30000026ff267230 */ /* 0x000fe40000004100 */
[----:B------:R-:W-:Y:S01]  /*f600*/  FFMA.FTZ R58, R24, R46, R43 ;  /* 0x0000002e183a7223 */ /* 0x000fe2000001002b */
[----:B------:R-:W-:-:S02]  /*f610*/  HADD2.F32 R24, -RZ, R20.H0_H0 ;  /* 0x20000014ff187230 */ /* 0x000fc40000004100 */
[C---:B------:R-:W-:Y:S01]  /*f620*/  FMUL.FTZ R45, R42.reuse, R49 ;  /* 0x000000312a2d7220 */ /* 0x040fe20000410000 */
[-C--:B------:R-:W-:Y:S01]  /*f630*/  FMUL.FTZ R42, R42, R47.reuse ;  /* 0x0000002f2a2a7220 */ /* 0x080fe20000410000 */
[--C-:B------:R-:W-:Y:S02]  /*f640*/  HADD2.F32 R43, -RZ, R5.reuse.H1_H1 ;  /* 0x30000005ff2b7230 */ /* 0x100fe40000004100 */
[C---:B------:R-:W-:Y:S01]  /*f650*/  FFMA.FTZ R62, R38.reuse, R47, -R45 ;  /* 0x0000002f263e7223 */ /* 0x040fe2000001082d */
[----:B------:R-:W-:Y:S01]  /*f660*/  FFMA.FTZ R49, R38, R49, R42 ;  /* 0x0000003126317223 */ /* 0x000fe2000001002a */
[----:B------:R-:W-:Y:S02]  /*f670*/  HADD2.F32 R38, -RZ, R20.H1_H1 ;  /* 0x30000014ff267230 */ /* 0x000fe40000004100 */
[----:B------:R-:W-:Y:S01]  /*f680*/  HADD2.F32 R42, -RZ, R5.H0_H0 ;  /* 0x20000005ff2a7230 */ /* 0x000fe20000004100 */
[----:B------:R-:W-:Y:S01]  /*f690*/  F2FP.SATFINITE.E4M3.F32.PACK_AB_MERGE_C R53, R62, R53, RZ ;  /* 0x000000353e35723e */ /* 0x000fe200048070ff */
[--C-:B------:R-:W-:Y:S01]  /*f6a0*/  HADD2.F32 R20, -RZ, R7.reuse.H0_H0 ;  /* 0x20000007ff147230 */ /* 0x100fe20000004100 */
[----:B------:R-:W-:Y:S01]  /*f6b0*/  F2FP.SATFINITE.E4M3.F32.PACK_AB_MERGE_C R49, R49, R58, RZ ;  /* 0x0000003a3131723e */ /* 0x000fe200048070ff */
[----:B------:R-:W-:-:S02]  /*f6c0*/  HADD2.F32 R7, -RZ, R7.H1_H1 ;  /* 0x30000007ff077230 */ /* 0x000fc40000004100 */
[--C-:B------:R-:W-:Y:S02]  /*f6d0*/  HADD2.F32 R5, -RZ, R4.reuse.H0_H0 ;  /* 0x20000004ff057230 */ /* 0x100fe40000004100 */
[C---:B------:R-:W-:Y:S01]  /*f6e0*/  FMUL.FTZ R46, R20.reuse, R42 ;  /* 0x0000002a142e7220 */ /* 0x040fe20000410000 */
[----:B------:R-:W-:Y:S02]  /*f6f0*/  HADD2.F32 R4, -RZ, R4.H1_H1 ;  /* 0x30000004ff047230 */ /* 0x000fe40000004100 */
[----:B------:R-:W-:Y:S01]  /*f700*/  FMUL.FTZ R45, R20, R24 ;  /* 0x00000018142d7220 */ /* 0x000fe20000410000 */
[CC--:B------:R-:W-:Y:S01]  /*f710*/  FMUL.FTZ R47, R7.reuse, R43.reuse ;  /* 0x0000002b072f7220 */ /* 0x0c0fe20000410000 */
[----:B------:R-:W-:Y:S01]  /*f720*/  FMUL.FTZ R20, R7, R38 ;  /* 0x0000002607147220 */ /* 0x000fe20000410000 */
        /* <DEDUP_REMOVED lines=14> */
[----:B------:R-:W-:Y:S01]  /*f810*/  F2FP.SATFINITE.E4M3.F32.PACK_AB_MERGE_C R24, R52, R51, R24 ;  /* 0x000000333418723e */ /* 0x000fe20004807018 */
[----:B------:R2:W-:Y:S01]  /*f820*/  STS.128 [R67+0x10400], R4 ;  /* 0x0104000443007388 */ /* 0x0005e20000000c00 */
[----:B------:R-:W-:-:S05]  /*f830*/  F2FP.SATFINITE.E4M3.F32.PACK_AB_MERGE_C R26, R20, R45, R49 ;  /* 0x0000002d141a723e */ /* 0x000fca0004807031 */
[----:B------:R2:W-:Y:S02]  /*f840*/  STS.128 [R0+0x10400], R24 ;  /* 0x0104001800007388 */ /* 0x0005e40000000c00 */
.L_x_1435:
[----:B------:R-:W-:Y:S05]  /*f850*/  BSYNC B1 ;  /* 0x0000000000017941 */ /* 0x000fea0003800000 */
.L_x_1434:
[----:B------:R-:W-:Y:S04]  /*f860*/  BSSY B1, `(.L_x_1436) ;  /* 0x0000101000017945 */ /* 0x000fe80003800000 */
[----:B------:R-:W-:Y:S05]  /*f870*/  @P1 BRA `(.L_x_1437) ;  /* 0x0000000c00fc1947 */ /* 0x000fea0003800000 */
[----:B------:R-:W3:Y:S01]  /*f880*/  LDL R59, [R1+0x1c] ;  /* 0x00001c00013b7983 */ /* 0x000ee20000100800 */
[----:B--2--5:R-:W-:Y:S02]  /*f890*/  SHF.R.U32.HI R0, RZ, 0x8, R28 ;  /* 0x00000008ff007819 */ /* 0x024fe4000001161c */
[----:B------:R-:W-:Y:S02]  /*f8a0*/  LOP3.LUT R5, R28, 0xff, RZ, 0xc0, !PT ;  /* 0x000000ff1c057812 */ /* 0x000fe400078ec0ff */
[----:B------:R-:W-:Y:S02]  /*f8b0*/  LOP3.LUT R4, R0, 0xff, RZ, 0xc0, !PT ;  /* 0x000000ff00047812 */ /* 0x000fe400078ec0ff */
[----:B------:R-:W-:Y:S02]  /*f8c0*/  LEA.HI R0, R3, R218, RZ, 0x1c ;  /* 0x000000da03007211 */ /* 0x000fe400078fe0ff */
[----:B-1----:R-:W-:Y:S02]  /*f8d0*/  PRMT R37, R4, 0x7604, R5 ;  /* 0x0000760404257816 */ /* 0x002fe40000000005 */
[----:B------:R-:W-:-:S02]  /*f8e0*/  SHF.R.S32.HI R5, RZ, 0x1f, R0 ;  /* 0x0000001fff057819 */ /* 0x000fc40000011400 */
[----:B------:R-:W-:Y:S02]  /*f8f0*/  SHF.R.U32.HI R20, RZ, 0x8, R31 ;  /* 0x00000008ff147819 */ /* 0x000fe4000001161f */
[----:B------:R-:W-:Y:S01]  /*f900*/  LEA.HI R4, R5, R0, RZ, 0x2 ;  /* 0x0000000005047211 */ /* 0x000fe200078f10ff */
[----:B------:R-:W-:Y:S01]  /*f910*/  IMAD.SHL.U32 R5, R0, 0x10, RZ ;  /* 0x0000001000057824 */ /* 0x000fe200078e00ff */
[----:B0-----:R-:W-:Y:S02]  /*f920*/  LOP3.LUT R21, R31, 0xff, RZ, 0xc0, !PT ;  /* 0x000000ff1f157812 */ /* 0x001fe400078ec0ff */
[----:B------:R-:W-:Y:S01]  /*f930*/  LOP3.LUT R20, R20, 0xff, RZ, 0xc0, !PT ;  /* 0x000000ff14147812 */ /* 0x000fe200078ec0ff */
[----:B------:R-:W-:Y:S01]  /*f940*/  IMAD.SHL.U32 R4, R4, 0x800, RZ ;  /* 0x0000080004047824 */ /* 0x000fe200078e00ff */
[----:B------:R-:W-:Y:S02]  /*f950*/  LOP3.LUT R0, R176, 0x30, R5, 0xf8, !PT ;  /* 0x00000030b0007812 */ /* 0x000fe400078ef805 */
[----:B------:R-:W-:-:S02]  /*f960*/  SHF.R.U32.HI R24, RZ, 0x8, R8 ;  /* 0x00000008ff187819 */ /* 0x000fc40000011608 */
[----:B------:R-:W-:Y:S02]  /*f970*/  LOP3.LUT R0, R0, R177, RZ, 0x3c, !PT ;  /* 0x000000b100007212 */ /* 0x000fe400078e3cff */
[----:B------:R-:W-:Y:S02]  /*f980*/  LOP3.LUT R5, R4, 0xffffe000, RZ, 0xc0, !PT ;  /* 0xffffe00004057812 */ /* 0x000fe400078ec0ff */
[----:B------:R-:W-:Y:S02]  /*f990*/  PRMT R41, R20, 0x7604, R21 ;  /* 0x0000760414297816 */ /* 0x000fe40000000015 */
[----:B------:R-:W-:Y:S02]  /*f9a0*/  SHF.R.U32.HI R6, RZ, 0x8, R29 ;  /* 0x00000008ff067819 */ /* 0x000fe4000001161d */
[----:B------:R-:W-:Y:S02]  /*f9b0*/  LOP3.LUT R25, R8, 0xff, RZ, 0xc0, !PT ;  /* 0x000000ff08197812 */ /* 0x000fe400078ec0ff */
[----:B------:R-:W-:-:S02]  /*f9c0*/  LOP3.LUT R24, R24, 0xff, RZ, 0xc0, !PT ;  /* 0x000000ff18187812 */ /* 0x000fc400078ec0ff */
[----:B------:R-:W-:Y:S02]  /*f9d0*/  IADD3 R21, R0, R178, R5 ;  /* 0x000000b200157210 */ /* 0x000fe40007ffe005 */
[----:B------:R-:W-:Y:S02]  /*f9e0*/  SHF.R.U32.HI R0, RZ, 0x8, R9 ;  /* 0x00000008ff007819 */ /* 0x000fe40000011609 */
[----:B------:R-:W-:Y:S02]  /*f9f0*/  LOP3.LUT R7, R29, 0xff, RZ, 0xc0, !PT ;  /* 0x000000ff1d077812 */ /* 0x000fe400078ec0ff */
[----:B------:R-:W-:Y:S02]  /*fa00*/  LOP3.LUT R6, R6, 0xff, RZ, 0xc0, !PT ;  /* 0x000000ff06067812 */ /* 0x000fe400078ec0ff */
[----:B------:R-:W-:Y:S02]  /*fa10*/  PRMT R43, R24, 0x7604, R25 ;  /* 0x00007604182b7816 */ /* 0x000fe40000000019 */
[----:B------:R-:W-:-:S02]  /*fa20*/  LOP3.LUT R25, R9, 0xff, RZ, 0xc0, !PT ;  /* 0x000000ff09197812 */ /* 0x000fc400078ec0ff */
[----:B------:R-:W-:Y:S02]  /*fa30*/  SHF.R.U32.HI R24, RZ, 0x8, R11 ;  /* 0x00000008ff187819 */ /* 0x000fe4000001160b */
[----:B------:R-:W-:Y:S02]  /*fa40*/  LOP3.LUT R0, R0, 0xff, RZ, 0xc0, !PT ;  /* 0x000000ff00007812 */ /* 0x000fe400078ec0ff */
[----:B------:R-:W-:Y:S02]  /*fa50*/  SHF.R.U32.HI R20, RZ, 0x8, R10 ;  /* 0x00000008ff147819 */ /* 0x000fe4000001160a */
[----:B------:R-:W-:Y:S02]  /*fa60*/  PRMT R36, R6, 0x7604, R7 ;  /* 0x0000760406247816 */ /* 0x000fe40000000007 */
[----:B------:R-:W-:Y:S02]  /*fa70*/  SHF.R.U32.HI R6, RZ, 0x8, R30 ;  /* 0x00000008ff067819 */ /* 0x000fe4000001161e */
[----:B------:R-:W-:-:S02]  /*fa80*/  LOP3.LUT R27, R10, 0xff, RZ, 0xc0, !PT ;  /* 0x000000ff0a1b7812 */ /* 0x000fc400078ec0ff */
[----:B------:R-:W-:Y:S02]  /*fa90*/  LOP3.LUT R24, R24, 0xff, RZ, 0xc0, !PT ;  /* 0x000000ff18187812 */ /* 0x000fe400078ec0ff */
[----:B------:R-:W-:Y:S01]  /*faa0*/  PRMT R45, R0, 0x7604, R25 ;  /* 0x00007604002d7816 */ /* 0x000fe20000000019 */
[----:B------:R-:W-:Y:S01]  /*fab0*/  IMAD.IADD R0, R16, 0x1, R21 ;  /* 0x0000000110007824 */ /* 0x000fe200078e0215 */
[----:B------:R-:W-:Y:S02]  /*fac0*/  LOP3.LUT R20, R20, 0xff, RZ, 0xc0, !PT ;  /* 0x000000ff14147812 */ /* 0x000fe400078ec0ff */
[----:B------:R-:W-:Y:S02]  /*fad0*/  LOP3.LUT R47, R11, 0xff, RZ, 0xc0, !PT ;  /* 0x000000ff0b2f7812 */ /* 0x000fe400078ec0ff */
[----:B------:R-:W-:Y:S02]  /*fae0*/  LOP3.LUT R7, R30, 0xff, RZ, 0xc0, !PT ;  /* 0x000000ff1e077812 */ /* 0x000fe400078ec0ff */
[----:B------:R-:W-:-:S02]  /*faf0*/  LOP3.LUT R6, R6, 0xff, RZ, 0xc0, !PT ;  /* 0x000000ff06067812 */ /* 0x000fc400078ec0ff */
[----:B------:R-:W-:Y:S02]  /*fb00*/  PRMT R49, R20, 0x7604, R27 ;  /* 0x0000760414317816 */ /* 0x000fe4000000001b */
[----:B------:R-:W-:Y:S02]  /*fb10*/  PRMT R53, R24, 0x7604, R47 ;  /* 0x0000760418357816 */ /* 0x000fe4000000002f */
[----:B------:R-:W0:Y:S01]  /*fb20*/  LDS.128 R24, [R0+0x10400] ;  /* 0x0104000000187984 */ /* 0x000e220000000c00 */
[----:B------:R-:W-:Y:S02]  /*fb30*/  PRMT R39, R6, 0x7604, R7 ;  /* 0x0000760406277816 */ /* 0x000fe40000000007 */
[----:B------:R-:W-:Y:S02]  /*fb40*/  SHF.R.U32.HI R21, RZ, 0x10, R29 ;  /* 0x00000010ff157819 */ /* 0x000fe4000001161d */
[----:B------:R-:W-:Y:S02]  /*fb50*/  SHF.R.U32.HI R20, RZ, 0x10, R28 ;  /* 0x00000010ff147819 */ /* 0x000fe4000001161c */
[----:B------:R-:W-:-:S02]  /*fb60*/  SHF.R.U32.HI R40, RZ, 0x10, R31 ;  /* 0x00000010ff287819 */ /* 0x000fc4000001161f */
[----:B------:R-:W-:Y:S02]  /*fb70*/  LOP3.LUT R21, R21, 0xff, RZ, 0xc0, !PT ;  /* 0x000000ff15157812 */ /* 0x000fe400078ec0ff */
[----:B------:R-:W-:Y:S02]  /*fb80*/  SHF.R.U32.HI R38, RZ, 0x10, R30 ;  /* 0x00000010ff267819 */ /* 0x000fe4000001161e */
[----:B------:R-:W-:Y:S02]  /*fb90*/  LOP3.LUT R20, R20, 0xff, RZ, 0xc0, !PT ;  /* 0x000000ff14147812 */ /* 0x000fe400078ec0ff */
[----:B------:R-:W-:Y:S02]  /*fba0*/  LOP3.LUT R40, R40, 0xff, RZ, 0xc0, !PT ;  /* 0x000000ff28287812 */ /* 0x000fe400078ec0ff */
[----:B------:R-:W-:Y:S02]  /*fbb0*/  PRMT R21, R21, 0x7054, R36 ;  /* 0x0000705415157816 */ /* 0x000fe40000000024 */
[----:B------:R-:W-:-:S02]  /*fbc0*/  SHF.R.U32.HI R36, RZ, 0x10, R9 ;  /* 0x00000010ff247819 */ /* 0x000fc40000011609 */
[----:B------:R-:W-:Y:S02]  /*fbd0*/  LOP3.LUT R38, R38, 0xff, RZ, 0xc0, !PT ;  /* 0x000000ff26267812 */ /* 0x000fe400078ec0ff */
[----:B------:R-:W-:Y:S02]  /*fbe0*/  PRMT R37, R20, 0x7054, R37 ;  /* 0x0000705414257816 */ /* 0x000fe40000000025 */
[----:B------:R-:W-:Y:S02]  /*fbf0*/  PRMT R41, R40, 0x7054, R41 ;  /* 0x0000705428297816 */ /* 0x000fe40000000029 */
[----:B------:R-:W-:Y:S02]  /*fc00*/  SHF.R.U32.HI R20, RZ, 0x10, R8 ;  /* 0x00000010ff147819 */ /* 0x000fe40000011608 */
[----:B------:R-:W-:Y:S02]  /*fc10*/  SHF.R.U32.HI R40, RZ, 0x10, R11 ;  /* 0x00000010ff287819 */ /* 0x000fe4000001160b */
[----:B------:R-:W-:-:S02]  /*fc20*/  LOP3.LUT R36, R36, 0xff, RZ, 0xc0, !PT ;  /* 0x000000ff24247812 */ /* 0x000fc400078ec0ff */
[----:B------:R-:W-:Y:S02]  /*fc30*/  PRMT R39, R38, 0x7054, R39 ;  /* 0x0000705426277816 */ /* 0x000fe40000000027 */
[----:B------:R-:W-:Y:S02]  /*fc40*/  SHF.R.U32.HI R38, RZ, 0x10, R10 ;  /* 0x00000010ff267819 */ /* 0x000fe4000001160a */
[----:B------:R-:W-:Y:S02]  /*fc50*/  LOP3.LUT R20, R20, 0xff, RZ, 0xc0, !PT ;  /* 0x000000ff14147812 */ /* 0x000fe400078ec0ff */
[----:B------:R-:W-:Y:S02]  /*fc60*/  LOP3.LUT R40, R40, 0xff, RZ, 0xc0, !PT ;  /* 0x000000ff28287812 */ /* 0x000fe400078ec0ff */
[----:B------:R-:W-:Y:S02]  /*fc70*/  PRMT R47, R36, 0x7054, R45 ;  /* 0x00007054242f7816 */ /* 0x000fe4000000002d */
[----:B------:R-:W-:-:S02]  /*fc80*/  LOP3.LUT R38, R38, 0xff, RZ, 0xc0, !PT ;  /* 0x000000ff26267812 */ /* 0x000fc400078ec0ff */
[----:B------:R-:W-:Y:S02]  /*fc90*/  PRMT R43, R20, 0x7054, R43 ;  /* 0x00007054142b7816 */ /* 0x000fe4000000002b */
[----:B------:R-:W-:Y:S02]  /*fca0*/  PRMT R53, R40, 0x7054, R53 ;  /* 0x0000705428357816 */ /* 0x000fe40000000035 */
[----:B------:R-:W-:Y:S02]  /*fcb0*/  LOP3.LUT R47, R47, 0xff000000, R9, 0xf8, !PT ;  /* 0xff0000002f2f7812 */ /* 0x000fe400078ef809 */
[----:B------:R-:W-:Y:S02]  /*fcc0*/  LOP3.LUT R21, R21, 0xff000000, R29, 0xf8, !PT ;  /* 0xff00000015157812 */ /* 0x000fe400078ef81d */
[----:B------:R-:W-:Y:S02]  /*fcd0*/  PRMT R51, R38, 0x7054, R49 ;  /* 0x0000705426337816 */ /* 0x000fe40000000031 */
[----:B------:R-:W-:-:S02]  /*fce0*/  LOP3.LUT R49, R43, 0xff000000, R8, 0xf8, !PT ;  /* 0xff0000002b317812 */ /* 0x000fc400078ef808 */
[----:B------:R-:W-:Y:S02]  /*fcf0*/  LOP3.LUT R53, R53, 0xff000000, R11, 0xf8, !PT ;  /* 0xff00000035357812 */ /* 0x000fe400078ef80b */
[----:B------:R-:W-:Y:S02]  /*fd00*/  LOP3.LUT R20, R39, 0xff000000, R30, 0xf8, !PT ;  /* 0xff00000027147812 */ /* 0x000fe400078ef81e */
[----:B------:R-:W-:Y:S02]  /*fd10*/  F2FP.F16.E4M3.UNPACK_B R43, R47 ;  /* 0x0000002fff2b723e */ /* 0x000fe400020006ff */
[----:B0-----:R-:W-:Y:S02]  /*fd20*/  F2FP.F16.E4M3.UNPACK_B R11, R25 ;  /* 0x00000019ff0b723e */ /* 0x001fe400020006ff */
[----:B------:R-:W-:Y:S01]  /*fd30*/  F2FP.F16.E4M3.UNPACK_B R30, R21 ;  /* 0x00000015ff1e723e */ /* 0x000fe200020006ff */
[----:B------:R-:W-:Y:S01]  /*fd40*/  HADD2.F32 R48, -RZ, R43.H0_H0 ;  /* 0x2000002bff307230 */ /* 0x000fe20000004100 */
[----:B------:R-:W-:-:S02]  /*fd50*/  LOP3.LUT R36, R37, 0xff000000, R28, 0xf8, !PT ;  /* 0xff00000025247812 */ /* 0x000fc400078ef81c */
[----:B------:R-:W-:Y:S01]  /*fd60*/  LOP3.LUT R8, R51, 0xff000000, R10, 0xf8, !PT ;  /* 0xff00000033087812 */ /* 0x000fe200078ef80a */
[--C-:B------:R-:W-:Y:S01]  /*fd70*/  HADD2.F32 R46, -RZ, R30.reuse.H0_H0 ;  /* 0x2000001eff2e7230 */ /* 0x100fe20000004100 */
[----:B------:R-:W-:Y:S01]  /*fd80*/  LOP3.LUT R45, R41, 0xff000000, R31, 0xf8, !PT ;  /* 0xff000000292d7812 */ /* 0x000fe200078ef81f */
[----:B------:R-:W-:Y:S01]  /*fd90*/  HADD2.F32 R30, -RZ, R30.H1_H1 ;  /* 0x3000001eff1e7230 */ /* 0x000fe20000004100 */
[-C--:B------:R-:W-:Y:S02]  /*fda0*/  F2FP.F16.E4M3.UNPACK_B R40, R24.reuse ;  /* 0x00000018ff28723e */ /* 0x080fe400020006ff */
[----:B------:R-:W-:Y:S02]  /*fdb0*/  F2FP.F16.E4M3.UNPACK_B R41, R24.H1 ;  /* 0x00000018ff29723e */ /* 0x000fe400030006ff */
[-C--:B------:R-:W-:Y:S02]  /*fdc0*/  F2FP.F16.E4M3.UNPACK_B R39, R27.reuse ;  /* 0x0000001bff27723e */ /* 0x080fe400020006ff */
[----:B------:R-:W-:-:S02]  /*fdd0*/  F2FP.F16.E4M3.UNPACK_B R42, R27.H1 ;  /* 0x0000001bff2a723e */ /* 0x000fc400030006ff */
[----:B------:R-:W-:Y:S02]  /*fde0*/  F2FP.F16.E4M3.UNPACK_B R25, R25.H1 ;  /* 0x00000019ff19723e */ /* 0x000fe400030006ff */
[----:B------:R-:W-:Y:S01]  /*fdf0*/  F2FP.F16.E4M3.UNPACK_B R47, R47.H1 ;  /* 0x0000002fff2f723e */ /* 0x000fe200030006ff */
[----:B---3--:R-:W0:Y:S02]  /*fe00*/  LDS.128 R4, [R59+0x10400] ;  /* 0x010400003b047984 */ /* 0x008e240000000c00 */
[-C--:B0-----:R-:W-:Y:S02]  /*fe10*/  F2FP.F16.E4M3.UNPACK_B R10, R5.reuse ;  /* 0x00000005ff0a723e */ /* 0x081fe400020006ff */
[----:B------:R-:W-:Y:S01]  /*fe20*/  F2FP.F16.E4M3.UNPACK_B R28, R5.H1 ;  /* 0x00000005ff1c723e */ /* 0x000fe200030006ff */
[--C-:B------:R-:W-:Y:S01]  /*fe30*/  HADD2.F32 R5, -RZ, R11.reuse.H0_H0 ;  /* 0x2000000bff057230 */ /* 0x100fe20000004100 */
[-C--:B------:R-:W-:Y:S01]  /*fe40*/  F2FP.F16.E4M3.UNPACK_B R37, R7.reuse ;  /* 0x00000007ff25723e */ /* 0x080fe200020006ff */
[----:B------:R-:W-:Y:S01]  /*fe50*/  HADD2.F32 R9, -RZ, R10.H0_H0 ;  /* 0x2000000aff097230 */ /* 0x000fe20000004100 */
[----:B------:R-:W-:Y:S01]  /*fe60*/  F2FP.F16.E4M3.UNPACK_B R38, R7.H1 ;  /* 0x00000007ff26723e */ /* 0x000fe200030006ff */
[----:B------:R-:W-:-:S02]  /*fe70*/  HADD2.F32 R11, -RZ, R11.H1_H1 ;  /* 0x3000000bff0b7230 */ /* 0x000fc40000004100 */
[C---:B------:R-:W-:Y:S01]  /*fe80*/  FMUL.FTZ R24, R5.reuse, R48 ;  /* 0x0000003005187220 */ /* 0x040fe20000410000 */
[----:B------:R-:W-:Y:S01]  /*fe90*/  FMUL.FTZ R27, R5, R46 ;  /* 0x0000002e051b7220 */ /* 0x000fe20000410000 */
[----:B------:R-:W-:Y:S02]  /*fea0*/  F2FP.F16.E4M3.UNPACK_B R31, R4.H1 ;  /* 0x00000004ff1f723e */ /* 0x000fe400030006ff */
[C---:B------:R-:W-:Y:S01]  /*feb0*/  FFMA.FTZ R5, R9.reuse, R46, -R24 ;  /* 0x0000002e09057223 */ /* 0x040fe20000010818 */
[----:B------:R-:W-:Y:S01]  /*fec0*/  FFMA.FTZ R9, R9, R48, R27 ;  /* 0x0000003009097223 */ /* 0x000fe2000001001b */
[----:B------:R-:W-:Y:S01]  /*fed0*/  F2FP.F16.E4M3.UNPACK_B R27, R21.H1 ;  /* 0x00000015ff1b723e */ /* 0x000fe200030006ff */
[----:B------:R-:W-:Y:S01]  /*fee0*/  HADD2.F32 R46, -RZ, R43.H1_H1 ;  /* 0x3000002bff2e7230 */ /* 0x000fe20000004100 */
[----:B------:R-:W-:Y:S01]  /*fef0*/  F2FP.F16.E4M3.UNPACK_B R29, R4 ;  /* 0x00000004ff1d723e */ /* 0x000fe200020006ff */
[----:B------:R-:W-:Y:S01]  /*ff00*/  HADD2.F32 R24, -RZ, R10.H1_H1 ;  /* 0x3000000aff187230 */ /* 0x000fe20000004100 */
[----:B------:R-:W-:Y:S01]  /*ff10*/  F2FP.F16.E4M3.UNPACK_B R4, R6 ;  /* 0x00000006ff04723e */ /* 0x000fe200020006ff */
[----:B------:R-:W-:-:S02]  /*ff20*/  HADD2.F32 R48, -RZ, R47.H0_H0 ;  /* 0x2000002fff307230 */ /* 0x000fc40000004100 */
[C---:B------:R-:W-:Y:S01]  /*ff30*/  FMUL.FTZ R51, R11.reuse, R46 ;  /* 0x0000002e0b337220 */ /* 0x040fe20000410000 */
[----:B------:R-:W-:Y:S02]  /*ff40*/  HADD2.F32 R10, -RZ, R25.H0_H0 ;  /* 0x20000019ff0a7230 */ /* 0x000fe40000004100 */
[----:B------:R-:W-:Y:S01]  /*ff50*/  FMUL.FTZ R11, R11, R30 ;  /* 0x0000001e0b0b7220 */ /* 0x000fe20000410000 */
[----:B------:R-:W-:Y:S01]  /*ff60*/  HADD2.F32 R43, -RZ, R27.H0_H0 ;  /* 0x2000001bff2b7230 */ /* 0x000fe20000004100 */
[----:B------:R-:W-:Y:S01]  /*ff70*/  F2FP.F16.E4M3.UNPACK_B R7, R6.H1 ;  /* 0x00000006ff07723e */ /* 0x000fe200030006ff */
[--C-:B------:R-:W-:Y:S02]  /*ff80*/  HADD2.F32 R21, -RZ, R28.reuse.H0_H0 ;  /* 0x2000001cff157230 */ /* 0x100fe40000004100 */
[C---:B------:R-:W-:Y:S01]  /*ff90*/  FMUL.FTZ R50, R10.reuse, R48 ;  /* 0x000000300a327220 */ /* 0x040fe20000410000 */
[----:B------:R-:W-:Y:S02]  /*ffa0*/  HADD2.F32 R25, -RZ, R25.H1_H1 ;  /* 0x30000019ff197230 */ /* 0x000fe40000004100 */
[-C--:B------:R-:W-:Y:S01]  /*ffb0*/  FMUL.FTZ R55, R10, R43.reuse ;  /* 0x0000002b0a377220 */ /* 0x080fe20000410000 */
[C---:B------:R-:W-:Y:S01]  /*ffc0*/  FFMA.FTZ R10, R24.reuse, R30, -R51 ;  /* 0x0000001e180a7223 */ /* 0x040fe20000010833 */
[----:B------:R-:W-:Y:S01]  /*ffd0*/  FFMA.FTZ R24, R24, R46, R11 ;  /* 0x0000002e18187223 */ /* 0x000fe2000001000b */
[C---:B------:R-:W-:Y:S01]  /*ffe0*/  FFMA.FTZ R11, R21.reuse, R43, -R50 ;  /* 0x0000002b150b7223 */ /* 0x040fe20000010832 */
[----:B------:R-:W-:Y:S01]  /*fff0*/  F2FP.F16.E4M3.UNPACK_B R50, R53 ;  /* 0x00000035ff32723e */ /* 0x000fe200020006ff */
[----:B------:R-:W-:Y:S01]  /*10000*/  FFMA.FTZ R21, R21, R48, R55 ;  /* 0x0000003015157223 */ /* 0x000fe20000010037 */
[----:B------:R-:W-:Y:S01]  /*10010*/  F2FP.F16.E4M3.UNPACK_B R46, R45 ;  /* 0x0000002dff2e723e */ /* 0x000fe200020006ff */
[----:B------:R-:W-:Y:S01]  /*10020*/  HADD2.F32 R48, -RZ, R47.H1_H1 ;  /* 0x3000002fff307230 */ /* 0x000fe20000004100 */
[----:B------:R-:W-:Y:S01]  /*10030*/  F2FP.F16.E4M3.UNPACK_B R53, R53.H1 ;  /* 0x00000035ff35723e */ /* 0x000fe200030006ff */
[----:B------:R-:W-:Y:S01]  /*10040*/  HADD2.F32 R43, -RZ, R27.H1_H1 ;  /* 0x3000001bff2b7230 */ /* 0x000fe20000004100 */
[----:B------:R-:W-:Y:S01]  /*10050*/  F2FP.F16.E4M3.UNPACK_B R6, R26 ;  /* 0x0000001aff06723e */ /* 0x000fe200020006ff */
[----:B------:R-:W-:-:S02]  /*10060*/  HADD2.F32 R30, -RZ, R28.H1_H1 ;  /* 0x3000001cff1e7230 */ /* 0x000fc40000004100 */
[C---:B------:R-:W-:Y:S01]  /*10070*/  FMUL.FTZ R55, R25.reuse, R48 ;  /* 0x0000003019377220 */ /* 0x040fe20000410000 */
[----:B------:R-:W-:Y:S02]  /*10080*/  HADD2.F32 R51, -RZ, R50.H0_H0 ;  /* 0x20000032ff337230 */ /* 0x000fe40000004100 */
[----:B------:R-:W-:Y:S01]  /*10090*/  FMUL.FTZ R25, R25, R43 ;  /* 0x0000002b19197220 */ /* 0x000fe20000410000 */
[----:B------:R-:W-:Y:S01]  /*100a0*/  HADD2.F32 R28, -RZ, R39.H0_H0 ;  /* 0x20000027ff1c7230 */ /* 0x000fe20000004100 */
[----:B------:R-:W-:Y:S01]  /*100b0*/  F2FP.F16.E4M3.UNPACK_B R26, R26.H1 ;  /* 0x0000001aff1a723e */ /* 0x000fe200030006ff */
[----:B------:R-:W-:Y:S02]  /*100c0*/  HADD2.F32 R47, -RZ, R46.H0_H0 ;  /* 0x2000002eff2f7230 */ /* 0x000fe40000004100 */
[--C-:B------:R-:W-:Y:S02]  /*100d0*/  HADD2.F32 R27, -RZ, R37.reuse.H0_H0 ;  /* 0x20000025ff1b7230 */ /* 0x100fe40000004100 */
[----:B------:R-:W-:Y:S01]  /*100e0*/  FMUL.FTZ R52, R28, R51 ;  /* 0x000000331c347220 */ /* 0x000fe20000410000 */
[----:B------:R-:W-:-:S02]  /*100f0*/  HADD2.F32 R37, -RZ, R37.H1_H1 ;  /* 0x30000025ff257230 */ /* 0x000fc40000004100 */
[----:B------:R-:W-:Y:S01]  /*10100*/  FMUL.FTZ R54, R28, R47 ;  /* 0x0000002f1c367220 */ /* 0x000fe20000410000 */
[C---:B------:R-:W-:Y:S01]  /*10110*/  FFMA.FTZ R28, R30.reuse, R43, -R55 ;  /* 0x0000002b1e1c7223 */ /* 0x040fe20000010837 */
[----:B------:R-:W-:Y:S01]  /*10120*/  FFMA.FTZ R30, R30, R48, R25 ;  /* 0x000000301e1e7223 */ /* 0x000fe20000010019 */
[----:B------:R-:W-:Y:S01]  /*10130*/  HADD2.F32 R48, -RZ, R46.H1_H1 ;  /* 0x3000002eff307230 */ /* 0x000fe20000004100 */
[----:B------:R-:W-:Y:S01]  /*10140*/  F2FP.F16.E4M3.UNPACK_B R46, R45.H1 ;  /* 0x0000002dff2e723e */ /* 0x000fe200030006ff */
[C---:B------:R-:W-:Y:S01]  /*10150*/  FFMA.FTZ R25, R27.reuse, R47, -R52 ;  /* 0x0000002f1b197223 */ /* 0x040fe20000010834 */
[----:B------:R-:W-:Y:S01]  /*10160*/  FFMA.FTZ R27, R27, R51, R54 ;  /* 0x000000331b1b7223 */ /* 0x000fe20000010036 */
[----:B------:R-:W-:Y:S01]  /*10170*/  HADD2.F32 R52, -RZ, R50.H1_H1 ;  /* 0x30000032ff347230 */ /* 0x000fe20000004100 */
[-C--:B------:R-:W-:Y:S01]  /*10180*/  F2FP.F16.E4M3.UNPACK_B R47, R49.reuse.H1 ;  /* 0x00000031ff2f723e */ /* 0x080fe200030006ff */
[----:B------:R-:W-:Y:S01]  /*10190*/  HADD2.F32 R43, -RZ, R39.H1_H1 ;  /* 0x30000027ff2b7230 */ /* 0x000fe20000004100 */
[----:B------:R-:W-:Y:S01]  /*101a0*/  F2FP.F16.E4M3.UNPACK_B R49, R49 ;  /* 0x00000031ff31723e */ /* 0x000fe200020006ff */
[----:B------:R-:W-:Y:S01]  /*101b0*/  HADD2.F32 R54, -RZ, R53.H0_H0 ;  /* 0x20000035ff367230 */ /* 0x000fe20000004100 */
[----:B------:R-:W-:Y:S01]  /*101c0*/  F2FP.SATFINITE.E4M3.F32.PACK_AB_MERGE_C R11, R28, R11, RZ ;  /* 0x0000000b1c0b723e */ /* 0x000fe200048070ff */
[----:B------:R-:W-:-:S02]  /*101d0*/  HADD2.F32 R45, -RZ, R42.H0_H0 ;  /* 0x2000002aff2d7230 */ /* 0x000fc40000004100 */
[C---:B------:R-:W-:Y:S01]  /*101e0*/  FMUL.FTZ R56, R43.reuse, R52 ;  /* 0x000000342b387220 */ /* 0x040fe20000410000 */
[----:B------:R-:W-:Y:S02]  /*101f0*/  HADD2.F32 R50, -RZ, R46.H0_H0 ;  /* 0x2000002eff327230 */ /* 0x000fe40000004100 */
[----:B------:R-:W-:Y:S01]  /*10200*/  FMUL.FTZ R43, R43, R48 ;  /* 0x000000302b2b7220 */ /* 0x000fe20000410000 */
[----:B------:R-:W-:Y:S02]  /*10210*/  HADD2.F32 R39, -RZ, R38.H0_H0 ;  /* 0x20000026ff277230 */ /* 0x000fe40000004100 */
[----:B------:R-:W-:Y:S01]  /*10220*/  FMUL.FTZ R60, R45, R54 ;  /* 0x000000362d3c7220 */ /* 0x000fe20000410000 */
[----:B------:R-:W-:Y:S01]  /*10230*/  FFMA.FTZ R56, R37, R48, -R56 ;  /* 0x0000003025387223 */ /* 0x000fe20000010838 */
[----:B------:R-:W-:Y:S01]  /*10240*/  FMUL.FTZ R45, R45, R50 ;  /* 0x000000322d2d7220 */ /* 0x000fe20000410000 */
[----:B------:R-:W-:Y:S01]  /*10250*/  FFMA.FTZ R58, R37, R52, R43 ;  /* 0x00000034253a7223 */ /* 0x000fe2000001002b */
[----:B------:R-:W-:Y:S01]  /*10260*/  FFMA.FTZ R60, R39, R50, -R60 ;  /* 0x00000032273c7223 */ /* 0x000fe2000001083c */
[----:B------:R-:W-:-:S02]  /*10270*/  HADD2.F32 R53, -RZ, R53.H1_H1 ;  /* 0x30000035ff357230 */ /* 0x000fc40000004100 */
[----:B------:R-:W-:Y:S01]  /*10280*/  FFMA.FTZ R55, R39, R54, R45 ;  /* 0x0000003627377223 */ /* 0x000fe2000001002d */
[----:B------:R-:W-:Y:S01]  /*10290*/  HADD2.F32 R45, -RZ, R46.H1_H1 ;  /* 0x3000002eff2d7230 */ /* 0x000fe20000004100 */
[----:B------:R-:W-:Y:S01]  /*102a0*/  F2FP.F16.E4M3.UNPACK_B R43, R36.H1 ;  /* 0x00000024ff2b723e */ /* 0x000fe200030006ff */
[----:B------:R-:W-:Y:S01]  /*102b0*/  HADD2.F32 R42, -RZ, R42.H1_H1 ;  /* 0x3000002aff2a7230 */ /* 0x000fe20000004100 */
[----:B------:R-:W-:Y:S01]  /*102c0*/  F2FP.SATFINITE.E4M3.F32.PACK_AB_MERGE_C R21, R30, R21, RZ ;  /* 0x000000151e15723e */ /* 0x000fe200048070ff */
[----:B------:R-:W-:Y:S01]  /*102d0*/  HADD2.F32 R48, -RZ, R47.H0_H0 ;  /* 0x2000002fff307230 */ /* 0x000fe20000004100 */
[----:B------:R-:W-:Y:S01]  /*102e0*/  F2FP.SATFINITE.E4M3.F32.PACK_AB_MERGE_C R5, R10, R5, R11 ;  /* 0x000000050a05723e */ /* 0x000fe2000480700b */
[----:B------:R-:W-:Y:S02]  /*102f0*/  HADD2.F32 R39, -RZ, R41.H0_H0 ;  /* 0x20000029ff277230 */ /* 0x000fe40000004100 */
[----:B------:R-:W-:Y:S01]  /*10300*/  FMUL.FTZ R51, R42, R53 ;  /* 0x000000352a337220 */ /* 0x000fe20000410000 */
[----:B------:R-:W-:-:S02]  /*10310*/  HADD2.F32 R38, -RZ, R38.H1_H1 ;  /* 0x30000026ff267230 */ /* 0x000fc40000004100 */
[-C--:B------:R-:W-:Y:S01]  /*10320*/  FMUL.FTZ R50, R42, R45.reuse ;  /* 0x0000002d2a327220 */ /* 0x080fe20000410000 */
[----:B------:R-:W-:Y:S02]  /*10330*/  HADD2.F32 R46, -RZ, R43.H0_H0 ;  /* 0x2000002bff2e7230 */ /* 0x000fe40000004100 */
[C---:B------:R-:W-:Y:S01]  /*10340*/  FMUL.FTZ R42, R39.reuse, R48 ;  /* 0x00000030272a7220 */ /* 0x040fe20000410000 */
[----:B------:R-:W-:Y:S02]  /*10350*/  HADD2.F32 R37, -RZ, R31.H0_H0 ;  /* 0x2000001fff257230 */ /* 0x000fe40000004100 */
[C---:B------:R-:W-:Y:S01]  /*10360*/  FFMA.FTZ R57, R38.reuse, R45, -R51 ;  /* 0x0000002d26397223 */ /* 0x040fe20000010833 */
[----:B------:R-:W-:Y:S02]  /*10370*/  HADD2.F32 R41, -RZ, R41.H1_H1 ;  /* 0x30000029ff297230 */ /* 0x000fe40000004100 */
[-C--:B------:R-:W-:Y:S01]  /*10380*/  FMUL.FTZ R39, R39, R46.reuse ;  /* 0x0000002e27277220 */ /* 0x080fe20000410000 */
[----:B------:R-:W-:Y:S01]  /*10390*/  FFMA.FTZ R62, R38, R53, R50 ;  /* 0x00000035263e7223 */ /* 0x000fe20000010032 */
[----:B------:R-:W-:Y:S01]  /*103a0*/  FFMA.FTZ R45, R37, R46, -R42 ;  /* 0x0000002e252d7223 */ /* 0x000fe2000001082a */
[----:B------:R-:W-:-:S02]  /*103b0*/  HADD2.F32 R42, -RZ, R47.H1_H1 ;  /* 0x3000002fff2a7230 */ /* 0x000fc40000004100 */
[----:B------:R-:W-:Y:S01]  /*103c0*/  FFMA.FTZ R48, R37, R48, R39 ;  /* 0x0000003025307223 */ /* 0x000fe20000010027 */
[----:B------:R-:W-:Y:S01]  /*103d0*/  HADD2.F32 R38, -RZ, R43.H1_H1 ;  /* 0x3000002bff267230 */ /* 0x000fe20000004100 */
[----:B------:R-:W-:Y:S01]  /*103e0*/  F2FP.F16.E4M3.UNPACK_B R37, R36 ;  /* 0x00000024ff25723e */ /* 0x000fe200020006ff */
[----:B------:R-:W-:Y:S02]  /*103f0*/  HADD2.F32 R31, -RZ, R31.H1_H1 ;  /* 0x3000001fff1f7230 */ /* 0x000fe40000004100 */
[C---:B------:R-:W-:Y:S01]  /*10400*/  FMUL.FTZ R46, R41.reuse, R42 ;  /* 0x0000002a292e7220 */ /* 0x040fe20000410000 */
[----:B------:R-:W-:Y:S02]  /*10410*/  HADD2.F32 R39, -RZ, R49.H0_H0 ;  /* 0x20000031ff277230 */ /* 0x000fe40000004100 */
[-C--:B------:R-:W-:Y:S01]  /*10420*/  FMUL.FTZ R41, R41, R38.reuse ;  /* 0x0000002629297220 */ /* 0x080fe20000410000 */
[----:B------:R-:W-:Y:S02]  /*10430*/  HADD2.F32 R36, -RZ, R40.H0_H0 ;  /* 0x20000028ff247230 */ /* 0x000fe40000004100 */
[----:B------:R-:W-:Y:S01]  /*10440*/  FFMA.FTZ R50, R31, R38, -R46 ;  /* 0x000000261f327223 */ /* 0x000fe2000001082e */
[----:B------:R-:W-:-:S02]  /*10450*/  HADD2.F32 R38, -RZ, R37.H0_H0 ;  /* 0x20000025ff267230 */ /* 0x000fc40000004100 */
[----:B------:R-:W-:Y:S01]  /*10460*/  FFMA.FTZ R43, R31, R42, R41 ;  /* 0x0000002a1f2b7223 */ /* 0x000fe20000010029 */
[----:B------:R-:W-:Y:S02]  /*10470*/  HADD2.F32 R31, -RZ, R29.H0_H0 ;  /* 0x2000001dff1f7230 */ /* 0x000fe40000004100 */
[C---:B------:R-:W-:Y:S01]  /*10480*/  FMUL.FTZ R42, R36.reuse, R39 ;  /* 0x00000027242a7220 */ /* 0x040fe20000410000 */
[----:B------:R-:W-:Y:S02]  /*10490*/  HADD2.F32 R49, -RZ, R49.H1_H1 ;  /* 0x30000031ff317230 */ /* 0x000fe40000004100 */
[----:B------:R-:W-:Y:S01]  /*104a0*/  FMUL.FTZ R36, R36, R38 ;  /* 0x0000002624247220 */ /* 0x000fe20000410000 */
[----:B------:R-:W-:Y:S01]  /*104b0*/  HADD2.F32 R40, -RZ, R40.H1_H1 ;  /* 0x30000028ff287230 */ /* 0x000fe20000004100 */
[----:B------:R-:W-:Y:S01]  /*104c0*/  F2FP.F16.E4M3.UNPACK_B R41, R8.H1 ;  /* 0x00000008ff29723e */ /* 0x000fe200030006ff */
[----:B------:R-:W-:Y:S02]  /*104d0*/  HADD2.F32 R37, -RZ, R37.H1_H1 ;  /* 0x30000025ff257230 */ /* 0x000fe40000004100 */
[----:B------:R-:W-:Y:S01]  /*104e0*/  FFMA.FTZ R42, R31, R38, -R42 ;  /* 0x000000261f2a7223 */ /* 0x000fe2000001082a */
[----:B------:R-:W-:-:S02]  /*104f0*/  HADD2.F32 R29, -RZ, R29.H1_H1 ;  /* 0x3000001dff1d7230 */ /* 0x000fc40000004100 */
[----:B------:R-:W-:Y:S01]  /*10500*/  FFMA.FTZ R39, R31, R39, R36 ;  /* 0x000000271f277223 */ /* 0x000fe20000010024 */
[C---:B------:R-:W-:Y:S01]  /*10510*/  FMUL.FTZ R38, R40.reuse, R49 ;  /* 0x0000003128267220 */ /* 0x040fe20000410000 */
[-C--:B------:R-:W-:Y:S01]  /*10520*/  F2FP.F16.E4M3.UNPACK_B R36, R20.reuse.H1 ;  /* 0x00000014ff24723e */ /* 0x080fe200030006ff */
[-C--:B------:R-:W-:Y:S01]  /*10530*/  FMUL.FTZ R46, R40, R37.reuse ;  /* 0x00000025282e7220 */ /* 0x080fe20000410000 */
[----:B------:R-:W-:Y:S02]  /*10540*/  HADD2.F32 R40, -RZ, R41.H0_H0 ;  /* 0x20000029ff287230 */ /* 0x000fe40000004100 */
[C---:B------:R-:W-:Y:S01]  /*10550*/  FFMA.FTZ R37, R29.reuse, R37, -R38 ;  /* 0x000000251d257223 */ /* 0x040fe20000010826 */
[----:B------:R-:W-:Y:S02]  /*10560*/  HADD2.F32 R31, -RZ, R26.H0_H0 ;  /* 0x2000001aff1f7230 */ /* 0x000fe40000004100 */
[----:B------:R-:W-:Y:S01]  /*10570*/  FFMA.FTZ R46, R29, R49, R46 ;  /* 0x000000311d2e7223 */ /* 0x000fe2000001002e */
[----:B------:R-:W-:Y:S01]  /*10580*/  HADD2.F32 R38, -RZ, R36.H0_H0 ;  /* 0x20000024ff267230 */ /* 0x000fe20000004100 */
[----:B------:R-:W-:Y:S01]  /*10590*/  F2FP.F16.E4M3.UNPACK_B R20, R20 ;  /* 0x00000014ff14723e */ /* 0x000fe200020006ff */
[----:B------:R-:W-:-:S02]  /*105a0*/  HADD2.F32 R29, -RZ, R7.H0_H0 ;  /* 0x20000007ff1d7230 */ /* 0x000fc40000004100 */
[C---:B------:R-:W-:Y:S01]  /*105b0*/  FMUL.FTZ R52, R31.reuse, R40 ;  /* 0x000000281f347220 */ /* 0x040fe20000410000 */
[----:B------:R-:W-:Y:S02]  /*105c0*/  HADD2.F32 R41, -RZ, R41.H1_H1 ;  /* 0x30000029ff297230 */ /* 0x000fe40000004100 */
[-C--:B------:R-:W-:Y:S01]  /*105d0*/  FMUL.FTZ R54, R31, R38.reuse ;  /* 0x000000261f367220 */ /* 0x080fe20000410000 */
[----:B------:R-:W-:Y:S02]  /*105e0*/  HADD2.F32 R26, -RZ, R26.H1_H1 ;  /* 0x3000001aff1a7230 */ /* 0x000fe40000004100 */
[C---:B------:R-:W-:Y:S01]  /*105f0*/  FFMA.FTZ R52, R29.reuse, R38, -R52 ;  /* 0x000000261d347223 */ /* 0x040fe20000010834 */
[----:B------:R-:W-:Y:S01]  /*10600*/  HADD2.F32 R36, -RZ, R36.H1_H1 ;  /* 0x30000024ff247230 */ /* 0x000fe20000004100 */
[----:B------:R-:W-:Y:S01]  /*10610*/  F2FP.F16.E4M3.UNPACK_B R8, R8 ;  /* 0x00000008ff08723e */ /* 0x000fe200020006ff */
[----:B------:R-:W-:Y:S02]  /*10620*/  HADD2.F32 R7, -RZ, R7.H1_H1 ;  /* 0x30000007ff077230 */ /* 0x000fe40000004100 */
[C---:B------:R-:W-:Y:S01]  /*10630*/  FMUL.FTZ R38, R26.reuse, R41 ;  /* 0x000000291a267220 */ /* 0x040fe20000410000 */
[----:B------:R-:W-:Y:S01]  /*10640*/  FFMA.FTZ R54, R29, R40, R54 ;  /* 0x000000281d367223 */ /* 0x000fe20000010036 */
[----:B------:R-:W-:Y:S01]  /*10650*/  FMUL.FTZ R26, R26, R36 ;  /* 0x000000241a1a7220 */ /* 0x000fe20000410000 */
[----:B------:R-:W-:-:S02]  /*10660*/  HADD2.F32 R29, -RZ, R20.H1_H1 ;  /* 0x30000014ff1d7230 */ /* 0x000fc40000004100 */
[C---:B------:R-:W-:Y:S01]  /*10670*/  FFMA.FTZ R49, R7.reuse, R36, -R38 ;  /* 0x0000002407317223 */ /* 0x040fe20000010826 */
[----:B------:R-:W-:Y:S02]  /*10680*/  HADD2.F32 R31, -RZ, R8.H1_H1 ;  /* 0x30000008ff1f7230 */ /* 0x000fe40000004100 */
[----:B------:R-:W-:Y:S01]  /*10690*/  FFMA.FTZ R51, R7, R41, R26 ;  /* 0x0000002907337223 */ /* 0x000fe2000001001a */
[----:B------:R-:W-:Y:S01]  /*106a0*/  HADD2.F32 R26, -RZ, R20.H0_H0 ;  /* 0x20000014ff1a7230 */ /* 0x000fe20000004100 */
[----:B------:R-:W-:Y:S01]  /*106b0*/  F2FP.SATFINITE.E4M3.F32.PACK_AB_MERGE_C R55, R62, R55, RZ ;  /* 0x000000373e37723e */ /* 0x000fe200048070ff */
[----:B------:R-:W-:Y:S01]  /*106c0*/  HADD2.F32 R20, -RZ, R8.H0_H0 ;  /* 0x20000008ff147230 */ /* 0x000fe20000004100 */
[----:B------:R-:W-:Y:S01]  /*106d0*/  F2FP.SATFINITE.E4M3.F32.PACK_AB_MERGE_C R49, R49, R52, RZ ;  /* 0x000000343131723e */ /* 0x000fe200048070ff */
[--C-:B------:R-:W-:Y:S01]  /*106e0*/  HADD2.F32 R7, -RZ, R6.reuse.H0_H0 ;  /* 0x20000006ff077230 */ /* 0x100fe20000004100 */
[----:B------:R-:W-:Y:S01]  /*106f0*/  F2FP.SATFINITE.E4M3.F32.PACK_AB_MERGE_C R51, R51, R54, RZ ;  /* 0x000000363333723e */ /* 0x000fe200048070ff */
[----:B------:R-:W-:Y:S01]  /*10700*/  HADD2.F32 R8, -RZ, R6.H1_H1 ;  /* 0x30000006ff087230 */ /* 0x000fe20000004100 */
[----:B------:R-:W-:Y:S01]  /*10710*/  F2FP.SATFINITE.E4M3.F32.PACK_AB_MERGE_C R9, R24, R9, R21 ;  /* 0x000000091809723e */ /* 0x000fe20004807015 */
[----:B------:R-:W-:-:S02]  /*10720*/  HADD2.F32 R6, -RZ, R4.H0_H0 ;  /* 0x20000004ff067230 */ /* 0x000fc40000004100 */
[C---:B------:R-:W-:Y:S01]  /*10730*/  FMUL.FTZ R41, R7.reuse, R20 ;  /* 0x0000001407297220 */ /* 0x040fe20000410000 */
[----:B------:R-:W-:Y:S02]  /*10740*/  HADD2.F32 R4, -RZ, R4.H1_H1 ;  /* 0x30000004ff047230 */ /* 0x000fe40000004100 */
[-C--:B------:R-:W-:Y:S01]  /*10750*/  FMUL.FTZ R7, R7, R26.reuse ;  /* 0x0000001a07077220 */ /* 0x080fe20000410000 */
        /* <DEDUP_REMOVED lines=14> */
[----:B------:R3:W-:Y:S01]  /*10840*/  STS.128 [R59+0x10400], R4 ;  /* 0x010400043b007388 */ /* 0x0007e20000000c00 */
[----:B------:R-:W-:-:S05]  /*10850*/  F2FP.SATFINITE.E4M3.F32.PACK_AB_MERGE_C R10, R31, R20, R51 ;  /* 0x000000141f0a723e */ /* 0x000fca0004807033 */
[----:B------:R3:W-:Y:S02]  /*10860*/  STS.128 [R0+0x10400], R8 ;  /* 0x0104000800007388 */ /* 0x0007e40000000c00 */
.L_x_1437:
[----:B------:R-:W-:Y:S05]  /*10870*/  BSYNC B1 ;  /* 0x0000000000017941 */ /* 0x000fea0003800000 */
.L_x_1436:
[----:B------:R-:W-:Y:S05]  /*10880*/  @P2 BRA `(.L_x_1418) ;  /* 0x0000000c00dc2947 */ /* 0x000fea0003800000 */
[----:B-1----:R-:W4:Y:S01]  /*10890*/  LDL R47, [R1+0x18] ;  /* 0x00001800012f7983 */ /* 0x002f220000100800 */
[----:B--23-5:R-:W-:Y:S02]  /*108a0*/  SHF.R.U32.HI R4, RZ, 0x8, R32 ;  /* 0x00000008ff047819 */ /* 0x02cfe40000011620 */
[----:B------:R-:W-:Y:S02]  /*108b0*/  LOP3.LUT R0, R32, 0xff, RZ, 0xc0, !PT ;  /* 0x000000ff20007812 */ /* 0x000fe400078ec0ff */
[----:B------:R-:W-:Y:S02]  /*108c0*/  SHF.R.U32.HI R8, RZ, 0x8, R34 ;  /* 0x00000008ff087819 */ /* 0x000fe40000011622 */
[----:B------:R-:W-:Y:S02]  /*108d0*/  LOP3.LUT R5, R4, 0xff, RZ, 0xc0, !PT ;  /* 0x000000ff04057812 */ /* 0x000fe400078ec0ff */
[----:B------:R-:W-:Y:S02]  /*108e0*/  LEA.HI R3, R3, R220, RZ, 0x1c ;  /* 0x000000dc03037211 */ /* 0x000fe400078fe0ff */
[----:B------:R-:W-:-:S02]  /*108f0*/  LOP3.LUT R4, R34, 0xff, RZ, 0xc0, !PT ;  /* 0x000000ff22047812 */ /* 0x000fc400078ec0ff */
[----:B------:R-:W-:Y:S02]  /*10900*/  LOP3.LUT R9, R8, 0xff, RZ, 0xc0, !PT ;  /* 0x000000ff08097812 */ /* 0x000fe400078ec0ff */
[----:B0-----:R-:W-:Y:S02]  /*10910*/  PRMT R21, R5, 0x7604, R0 ;  /* 0x0000760405157816 */ /* 0x001fe40000000000 */
[----:B------:R-:W-:Y:S02]  /*10920*/  SHF.R.S32.HI R0, RZ, 0x1f, R3 ;  /* 0x0000001fff007819 */ /* 0x000fe40000011403 */
[----:B------:R-:W-:Y:S02]  /*10930*/  PRMT R25, R9, 0x7604, R4 ;  /* 0x0000760409197816 */ /* 0x000fe40000000004 */
[----:B------:R-:W-:Y:S01]  /*10940*/  LEA.HI R4, R0, R3, RZ, 0x2 ;  /* 0x0000000300047211 */ /* 0x000fe200078f10ff */
[----:B------:R-:W-:Y:S01]  /*10950*/  IMAD.SHL.U32 R3, R3, 0x10, RZ ;  /* 0x0000001003037824 */ /* 0x000fe200078e00ff */
[----:B------:R-:W-:-:S02]  /*10960*/  SHF.R.U32.HI R7, RZ, 0x8, R33 ;  /* 0x00000008ff077819 */ /* 0x000fc40000011621 */
[----:B------:R-:W-:Y:S01]  /*10970*/  LOP3.LUT R6, R33, 0xff, RZ, 0xc0, !PT ;  /* 0x000000ff21067812 */ /* 0x000fe200078ec0ff */
[----:B------:R-:W-:Y:S01]  /*10980*/  IMAD.SHL.U32 R4, R4, 0x800, RZ ;  /* 0x0000080004047824 */ /* 0x000fe200078e00ff */
[----:B------:R-:W-:Y:S02]  /*10990*/  LOP3.LUT R0, R176, 0x30, R3, 0xf8, !PT ;  /* 0x00000030b0007812 */ /* 0x000fe400078ef803 */
[----:B------:R-:W-:Y:S02]  /*109a0*/  LOP3.LUT R7, R7, 0xff, RZ, 0xc0, !PT ;  /* 0x000000ff07077812 */ /* 0x000fe400078ec0ff */
[----:B------:R-:W-:Y:S02]  /*109b0*/  SHF.R.U32.HI R8, RZ, 0x8, R12 ;  /* 0x00000008ff087819 */ /* 0x000fe4000001160c */
[----:B------:R-:W-:Y:S02]  /*109c0*/  LOP3.LUT R0, R0, R177, RZ, 0x3c, !PT ;  /* 0x000000b100007212 */ /* 0x000fe400078e3cff */
[----:B------:R-:W-:-:S02]  /*109d0*/  LOP3.LUT R3, R4, 0xffffe000, RZ, 0xc0, !PT ;  /* 0xffffe00004037812 */ /* 0x000fc400078ec0ff */
[----:B------:R-:W-:Y:S02]  /*109e0*/  PRMT R20, R7, 0x7604, R6 ;  /* 0x0000760407147816 */ /* 0x000fe40000000006 */
[----:B------:R-:W-:Y:S02]  /*109f0*/  LOP3.LUT R7, R12, 0xff, RZ, 0xc0, !PT ;  /* 0x000000ff0c077812 */ /* 0x000fe400078ec0ff */
[----:B------:R-:W-:Y:S02]  /*10a00*/  LOP3.LUT R8, R8, 0xff, RZ, 0xc0, !PT ;  /* 0x000000ff08087812 */ /* 0x000fe400078ec0ff */
[----:B------:R-:W-:Y:S02]  /*10a10*/  IADD3 R3, R0, R178, R3 ;  /* 0x000000b200037210 */ /* 0x000fe40007ffe003 */
[----:B------:R-:W-:Y:S02]  /*10a20*/  PRMT R29, R8, 0x7604, R7 ;  /* 0x00007604081d7816 */ /* 0x000fe40000000007 */
[----:B------:R-:W-:Y:S01]  /*10a30*/  SHF.R.U32.HI R6, RZ, 0x8, R35 ;  /* 0x00000008ff067819 */ /* 0x000fe20000011623 */
[----:B------:R-:W-:Y:S01]  /*10a40*/  IMAD.IADD R0, R16, 0x1, R3 ;  /* 0x0000000110007824 */ /* 0x000fe200078e0203 */
[----:B------:R-:W-:-:S02]  /*10a50*/  SHF.R.U32.HI R8, RZ, 0x8, R13 ;  /* 0x00000008ff087819 */ /* 0x000fc4000001160d */
[----:B------:R-:W-:Y:S02]  /*10a60*/  LOP3.LUT R5, R35, 0xff, RZ, 0xc0, !PT ;  /* 0x000000ff23057812 */ /* 0x000fe400078ec0ff */
[----:B------:R-:W-:Y:S02]  /*10a70*/  LOP3.LUT R6, R6, 0xff, RZ, 0xc0, !PT ;  /* 0x000000ff06067812 */ /* 0x000fe400078ec0ff */
[----:B------:R-:W-:Y:S02]  /*10a80*/  LOP3.LUT R3, R8, 0xff, RZ, 0xc0, !PT ;  /* 0x000000ff08037812 */ /* 0x000fe400078ec0ff */
[----:B------:R-:W0:Y:S01]  /*10a90*/  LDS.128 R8, [R0+0x10400] ;  /* 0x0104000000087984 */ /* 0x000e220000000c00 */
[----:B------:R-:W-:Y:S02]  /*10aa0*/  PRMT R24, R6, 0x7604, R5 ;  /* 0x0000760406187816 */ /* 0x000fe40000000005 */
[----:B------:R-:W-:Y:S02]  /*10ab0*/  SHF.R.U32.HI R31, RZ, 0x8, R15 ;  /* 0x00000008ff1f7819 */ /* 0x000fe4000001160f */
[----:B------:R-:W-:-:S02]  /*10ac0*/  LOP3.LUT R30, R15, 0xff, RZ, 0xc0, !PT ;  /* 0x000000ff0f1e7812 */ /* 0x000fc400078ec0ff */
[----:B------:R-:W-:Y:S02]  /*10ad0*/  LOP3.LUT R31, R31, 0xff, RZ, 0xc0, !PT ;  /* 0x000000ff1f1f7812 */ /* 0x000fe400078ec0ff */
[----:B------:R-:W-:Y:S02]  /*10ae0*/  LOP3.LUT R26, R13, 0xff, RZ, 0xc0, !PT ;  /* 0x000000ff0d1a7812 */ /* 0x000fe400078ec0ff */
[----:B------:R-:W-:Y:S02]  /*10af0*/  PRMT R30, R31, 0x7604, R30 ;  /* 0x000076041f1e7816 */ /* 0x000fe4000000001e */
[----:B------:R-:W-:Y:S02]  /*10b00*/  SHF.R.U32.HI R31, RZ, 0x10, R13 ;  /* 0x00000010ff1f7819 */ /* 0x000fe4000001160d */
[----:B------:R-:W-:Y:S02]  /*10b10*/  SHF.R.U32.HI R28, RZ, 0x8, R14 ;  /* 0x00000008ff1c7819 */ /* 0x000fe4000001160e */
[----:B------:R-:W-:Y:S01]  /*10b20*/  PRMT R26, R3, 0x7604, R26 ;  /* 0x00007604031a7816 */ /* 0x000fe2000000001a */
[----:B------:R-:W-:Y:S01]  /*10b30*/  IMAD.U32 R31, R31, 0x10000, RZ ;  /* 0x000100001f1f7824 */ /* 0x000fe200078e00ff */
[----:B------:R-:W-:-:S02]  /*10b40*/  SHF.R.U32.HI R3, RZ, 0x10, R33 ;  /* 0x00000010ff037819 */ /* 0x000fc40000011621 */
[----:B------:R-:W-:Y:S02]  /*10b50*/  LOP3.LUT R27, R14, 0xff, RZ, 0xc0, !PT ;  /* 0x000000ff0e1b7812 */ /* 0x000fe400078ec0ff */
[----:B------:R-:W-:Y:S01]  /*10b60*/  LOP3.LUT R28, R28, 0xff, RZ, 0xc0, !PT ;  /* 0x000000ff1c1c7812 */ /* 0x000fe200078ec0ff */
[----:B------:R-:W-:Y:S01]  /*10b70*/  IMAD.U32 R3, R3, 0x10000, RZ ;  /* 0x0001000003037824 */ /* 0x000fe200078e00ff */
[----:B------:R-:W-:Y:S02]  /*10b80*/  LOP3.LUT R21, R21, 0xff0000, R32, 0xf8, !PT ;  /* 0x00ff000015157812 */ /* 0x000fe400078ef820 */
[----:B------:R-:W-:Y:S02]  /*10b90*/  PRMT R37, R28, 0x7604, R27 ;  /* 0x000076041c257816 */ /* 0x000fe4000000001b */
[----:B------:R-:W-:Y:S02]  /*10ba0*/  LOP3.LUT R31, R26, 0xff0000, R31, 0xf8, !PT ;  /* 0x00ff00001a1f7812 */ /* 0x000fe400078ef81f */
[----:B------:R-:W-:-:S02]  /*10bb0*/  SHF.R.U32.HI R27, RZ, 0x10, R35 ;  /* 0x00000010ff1b7819 */ /* 0x000fc40000011623 */
[----:B------:R-:W-:Y:S02]  /*10bc0*/  LOP3.LUT R36, R21, 0xff000000, R32, 0xf8, !PT ;  /* 0xff00000015247812 */ /* 0x000fe400078ef820 */
[----:B------:R-:W-:Y:S01]  /*10bd0*/  LOP3.LUT R3, R20, 0xff0000, R3, 0xf8, !PT ;  /* 0x00ff000014037812 */ /* 0x000fe200078ef803 */
[----:B------:R-:W-:Y:S01]  /*10be0*/  IMAD.U32 R27, R27, 0x10000, RZ ;  /* 0x000100001b1b7824 */ /* 0x000fe200078e00ff */
[----:B------:R-:W-:Y:S02]  /*10bf0*/  LOP3.LUT R21, R37, 0xff0000, R14, 0xf8, !PT ;  /* 0x00ff000025157812 */ /* 0x000fe400078ef80e */
[----:B------:R-:W-:Y:S02]  /*10c00*/  SHF.R.U32.HI R39, RZ, 0x10, R15 ;  /* 0x00000010ff277819 */ /* 0x000fe4000001160f */
[----:B------:R-:W-:Y:S02]  /*10c10*/  LOP3.LUT R37, R31, 0xff000000, R13, 0xf8, !PT ;  /* 0xff0000001f257812 */ /* 0x000fe400078ef80d */
[----:B------:R-:W-:Y:S01]  /*10c20*/  LOP3.LUT R25, R25, 0xff0000, R34, 0xf8, !PT ;  /* 0x00ff000019197812 */ /* 0x000fe200078ef822 */
[----:B------:R-:W-:Y:S01]  /*10c30*/  IMAD.U32 R39, R39, 0x10000, RZ ;  /* 0x0001000027277824 */ /* 0x000fe200078e00ff */
[----:B------:R-:W-:-:S02]  /*10c40*/  LOP3.LUT R33, R3, 0xff000000, R33, 0xf8, !PT ;  /* 0xff00000003217812 */ /* 0x000fc400078ef821 */
[----:B------:R-:W-:Y:S02]  /*10c50*/  F2FP.F16.E4M3.UNPACK_B R40, R37 ;  /* 0x00000025ff28723e */ /* 0x000fe400020006ff */
[----:B0-----:R-:W-:Y:S02]  /*10c60*/  F2FP.F16.E4M3.UNPACK_B R28, R9 ;  /* 0x00000009ff1c723e */ /* 0x001fe400020006ff */
[----:B------:R-:W-:Y:S01]  /*10c70*/  LOP3.LUT R3, R25, 0xff000000, R34, 0xf8, !PT ;  /* 0xff00000019037812 */ /* 0x000fe200078ef822 */
[--C-:B------:R-:W-:Y:S01]  /*10c80*/  HADD2.F32 R42, -RZ, R40.reuse.H0_H0 ;  /* 0x20000028ff2a7230 */ /* 0x100fe20000004100 */
[----:B------:R-:W-:Y:S01]  /*10c90*/  LOP3.LUT R29, R29, 0xff0000, R12, 0xf8, !PT ;  /* 0x00ff00001d1d7812 */ /* 0x000fe200078ef80c */
[----:B------:R-:W-:Y:S01]  /*10ca0*/  HADD2.F32 R40, -RZ, R40.H1_H1 ;  /* 0x30000028ff287230 */ /* 0x000fe20000004100 */
[----:B------:R-:W-:Y:S02]  /*10cb0*/  F2FP.F16.E4M3.UNPACK_B R34, R33 ;  /* 0x00000021ff22723e */ /* 0x000fe400020006ff */
[----:B------:R-:W-:-:S02]  /*10cc0*/  LOP3.LUT R27, R24, 0xff0000, R27, 0xf8, !PT ;  /* 0x00ff0000181b7812 */ /* 0x000fc400078ef81b */
[----:B------:R-:W-:Y:S01]  /*10cd0*/  LOP3.LUT R41, R30, 0xff0000, R39, 0xf8, !PT ;  /* 0x00ff00001e297812 */ /* 0x000fe200078ef827 */
[--C-:B------:R-:W-:Y:S01]  /*10ce0*/  HADD2.F32 R38, -RZ, R34.reuse.H0_H0 ;  /* 0x20000022ff267230 */ /* 0x100fe20000004100 */
[----:B------:R-:W-:Y:S01]  /*10cf0*/  LOP3.LUT R39, R29, 0xff000000, R12, 0xf8, !PT ;  /* 0xff0000001d277812 */ /* 0x000fe200078ef80c */
[----:B------:R-:W-:Y:S01]  /*10d00*/  HADD2.F32 R34, -RZ, R34.H1_H1 ;  /* 0x30000022ff227230 */ /* 0x000fe20000004100 */
[----:B------:R-:W-:Y:S02]  /*10d10*/  LOP3.LUT R35, R27, 0xff000000, R35, 0xf8, !PT ;  /* 0xff0000001b237812 */ /* 0x000fe400078ef823 */
[----:B------:R-:W-:Y:S02]  /*10d20*/  LOP3.LUT R12, R21, 0xff000000, R14, 0xf8, !PT ;  /* 0xff000000150c7812 */ /* 0x000fe400078ef80e */
[-C--:B------:R-:W-:Y:S02]  /*10d30*/  F2FP.F16.E4M3.UNPACK_B R26, R8.reuse ;  /* 0x00000008ff1a723e */ /* 0x080fe400020006ff */
[----:B------:R-:W-:-:S02]  /*10d40*/  F2FP.F16.E4M3.UNPACK_B R27, R8.H1 ;  /* 0x00000008ff1b723e */ /* 0x000fc400030006ff */
[----:B------:R-:W-:Y:S02]  /*10d50*/  F2FP.F16.E4M3.UNPACK_B R29, R9.H1 ;  /* 0x00000009ff1d723e */ /* 0x000fe400030006ff */
[----:B------:R-:W-:Y:S02]  /*10d60*/  F2FP.F16.E4M3.UNPACK_B R37, R37.H1 ;  /* 0x00000025ff25723e */ /* 0x000fe400030006ff */
[----:B------:R-:W-:Y:S02]  /*10d70*/  F2FP.F16.E4M3.UNPACK_B R33, R33.H1 ;  /* 0x00000021ff21723e */ /* 0x000fe400030006ff */
[----:B------:R-:W-:Y:S02]  /*10d80*/  LOP3.LUT R41, R41, 0xff000000, R15, 0xf8, !PT ;  /* 0xff00000029297812 */ /* 0x000fe400078ef80f */
[-C--:B------:R-:W-:Y:S02]  /*10d90*/  F2FP.F16.E4M3.UNPACK_B R31, R11.reuse ;  /* 0x0000000bff1f723e */ /* 0x080fe400020006ff */
[----:B------:R-:W-:Y:S01]  /*10da0*/  F2FP.F16.E4M3.UNPACK_B R32, R11.H1 ;  /* 0x0000000bff20723e */ /* 0x000fe200030006ff */
[--C-:B------:R-:W-:Y:S01]  /*10db0*/  HADD2.F32 R11, -RZ, R33.reuse.H0_H0 ;  /* 0x20000021ff0b7230 */ /* 0x100fe20000004100 */
[----:B------:R-:W-:Y:S01]  /*10dc0*/  F2FP.F16.E4M3.UNPACK_B R30, R10.H1 ;  /* 0x0000000aff1e723e */ /* 0x000fe200030006ff */
[----:B------:R-:W-:Y:S01]  /*10dd0*/  HADD2.F32 R33, -RZ, R33.H1_H1 ;  /* 0x30000021ff217230 */ /* 0x000fe20000004100 */
[----:B----4-:R-:W0:Y:S02]  /*10de0*/  LDS.128 R4, [R47+0x10400] ;  /* 0x010400002f047984 */ /* 0x010e240000000c00 */
[----:B0-----:R-:W-:-:S02]  /*10df0*/  F2FP.F16.E4M3.UNPACK_B R13, R5 ;  /* 0x00000005ff0d723e */ /* 0x001fc400020006ff */
[----:B------:R-:W-:Y:S01]  /*10e00*/  F2FP.F16.E4M3.UNPACK_B R20, R5.H1 ;  /* 0x00000005ff14723e */ /* 0x000fe200030006ff */
[--C-:B------:R-:W-:Y:S01]  /*10e10*/  HADD2.F32 R5, -RZ, R28.reuse.H0_H0 ;  /* 0x2000001cff057230 */ /* 0x100fe20000004100 */
[-C--:B------:R-:W-:Y:S01]  /*10e20*/  F2FP.F16.E4M3.UNPACK_B R24, R7.reuse ;  /* 0x00000007ff18723e */ /* 0x080fe200020006ff */
[--C-:B------:R-:W-:Y:S01]  /*10e30*/  HADD2.F32 R21, -RZ, R13.reuse.H0_H0 ;  /* 0x2000000dff157230 */ /* 0x100fe20000004100 */
[----:B------:R-:W-:Y:S01]  /*10e40*/  F2FP.F16.E4M3.UNPACK_B R25, R7.H1 ;  /* 0x00000007ff19723e */ /* 0x000fe200030006ff */
[----:B------:R-:W-:Y:S02]  /*10e50*/  HADD2.F32 R28, -RZ, R28.H1_H1 ;  /* 0x3000001cff1c7230 */ /* 0x000fe40000004100 */
[C---:B------:R-:W-:Y:S01]  /*10e60*/  FMUL.FTZ R8, R5.reuse, R42 ;  /* 0x0000002a05087220 */ /* 0x040fe20000410000 */
[----:B------:R-:W-:Y:S01]  /*10e70*/  FMUL.FTZ R9, R5, R38 ;  /* 0x0000002605097220 */ /* 0x000fe20000410000 */
[-C--:B------:R-:W-:Y:S01]  /*10e80*/  F2FP.F16.E4M3.UNPACK_B R14, R4.reuse ;  /* 0x00000004ff0e723e */ /* 0x080fe200020006ff */
[----:B------:R-:W-:Y:S01]  /*10e90*/  HADD2.F32 R13, -RZ, R13.H1_H1 ;  /* 0x3000000dff0d7230 */ /* 0x000fe20000004100 */
[----:B------:R-:W-:Y:S01]  /*10ea0*/  F2FP.F16.E4M3.UNPACK_B R15, R4.H1 ;  /* 0x00000004ff0f723e */ /* 0x000fe200030006ff */
[C---:B------:R-:W-:Y:S01]  /*10eb0*/  FFMA.FTZ R5, R21.reuse, R38, -R8 ;  /* 0x0000002615057223 */ /* 0x040fe20000010808 */
[-C--:B------:R-:W-:Y:S01]  /*10ec0*/  F2FP.F16.E4M3.UNPACK_B R4, R6.reuse ;  /* 0x00000006ff04723e */ /* 0x080fe200020006ff */
[----:B------:R-:W-:Y:S01]  /*10ed0*/  HADD2.F32 R38, -RZ, R37.H0_H0 ;  /* 0x20000025ff267230 */ /* 0x000fe20000004100 */
[----:B------:R-:W-:Y:S01]  /*10ee0*/  F2FP.F16.E4M3.UNPACK_B R7, R6.H1 ;  /* 0x00000006ff07723e */ /* 0x000fe200030006ff */
[----:B------:R-:W-:Y:S01]  /*10ef0*/  HADD2.F32 R8, -RZ, R29.H0_H0 ;  /* 0x2000001dff087230 */ /* 0x000fe20000004100 */
[----:B------:R-:W-:Y:S01]  /*10f00*/  F2FP.F16.E4M3.UNPACK_B R6, R10 ;  /* 0x0000000aff06723e */ /* 0x000fe200020006ff */
[C---:B------:R-:W-:Y:S01]  /*10f10*/  FMUL.FTZ R10, R28.reuse, R40 ;  /* 0x000000281c0a7220 */ /* 0x040fe20000410000 */
[----:B------:R-:W-:Y:S01]  /*10f20*/  FMUL.FTZ R43, R28, R34 ;  /* 0x000000221c2b7220 */ /* 0x000fe20000410000 */
[----:B------:R-:W-:Y:S01]  /*10f30*/  FFMA.FTZ R9, R21, R42, R9 ;  /* 0x0000002a15097223 */ /* 0x000fe20000010009 */
[C---:B------:R-:W-:Y:S01]  /*10f40*/  FMUL.FTZ R28, R8.reuse, R38 ;  /* 0x00000026081c7220 */ /* 0x040fe20000410000 */
[----:B------:R-:W-:Y:S01]  /*10f50*/  FMUL.FTZ R45, R8, R11 ;  /* 0x0000000b082d7220 */ /* 0x000fe20000410000 */
[----:B------:R-:W-:-:S02]  /*10f60*/  HADD2.F32 R21, -RZ, R20.H0_H0 ;  /* 0x20000014ff157230 */ /* 0x000fc40000004100 */
[C---:B------:R-:W-:Y:S01]  /*10f70*/  FFMA.FTZ R8, R13.reuse, R34, -R10 ;  /* 0x000000220d087223 */ /* 0x040fe2000001080a */
[----:B------:R-:W-:Y:S01]  /*10f80*/  FFMA.FTZ R10, R13, R40, R43 ;  /* 0x000000280d0a7223 */ /* 0x000fe2000001002b */
[----:B------:R-:W-:Y:S01]  /*10f90*/  F2FP.F16.E4M3.UNPACK_B R40, R41 ;  /* 0x00000029ff28723e */ /* 0x000fe200020006ff */
[----:B------:R-:W-:Y:S01]  /*10fa0*/  HADD2.F32 R29, -RZ, R29.H1_H1 ;  /* 0x3000001dff1d7230 */ /* 0x000fe20000004100 */
[----:B------:R-:W-:Y:S01]  /*10fb0*/  F2FP.F16.E4M3.UNPACK_B R34, R35 ;  /* 0x00000023ff22723e */ /* 0x000fe200020006ff */
[C---:B------:R-:W-:Y:S01]  /*10fc0*/  FFMA.FTZ R13, R21.reuse, R38, R45 ;  /* 0x00000026150d7223 */ /* 0x040fe2000001002d */
[----:B------:R-:W-:Y:S01]  /*10fd0*/  FFMA.FTZ R11, R21, R11, -R28 ;  /* 0x0000000b150b7223 */ /* 0x000fe2000001081c */
[----:B------:R-:W-:Y:S01]  /*10fe0*/  HADD2.F32 R38, -RZ, R37.H1_H1 ;  /* 0x30000025ff267230 */ /* 0x000fe20000004100 */
[----:B------:R-:W-:Y:S01]  /*10ff0*/  F2FP.F16.E4M3.UNPACK_B R35, R35.H1 ;  /* 0x00000023ff23723e */ /* 0x000fe200030006ff */
[----:B------:R-:W-:Y:S01]  /*11000*/  HADD2.F32 R42, -RZ, R40.H0_H0 ;  /* 0x20000028ff2a7230 */ /* 0x000fe20000004100 */
[----:B------:R-:W-:Y:S01]  /*11010*/  F2FP.F16.E4M3.UNPACK_B R41, R41.H1 ;  /* 0x00000029ff29723e */ /* 0x000fe200030006ff */
        /* <DEDUP_REMOVED lines=8> */
[----:B------:R-:W-:-:S02]  /*110a0*/  HADD2.F32 R28, -RZ, R35.H0_H0 ;  /* 0x20000023ff1c7230 */ /* 0x000fc40000004100 */
[C---:B------:R-:W-:Y:S01]  /*110b0*/  FFMA.FTZ R50, R21.reuse, R37, -R50 ;  /* 0x0000002515327223 */ /* 0x040fe20000010832 */
[----:B------:R-:W-:Y:S02]  /*110c0*/  HADD2.F32 R40, -RZ, R40.H1_H1 ;  /* 0x30000028ff287230 */ /* 0x000fe40000004100 */
[----:B------:R-:W-:Y:S01]  /*110d0*/  FFMA.FTZ R45, R21, R42, R45 ;  /* 0x0000002a152d7223 */ /* 0x000fe2000001002d */
[----:B------:R-:W-:Y:S02]  /*110e0*/  HADD2.F32 R21, -RZ, R32.H0_H0 ;  /* 0x20000020ff157230 */ /* 0x000fe40000004100 */
[C---:B------:R-:W-:Y:S01]  /*110f0*/  FFMA.FTZ R46, R20.reuse, R33, -R43 ;  /* 0x00000021142e7223 */ /* 0x040fe2000001082b */
[----:B------:R-:W-:Y:S01]  /*11100*/  FFMA.FTZ R48, R20, R38, R29 ;  /* 0x0000002614307223 */ /* 0x000fe2000001001d */
[----:B------:R-:W-:Y:S02]  /*11110*/  HADD2.F32 R31, -RZ, R31.H1_H1 ;  /* 0x3000001fff1f7230 */ /* 0x000fe40000004100 */
[----:B------:R-:W-:-:S02]  /*11120*/  HADD2.F32 R34, -RZ, R34.H1_H1 ;  /* 0x30000022ff227230 */ /* 0x000fc40000004100 */
[----:B------:R-:W-:Y:S01]  /*11130*/  FMUL.FTZ R38, R21, R28 ;  /* 0x0000001c15267220 */ /* 0x000fe20000410000 */
[----:B------:R-:W-:Y:S02]  /*11140*/  HADD2.F32 R29, -RZ, R41.H0_H0 ;  /* 0x20000029ff1d7230 */ /* 0x000fe40000004100 */
[C---:B------:R-:W-:Y:S01]  /*11150*/  FMUL.FTZ R33, R31.reuse, R40 ;  /* 0x000000281f217220 */ /* 0x040fe20000410000 */
[----:B------:R-:W-:Y:S02]  /*11160*/  HADD2.F32 R20, -RZ, R25.H0_H0 ;  /* 0x20000019ff147230 */ /* 0x000fe40000004100 */
[----:B------:R-:W-:Y:S01]  /*11170*/  FMUL.FTZ R31, R31, R34 ;  /* 0x000000221f1f7220 */ /* 0x000fe20000410000 */
[----:B------:R-:W-:Y:S02]  /*11180*/  HADD2.F32 R24, -RZ, R24.H1_H1 ;  /* 0x30000018ff187230 */ /* 0x000fe40000004100 */
[----:B------:R-:W-:Y:S01]  /*11190*/  FMUL.FTZ R43, R21, R29 ;  /* 0x0000001d152b7220 */ /* 0x000fe20000410000 */
[----:B------:R-:W-:-:S02]  /*111a0*/  HADD2.F32 R21, -RZ, R27.H0_H0 ;  /* 0x2000001bff157230 */ /* 0x000fc40000004100 */
[----:B------:R-:W-:Y:S01]  /*111b0*/  FFMA.FTZ R42, R20, R29, R38 ;  /* 0x0000001d142a7223 */ /* 0x000fe20000010026 */
[-C--:B------:R-:W-:Y:S01]  /*111c0*/  F2FP.F16.E4M3.UNPACK_B R29, R39.reuse.H1 ;  /* 0x00000027ff1d723e */ /* 0x080fe200030006ff */
[C---:B------:R-:W-:Y:S01]  /*111d0*/  FFMA.FTZ R37, R24.reuse, R34, -R33 ;  /* 0x0000002218257223 */ /* 0x040fe20000010821 */
[----:B------:R-:W-:Y:S01]  /*111e0*/  FFMA.FTZ R40, R24, R40, R31 ;  /* 0x0000002818287223 */ /* 0x000fe2000001001f */
[----:B------:R-:W-:Y:S01]  /*111f0*/  F2FP.F16.E4M3.UNPACK_B R24, R36.H1 ;  /* 0x00000024ff18723e */ /* 0x000fe200030006ff */
[----:B------:R-:W-:Y:S01]  /*11200*/  FFMA.FTZ R43, R20, R28, -R43 ;  /* 0x0000001c142b7223 */ /* 0x000fe2000001082b */
[----:B------:R-:W-:Y:S01]  /*11210*/  HADD2.F32 R31, -RZ, R29.H0_H0 ;  /* 0x2000001dff1f7230 */ /* 0x000fe20000004100 */
[----:B------:R-:W-:Y:S01]  /*11220*/  F2FP.F16.E4M3.UNPACK_B R39, R39 ;  /* 0x00000027ff27723e */ /* 0x000fe200020006ff */
[----:B------:R-:W-:Y:S01]  /*11230*/  HADD2.F32 R35, -RZ, R35.H1_H1 ;  /* 0x30000023ff237230 */ /* 0x000fe20000004100 */
[----:B------:R-:W-:Y:S01]  /*11240*/  F2FP.F16.E4M3.UNPACK_B R36, R36 ;  /* 0x00000024ff24723e */ /* 0x000fe200020006ff */
[----:B------:R-:W-:-:S02]  /*11250*/  HADD2.F32 R41, -RZ, R41.H1_H1 ;  /* 0x30000029ff297230 */ /* 0x000fc40000004100 */
[C---:B------:R-:W-:Y:S01]  /*11260*/  FMUL.FTZ R33, R21.reuse, R31 ;  /* 0x0000001f15217220 */ /* 0x040fe20000410000 */
[----:B------:R-:W-:Y:S01]  /*11270*/  HADD2.F32 R32, -RZ, R32.H1_H1 ;  /* 0x30000020ff207230 */ /* 0x000fe20000004100 */
[----:B------:R-:W-:Y:S01]  /*11280*/  F2FP.SATFINITE.E4M3.F32.PACK_AB_MERGE_C R11, R46, R11, RZ ;  /* 0x0000000b2e0b723e */ /* 0x000fe200048070ff */
[----:B------:R-:W-:Y:S01]  /*11290*/  HADD2.F32 R28, -RZ, R24.H0_H0 ;  /* 0x20000018ff1c7230 */ /* 0x000fe20000004100 */
[----:B------:R-:W-:Y:S01]  /*112a0*/  F2FP.SATFINITE.E4M3.F32.PACK_AB_MERGE_C R13, R48, R13, RZ ;  /* 0x0000000d300d723e */ /* 0x000fe200048070ff */
[----:B------:R-:W-:Y:S02]  /*112b0*/  HADD2.F32 R20, -RZ, R15.H0_H0 ;  /* 0x2000000fff147230 */ /* 0x000fe40000004100 */
[C---:B------:R-:W-:Y:S01]  /*112c0*/  FMUL.FTZ R34, R32.reuse, R41 ;  /* 0x0000002920227220 */ /* 0x040fe20000410000 */
[----:B------:R-:W-:Y:S01]  /*112d0*/  FMUL.FTZ R38, R32, R35 ;  /* 0x0000002320267220 */ /* 0x000fe20000410000 */
[----:B------:R-:W-:Y:S01]  /*112e0*/  FMUL.FTZ R32, R21, R28 ;  /* 0x0000001c15207220 */ /* 0x000fe20000410000 */
[----:B------:R-:W-:-:S02]  /*112f0*/  HADD2.F32 R27, -RZ, R27.H1_H1 ;  /* 0x3000001bff1b7230 */ /* 0x000fc40000004100 */
[C---:B------:R-:W-:Y:S01]  /*11300*/  FFMA.FTZ R33, R20.reuse, R28, -R33 ;  /* 0x0000001c14217223 */ /* 0x040fe20000010821 */
[----:B------:R-:W-:Y:S02]  /*11310*/  HADD2.F32 R28, -RZ, R29.H1_H1 ;  /* 0x3000001dff1c7230 */ /* 0x000fe40000004100 */
[----:B------:R-:W-:Y:S01]  /*11320*/  FFMA.FTZ R31, R20, R31, R32 ;  /* 0x0000001f141f7223 */ /* 0x000fe20000010020 */
[----:B------:R-:W-:Y:S01]  /*11330*/  HADD2.F32 R25, -RZ, R25.H1_H1 ;  /* 0x30000019ff197230 */ /* 0x000fe20000004100 */
[----:B------:R-:W-:Y:S01]  /*11340*/  F2FP.SATFINITE.E4M3.F32.PACK_AB_MERGE_C R5, R8, R5, R11 ;  /* 0x000000050805723e */ /* 0x000fe2000480700b */
[----:B------:R-:W-:Y:S02]  /*11350*/  HADD2.F32 R24, -RZ, R24.H1_H1 ;  /* 0x30000018ff187230 */ /* 0x000fe40000004100 */
[----:B------:R-:W-:Y:S01]  /*11360*/  FMUL.FTZ R32, R27, R28 ;  /* 0x0000001c1b207220 */ /* 0x000fe20000410000 */
[----:B------:R-:W-:Y:S02]  /*11370*/  HADD2.F32 R15, -RZ, R15.H1_H1 ;  /* 0x3000000fff0f7230 */ /* 0x000fe40000004100 */
[C---:B------:R-:W-:Y:S01]  /*11380*/  FFMA.FTZ R52, R25.reuse, R35, -R34 ;  /* 0x0000002319347223 */ /* 0x040fe20000010822 */
[----:B------:R-:W-:Y:S01]  /*11390*/  FFMA.FTZ R41, R25, R41, R38 ;  /* 0x0000002919297223 */ /* 0x000fe20000010026 */
[----:B------:R-:W-:Y:S01]  /*113a0*/  FMUL.FTZ R27, R27, R24 ;  /* 0x000000181b1b7220 */ /* 0x000fe20000410000 */
[----:B------:R-:W-:-:S02]  /*113b0*/  HADD2.F32 R25, -RZ, R39.H0_H0 ;  /* 0x20000027ff197230 */ /* 0x000fc40000004100 */
[C---:B------:R-:W-:Y:S01]  /*113c0*/  FFMA.FTZ R34, R15.reuse, R24, -R32 ;  /* 0x000000180f227223 */ /* 0x040fe20000010820 */
[----:B------:R-:W-:Y:S02]  /*113d0*/  HADD2.F32 R20, -RZ, R26.H0_H0 ;  /* 0x2000001aff147230 */ /* 0x000fe40000004100 */
[----:B------:R-:W-:Y:S01]  /*113e0*/  FFMA.FTZ R38, R15, R28, R27 ;  /* 0x0000001c0f267223 */ /* 0x000fe2000001001b */
[----:B------:R-:W-:Y:S01]  /*113f0*/  HADD2.F32 R21, -RZ, R36.H0_H0 ;  /* 0x20000024ff157230 */ /* 0x000fe20000004100 */
[----:B------:R-:W-:Y:S01]  /*11400*/  F2FP.SATFINITE.E4M3.F32.PACK_AB_MERGE_C R41, R41, R42, RZ ;  /* 0x0000002a2929723e */ /* 0x000fe200048070ff */
[----:B------:R-:W-:Y:S02]  /*11410*/  HADD2.F32 R15, -RZ, R14.H0_H0 ;  /* 0x2000000eff0f7230 */ /* 0x000fe40000004100 */
[C---:B------:R-:W-:Y:S01]  /*11420*/  FMUL.FTZ R24, R20.reuse, R25 ;  /* 0x0000001914187220 */ /* 0x040fe20000410000 */
[----:B------:R-:W-:Y:S02]  /*11430*/  HADD2.F32 R39, -RZ, R39.H1_H1 ;  /* 0x30000027ff277230 */ /* 0x000fe40000004100 */
[----:B------:R-:W-:Y:S01]  /*11440*/  FMUL.FTZ R20, R20, R21 ;  /* 0x0000001514147220 */ /* 0x000fe20000410000 */
[----:B------:R-:W-:-:S02]  /*11450*/  HADD2.F32 R26, -RZ, R26.H1_H1 ;  /* 0x3000001aff1a7230 */ /* 0x000fc40000004100 */
[C---:B------:R-:W-:Y:S01]  /*11460*/  FFMA.FTZ R27, R15.reuse, R21, -R24 ;  /* 0x000000150f1b7223 */ /* 0x040fe20000010818 */
[----:B------:R-:W-:Y:S01]  /*11470*/  HADD2.F32 R21, -RZ, R36.H1_H1 ;  /* 0x30000024ff157230 */ /* 0x000fe20000004100 */
[----:B------:R-:W-:Y:S01]  /*11480*/  F2FP.F16.E4M3.UNPACK_B R24, R12.H1 ;  /* 0x0000000cff18723e */ /* 0x000fe200030006ff */
[----:B------:R-:W-:Y:S02]  /*11490*/  HADD2.F32 R14, -RZ, R14.H1_H1 ;  /* 0x3000000eff0e7230 */ /* 0x000fe40000004100 */
[----:B------:R-:W-:Y:S01]  /*114a0*/  FFMA.FTZ R28, R15, R25, R20 ;  /* 0x000000190f1c7223 */ /* 0x000fe20000010014 */
[C---:B------:R-:W-:Y:S01]  /*114b0*/  FMUL.FTZ R29, R26.reuse, R39 ;  /* 0x000000271a1d7220 */ /* 0x040fe20000410000 */
[----:B------:R-:W-:Y:S01]  /*114c0*/  F2FP.F16.E4M3.UNPACK_B R20, R3.H1 ;  /* 0x00000003ff14723e */ /* 0x000fe200030006ff */
[-C--:B------:R-:W-:Y:S01]  /*114d0*/  FMUL.FTZ R32, R26, R21.reuse ;  /* 0x000000151a207220 */ /* 0x080fe20000410000 */
[----:B------:R-:W-:Y:S02]  /*114e0*/  HADD2.F32 R25, -RZ, R24.H0_H0 ;  /* 0x20000018ff197230 */ /* 0x000fe40000004100 */
[----:B------:R-:W-:Y:S01]  /*114f0*/  FFMA.FTZ R26, R14, R21, -R29 ;  /* 0x000000150e1a7223 */ /* 0x000fe2000001081d */
[----:B------:R-:W-:-:S02]  /*11500*/  HADD2.F32 R15, -RZ, R30.H0_H0 ;  /* 0x2000001eff0f7230 */ /* 0x000fc40000004100 */
[----:B------:R-:W-:Y:S01]  /*11510*/  FFMA.FTZ R39, R14, R39, R32 ;  /* 0x000000270e277223 */ /* 0x000fe20000010020 */
[--C-:B------:R-:W-:Y:S01]  /*11520*/  HADD2.F32 R21, -RZ, R20.reuse.H0_H0 ;  /* 0x20000014ff157230 */ /* 0x100fe20000004100 */
[----:B------:R-:W-:Y:S01]  /*11530*/  F2FP.F16.E4M3.UNPACK_B R3, R3 ;  /* 0x00000003ff03723e */ /* 0x000fe200020006ff */
[--C-:B------:R-:W-:Y:S02]  /*11540*/  HADD2.F32 R14, -RZ, R7.reuse.H0_H0 ;  /* 0x20000007ff0e7230 */ /* 0x100fe40000004100 */
[C---:B------:R-:W-:Y:S01]  /*11550*/  FMUL.FTZ R29, R15.reuse, R25 ;  /* 0x000000190f1d7220 */ /* 0x040fe20000410000 */
[----:B------:R-:W-:Y:S02]  /*11560*/  HADD2.F32 R20, -RZ, R20.H1_H1 ;  /* 0x30000014ff147230 */ /* 0x000fe40000004100 */
[-C--:B------:R-:W-:Y:S01]  /*11570*/  FMUL.FTZ R15, R15, R21.reuse ;  /* 0x000000150f0f7220 */ /* 0x080fe20000410000 */
[----:B------:R-:W-:Y:S02]  /*11580*/  HADD2.F32 R24, -RZ, R24.H1_H1 ;  /* 0x30000018ff187230 */ /* 0x000fe40000004100 */
[----:B------:R-:W-:Y:S01]  /*11590*/  FFMA.FTZ R29, R14, R21, -R29 ;  /* 0x000000150e1d7223 */ /* 0x000fe2000001081d */
[----:B------:R-:W-:Y:S01]  /*115a0*/  HADD2.F32 R30, -RZ, R30.H1_H1 ;  /* 0x3000001eff1e7230 */ /* 0x000fe20000004100 */
[----:B------:R-:W-:Y:S01]  /*115b0*/  F2FP.SATFINITE.E4M3.F32.PACK_AB_MERGE_C R31, R38, R31, RZ ;  /* 0x0000001f261f723e */ /* 0x000fe200048070ff */
[----:B------:R-:W-:Y:S01]  /*115c0*/  HADD2.F32 R7, -RZ, R7.H1_H1 ;  /* 0x30000007ff077230 */ /* 0x000fe20000004100 */
[----:B------:R-:W-:-:S02]  /*115d0*/  F2FP.SATFINITE.E4M3.F32.PACK_AB_MERGE_C R9, R10, R9, R13 ;  /* 0x000000090a09723e */ /* 0x000fc4000480700d */
        /* <DEDUP_REMOVED lines=28> */
[----:B------:R-:W-:Y:S02]  /*117a0*/  F2FP.SATFINITE.E4M3.F32.PACK_AB_MERGE_C R7, R37, R50, R7 ;  /* 0x000000322507723e */ /* 0x000fe40004807007 */
[----:B------:R-:W-:Y:S02]  /*117b0*/  F2FP.SATFINITE.E4M3.F32.PACK_AB_MERGE_C R4, R26, R27, R4 ;  /* 0x0000001b1a04723e */ /* 0x000fe40004807004 */
[----:B------:R-:W-:Y:S02]  /*117c0*/  F2FP.SATFINITE.E4M3.F32.PACK_AB_MERGE_C R6, R25, R6, R29 ;  /* 0x000000061906723e */ /* 0x000fe4000480701d */
[----:B------:R-:W-:-:S03]  /*117d0*/  F2FP.SATFINITE.E4M3.F32.PACK_AB_MERGE_C R10, R24, R3, R30 ;  /* 0x00000003180a723e */ /* 0x000fc6000480701e */
[----:B------:R0:W-:Y:S04]  /*117e0*/  STS.128 [R47+0x10400], R4 ;  /* 0x010400042f007388 */ /* 0x0001e80000000c00 */
[----:B------:R0:W-:Y:S02]  /*117f0*/  STS.128 [R0+0x10400], R8 ;  /* 0x0104000800007388 */ /* 0x0001e40000000c00 */
.L_x_1418:
[----:B------:R-:W-:Y:S05]  /*11800*/  BSYNC B0 ;  /* 0x0000000000007941 */ /* 0x000fea0003800000 */
.L_x_1411:
        /* <DEDUP_REMOVED lines=8> */
.L_x_1409:
[----:B0-23--:R-:W-:-:S05]  /*11890*/  IMAD.U32 R0, RZ, RZ, UR40 ;  /* 0x00000028ff007e24 */ /* 0x00dfca000f8e00ff */
[----:B------:R-:W-:-:S13]  /*118a0*/  ISETP.NE.AND P0, PT, R0, 0x3, PT ;  /* 0x000000030000780c */ /* 0x000fda0003f05270 */
[----:B------:R-:W-:Y:S05]  /*118b0*/  @!P0 BRA `(.L_x_1438) ;  /* 0x0000000000048947 */ /* 0x000fea0003800000 */
[----:B------:R-:W-:Y:S01]  /*118c0*/  BPT.TRAP 0x1 ;  /* 0x000000040000795c */ /* 0x000fe20000300000 */
.L_x_1438:
[----:B------:R-:W-:Y:S01]  /*118d0*/  IMAD R90, R169, 0x8, R16 ;  /* 0x00000008a95a7824 */ /* 0x000fe200078e0210 */
[----:B-1----:R-:W-:-:S04]  /*118e0*/  SHF.L.U32 R3, R18, 0x1f, RZ ;  /* 0x0000001f12037819 */ /* 0x002fc800000006ff */
[----:B------:R0:W1:Y:S01]  /*118f0*/  SYNCS.PHASECHK.TRANS64.TRYWAIT P2, [R90+URZ+0x22830], R3 ;  /* 0x022830035a0075a7 */ /* 0x000062000804017f */
[----:B------:R-:W-:Y:S05]  /*11900*/  @!P0 BRA `(.L_x_1439) ;  /* 0x0000000000048947 */ /* 0x000fea0003800000 */
[----:B------:R-:W-:Y:S01]  /*11910*/  BPT.TRAP 0x1 ;  /* 0x000000040000795c */ /* 0x000fe20000300000 */
.L_x_1439:
[----:B------:R-:W2:Y:S02]  /*11920*/  S2R R0, SR_TID.X ;  /* 0x0000000000007919 */ /* 0x000ea40000002100 */
[----:B--2---:R-:W-:-:S04]  /*11930*/  LOP3.LUT R0, R0, 0x7f, RZ, 0xc0, !PT ;  /* 0x0000007f00007812 */ /* 0x004fc800078ec0ff */
[----:B------:R-:W-:Y:S01]  /*11940*/  ISETP.NE.AND P1, PT, R0, RZ, PT ;  /* 0x000000ff0000720c */ /* 0x000fe20003f25270 */
[----:B-1----:R-:W-:-:S12]  /*11950*/  @P2 BRA `(.L_x_1440) ;  /* 0x0000000000082947 */ /* 0x002fd80003800000 */
[----:B------:R-:W1:Y:S02]  /*11960*/  SYNCS.PHASECHK.TRANS64.TRYWAIT P2, [R90+URZ+0x22830], R3 ;  /* 0x022830035a0075a7 */ /* 0x000e64000804017f */
[----:B-1----:R-:W-:Y:S05]  /*11970*/  @!P2 BRA `(.L_x_1441) ;  /* 0x000001a400dca947 */ /* 0x002fea0003800000 */
.L_x_1440:
[----:B------:R-:W-:Y:S05]  /*11980*/  WARPSYNC.ALL ;  /* 0x0000000000007948 */ /* 0x000fea0003800000 */
[----:B------:R-:W-:Y:S01]  /*11990*/  VIADD R0, R16, 0x16400 ;  /* 0x0001640010007836 */ /* 0x000fe20000000000 */
[----:B------:R-:W-:Y:S01]  /*119a0*/  R2UR UR24, R44 ;  /* 0x000000002c1872ca */ /* 0x000fe200000e0000 */
[----:B-----5:R-:W-:Y:S01]  /*119b0*/  IMAD.MOV.U32 R7, RZ, RZ, -0x7fffffe0 ;  /* 0x80000020ff077424 */ /* 0x020fe200078e00ff */
[----:B------:R-:W-:Y:S01]  /*119c0*/  WARPGROUP.ARRIVE ;  /* 0x00000000000079c5 */ /* 0x000fe20000000000 */
[----:B------:R-:W-:Y:S01]  /*119d0*/  UMOV UR25, 0x80000020 ;  /* 0x8000002000197882 */ /* 0x000fe20000000000 */
[----:B------:R-:W-:Y:S01]  /*119e0*/  SHF.R.U32.HI R0, RZ, 0x4, R0 ;  /* 0x00000004ff007819 */ /* 0x000fe20000011600 */
[----:B------:R-:W-:Y:S01]  /*119f0*/  IMAD.MOV.U32 R9, RZ, RZ, -0x7fffffe0 ;  /* 0x80000020ff097424 */ /* 0x000fe200078e00ff */
[----:B------:R-:W-:Y:S01]  /*11a00*/  R2UR UR27, R7 ;  /* 0x00000000071b72ca */ /* 0x000fe200000e0000 */
[----:B------:R-:W-:Y:S01]  /*11a10*/  UMOV UR5, 0x80000020 ;  /* 0x8000002000057882 */ /* 0x000fe20000000000 */
[----:B------:R-:W-:Y:S01]  /*11a20*/  LOP3.LUT R0, R0, 0x3fff, RZ, 0xc0, !PT ;  /* 0x00003fff00007812 */ /* 0x000fe200078ec0ff */
[----:B------:R-:W-:Y:S01]  /*11a30*/  UMOV UR9, 0x80000020 ;  /* 0x8000002000097882 */ /* 0x000fe20000000000 */
[----:B------:R-:W-:Y:S01]  /*11a40*/  R2UR UR7, R9 ;  /* 0x00000000090772ca */ /* 0x000fe200000e0000 */
[----:B------:R-:W-:Y:S01]  /*11a50*/  IMAD.MOV.U32 R9, RZ, RZ, -0x7fffffe0 ;  /* 0x80000020ff097424 */ /* 0x000fe200078e00ff */
[----:B------:R-:W-:Y:S01]  /*11a60*/  LOP3.LUT R4, R0, 0x10000, RZ, 0xfc, !PT ;  /* 0x0001000000047812 */ /* 0x000fe200078efcff */
[----:B------:R-:W-:Y:S01]  /*11a70*/  ULOP3.LUT UR24, UR24, 0x10000, URZ, 0xfc, !UPT ;  /* 0x0001000018187892 */ /* 0x000fe2000f8efc3f */
[----:B------:R-:W-:Y:S01]  /*11a80*/  IMAD.MOV.U32 R7, RZ, RZ, -0x7fffffe0 ;  /* 0x80000020ff077424 */ /* 0x000fe200078e00ff */
[----:B------:R-:W-:Y:S01]  /*11a90*/  UMOV UR13, 0x80000020 ;  /* 0x80000020000d7882 */ /* 0x000fe20000000000 */
[----:B------:R-:W-:Y:S01]  /*11aa0*/  R2UR UR11, R9 ;  /* 0x00000000090b72ca */ /* 0x000fe200000e0000 */
[----:B------:R-:W-:Y:S01]  /*11ab0*/  IMAD R6, R169, 0x600, R4 ;  /* 0x00000600a9067824 */ /* 0x000fe200078e0204 */
[----:B------:R-:W-:Y:S01]  /*11ac0*/  UIADD3 UR4, UR24, 0x2, URZ ;  /* 0x0000000218047890 */ /* 0x000fe2000fffe03f */
[----:B------:R-:W-:Y:S01]  /*11ad0*/  IMAD.MOV.U32 R9, RZ, RZ, -0x7fffffe0 ;  /* 0x80000020ff097424 */ /* 0x000fe200078e00ff */
[----:B------:R-:W-:Y:S01]  /*11ae0*/  UIADD3 UR8, UR24, 0x200, URZ ;  /* 0x0000020018087890 */ /* 0x000fe2000fffe03f */
[C---:B------:R-:W-:Y:S01]  /*11af0*/  VIADD R8, R6.reuse, 0x2 ;  /* 0x0000000206087836 */ /* 0x040fe20000000000 */
[----:B------:R-:W-:Y:S01]  /*11b00*/  R2UR UR26, R6 ;  /* 0x00000000061a72ca */ /* 0x000fe200000e0000 */
[----:B------:R-:W-:Y:S01]  /*11b10*/  UIADD3 UR12, UR24, 0x202, URZ ;  /* 0x00000202180c7890 */ /* 0x000fe2000fffe03f */
[----:B------:R-:W-:Y:S01]  /*11b20*/  R2UR UR15, R9 ;  /* 0x00000000090f72ca */ /* 0x000fe200000e0000 */
[----:B------:R-:W-:Y:S01]  /*11b30*/  IMAD.MOV.U32 R9, RZ, RZ, -0x7fffffe0 ;  /* 0x80000020ff097424 */ /* 0x000fe200078e00ff */
[----:B------:R-:W-:Y:S01]  /*11b40*/  R2UR UR6, R8 ;  /* 0x00000000080672ca */ /* 0x000fe200000e0000 */
[----:B------:R-:W-:Y:S01]  /*11b50*/  VIADD R8, R6, 0x200 ;  /* 0x0000020006087836 */ /* 0x000fe20000000000 */
[----:B------:R-:W-:Y:S01]  /*11b60*/  UIADD3 UR16, UR24, 0x400, URZ ;  /* 0x0000040018107890 */ /* 0x000fe2000fffe03f */
[----:B------:R-:W-:Y:S01]  /*11b70*/  R2UR UR23, R7 ;  /* 0x00000000071772ca */ /* 0x000fe200000e0000 */
[----:B------:R-:W-:Y:S01]  /*11b80*/  UMOV UR17, 0x80000020 ;  /* 0x8000002000117882 */ /* 0x000fe20000000000 */
[----:B------:R-:W-:Y:S01]  /*11b90*/  R2UR UR19, R9 ;  /* 0x00000000091372ca */ /* 0x000fe200000e0000 */
[----:B------:R-:W-:Y:S01]  /*11ba0*/  UIADD3 UR20, UR24, 0x402, URZ ;  /* 0x0000040218147890 */ /* 0x000fe2000fffe03f */
[----:B------:R-:W-:Y:S01]  /*11bb0*/  R2UR UR10, R8 ;  /* 0x00000000080a72ca */ /* 0x000fe200000e0000 */
[----:B------:R-:W-:Y:S01]  /*11bc0*/  VIADD R8, R6, 0x202 ;  /* 0x0000020206087836 */ /* 0x000fe20000000000 */
[----:B------:R-:W-:Y:S01]  /*11bd0*/  QGMMA.64x128x32.F32.E4M3.E4M3 R24, gdesc[UR24], RZ, !UPT, gsb0 ;  /* 0x01e00000181879f3 */ /* 0x000fe2000c0008ff */
[----:B------:R-:W-:Y:S01]  /*11be0*/  UMOV UR21, 0x80000020 ;  /* 0x8000002000157882 */ /* 0x000fe20000000000 */
[----:B------:R-:W-:Y:S01]  /*11bf0*/  ULDC UR35, c[0x0][0x9dc] ;  /* 0x0002770000237ab9 */ /* 0x000fe20000000800 */
[----:B01----:R-:W-:Y:S01]  /*11c00*/  @!P1 VIADD R90, R90, 0x22840 ;  /* 0x000228405a5a9836 */ /* 0x003fe20000000000 */
[----:B------:R-:W-:Y:S01]  /*11c10*/  R2UR UR14, R8 ;  /* 0x00000000080e72ca */ /* 0x000fe200000e0000 */
[C---:B------:R-:W-:Y:S01]  /*11c20*/  VIADD R8, R6.reuse, 0x400 ;  /* 0x0000040006087836 */ /* 0x040fe20000000000 */
[----:B------:R-:W-:Y:S01]  /*11c30*/  ULOP3.LUT UR35, URZ, UR35, URZ, 0x33, !UPT ;  /* 0x000000233f237292 */ /* 0x000fe2000f8e333f */
[----:B------:R-:W-:Y:S01]  /*11c40*/  VIADD R6, R6, 0x402 ;  /* 0x0000040206067836 */ /* 0x000fe20000000000 */
[----:B------:R-:W-:-:S02]  /*11c50*/  @!P1 PRMT R90, RZ, 0x654, R90 ;  /* 0x00000654ff5a9816 */ /* 0x000fc4000000005a */
[----:B------:R-:W-:Y:S01]  /*11c60*/  R2UR UR18, R8 ;  /* 0x00000000081272ca */ /* 0x000fe200000e0000 */
[----:B------:R-:W-:Y:S01]  /*11c70*/  IMAD.MOV.U32 R8, RZ, RZ, -0x80 ;  /* 0xffffff80ff087424 */ /* 0x000fe200078e00ff */
[----:B------:R-:W-:Y:S02]  /*11c80*/  R2UR UR22, R6 ;  /* 0x00000000061672ca */ /* 0x000fe400000e0000 */
[----:B------:R-:W0:Y:S02]  /*11c90*/  LDC R6, c[0x0][0x448] ;  /* 0x00011200ff067b82 */ /* 0x000e240000000800 */
[----:B0-----:R-:W-:-:S13]  /*11ca0*/  ISETP.NE.AND P2, PT, R6, 0x1, PT ;  /* 0x000000010600780c */ /* 0x001fda0003f45270 */
[----:B------:R-:W0:Y:S08]  /*11cb0*/  @P2 LDC R7, c[0x0][0x44c] ;  /* 0x00011300ff072b82 */ /* 0x000e300000000800 */
[----:B------:R-:W1:Y:S01]  /*11cc0*/  @P2 LDC R9, c[0x0][0x450] ;  /* 0x00011400ff092b82 */ /* 0x000e620000000800 */
        /* <DEDUP_REMOVED lines=18> */
[----:B------:R-:W-:Y:S01]  /*11df0*/  FMUL.FTZ R71, R2, R76 ;  /* 0x0000004c02477220 */ /* 0x000fe20000410000 */
[----:B------:R-:W-:Y:S01]  /*11e00*/  IADD3 R76, R190, R175, RZ ;  /* 0x000000afbe4c7210 */ /* 0x000fe20007ffe0ff */
[C---:B----4-:R-:W-:Y:S01]  /*11e10*/  FMUL.FTZ R5, R2.reuse, R24 ;  /* 0x0000001802057220 */ /* 0x050fe20000410000 */
[C---:B------:R-:W-:Y:S01]  /*11e20*/  FMUL.FTZ R24, R2.reuse, R46 ;  /* 0x0000002e02187220 */ /* 0x040fe20000410000 */
[C---:B------:R-:W-:Y:S01]  /*11e30*/  FMUL.FTZ R12, R2.reuse, R34 ;  /* 0x00000022020c7220 */ /* 0x040fe20000410000 */
[----:B------:R-:W-:Y:S01]  /*11e40*/  FMUL.FTZ R34, R2, R67 ;  /* 0x0000004302227220 */ /* 0x000fe20000410000 */
[----:B0-----:R-:W-:-:S04]  /*11e50*/  @P2 IMAD.HI.U32 R6, R76, R7, RZ ;  /* 0x000000074c062227 */ /* 0x001fc800078e00ff */
[C---:B------:R-:W-:Y:S01]  /*11e60*/  FMUL.FTZ R99, R2.reuse, R41 ;  /* 0x0000002902637220 */ /* 0x040fe20000410000 */
[C---:B------:R-:W-:Y:S01]  /*11e70*/  FMUL.FTZ R67, R2.reuse, R68 ;  /* 0x0000004402437220 */ /* 0x040fe20000410000 */
[C---:B------:R-:W-:Y:S01]  /*11e80*/  FMUL.FTZ R97, R2.reuse, R37 ;  /* 0x0000002502617220 */ /* 0x040fe20000410000 */
[C---:B------:R-:W-:Y:S01]  /*11e90*/  FMUL.FTZ R68, R2.reuse, R69 ;  /* 0x0000004502447220 */ /* 0x040fe20000410000 */
[----:B-1----:R-:W-:Y:S01]  /*11ea0*/  @P2 SHF.R.U32.HI R76, RZ, R9, R6 ;  /* 0x00000009ff4c2219 */ /* 0x002fe20000011606 */
[C---:B------:R-:W-:Y:S01]  /*11eb0*/  FMUL.FTZ R41, R2.reuse, R79 ;  /* 0x0000004f02297220 */ /* 0x040fe20000410000 */
[----:B------:R-:W0:Y:S01]  /*11ec0*/  LDC.64 R6, c[0x0][0x9e0] ;  /* 0x00027800ff067b82 */ /* 0x000e220000000a00 */
[C---:B------:R-:W-:Y:S01]  /*11ed0*/  FMUL.FTZ R14, R2.reuse, R38 ;  /* 0x00000026020e7220 */ /* 0x040fe20000410000 */
[C---:B------:R-:W-:Y:S01]  /*11ee0*/  FMUL.FTZ R15, R2.reuse, R39 ;  /* 0x00000027020f7220 */ /* 0x040fe20000410000 */
[----:B------:R-:W1:Y:S01]  /*11ef0*/  SHFL.IDX PT, R46, R76, RZ, 0x1c1f ;  /* 0x001c1fff4c2e7589 */ /* 0x000e6200000e0000 */
[C---:B------:R-:W-:Y:S01]  /*11f00*/  FMUL.FTZ R37, R2.reuse, R70 ;  /* 0x0000004602257220 */ /* 0x040fe20000410000 */
[----:B------:R-:W-:Y:S01]  /*11f10*/  FMUL.FTZ R69, R2, R72 ;  /* 0x0000004802457220 */ /* 0x000fe20000410000 */
[----:B------:R-:W-:-:S02]  /*11f20*/  IMAD R79, R89, R8, 0x80 ;  /* 0x00000080594f7424 */ /* 0x000fc400078e0208 */
        /* <DEDUP_REMOVED lines=48> */
[----:B------:R-:W-:Y:S01]  /*12230*/  IADD3 R8, -R170, 0x1, R79 ;  /* 0x00000001aa087810 */ /* 0x000fe20007ffe14f */
[----:B------:R-:W2:Y:S01]  /*12240*/  MUFU.TANH R5, R5 ;  /* 0x0000000500057308 */ /* 0x000ea20000002400 */
[----:B0-----:R-:W-:Y:S01]  /*12250*/  ISETP.GE.AND P3, PT, R7, 0x1, PT ;  /* 0x000000010700780c */ /* 0x001fe20003f66270 */
[----:B------:R0:W-:Y:S01]  /*12260*/  @!P1 SYNCS.ARRIVE.TRANS64.RED.A1T0 RZ, [R90+URZ], RZ ;  /* 0x000000ff5aff99a7 */ /* 0x0001e2000810043f */
[----:B------:R-:W-:-:S02]  /*12270*/  IADD3 R85, -R168, R8, R171 ;  /* 0x00000008a8557210 */ /* 0x000fc40007ffe1ab */
[----:B------:R-:W-:Y:S02]  /*12280*/  IADD3 R78, -R170, R171, R79 ;  /* 0x000000abaa4e7210 */ /* 0x000fe40007ffe14f */
[----:B------:R-:W-:Y:S01]  /*12290*/  LEA R80, R89, 0xffffff80, 0x7 ;  /* 0xffffff8059507811 */ /* 0x000fe200078e38ff */
[----:B------:R-:W3:Y:S01]  /*122a0*/  MUFU.TANH R91, R91 ;  /* 0x0000005b005b7308 */ /* 0x000ee20000002400 */
[C---:B------:R-:W-:Y:S02]  /*122b0*/  VIADD R81, R85.reuse, UR35 ;  /* 0x0000002355517c36 */ /* 0x040fe40008000000 */
[----:B------:R-:W-:Y:S02]  /*122c0*/  IMAD.IADD R85, R85, 0x1, R6 ;  /* 0x0000000155557824 */ /* 0x000fe400078e0206 */
[----:B-1----:R-:W-:-:S03]  /*122d0*/  IMAD.IADD R84, R81, 0x1, R46 ;  /* 0x0000000151547824 */ /* 0x002fc600078e022e */
[----:B------:R-:W1:Y:S01]  /*122e0*/  MUFU.TANH R0, R0 ;  /* 0x0000000000007308 */ /* 0x000e620000002400 */
[----:B------:R-:W-:-:S07]  /*122f0*/  VIADDMNMX R82, R46, R85, R78, PT ;  /* 0x000000552e527246 */ /* 0x000fce000380014e */
        /* <DEDUP_REMOVED lines=61> */
[----:B-1234-:R-:W-:Y:S05]  /*126d0*/  @!P3 BRA `(.L_x_1442) ;  /* 0x000000000050b947 */ /* 0x01efea0003800000 */
[----:B------:R-:W-:Y:S01]  /*126e0*/  IADD3 R47, -R168, R171, R46 ;  /* 0x000000aba82f7210 */ /* 0x000fe20007ffe12e */
[----:B------:R-:W-:Y:S03]  /*126f0*/  BSSY B0, `(.L_x_1443) ;  /* 0x000000e000007945 */ /* 0x000fe60003800000 */
        /* <DEDUP_REMOVED lines=9> */
.L_x_1444:
[----:B------:R-:W-:-:S13]  /*12790*/  ISETP.NE.AND P4, PT, R7, 0x1, PT ;  /* 0x000000010700780c */ /* 0x000fda0003f85270 */
[----:B------:R-:W1:Y:S02]  /*127a0*/  @P4 LDC.64 R8, c[0x0][0x9e8] ;  /* 0x00027a00ff084b82 */ /* 0x000e640000000a00 */
[----:B-1----:R-:W-:-:S05]  /*127b0*/  @P4 IMAD.HI.U32 R8, R47, R8, RZ ;  /* 0x000000082f084227 */ /* 0x002fca00078e00ff */
[----:B------:R-:W-:-:S07]  /*127c0*/  @P4 SHF.R.U32.HI R47, RZ, R9, R8 ;  /* 0x00000009ff2f4219 */ /* 0x000fce0000011608 */
.L_x_1445:
[----:B------:R-:W-:Y:S05]  /*127d0*/  BSYNC B0 ;  /* 0x0000000000007941 */ /* 0x000fea0003800000 */
.L_x_1443:
[----:B------:R-:W-:-:S04]  /*127e0*/  IMAD R47, R47, R7, -R80 ;  /* 0x000000072f2f7224 */ /* 0x000fc800078e0a50 */
[----:B------:R-:W-:-:S05]  /*127f0*/  IMAD.IADD R47, R47, 0x1, -R170 ;  /* 0x000000012f2f7824 */ /* 0x000fca00078e0aaa */
[----:B------:R-:W-:Y:S02]  /*12800*/  VIMNMX R84, R84, R47, !PT ;  /* 0x0000002f54547248 */ /* 0x000fe40007fe0100 */
[----:B------:R-:W-:-:S07]  /*12810*/  VIADDMNMX R82, R47, R7, R82, PT ;  /* 0x000000072f527246 */ /* 0x000fce0003800152 */
.L_x_1442:
[C---:B------:R-:W-:Y:S01]  /*12820*/  ISETP.GE.AND P4, PT, R79.reuse, 0x2, PT ;  /* 0x000000024f00780c */ /* 0x040fe20003f86270 */
[----:B------:R-:W1:Y:S01]  /*12830*/  SHFL.IDX PT, R76, R76, 0x1, 0x1c1f ;  /* 0x003c1f004c4c7f89 */ /* 0x000e6200000e0000 */
[----:B------:R-:W-:Y:S02]  /*12840*/  ISETP.GE.AND P6, PT, R79, 0x9, PT ;  /* 0x000000094f00780c */ /* 0x000fe40003fc6270 */
[----:B------:R-:W-:Y:S02]  /*12850*/  ISETP.GT.AND P5, PT, R84, 0x1, !P4 ;  /* 0x000000015400780c */ /* 0x000fe400067a4270 */
[----:B------:R-:W-:Y:S02]  /*12860*/  P2R R121, PR, RZ, 0x40 ;  /* 0x00000040ff797803 */ /* 0x000fe40000000000 */
[----:B------:R-:W-:-:S04]  /*12870*/  ISETP.LT.OR P5, PT, R82, 0x2, P5 ;  /* 0x000000025200780c */ /* 0x000fc80002fa1670 */
[----:B------:R-:W-:Y:S02]  /*12880*/  FSEL R46, R91, -INF , !P5 ;  /* 0xff8000005b2e7808 */ /* 0x000fe40006800000 */
[----:B------:R-:W-:Y:S02]  /*12890*/  ISETP.GT.AND P5, PT, R84, 0x8, !P6 ;  /* 0x000000085400780c */ /* 0x000fe400077a4270 */
[----:B------:R-:W-:Y:S02]  /*128a0*/  ISETP.GE.AND P6, PT, R79, 0xa, PT ;  /* 0x0000000a4f00780c */ /* 0x000fe40003fc6270 */
[----:B------:R-:W-:Y:S02]  /*128b0*/  ISETP.LT.OR P5, PT, R82, 0x9, P5 ;  /* 0x000000095200780c */ /* 0x000fe40002fa1670 */
[----:B------:R-:W-:Y:S02]  /*128c0*/  P2R R120, PR, RZ, 0x40 ;  /* 0x00000040ff787803 */ /* 0x000fe40000000000 */
[----:B0-----:R-:W-:-:S02]  /*128d0*/  FSEL R47, R92, -INF , !P5 ;  /* 0xff8000005c2f7808 */ /* 0x001fc40006800000 */
        /* <DEDUP_REMOVED lines=48> */
[----:B-1----:R-:W-:Y:S02]  /*12be0*/  VIADDMNMX R78, R76, R85, R78, PT ;  /* 0x000000554c4e7246 */ /* 0x002fe4000380014e */
        /* <DEDUP_REMOVED lines=96> */
[----:B------:R-:W-:-:S04]  /*131f0*/  ISETP.GT.AND P6, PT, R84, 0x79, !P6 ;  /* 0x000000795400780c */ /* 0x000fc800077c4270 */
[----:B------:R-:W-:-:S04]  /*13200*/  ISETP.LT.OR P6, PT, R82, 0x7a, P6 ;  /* 0x0000007a5200780c */ /* 0x000fc800037c1670 */
[----:B------:R-:W-:Y:S01]  /*13210*/  FSEL R5, R77, -INF , !P6 ;  /* 0xff8000004d057808 */ /* 0x000fe20007000000 */
[----:B------:R-:W-:Y:S01]  /*13220*/  IMAD.IADD R77, R81, 0x1, R76 ;  /* 0x00000001514d7824 */ /* 0x000fe200078e024c */
[----:B------:R-:W-:Y:S07]  /*13230*/  @!P3 BRA `(.L_x_1446) ;  /* 0x000000000050b947 */ /* 0x000fee0003800000 */
[----:B------:R-:W-:Y:S01]  /*13240*/  IADD3 R79, -R168, R171, R76 ;  /* 0x000000aba84f7210 */ /* 0x000fe20007ffe14c */
[----:B------:R-:W-:Y:S03]  /*13250*/  BSSY B0, `(.L_x_1447) ;  /* 0x000000e000007945 */ /* 0x000fe60003800000 */
        /* <DEDUP_REMOVED lines=9> */
.L_x_1448:
[----:B------:R-:W-:-:S13]  /*132f0*/  ISETP.NE.AND P6, PT, R7, 0x1, PT ;  /* 0x000000010700780c */ /* 0x000fda0003fc5270 */
[----:B------:R-:W0:Y:S02]  /*13300*/  @P6 LDC.64 R8, c[0x0][0x9e8] ;  /* 0x00027a00ff086b82 */ /* 0x000e240000000a00 */
[----:B0-----:R-:W-:-:S05]  /*13310*/  @P6 IMAD.HI.U32 R8, R79, R8, RZ ;  /* 0x000000084f086227 */ /* 0x001fca00078e00ff */
[----:B------:R-:W-:-:S07]  /*13320*/  @P6 SHF.R.U32.HI R79, RZ, R9, R8 ;  /* 0x00000009ff4f6219 */ /* 0x000fce0000011608 */
.L_x_1449:
[----:B------:R-:W-:Y:S05]  /*13330*/  BSYNC B0 ;  /* 0x0000000000007941 */ /* 0x000fea0003800000 */
.L_x_1447:
[----:B------:R-:W-:-:S04]  /*13340*/  IMAD R79, R79, R7, -R80 ;  /* 0x000000074f4f7224 */ /* 0x000fc800078e0a50 */
[----:B------:R-:W-:-:S05]  /*13350*/  IMAD.IADD R8, R79, 0x1, -R170 ;  /* 0x000000014f087824 */ /* 0x000fca00078e0aaa */
[----:B------:R-:W-:Y:S02]  /*13360*/  VIMNMX R77, R77, R8, !PT ;  /* 0x000000084d4d7248 */ /* 0x000fe40007fe0100 */
[----:B------:R-:W-:-:S07]  /*13370*/  VIADDMNMX R78, R8, R7, R78, PT ;  /* 0x00000007084e7246 */ /* 0x000fce000380014e */
.L_x_1446:
[C---:B------:R-:W-:Y:S01]  /*13380*/  ISETP.GT.AND P4, PT, R77.reuse, 0x1, !P4 ;  /* 0x000000014d00780c */ /* 0x040fe20006784270 */
[----:B------:R-:W-:Y:S01]  /*13390*/  ULDC UR41, c[0x0][0x988] ;  /* 0x0002620000297ab9 */ /* 0x000fe20000000800 */
[----:B------:R-:W-:Y:S01]  /*133a0*/  ISETP.NE.AND P6, PT, R122, RZ, PT ;  /* 0x000000ff7a00720c */ /* 0x000fe20003fc5270 */
[----:B------:R-:W-:Y:S01]  /*133b0*/  IMAD.U32 R81, RZ, RZ, UR41 ;  /* 0x00000029ff517e24 */ /* 0x000fe2000f8e00ff */
[----:B------:R-:W-:Y:S02]  /*133c0*/  ISETP.LT.OR P4, PT, R78, 0x2, P4 ;  /* 0x000000024e00780c */ /* 0x000fe40002781670 */
[----:B------:R-:W-:Y:S02]  /*133d0*/  ISETP.GT.AND P5, PT, R77, 0x78, !P5 ;  /* 0x000000784d00780c */ /* 0x000fe40006fa4270 */
[----:B------:R-:W-:Y:S02]  /*133e0*/  FSEL R3, R3, -INF , !P4 ;  /* 0xff80000003037808 */ /* 0x000fe40006000000 */
[----:B------:R-:W-:-:S02]  /*133f0*/  ISETP.NE.AND P4, PT, R121, RZ, PT ;  /* 0x000000ff7900720c */ /* 0x000fc40003f85270 */
[----:B------:R-:W-:Y:S02]  /*13400*/  ISETP.LT.OR P5, PT, R78, 0x79, P5 ;  /* 0x000000794e00780c */ /* 0x000fe40002fa1670 */
[----:B------:R-:W-:Y:S02]  /*13410*/  ISETP.GT.AND P4, PT, R77, 0x8, !P4 ;  /* 0x000000084d00780c */ /* 0x000fe40006784270 */
[----:B------:R-:W-:Y:S02]  /*13420*/  FSEL R44, R44, -INF , !P5 ;  /* 0xff8000002c2c7808 */ /* 0x000fe40006800000 */
[----:B------:R-:W-:-:S04]  /*13430*/  ISETP.LT.OR P4, PT, R78, 0x9, P4 ;  /* 0x000000094e00780c */ /* 0x000fc80002781670 */
[----:B------:R-:W-:Y:S02]  /*13440*/  FSEL R8, R10, -INF , !P4 ;  /* 0xff8000000a087808 */ /* 0x000fe40006000000 */
[----:B------:R-:W-:Y:S02]  /*13450*/  ISETP.NE.AND P4, PT, R120, RZ, PT ;  /* 0x000000ff7800720c */ /* 0x000fe40003f85270 */
[----:B------:R-:W-:Y:S02]  /*13460*/  FMNMX.FTZ R10, R83, R46, !PT ;  /* 0x0000002e530a7209 */ /* 0x000fe40007810000 */
[----:B------:R-:W-:-:S04]  /*13470*/  ISETP.GT.AND P4, PT, R77, 0x9, !P4 ;  /* 0x000000094d00780c */ /* 0x000fc80006784270 */
[----:B------:R-:W-:-:S04]  /*13480*/  ISETP.LT.OR P4, PT, R78, 0xa, P4 ;  /* 0x0000000a4e00780c */ /* 0x000fc80002781670 */
        /* <DEDUP_REMOVED lines=22> */
[----:B------:R-:W-:Y:S02]  /*135f0*/  ISETP.GT.AND P4, PT, R77, 0x19, !P6 ;  /* 0x000000194d00780c */ /* 0x000fe40007784270 */
[----:B------:R-:W-:-:S02]  /*13600*/  ISETP.NE.AND P6, PT, R105, RZ, PT ;  /* 0x000000ff6900720c */ /* 0x000fc40003fc5270 */
        /* <DEDUP_REMOVED lines=49> */
[----:B------:R-:W-:-:S03]  /*13920*/  ISETP.LT.OR P4, PT, R78, 0x39, P4 ;  /* 0x000000394e00780c */ /* 0x000fc60002781670 */
[----:B------:R-:W0:Y:S01]  /*13930*/  SHFL.BFLY PT, R10, R11, 0x2, 0x1f ;  /* 0x0c401f000b0a7f89 */ /* 0x000e2200000e0000 */
[----:B------:R-:W-:Y:S02]  /*13940*/  FSEL R28, R28, -INF , !P4 ;  /* 0xff8000001c1c7808 */ /* 0x000fe40006000000 */
[----:B------:R-:W-:-:S04]  /*13950*/  ISETP.NE.AND P4, PT, R100, RZ, PT ;  /* 0x000000ff6400720c */ /* 0x000fc80003f85270 */
[----:B------:R-:W-:-:S04]  /*13960*/  ISETP.GT.AND P4, PT, R77, 0x39, !P4 ;  /* 0x000000394d00780c */ /* 0x000fc80006784270 */
[----:B------:R-:W-:-:S04]  /*13970*/  ISETP.LT.OR P4, PT, R78, 0x3a, P4 ;  /* 0x0000003a4e00780c */ /* 0x000fc80002781670 */
[----:B------:R-:W-:Y:S02]  /*13980*/  FSEL R29, R29, -INF , !P4 ;  /* 0xff8000001d1d7808 */ /* 0x000fe40006000000 */
[----:B------:R-:W-:-:S04]  /*13990*/  ISETP.NE.AND P4, PT, R99, RZ, PT ;  /* 0x000000ff6300720c */ /* 0x000fc80003f85270 */
[----:B------:R-:W-:Y:S02]  /*139a0*/  ISETP.GT.AND P4, PT, R77, 0x40, !P4 ;  /* 0x000000404d00780c */ /* 0x000fe40006784270 */
[----:B0-----:R-:W-:Y:S02]  /*139b0*/  FMNMX.FTZ R79, R11, R10, !PT ;  /* 0x0000000a0b4f7209 */ /* 0x001fe40007810000 */
[----:B------:R-:W-:-:S03]  /*139c0*/  ISETP.LT.OR P4, PT, R78, 0x41, P4 ;  /* 0x000000414e00780c */ /* 0x000fc60002781670 */
[----:B------:R-:W0:Y:S01]  /*139d0*/  SHFL.BFLY PT, R10, R79, 0x1, 0x1f ;  /* 0x0c201f004f0a7f89 */ /* 0x000e2200000e0000 */
[----:B------:R-:W-:Y:S02]  /*139e0*/  FSEL R30, R30, -INF , !P4 ;  /* 0xff8000001e1e7808 */ /* 0x000fe40006000000 */
[----:B------:R-:W-:-:S04]  /*139f0*/  ISETP.NE.AND P4, PT, R98, RZ, PT ;  /* 0x000000ff6200720c */ /* 0x000fc80003f85270 */
[----:B------:R-:W-:-:S04]  /*13a00*/  ISETP.GT.AND P4, PT, R77, 0x41, !P4 ;  /* 0x000000414d00780c */ /* 0x000fc80006784270 */
[----:B------:R-:W-:-:S04]  /*13a10*/  ISETP.LT.OR P4, PT, R78, 0x42, P4 ;  /* 0x000000424e00780c */ /* 0x000fc80002781670 */
[----:B------:R-:W-:Y:S02]  /*13a20*/  FSEL R31, R31, -INF , !P4 ;  /* 0xff8000001f1f7808 */ /* 0x000fe40006000000 */
[----:B------:R-:W-:Y:S02]  /*13a30*/  ISETP.GT.AND P4, PT, R77, 0x48, !P6 ;  /* 0x000000484d00780c */ /* 0x000fe40007784270 */
[----:B------:R-:W-:Y:S02]  /*13a40*/  ISETP.NE.AND P6, PT, R106, RZ, PT ;  /* 0x000000ff6a00720c */ /* 0x000fe40003fc5270 */
[----:B------:R-:W-:Y:S02]  /*13a50*/  ISETP.LT.OR P4, PT, R78, 0x49, P4 ;  /* 0x000000494e00780c */ /* 0x000fe40002781670 */
[----:B0-----:R-:W-:Y:S02]  /*13a60*/  FMNMX.FTZ R10, R79, R10, !PT ;  /* 0x0000000a4f0a7209 */ /* 0x001fe40007810000 */
[----:B------:R-:W-:-:S02]  /*13a70*/  FSEL R32, R32, -INF , !P4 ;  /* 0xff80000020207808 */ /* 0x000fc40006000000 */
[----:B------:R-:W-:Y:S01]  /*13a80*/  ISETP.NE.AND P4, PT, R97, RZ, PT ;  /* 0x000000ff6100720c */ /* 0x000fe20003f85270 */
[----:B------:R-:W-:-:S03]  /*13a90*/  FFMA.FTZ R76, R10, R81, -8 ;  /* 0xc10000000a4c7423 */ /* 0x000fc60000010051 */
        /* <DEDUP_REMOVED lines=47> */
[----:B------:R-:W-:-:S01]  /*13d90*/  FFMA.FTZ R79, R46, UR41, -R76 ;  /* 0x000000292e4f7c23 */ /* 0x000fc2000801084c */
[----:B------:R-:W-:Y:S01]  /*13da0*/  ISETP.LT.OR P4, PT, R78, 0x1, P4 ;  /* 0x000000014e00780c */ /* 0x000fe20002781670 */
[----:B------:R-:W-:-:S01]  /*13db0*/  FFMA.FTZ R46, R47, UR41, -R76 ;  /* 0x000000292f2e7c23 */ /* 0x000fc2000801084c */
[--C-:B------:R-:W-:Y:S01]  /*13dc0*/  FFMA.FTZ R47, R48, UR41, -R76.reuse ;  /* 0x00000029302f7c23 */ /* 0x100fe2000801084c */
[----:B------:R-:W-:-:S01]  /*13dd0*/  FFMA.FTZ R48, R49, UR41, -R76 ;  /* 0x0000002931307c23 */ /* 0x000fc2000801084c */
[----:B------:R-:W-:Y:S01]  /*13de0*/  FSEL R80, R0, -INF , !P4 ;  /* 0xff80000000507808 */ /* 0x000fe20006000000 */
[----:B------:R-:W-:-:S01]  /*13df0*/  FFMA.FTZ R49, R50, UR41, -R76 ;  /* 0x0000002932317c23 */ /* 0x000fc2000801084c */
[--C-:B------:R-:W-:Y:S01]  /*13e00*/  FFMA.FTZ R81, R59, UR41, -R76.reuse ;  /* 0x000000293b517c23 */ /* 0x100fe2000801084c */
[----:B------:R-:W-:-:S01]  /*13e10*/  FFMA.FTZ R59, R60, UR41, -R76 ;  /* 0x000000293c3b7c23 */ /* 0x000fc2000801084c */
[----:B------:R-:W-:Y:S01]  /*13e20*/  FMNMX.FTZ R11, R80, R3, !PT ;  /* 0x00000003500b7209 */ /* 0x000fe20007810000 */
[----:B------:R-:W-:-:S01]  /*13e30*/  FFMA.FTZ R0, R83, UR41, -R76 ;  /* 0x0000002953007c23 */ /* 0x000fc2000801084c */
[----:B------:R-:W-:Y:S01]  /*13e40*/  ISETP.GT.AND P4, PT, R77, 0x79, !P6 ;  /* 0x000000794d00780c */ /* 0x000fe20007784270 */
[----:B------:R-:W-:-:S01]  /*13e50*/  FFMA.FTZ R74, R74, UR41, -R76 ;  /* 0x000000294a4a7c23 */ /* 0x000fc2000801084c */
[----:B------:R-:W-:Y:S01]  /*13e60*/  FMNMX.FTZ R82, R8, R11, !PT ;  /* 0x0000000b08527209 */ /* 0x000fe20007810000 */
[----:B------:R-:W-:-:S01]  /*13e70*/  FFMA.FTZ R5, R5, UR41, -R76 ;  /* 0x0000002905057c23 */ /* 0x000fc2000801084c */
[----:B------:R-:W-:Y:S01]  /*13e80*/  ISETP.LT.OR P4, PT, R78, 0x7a, P4 ;  /* 0x0000007a4e00780c */ /* 0x000fe20002781670 */
[----:B------:R-:W-:Y:S01]  /*13e90*/  MUFU.EX2 R0, R0 ;  /* 0x0000000000007308 */ /* 0x000fe20000000800 */
[----:B------:R-:W-:-:S02]  /*13ea0*/  FMNMX.FTZ R11, R9, R82, !PT ;  /* 0x00000052090b7209 */ /* 0x000fc40007810000 */
[----:B------:R-:W-:Y:S02]  /*13eb0*/  FSEL R45, R45, -INF , !P4 ;  /* 0xff8000002d2d7808 */ /* 0x000fe40006000000 */
[----:B------:R-:W-:-:S03]  /*13ec0*/  FMNMX.FTZ R50, R12, R11, !PT ;  /* 0x0000000b0c327209 */ /* 0x000fc60007810000 */
[----:B------:R-:W-:Y:S01]  /*13ed0*/  MUFU.EX2 R79, R79 ;  /* 0x0000004f004f7308 */ /* 0x000fe20000000800 */
[----:B------:R-:W-:Y:S01]  /*13ee0*/  FMNMX.FTZ R11, R13, R50, !PT ;  /* 0x000000320d0b7209 */ /* 0x000fe20007810000 */
[--C-:B------:R-:W-:Y:S01]  /*13ef0*/  FFMA.FTZ R50, R51, UR41, -R76.reuse ;  /* 0x0000002933327c23 */ /* 0x100fe2000801084c */
[----:B------:R-:W-:-:S02]  /*13f00*/  FFMA.FTZ R51, R52, UR41, -R76 ;  /* 0x0000002934337c23 */ /* 0x000fc4000801084c */
[----:B------:R-:W-:-:S03]  /*13f10*/  FMNMX.FTZ R82, R14, R11, !PT ;  /* 0x0000000b0e527209 */ /* 0x000fc60007810000 */
[----:B------:R-:W-:Y:S01]  /*13f20*/  MUFU.EX2 R46, R46 ;  /* 0x0000002e002e7308 */ /* 0x000fe20000000800 */
[----:B------:R-:W-:-:S04]  /*13f30*/  FMNMX.FTZ R11, R15, R82, !PT ;  /* 0x000000520f0b7209 */ /* 0x000fc80007810000 */
[----:B------:R-:W-:-:S03]  /*13f40*/  FMNMX.FTZ R52, R20, R11, !PT ;  /* 0x0000000b14347209 */ /* 0x000fc60007810000 */
[----:B------:R-:W0:Y:S01]  /*13f50*/  MUFU.EX2 R47, R47 ;  /* 0x0000002f002f7308 */ /* 0x000e220000000800 */
[----:B------:R-:W-:Y:S01]  /*13f60*/  FMNMX.FTZ R11, R21, R52, !PT ;  /* 0x00000034150b7209 */ /* 0x000fe20007810000 */
[--C-:B------:R-:W-:Y:S01]  /*13f70*/  FFMA.FTZ R52, R53, UR41, -R76.reuse ;  /* 0x0000002935347c23 */ /* 0x100fe2000801084c */
[----:B------:R-:W-:-:S02]  /*13f80*/  FFMA.FTZ R53, R54, UR41, -R76 ;  /* 0x0000002936357c23 */ /* 0x000fc4000801084c */
[----:B------:R-:W-:-:S03]  /*13f90*/  FMNMX.FTZ R82, R24, R11, !PT ;  /* 0x0000000b18527209 */ /* 0x000fc60007810000 */
[----:B------:R-:W-:Y:S01]  /*13fa0*/  MUFU.EX2 R48, R48 ;  /* 0x0000003000307308 */ /* 0x000fe20000000800 */
[----:B------:R-:W-:-:S04]  /*13fb0*/  FMNMX.FTZ R11, R25, R82, !PT ;  /* 0x00000052190b7209 */ /* 0x000fc80007810000 */
[----:B------:R-:W-:-:S03]  /*13fc0*/  FMNMX.FTZ R54, R26, R11, !PT ;  /* 0x0000000b1a367209 */ /* 0x000fc60007810000 */
[----:B------:R-:W-:Y:S01]  /*13fd0*/  MUFU.EX2 R49, R49 ;  /* 0x0000003100317308 */ /* 0x000fe20000000800 */
[----:B------:R-:W-:Y:S01]  /*13fe0*/  FMNMX.FTZ R11, R27, R54, !PT ;  /* 0x000000361b0b7209 */ /* 0x000fe20007810000 */
[--C-:B------:R-:W-:Y:S01]  /*13ff0*/  FFMA.FTZ R54, R55, UR41, -R76.reuse ;  /* 0x0000002937367c23 */ /* 0x100fe2000801084c */
[----:B------:R-:W-:-:S01]  /*14000*/  FFMA.FTZ R55, R56, UR41, -R76 ;  /* 0x0000002938377c23 */ /* 0x000fc2000801084c */
[----:B0-----:R-:W-:Y:S02]  /*14010*/  F2FP.SATFINITE.E4M3.F32.PACK_AB_MERGE_C R164, R47, R46, RZ ;  /* 0x0000002e2fa4723e */ /* 0x001fe400048070ff */
[----:B------:R-:W-:Y:S02]  /*14020*/  FMNMX.FTZ R82, R28, R11, !PT ;  /* 0x0000000b1c527209 */ /* 0x000fe40007810000 */
[----:B------:R-:W-:Y:S01]  /*14030*/  MUFU.EX2 R50, R50 ;  /* 0x0000003200327308 */ /* 0x000fe20000000800 */
[----:B------:R-:W-:Y:S02]  /*14040*/  F2FP.SATFINITE.E4M3.F32.PACK_AB_MERGE_C R164, R79, R0, R164 ;  /* 0x000000004fa4723e */ /* 0x000fe400048070a4 */
[----:B------:R-:W-:-:S04]  /*14050*/  FMNMX.FTZ R11, R29, R82, !PT ;  /* 0x000000521d0b7209 */ /* 0x000fc80007810000 */
[----:B------:R-:W-:Y:S01]  /*14060*/  FMNMX.FTZ R56, R30, R11, !PT ;  /* 0x0000000b1e387209 */ /* 0x000fe20007810000 */
[----:B------:R-:W0:Y:S03]  /*14070*/  MUFU.EX2 R51, R51 ;  /* 0x0000003300337308 */ /* 0x000e260000000800 */
[----:B------:R-:W-:Y:S01]  /*14080*/  FMNMX.FTZ R11, R31, R56, !PT ;  /* 0x000000381f0b7209 */ /* 0x000fe20007810000 */
[--C-:B------:R-:W-:Y:S01]  /*14090*/  FFMA.FTZ R56, R57, UR41, -R76.reuse ;  /* 0x0000002939387c23 */ /* 0x100fe2000801084c */
[----:B------:R-:W-:-:S02]  /*140a0*/  FFMA.FTZ R57, R58, UR41, -R76 ;  /* 0x000000293a397c23 */ /* 0x000fc4000801084c */
[----:B------:R-:W-:Y:S01]  /*140b0*/  FMNMX.FTZ R82, R32, R11, !PT ;  /* 0x0000000b20527209 */ /* 0x000fe20007810000 */
[----:B------:R-:W-:Y:S03]  /*140c0*/  MUFU.EX2 R52, R52 ;  /* 0x0000003400347308 */ /* 0x000fe60000000800 */
[----:B------:R-:W-:-:S04]  /*140d0*/  FMNMX.FTZ R82, R33, R82, !PT ;  /* 0x0000005221527209 */ /* 0x000fc80007810000 */
[----:B------:R-:W-:Y:S01]  /*140e0*/  FMNMX.FTZ R11, R35, R82, !PT ;  /* 0x00000052230b7209 */ /* 0x000fe20007810000 */
[----:B------:R-:W-:Y:S01]  /*140f0*/  MUFU.EX2 R53, R53 ;  /* 0x0000003500357308 */ /* 0x000fe20000000800 */
[----:B0-----:R-:W-:Y:S02]  /*14100*/  F2FP.SATFINITE.E4M3.F32.PACK_AB_MERGE_C R166, R51, R50, RZ ;  /* 0x0000003233a6723e */ /* 0x001fe400048070ff */
[----:B------:R-:W-:Y:S02]  /*14110*/  FMNMX.FTZ R58, R34, R11, !PT ;  /* 0x0000000b223a7209 */ /* 0x000fe40007810000 */
[----:B------:R-:W-:Y:S02]  /*14120*/  F2FP.SATFINITE.E4M3.F32.PACK_AB_MERGE_C R166, R49, R48, R166 ;  /* 0x0000003031a6723e */ /* 0x000fe400048070a6 */
[----:B------:R-:W-:Y:S01]  /*14130*/  FMNMX.FTZ R11, R37, R58, !PT ;  /* 0x0000003a250b7209 */ /* 0x000fe20007810000 */
[----:B------:R-:W-:Y:S03]  /*14140*/  MUFU.EX2 R54, R54 ;  /* 0x0000003600367308 */ /* 0x000fe60000000800 */
[----:B------:R-:W-:-:S04]  /*14150*/  FMNMX.FTZ R11, R36, R11, !PT ;  /* 0x0000000b240b7209 */ /* 0x000fc80007810000 */
[----:B------:R-:W-:Y:S01]  /*14160*/  FMNMX.FTZ R60, R38, R11, !PT ;  /* 0x0000000b263c7209 */ /* 0x000fe20007810000 */
[----:B------:R0:W-:Y:S03]  /*14170*/  MUFU.EX2 R58, R81 ;  /* 0x00000051003a7308 */ /* 0x0001e60000000800 */
[----:B------:R-:W-:Y:S01]  /*14180*/  FMNMX.FTZ R11, R39, R60, !PT ;  /* 0x0000003c270b7209 */ /* 0x000fe20007810000 */
[--C-:B------:R-:W-:Y:S01]  /*14190*/  FFMA.FTZ R60, R61, UR41, -R76.reuse ;  /* 0x000000293d3c7c23 */ /* 0x100fe2000801084c */
[----:B------:R-:W-:-:S02]  /*141a0*/  FFMA.FTZ R61, R62, UR41, -R76 ;  /* 0x000000293e3d7c23 */ /* 0x000fc4000801084c */
[----:B------:R-:W-:Y:S01]  /*141b0*/  FMNMX.FTZ R82, R40, R11, !PT ;  /* 0x0000000b28527209 */ /* 0x000fe20007810000 */
[----:B------:R-:W1:Y:S01]  /*141c0*/  MUFU.EX2 R55, R55 ;  /* 0x0000003700377308 */ /* 0x000e620000000800 */
[----:B0-----:R-:W-:-:S02]  /*141d0*/  FADD.FTZ R81, R0, R79 ;  /* 0x0000004f00517221 */ /* 0x001fc40000010000 */
[----:B------:R-:W-:-:S04]  /*141e0*/  FMNMX.FTZ R11, R41, R82, !PT ;  /* 0x00000052290b7209 */ /* 0x000fc80007810000 */
[----:B------:R-:W-:Y:S01]  /*141f0*/  FMNMX.FTZ R62, R42, R11, !PT ;  /* 0x0000000b2a3e7209 */ /* 0x000fe20007810000 */
[----:B------:R-:W-:Y:S03]  /*14200*/  MUFU.EX2 R56, R56 ;  /* 0x0000003800387308 */ /* 0x000fe60000000800 */
        /* <DEDUP_REMOVED lines=12> */
[----:B------:R-:W-:-:S01]  /*142d0*/  FFMA.FTZ R71, R72, UR41, -R76 ;  /* 0x0000002948477c23 */ /* 0x000fc2000801084c */
[----:B------:R-:W0:Y:S01]  /*142e0*/  SHFL.BFLY PT, R11, R78, 0x2, 0x1f ;  /* 0x0c401f004e0b7f89 */ /* 0x000e2200000e0000 */
[----:B------:R-:W-:-:S01]  /*142f0*/  FFMA.FTZ R72, R73, UR41, -R76 ;  /* 0x0000002949487c23 */ /* 0x000fc2000801084c */
[----:B------:R-:W-:Y:S01]  /*14300*/  FFMA.FTZ R73, R75, UR41, -R76 ;  /* 0x000000294b497c23 */ /* 0x000fe2000801084c */
[----:B------:R-:W-:Y:S01]  /*14310*/  MUFU.EX2 R57, R57 ;  /* 0x0000003900397308 */ /* 0x000fe20000000800 */
[----:B-1----:R-:W-:-:S04]  /*14320*/  F2FP.SATFINITE.E4M3.F32.PACK_AB_MERGE_C R160, R55, R54, RZ ;  /* 0x0000003637a0723e */ /* 0x002fc800048070ff */
[----:B------:R-:W-:-:S03]  /*14330*/  F2FP.SATFINITE.E4M3.F32.PACK_AB_MERGE_C R160, R53, R52, R160 ;  /* 0x0000003435a0723e */ /* 0x000fc600048070a0 */
[----:B------:R-:W1:Y:S08]  /*14340*/  MUFU.EX2 R59, R59 ;  /* 0x0000003b003b7308 */ /* 0x000e700000000800 */
[----:B------:R-:W-:Y:S01]  /*14350*/  MUFU.EX2 R62, R62 ;  /* 0x0000003e003e7308 */ /* 0x000fe20000000800 */
[----:B0-----:R-:W-:-:S07]  /*14360*/  FMNMX.FTZ R77, R78, R11, !PT ;  /* 0x0000000b4e4d7209 */ /* 0x001fce0007810000 */
[----:B------:R-:W-:Y:S01]  /*14370*/  MUFU.EX2 R63, R63 ;  /* 0x0000003f003f7308 */ /* 0x000fe20000000800 */
[----:B-1----:R-:W-:Y:S01]  /*14380*/  F2FP.SATFINITE.E4M3.F32.PACK_AB_MERGE_C R162, R59, R58, RZ ;  /* 0x0000003a3ba2723e */ /* 0x002fe200048070ff */
[----:B------:R-:W0:Y:S03]  /*14390*/  SHFL.BFLY PT, R78, R77, 0x1, 0x1f ;  /* 0x0c201f004d4e7f89 */ /* 0x000e2600000e0000 */
[----:B------:R-:W-:-:S03]  /*143a0*/  F2FP.SATFINITE.E4M3.F32.PACK_AB_MERGE_C R162, R57, R56, R162 ;  /* 0x0000003839a2723e */ /* 0x000fc600048070a2 */
        /* <DEDUP_REMOVED lines=29> */
[----:B------:R-:W-:Y:S01]  /*14580*/  FADD.FTZ R30, R46, R81 ;  /* 0x000000512e1e7221 */ /* 0x000fe20000010000 */
[----:B------:R-:W-:-:S01]  /*14590*/  FFMA.FTZ R32, R33, UR41, -R75 ;  /* 0x0000002921207c23 */ /* 0x000fc2000801084b */
[--C-:B------:R-:W-:Y:S01]  /*145a0*/  FFMA.FTZ R15, R15, UR41, -R75.reuse ;  /* 0x000000290f0f7c23 */ /* 0x100fe2000801084b */
[----:B------:R-:W-:-:S01]  /*145b0*/  FFMA.FTZ R29, R29, UR41, -R75 ;  /* 0x000000291d1d7c23 */ /* 0x000fc2000801084b */
[----:B------:R-:W1:Y:S01]  /*145c0*/  MUFU.EX2 R8, R8 ;  /* 0x0000000800087308 */ /* 0x000e620000000800 */
[----:B------:R-:W-:-:S01]  /*145d0*/  FADD.FTZ R81, R47, R30 ;  /* 0x0000001e2f517221 */ /* 0x000fc20000010000 */
[--C-:B------:R-:W-:Y:S01]  /*145e0*/  FFMA.FTZ R37, R37, UR41, -R75.reuse ;  /* 0x0000002925257c23 */ /* 0x100fe2000801084b */
[----:B------:R-:W-:-:S01]  /*145f0*/  FFMA.FTZ R36, R36, UR41, -R75 ;  /* 0x0000002924247c23 */ /* 0x000fc2000801084b */
[----:B------:R-:W-:Y:S01]  /*14600*/  FFMA.FTZ R38, R38, UR41, -R75 ;  /* 0x0000002926267c23 */ /* 0x000fe2000801084b */
[----:B------:R-:W-:-:S01]  /*14610*/  FADD.FTZ R30, R48, R81 ;  /* 0x00000051301e7221 */ /* 0x000fc20000010000 */
[--C-:B------:R-:W-:Y:S01]  /*14620*/  FFMA.FTZ R39, R39, UR41, -R75.reuse ;  /* 0x0000002927277c23 */ /* 0x100fe2000801084b */
[----:B------:R-:W-:-:S01]  /*14630*/  FFMA.FTZ R40, R40, UR41, -R75 ;  /* 0x0000002928287c23 */ /* 0x000fc2000801084b */
[----:B------:R-:W2:Y:S01]  /*14640*/  MUFU.EX2 R77, R77 ;  /* 0x0000004d004d7308 */ /* 0x000ea20000000800 */
[----:B0-----:R-:W-:-:S01]  /*14650*/  FADD.FTZ R33, R76, R3 ;  /* 0x000000034c217221 */ /* 0x001fc20000010000 */
[----:B------:R-:W-:Y:S01]  /*14660*/  FADD.FTZ R81, R49, R30 ;  /* 0x0000001e31517221 */ /* 0x000fe20000010000 */
[----:B------:R-:W-:-:S01]  /*14670*/  FFMA.FTZ R30, R35, UR41, -R75 ;  /* 0x00000029231e7c23 */ /* 0x000fc2000801084b */
[--C-:B------:R-:W-:Y:S01]  /*14680*/  FFMA.FTZ R41, R41, UR41, -R75.reuse ;  /* 0x0000002929297c23 */ /* 0x100fe2000801084b */
[----:B------:R-:W-:-:S01]  /*14690*/  FFMA.FTZ R42, R42, UR41, -R75 ;  /* 0x000000292a2a7c23 */ /* 0x000fc2000801084b */
[----:B------:R-:W-:Y:S01]  /*146a0*/  FADD.FTZ R82, R50, R81 ;  /* 0x0000005132527221 */ /* 0x000fe20000010000 */
[----:B------:R-:W-:-:S01]  /*146b0*/  FFMA.FTZ R43, R43, UR41, -R75 ;  /* 0x000000292b2b7c23 */ /* 0x000fc2000801084b */
[----:B------:R-:W0:Y:S01]  /*146c0*/  MUFU.EX2 R9, R9 ;  /* 0x0000000900097308 */ /* 0x000e220000000800 */
[----:B-1----:R-:W-:-:S01]  /*146d0*/  FADD.FTZ R80, R8, R33 ;  /* 0x0000002108507221 */ /* 0x002fc20000010000 */
[----:B------:R-:W-:Y:S01]  /*146e0*/  FADD.FTZ R47, R51, R82 ;  /* 0x00000052332f7221 */ /* 0x000fe20000010000 */
[----:B------:R-:W-:-:S01]  /*146f0*/  FFMA.FTZ R33, R34, UR41, -R75 ;  /* 0x0000002922217c23 */ /* 0x000fc2000801084b */
[--C-:B------:R-:W-:Y:S01]  /*14700*/  FFMA.FTZ R44, R44, UR41, -R75.reuse ;  /* 0x000000292c2c7c23 */ /* 0x100fe2000801084b */
[----:B------:R-:W-:-:S01]  /*14710*/  FFMA.FTZ R45, R45, UR41, -R75 ;  /* 0x000000292d2d7c23 */ /* 0x000fc2000801084b */
[----:B------:R-:W-:-:S02]  /*14720*/  FADD.FTZ R34, R52, R47 ;  /* 0x0000002f34227221 */ /* 0x000fc40000010000 */
[----:B------:R-:W1:Y:S01]  /*14730*/  MUFU.EX2 R12, R12 ;  /* 0x0000000c000c7308 */ /* 0x000e620000000800 */
[----:B--2---:R-:W-:-:S01]  /*14740*/  FADD.FTZ R80, R77, R80 ;  /* 0x000000504d507221 */ /* 0x004fc20000010000 */
[----:B------:R-:W-:Y:S01]  /*14750*/  FADD.FTZ R47, R53, R34 ;  /* 0x00000022352f7221 */ /* 0x000fe20000010000 */
[----:B------:R-:W-:-:S03]  /*14760*/  F2FP.SATFINITE.E4M3.F32.PACK_AB_MERGE_C R8, R77, R8, RZ ;  /* 0x000000084d08723e */ /* 0x000fc600048070ff */
[----:B------:R-:W-:Y:S01]  /*14770*/  FADD.FTZ R34, R54, R47 ;  /* 0x0000002f36227221 */ /* 0x000fe20000010000 */
[----:B------:R-:W-:Y:S01]  /*14780*/  F2FP.SATFINITE.E4M3.F32.PACK_AB_MERGE_C R165, R3, R76, R8 ;  /* 0x0000004c03a5723e */ /* 0x000fe20004807008 */
[----:B------:R-:W2:Y:S01]  /*14790*/  MUFU.EX2 R14, R14 ;  /* 0x0000000e000e7308 */ /* 0x000ea20000000800 */
[----:B0-----:R-:W-:-:S01]  /*147a0*/  FADD.FTZ R35, R9, R80 ;  /* 0x0000005009237221 */ /* 0x001fc20000010000 */
[----:B------:R-:W-:Y:S01]  /*147b0*/  FADD.FTZ R55, R55, R34 ;  /* 0x0000002237377221 */ /* 0x000fe20000010000 */
[----:B------:R-:W0:Y:S03]  /*147c0*/  @P2 LDC R8, c[0x0][0x44c] ;  /* 0x00011300ff082b82 */ /* 0x000e260000000800 */
[----:B------:R-:W-:-:S02]  /*147d0*/  FADD.FTZ R34, R56, R55 ;  /* 0x0000003738227221 */ /* 0x000fc40000010000 */
[----:B------:R-:W3:Y:S01]  /*147e0*/  MUFU.EX2 R15, R15 ;  /* 0x0000000f000f7308 */ /* 0x000ee20000000800 */
[----:B-1----:R-:W-:-:S01]  /*147f0*/  FADD.FTZ R35, R12, R35 ;  /* 0x000000230c237221 */ /* 0x002fc20000010000 */
[----:B------:R-:W-:Y:S01]  /*14800*/  FADD.FTZ R47, R57, R34 ;  /* 0x00000022392f7221 */ /* 0x000fe20000010000 */
[----:B------:R-:W-:-:S03]  /*14810*/  F2FP.SATFINITE.E4M3.F32.PACK_AB_MERGE_C R34, R63, R62, RZ ;  /* 0x0000003e3f22723e */ /* 0x000fc600048070ff */
[----:B------:R-:W-:Y:S01]  /*14820*/  FADD.FTZ R58, R58, R47 ;  /* 0x0000002f3a3a7221 */ /* 0x000fe20000010000 */
[----:B------:R-:W-:Y:S01]  /*14830*/  F2FP.SATFINITE.E4M3.F32.PACK_AB_MERGE_C R156, R61, R60, R34 ;  /* 0x0000003c3d9c723e */ /* 0x000fe20004807022 */
[----:B------:R-:W1:Y:S01]  /*14840*/  MUFU.EX2 R13, R13 ;  /* 0x0000000d000d7308 */ /* 0x000e620000000800 */
[----:B--2---:R-:W-:-:S01]  /*14850*/  FADD.FTZ R0, R14, R35 ;  /* 0x000000230e007221 */ /* 0x004fc20000010000 */
[----:B------:R-:W-:Y:S01]  /*14860*/  FADD.FTZ R59, R59, R58 ;  /* 0x0000003a3b3b7221 */ /* 0x000fe20000010000 */
[----:B------:R-:W-:-:S03]  /*14870*/  F2FP.SATFINITE.E4M3.F32.PACK_AB_MERGE_C R34, R67, R66, RZ ;  /* 0x000000424322723e */ /* 0x000fc600048070ff */
[----:B------:R-:W-:Y:S02]  /*14880*/  FADD.FTZ R60, R60, R59 ;  /* 0x0000003b3c3c7221 */ /* 0x000fe40000010000 */
[----:B------:R-:W2:Y:S01]  /*14890*/  MUFU.EX2 R20, R20 ;  /* 0x0000001400147308 */ /* 0x000ea20000000800 */
[----:B---3--:R-:W-:-:S01]  /*148a0*/  FADD.FTZ R0, R15, R0 ;  /* 0x000000000f007221 */ /* 0x008fc20000010000 */
[----:B------:R-:W-:Y:S01]  /*148b0*/  FADD.FTZ R61, R61, R60 ;  /* 0x0000003c3d3d7221 */ /* 0x000fe20000010000 */
[----:B------:R-:W-:-:S03]  /*148c0*/  F2FP.SATFINITE.E4M3.F32.PACK_AB_MERGE_C R14, R15, R14, RZ ;  /* 0x0000000e0f0e723e */ /* 0x000fc600048070ff */
[----:B------:R-:W-:Y:S01]  /*148d0*/  FADD.FTZ R62, R62, R61 ;  /* 0x0000003d3e3e7221 */ /* 0x000fe20000010000 */
[----:B------:R-:W-:Y:S01]  /*148e0*/  F2FP.SATFINITE.E4M3.F32.PACK_AB_MERGE_C R167, R12, R9, R14 ;  /* 0x000000090ca7723e */ /* 0x000fe2000480700e */
[----:B------:R-:W3:Y:S01]  /*148f0*/  MUFU.EX2 R21, R21 ;  /* 0x0000001500157308 */ /* 0x000ee20000000800 */
[----:B-1----:R-:W-:-:S01]  /*14900*/  FADD.FTZ R35, R13, R0 ;  /* 0x000000000d237221 */ /* 0x002fc20000010000 */
[----:B------:R-:W-:Y:S01]  /*14910*/  FADD.FTZ R63, R63, R62 ;  /* 0x0000003e3f3f7221 */ /* 0x000fe20000010000 */
[----:B0-----:R-:W-:-:S04]  /*14920*/  @P2 IMAD.HI.U32 R12, R175, R8, RZ ;  /* 0x00000008af0c2227 */ /* 0x001fc800078e00ff */
[----:B------:R-:W-:Y:S01]  /*14930*/  IMAD.MOV.U32 R9, RZ, RZ, R175 ;  /* 0x000000ffff097224 */ /* 0x000fe200078e00af */
[----:B------:R-:W0:Y:S01]  /*14940*/  MUFU.EX2 R78, R78 ;  /* 0x0000004e004e7308 */ /* 0x000e220000000800 */
[----:B--2---:R-:W-:-:S07]  /*14950*/  FADD.FTZ R0, R20, R35 ;  /* 0x0000002314007221 */ /* 0x004fce0000010000 */
[----:B------:R-:W1:Y:S01]  /*14960*/  MUFU.EX2 R24, R24 ;  /* 0x0000001800187308 */ /* 0x000e620000000800 */
[----:B---3--:R-:W-:-:S07]  /*14970*/  FADD.FTZ R35, R21, R0 ;  /* 0x0000000015237221 */ /* 0x008fce0000010000 */
[----:B------:R-:W2:Y:S01]  /*14980*/  MUFU.EX2 R25, R25 ;  /* 0x0000001900197308 */ /* 0x000ea20000000800 */
[----:B0-----:R-:W-:-:S01]  /*14990*/  FADD.FTZ R35, R78, R35 ;  /* 0x000000234e237221 */ /* 0x001fc20000010000 */
[----:B------:R-:W-:-:S04]  /*149a0*/  F2FP.SATFINITE.E4M3.F32.PACK_AB_MERGE_C R21, R78, R21, RZ ;  /* 0x000000154e15723e */ /* 0x000fc800048070ff */
[----:B------:R-:W-:Y:S02]  /*149b0*/  F2FP.SATFINITE.E4M3.F32.PACK_AB_MERGE_C R161, R20, R13, R21 ;  /* 0x0000000d14a1723e */ /* 0x000fe40004807015 */
        /* <DEDUP_REMOVED lines=8> */
[----:B------:R-:W-:-:S04]  /*14a40*/  F2FP.SATFINITE.E4M3.F32.PACK_AB_MERGE_C R26, R29, R26, RZ ;  /* 0x0000001a1d1a723e */ /* 0x000fc800048070ff */
[----:B------:R-:W-:Y:S02]  /*14a50*/  F2FP.SATFINITE.E4M3.F32.PACK_AB_MERGE_C R163, R25, R24, R26 ;  /* 0x0000001819a3723e */ /* 0x000fe4000480701a */
        /* <DEDUP_REMOVED lines=8> */
[----:B------:R-:W-:-:S04]  /*14ae0*/  F2FP.SATFINITE.E4M3.F32.PACK_AB_MERGE_C R31, R32, R31, RZ ;  /* 0x0000001f201f723e */ /* 0x000fc800048070ff */
[----:B------:R-:W-:Y:S02]  /*14af0*/  F2FP.SATFINITE.E4M3.F32.PACK_AB_MERGE_C R157, R28, R27, R31 ;  /* 0x0000001b1c9d723e */ /* 0x000fe4000480701f */
[----:B------:R-:W2:Y:S01]  /*14b00*/  MUFU.EX2 R33, R33 ;  /* 0x0000002100217308 */ /* 0x000ea20000000800 */
[----:B0-----:R-:W-:Y:S01]  /*14b10*/  F2FP.SATFINITE.E4M3.F32.PACK_AB_MERGE_C R158, R65, R64, R34 ;  /* 0x00000040419e723e */ /* 0x001fe20004807022 */
[----:B------:R-:W-:-:S04]  /*14b20*/  FADD.FTZ R64, R64, R63 ;  /* 0x0000003f40407221 */ /* 0x000fc80000010000 */
[----:B------:R-:W-:Y:S02]  /*14b30*/  FADD.FTZ R65, R65, R64 ;  /* 0x0000004041417221 */ /* 0x000fe40000010000 */
[----:B------:R-:W0:Y:S01]  /*14b40*/  MUFU.EX2 R37, R37 ;  /* 0x0000002500257308 */ /* 0x000e220000000800 */
[----:B-1----:R-:W-:-:S01]  /*14b50*/  FADD.FTZ R0, R30, R15 ;  /* 0x0000000f1e007221 */ /* 0x002fc20000010000 */
[----:B------:R-:W-:Y:S01]  /*14b60*/  FADD.FTZ R66, R66, R65 ;  /* 0x0000004142427221 */ /* 0x000fe20000010000 */
[----:B------:R-:W1:Y:S03]  /*14b70*/  @P2 LDC R15, c[0x0][0x450] ;  /* 0x00011400ff0f2b82 */ /* 0x000e660000000800 */
[----:B------:R-:W-:-:S02]  /*14b80*/  FADD.FTZ R67, R67, R66 ;  /* 0x0000004243437221 */ /* 0x000fc40000010000 */
[----:B------:R-:W-:Y:S01]  /*14b90*/  MUFU.EX2 R70, R70 ;  /* 0x0000004600467308 */ /* 0x000fe20000000800 */
[----:B--2---:R-:W-:-:S07]  /*14ba0*/  FADD.FTZ R0, R33, R0 ;  /* 0x0000000021007221 */ /* 0x004fce0000010000 */
[----:B------:R-:W2:Y:S01]  /*14bb0*/  MUFU.EX2 R71, R71 ;  /* 0x0000004700477308 */ /* 0x000ea20000000800 */
[----:B0-----:R-:W-:-:S07]  /*14bc0*/  FADD.FTZ R3, R37, R0 ;  /* 0x0000000025037221 */ /* 0x001fce0000010000 */
[----:B------:R-:W0:Y:S01]  /*14bd0*/  MUFU.EX2 R36, R36 ;  /* 0x0000002400247308 */ /* 0x000e220000000800 */
[----:B-1----:R-:W-:-:S07]  /*14be0*/  @P2 SHF.R.U32.HI R9, RZ, R15, R12 ;  /* 0x0000000fff092219 */ /* 0x002fce000001160c */
[----:B------:R-:W-:Y:S01]  /*14bf0*/  MUFU.EX2 R68, R68 ;  /* 0x0000004400447308 */ /* 0x000fe20000000800 */
[----:B--2---:R-:W-:Y:S01]  /*14c00*/  F2FP.SATFINITE.E4M3.F32.PACK_AB_MERGE_C R0, R71, R70, RZ ;  /* 0x000000464700723e */ /* 0x004fe200048070ff */
[----:B------:R-:W-:-:S04]  /*14c10*/  IMAD.IADD R9, R88, 0x1, R9 ;  /* 0x0000000158097824 */ /* 0x000fc800078e0209 */
[----:B------:R-:W-:Y:S02]  /*14c20*/  IMAD.IADD R6, R9, 0x1, R6 ;  /* 0x0000000109067824 */ /* 0x000fe400078e0206 */
        /* <DEDUP_REMOVED lines=9> */
[----:B------:R-:W1:Y:S01]  /*14cc0*/  MUFU.EX2 R40, R40 ;  /* 0x0000002800287308 */ /* 0x000e620000000800 */
[----:B0-----:R-:W-:-:S01]  /*14cd0*/  FADD.FTZ R0, R38, R3 ;  /* 0x0000000326007221 */ /* 0x001fc20000010000 */
[----:B------:R-:W-:-:S04]  /*14ce0*/  FADD.FTZ R70, R70, R69 ;  /* 0x0000004546467221 */ /* 0x000fc80000010000 */
[----:B------:R-:W-:Y:S02]  /*14cf0*/  FADD.FTZ R71, R71, R70 ;  /* 0x0000004647477221 */ /* 0x000fe40000010000 */
[----:B------:R-:W-:Y:S01]  /*14d00*/  MUFU.EX2 R74, R74 ;  /* 0x0000004a004a7308 */ /* 0x000fe20000000800 */
[----:B--2---:R-:W-:-:S07]  /*14d10*/  FADD.FTZ R3, R39, R0 ;  /* 0x0000000027037221 */ /* 0x004fce0000010000 */
[----:B------:R-:W0:Y:S01]  /*14d20*/  MUFU.EX2 R5, R5 ;  /* 0x0000000500057308 */ /* 0x000e220000000800 */
[----:B-1----:R-:W-:-:S07]  /*14d30*/  FADD.FTZ R0, R40, R3 ;  /* 0x0000000328007221 */ /* 0x002fce0000010000 */
[----:B------:R-:W1:Y:S08]  /*14d40*/  MUFU.EX2 R41, R41 ;  /* 0x0000002900297308 */ /* 0x000e700000000800 */
[----:B------:R-:W-:Y:S01]  /*14d50*/  MUFU.EX2 R72, R72 ;  /* 0x0000004800487308 */ /* 0x000fe20000000800 */
[----:B0-----:R-:W-:-:S07]  /*14d60*/  F2FP.SATFINITE.E4M3.F32.PACK_AB_MERGE_C R3, R5, R74, RZ ;  /* 0x0000004a0503723e */ /* 0x001fce00048070ff */
[----:B------:R-:W0:Y:S01]  /*14d70*/  MUFU.EX2 R73, R73 ;  /* 0x0000004900497308 */ /* 0x000e220000000800 */
[C---:B-1----:R-:W-:Y:S01]  /*14d80*/  F2FP.SATFINITE.E4M3.F32.PACK_AB_MERGE_C R40, R41.reuse, R40, RZ ;  /* 0x000000282928723e */ /* 0x042fe200048070ff */
[----:B------:R-:W-:-:S03]  /*14d90*/  FADD.FTZ R41, R41, R0 ;  /* 0x0000000029297221 */ /* 0x000fc60000010000 */
[----:B------:R-:W-:-:S03]  /*14da0*/  F2FP.SATFINITE.E4M3.F32.PACK_AB_MERGE_C R153, R39, R38, R40 ;  /* 0x000000262799723e */ /* 0x000fc60004807028 */
[----:B------:R-:W1:Y:S08]  /*14db0*/  MUFU.EX2 R42, R42 ;  /* 0x0000002a002a7308 */ /* 0x000e700000000800 */
[----:B------:R-:W2:Y:S01]  /*14dc0*/  MUFU.EX2 R43, R43 ;  /* 0x0000002b002b7308 */ /* 0x000ea20000000800 */
[----:B0-----:R-:W-:Y:S01]  /*14dd0*/  F2FP.SATFINITE.E4M3.F32.PACK_AB_MERGE_C R154, R73, R72, R3 ;  /* 0x00000048499a723e */ /* 0x001fe20004807003 */
[----:B------:R-:W-:-:S04]  /*14de0*/  FADD.FTZ R72, R72, R71 ;  /* 0x0000004748487221 */ /* 0x000fc80000010000 */
[----:B------:R-:W-:Y:S02]  /*14df0*/  FADD.FTZ R73, R73, R72 ;  /* 0x0000004849497221 */ /* 0x000fe40000010000 */
[----:B------:R-:W0:Y:S01]  /*14e00*/  MUFU.EX2 R44, R44 ;  /* 0x0000002c002c7308 */ /* 0x000e220000000800 */
[----:B-1----:R-:W-:-:S01]  /*14e10*/  FADD.FTZ R0, R42, R41 ;  /* 0x000000292a007221 */ /* 0x002fc20000010000 */
[----:B------:R-:W-:-:S06]  /*14e20*/  FADD.FTZ R74, R74, R73 ;  /* 0x000000494a4a7221 */ /* 0x000fcc0000010000 */
[----:B------:R-:W1:Y:S01]  /*14e30*/  MUFU.EX2 R45, R45 ;  /* 0x0000002d002d7308 */ /* 0x000e620000000800 */
[----:B--2---:R-:W-:-:S04]  /*14e40*/  FADD.FTZ R3, R43, R0 ;  /* 0x000000002b037221 */ /* 0x004fc80000010000 */
[----:B0-----:R-:W-:Y:S01]  /*14e50*/  FADD.FTZ R0, R44, R3 ;  /* 0x000000032c007221 */ /* 0x001fe20000010000 */
[----:B------:R-:W-:-:S01]  /*14e60*/  FADD.FTZ R3, R5, R74 ;  /* 0x0000004a05037221 */ /* 0x000fc20000010000 */
[----:B------:R-:W-:Y:S01]  /*14e70*/  VIADD R5, R89, 0xfffffffe ;  /* 0xfffffffe59057836 */ /* 0x000fe20000000000 */
[C---:B-1----:R-:W-:Y:S01]  /*14e80*/  F2FP.SATFINITE.E4M3.F32.PACK_AB_MERGE_C R8, R45.reuse, R44, RZ ;  /* 0x0000002c2d08723e */ /* 0x042fe200048070ff */
[----:B------:R-:W-:-:S03]  /*14e90*/  FADD.FTZ R0, R45, R0 ;  /* 0x000000002d007221 */ /* 0x000fc60000010000 */
[----:B------:R-:W-:Y:S01]  /*14ea0*/  F2FP.SATFINITE.E4M3.F32.PACK_AB_MERGE_C R155, R43, R42, R8 ;  /* 0x0000002a2b9b723e */ /* 0x000fe20004807008 */
        /* <DEDUP_REMOVED lines=12> */
.L_x_1452:
[----:B------:R-:W-:-:S13]  /*14f70*/  ISETP.NE.AND P4, PT, R7, 0x1, PT ;  /* 0x000000010700780c */ /* 0x000fda0003f85270 */
[----:B------:R-:W0:Y:S02]  /*14f80*/  @P4 LDC.64 R12, c[0x0][0x9e8] ;  /* 0x00027a00ff0c4b82 */ /* 0x000e240000000a00 */
[----:B0-----:R-:W-:-:S05]  /*14f90*/  @P4 IMAD.HI.U32 R12, R8, R12, RZ ;  /* 0x0000000c080c4227 */ /* 0x001fca00078e00ff */
[----:B------:R-:W-:-:S07]  /*14fa0*/  @P4 SHF.R.U32.HI R8, RZ, R13, R12 ;  /* 0x0000000dff084219 */ /* 0x000fce000001160c */
.L_x_1453:
[----:B------:R-:W-:Y:S05]  /*14fb0*/  BSYNC B0 ;  /* 0x0000000000007941 */ /* 0x000fea0003800000 */
.L_x_1451:
[----:B------:R-:W-:-:S05]  /*14fc0*/  IMAD R7, R8, R7, R7 ;  /* 0x0000000708077224 */ /* 0x000fca00078e0207 */
[----:B------:R-:W-:-:S07]  /*14fd0*/  VIMNMX R6, R6, R7, PT ;  /* 0x0000000706067248 */ /* 0x000fce0003fe0100 */
.L_x_1450:
[----:B------:R-:W-:Y:S01]  /*14fe0*/  SHF.R.S32.HI R7, RZ, 0x1f, R6 ;  /* 0x0000001fff077819 */ /* 0x000fe20000011406 */
[----:B------:R-:W-:Y:S01]  /*14ff0*/  ULDC UR32, c[0x0][0x9e4] ;  /* 0x0002790000207ab9 */ /* 0x000fe20000000800 */
[----:B------:R-:W-:Y:S01]  /*15000*/  ULDC UR29, c[0x0][0x9e4] ;  /* 0x00027900001d7ab9 */ /* 0x000fe20000000800 */
[----:B------:R-:W-:Y:S01]  /*15010*/  ULDC UR28, c[0x0][0x988] ;  /* 0x00026200001c7ab9 */ /* 0x000fe20000000800 */
[----:B------:R-:W-:Y:S01]  /*15020*/  LEA.HI R7, R7, R6, RZ, 0x7 ;  /* 0x0000000607077211 */ /* 0x000fe200078f38ff */
[----:B------:R-:W-:Y:S01]  /*15030*/  ULDC UR31, c[0x0][0x988] ;  /* 0x00026200001f7ab9 */ /* 0x000fe20000000800 */
[----:B------:R-:W-:Y:S01]  /*15040*/  ULDC UR30, c[0x0][0x988] ;  /* 0x00026200001e7ab9 */ /* 0x000fe20000000800 */
[----:B------:R-:W-:Y:S01]  /*15050*/  ULDC UR34, c[0x0][0x9e0] ;  /* 0x0002780000227ab9 */ /* 0x000fe20000000800 */
[----:B------:R-:W-:Y:S01]  /*15060*/  SHF.R.S32.HI R7, RZ, 0x7, R7 ;  /* 0x00000007ff077819 */ /* 0x000fe20000011407 */
[----:B------:R-:W-:Y:S01]  /*15070*/  ULDC UR33, c[0x0][0x9e0] ;  /* 0x0002780000217ab9 */ /* 0x000fe20000000800 */
[----:B------:R-:W-:-:S02]  /*15080*/  CS2R R88, SRZ ;  /* 0x0000000000587805 */ /* 0x000fc4000001ff00 */
[----:B------:R-:W-:Y:S02]  /*15090*/  CS2R R90, SRZ ;  /* 0x00000000005a7805 */ /* 0x000fe4000001ff00 */
[----:B------:R-:W-:Y:S02]  /*150a0*/  VIMNMX R12, R180, R7, !PT ;  /* 0x00000007b40c7248 */ /* 0x000fe40007fe0100 */
        /* <DEDUP_REMOVED lines=63> */
[----:B------:R-:W-:-:S07]  /*154a0*/  CS2R R88, SRZ ;  /* 0x0000000000587805 */ /* 0x000fce000001ff00 */
.L_x_1473:
[----:B------:R-:W-:Y:S01]  /*154b0*/  VIADD R13, R169, 0x1 ;  /* 0x00000001a90d7836 */ /* 0x000fe20000000000 */
[----:B------:R-:W-:Y:S05]  /*154c0*/  YIELD ;  /* 0x0000000000007946 */ /* 0x000fea0003800000 */
[----:B------:R-:W-:-:S04]  /*154d0*/  ISETP.NE.AND P4, PT, R13, 0x2, PT ;  /* 0x000000020d00780c */ /* 0x000fc80003f85270 */
[----:B------:R-:W-:Y:S02]  /*154e0*/  SEL R181, RZ, 0x1, P4 ;  /* 0x00000001ffb57807 */ /* 0x000fe40002000000 */
[----:B------:R-:W-:Y:S02]  /*154f0*/  SEL R13, R13, RZ, P4 ;  /* 0x000000ff0d0d7207 */ /* 0x000fe40002000000 */
[----:B------:R-:W-:Y:S02]  /*15500*/  ISETP.NE.AND P4, PT, R179, RZ, PT ;  /* 0x000000ffb300720c */ /* 0x000fe40003f85270 */
[----:B------:R-:W-:-:S11]  /*15510*/  LOP3.LUT R181, R18, R181, RZ, 0x3c, !PT ;  /* 0x000000b512b57212 */ /* 0x000fd600078e3cff */
[----:B------:R-:W-:Y:S05]  /*15520*/  @P4 BRA `(.L_x_1455) ;  /* 0x0000000000304947 */ /* 0x000fea0003800000 */
[----:B------:R-:W-:Y:S05]  /*15530*/  @!P0 BRA `(.L_x_1456) ;  /* 0x0000000000048947 */ /* 0x000fea0003800000 */
[----:B------:R-:W-:Y:S01]  /*15540*/  BPT.TRAP 0x1 ;  /* 0x000000040000795c */ /* 0x000fe20000300000 */
.L_x_1456:
[----:B------:R-:W-:Y:S01]  /*15550*/  IMAD R7, R13, 0x8, R16 ;  /* 0x000000080d077824 */ /* 0x000fe200078e0210 */
[----:B------:R-:W-:-:S04]  /*15560*/  SHF.L.U32 R6, R181, 0x1f, RZ ;  /* 0x0000001fb5067819 */ /* 0x000fc800000006ff */
[----:B------:R0:W1:Y:S01]  /*15570*/  SYNCS.PHASECHK.TRANS64.TRYWAIT P5, [R7+URZ+0x22830], R6 ;  /* 0x02283006070075a7 */ /* 0x00006200080a017f */
[----:B------:R-:W-:Y:S05]  /*15580*/  @!P0 BRA `(.L_x_1457) ;  /* 0x0000000000048947 */ /* 0x000fea0003800000 */
[----:B------:R-:W-:Y:S01]  /*15590*/  BPT.TRAP 0x1 ;  /* 0x000000040000795c */ /* 0x000fe20000300000 */
.L_x_1457:
[----:B------:R-:W-:Y:S04]  /*155a0*/  BSSY B0, `(.L_x_1455) ;  /* 0x0000004000007945 */ /* 0x000fe80003800000 */
[----:B-1----:R-:W-:Y:S05]  /*155b0*/  @P5 BRA `(.L_x_1458) ;  /* 0x0000000000085947 */ /* 0x002fea0003800000 */
[----:B------:R-:W1:Y:S02]  /*155c0*/  SYNCS.PHASECHK.TRANS64.TRYWAIT P5, [R7+URZ+0x22830], R6 ;  /* 0x02283006070075a7 */ /* 0x000e6400080a017f */
[----:B-1----:R-:W-:Y:S05]  /*155d0*/  @!P5 BRA `(.L_x_1459) ;  /* 0x0000016800d8d947 */ /* 0x002fea0003800000 */
.L_x_1458:
[----:B------:R-:W-:Y:S05]  /*155e0*/  BSYNC B0 ;  /* 0x0000000000007941 */ /* 0x000fea0003800000 */
.L_x_1455:
[----:B01----:R-:W0:Y:S01]  /*155f0*/  S2R R6, SR_TID.X ;  /* 0x0000000000067919 */ /* 0x003e220000002100 */
[----:B------:R-:W-:Y:S05]  /*15600*/  WARPSYNC.ALL ;  /* 0x0000000000007948 */ /* 0x000fea0003800000 */
[----:B------:R-:W-:Y:S02]  /*15610*/  IMAD.MOV.U32 R7, RZ, RZ, -0x7fffffe0 ;  /* 0x80000020ff077424 */ /* 0x000fe400078e00ff */
[----:B------:R-:W-:Y:S02]  /*15620*/  IMAD.MOV.U32 R15, RZ, RZ, -0x7fffffe0 ;  /* 0x80000020ff0f7424 */ /* 0x000fe400078e00ff */
[----:B------:R-:W-:Y:S01]  /*15630*/  IMAD.MOV.U32 R9, RZ, RZ, -0x7fffffe0 ;  /* 0x80000020ff097424 */ /* 0x000fe200078e00ff */
[----:B------:R-:W-:Y:S01]  /*15640*/  R2UR UR27, R7 ;  /* 0x00000000071b72ca */ /* 0x000fe200000e0000 */
[----:B------:R-:W-:Y:S01]  /*15650*/  IMAD.MOV.U32 R21, RZ, RZ, -0x7fffffe0 ;  /* 0x80000020ff157424 */ /* 0x000fe200078e00ff */
[----:B------:R-:W-:-:S02]  /*15660*/  R2UR UR7, R15 ;  /* 0x000000000f0772ca */ /* 0x000fc400000e0000 */
[----:B------:R-:W-:Y:S02]  /*15670*/  R2UR UR11, R9 ;  /* 0x00000000090b72ca */ /* 0x000fe400000e0000 */
[----:B------:R-:W-:Y:S02]  /*15680*/  R2UR UR15, R15 ;  /* 0x000000000f0f72ca */ /* 0x000fe400000e0000 */
[----:B------:R-:W-:Y:S02]  /*15690*/  R2UR UR19, R21 ;  /* 0x00000000151372ca */ /* 0x000fe400000e0000 */
[----:B------:R-:W-:Y:S02]  /*156a0*/  R2UR UR23, R7 ;  /* 0x00000000071772ca */ /* 0x000fe400000e0000 */
[----:B0-----:R-:W-:Y:S01]  /*156b0*/  SHF.R.U32.HI R8, RZ, 0x7, R6 ;  /* 0x00000007ff087819 */ /* 0x001fe20000011606 */
[----:B------:R-:W-:-:S04]  /*156c0*/  IMAD R6, R13, 0x600, R4 ;  /* 0x000006000d067824 */ /* 0x000fc800078e0204 */
[----:B------:R-:W-:Y:S01]  /*156d0*/  VIADD R24, R8, 0x8 ;  /* 0x0000000808187836 */ /* 0x000fe20000000000 */
[C---:B------:R-:W-:Y:S01]  /*156e0*/  R2UR UR26, R6.reuse ;  /* 0x00000000061a72ca */ /* 0x040fe200000e0000 */
[C---:B------:R-:W-:Y:S02]  /*156f0*/  VIADD R14, R6.reuse, 0x2 ;  /* 0x00000002060e7836 */ /* 0x040fe40000000000 */
[C---:B------:R-:W-:Y:S01]  /*15700*/  VIADD R8, R6.reuse, 0x200 ;  /* 0x0000020006087836 */ /* 0x040fe20000000000 */
[----:B------:R0:W-:Y:S01]  /*15710*/  BAR.SYNC.DEFER_BLOCKING R24, 0x100 ;  /* 0x000400180000751d */ /* 0x0001e20000010000 */
[----:B------:R-:W-:Y:S01]  /*15720*/  VIADD R20, R6, 0x400 ;  /* 0x0000040006147836 */ /* 0x000fe20000000000 */
[----:B------:R-:W-:Y:S01]  /*15730*/  R2UR UR6, R14 ;  /* 0x000000000e0672ca */ /* 0x000fe200000e0000 */
[----:B------:R-:W-:Y:S01]  /*15740*/  VIADD R14, R6, 0x202 ;  /* 0x00000202060e7836 */ /* 0x000fe20000000000 */
[----:B------:R-:W-:Y:S01]  /*15750*/  R2UR UR10, R8 ;  /* 0x00000000080a72ca */ /* 0x000fe200000e0000 */
[----:B------:R-:W-:Y:S01]  /*15760*/  VIADD R6, R6, 0x402 ;  /* 0x0000040206067836 */ /* 0x000fe20000000000 */
[----:B------:R-:W-:-:S02]  /*15770*/  R2UR UR18, R20 ;  /* 0x00000000141272ca */ /* 0x000fc400000e0000 */
[----:B------:R-:W-:Y:S02]  /*15780*/  R2UR UR14, R14 ;  /* 0x000000000e0e72ca */ /* 0x000fe400000e0000 */
[----:B------:R-:W-:Y:S01]  /*15790*/  R2UR UR22, R6 ;  /* 0x00000000061672ca */ /* 0x000fe200000e0000 */
[----:B0-----:R-:W-:-:S06]  /*157a0*/  WARPGROUP.ARRIVE ;  /* 0x00000000000079c5 */ /* 0x001fcc0000000000 */
        /* <DEDUP_REMOVED lines=17> */
[----:B------:R-:W-:Y:S05]  /*158c0*/  @P4 BRA `(.L_x_1460) ;  /* 0x0000000000284947 */ /* 0x000fea0003800000 */
[----:B------:R-:W-:Y:S05]  /*158d0*/  @!P0 BRA `(.L_x_1461) ;  /* 0x0000000000048947 */ /* 0x000fea0003800000 */
[----:B------:R-:W-:Y:S01]  /*158e0*/  BPT.TRAP 0x1 ;  /* 0x000000040000795c */ /* 0x000fe20000300000 */
.L_x_1461:
[----:B------:R-:W-:Y:S01]  /*158f0*/  SHF.L.U32 R6, R18, 0x1f, RZ ;  /* 0x0000001f12067819 */ /* 0x000fe200000006ff */
[----:B------:R-:W-:-:S04]  /*15900*/  IMAD R7, R169, 0x8, R16 ;  /* 0x00000008a9077824 */ /* 0x000fc800078e0210 */
[----:B------:R0:W1:Y:S01]  /*15910*/  SYNCS.PHASECHK.TRANS64.TRYWAIT P4, [R7+URZ+0x22850], R6 ;  /* 0x02285006070075a7 */ /* 0x000062000808017f */
[----:B------:R-:W-:Y:S05]  /*15920*/  @!P0 BRA `(.L_x_1462) ;  /* 0x0000000000048947 */ /* 0x000fea0003800000 */
[----:B------:R-:W-:Y:S01]  /*15930*/  BPT.TRAP 0x1 ;  /* 0x000000040000795c */ /* 0x000fe20000300000 */
.L_x_1462:
[----:B-1----:R-:W-:Y:S05]  /*15940*/  @P4 BRA `(.L_x_1460) ;  /* 0x0000000000084947 */ /* 0x002fea0003800000 */
[----:B------:R-:W1:Y:S02]  /*15950*/  SYNCS.PHASECHK.TRANS64.TRYWAIT P4, [R7+URZ+0x22850], R6 ;  /* 0x02285006070075a7 */ /* 0x000e64000808017f */
[----:B-1----:R-:W-:Y:S05]  /*15960*/  @!P4 BRA `(.L_x_1463) ;  /* 0x000001680008c947 */ /* 0x002fea0003800000 */
.L_x_1460:
[----:B01----:R-:W-:Y:S01]  /*15970*/  VIADD R6, R16, 0x400 ;  /* 0x0000040010067836 */ /* 0x003fe20000000000 */
[----:B------:R-:W-:Y:S05]  /*15980*/  WARPSYNC.ALL ;  /* 0x0000000000007948 */ /* 0x000fea0003800000 */
[----:B------:R-:W-:Y:S01]  /*15990*/  SHF.R.U32.HI R6, RZ, 0x4, R6 ;  /* 0x00000004ff067819 */ /* 0x000fe20000011606 */
[----:B------:R-:W-:Y:S01]  /*159a0*/  IMAD.MOV.U32 R7, RZ, RZ, 0x40000040 ;  /* 0x40000040ff077424 */ /* 0x000fe200078e00ff */
[----:B------:R-:W-:Y:S01]  /*159b0*/  WARPGROUP.ARRIVE ;  /* 0x00000000000079c5 */ /* 0x000fe20000000000 */
[----:B------:R-:W-:Y:S01]  /*159c0*/  IMAD.MOV.U32 R9, RZ, RZ, 0x40000040 ;  /* 0x40000040ff097424 */ /* 0x000fe200078e00ff */
[----:B------:R-:W-:-:S04]  /*159d0*/  LOP3.LUT R6, R6, 0x3fff, RZ, 0xc0, !PT ;  /* 0x00003fff06067812 */ /* 0x000fc800078ec0ff */
[----:B------:R-:W0:Y:S01]  /*159e0*/  S2R R182, SR_TID.X ;  /* 0x0000000000b67919 */ /* 0x000e220000002100 */
[----:B------:R-:W-:Y:S01]  /*159f0*/  R2UR UR7, R7 ;  /* 0x00000000070772ca */ /* 0x000fe200000e0000 */
[----:B------:R-:W-:Y:S01]  /*15a00*/  IMAD.MOV.U32 R7, RZ, RZ, 0x40000040 ;  /* 0x40000040ff077424 */ /* 0x000fe200078e00ff */
[----:B------:R-:W-:Y:S01]  /*15a10*/  LOP3.LUT R6, R6, 0x10000, RZ, 0xfc, !PT ;  /* 0x0001000006067812 */ /* 0x000fe200078efcff */
[----:B------:R-:W-:Y:S02]  /*15a20*/  IMAD.IADD R14, R190, 0x1, R175 ;  /* 0x00000001be0e7824 */ /* 0x000fe400078e02af */
[C---:B------:R-:W-:Y:S01]  /*15a30*/  FMUL.FTZ R15, R2.reuse, R24 ;  /* 0x00000018020f7220 */ /* 0x040fe20000410000 */
[C---:B------:R-:W-:Y:S01]  /*15a40*/  FMUL.FTZ R18, R2.reuse, R25 ;  /* 0x0000001902127220 */ /* 0x040fe20000410000 */
[C---:B------:R-:W-:Y:S01]  /*15a50*/  FMUL.FTZ R24, R2.reuse, R28 ;  /* 0x0000001c02187220 */ /* 0x040fe20000410000 */
[----:B------:R-:W-:Y:S02]  /*15a60*/  IMAD R6, R169, 0x400, R6 ;  /* 0x00000400a9067824 */ /* 0x000fe400078e0206 */
[C---:B------:R-:W-:Y:S01]  /*15a70*/  FMUL.FTZ R25, R2.reuse, R29 ;  /* 0x0000001d02197220 */ /* 0x040fe20000410000 */
[C---:B------:R-:W-:Y:S01]  /*15a80*/  FMUL.FTZ R20, R2.reuse, R30 ;  /* 0x0000001e02147220 */ /* 0x040fe20000410000 */
[----:B------:R-:W-:Y:S01]  /*15a90*/  FMUL.FTZ R28, R2, R32 ;  /* 0x00000020021c7220 */ /* 0x000fe20000410000 */
[C---:B------:R-:W-:Y:S01]  /*15aa0*/  VIADD R8, R6.reuse, 0x2 ;  /* 0x0000000206087836 */ /* 0x040fe20000000000 */
[----:B------:R-:W-:Y:S01]  /*15ab0*/  R2UR UR6, R6 ;  /* 0x00000000060672ca */ /* 0x000fe200000e0000 */
        /* <DEDUP_REMOVED lines=12> */
[----:B------:R-:W-:Y:S01]  /*15b80*/  QGMMA.64x128x32.F32.E4M3.E4M3 R88, R164, gdesc[UR4], R88, gsb0 ;  /* 0x01e00004a4587df3 */ /* 0x000fe20008000858 */
[----:B------:R-:W-:Y:S01]  /*15b90*/  R2UR UR6, R8 ;  /* 0x00000000080672ca */ /* 0x000fe200000e0000 */
[----:B------:R-:W-:Y:S01]  /*15ba0*/  VIADD R8, R6, 0x4 ;  /* 0x0000000406087836 */ /* 0x000fe20000000000 */
[----:B------:R-:W-:Y:S01]  /*15bb0*/  R2UR UR7, R9 ;  /* 0x00000000090772ca */ /* 0x000fe200000e0000 */
[----:B------:R-:W-:-:S02]  /*15bc0*/  IMAD.MOV.U32 R9, RZ, RZ, 0x40000040 ;  /* 0x40000040ff097424 */ /* 0x000fc400078e00ff */
[----:B------:R-:W-:Y:S01]  /*15bd0*/  FMUL.FTZ R45, R2, R49 ;  /* 0x00000031022d7220 */ /* 0x000fe20000410000 */
[----:B------:R-:W-:Y:S01]  /*15be0*/  VIADD R6, R6, 0x6 ;  /* 0x0000000606067836 */ /* 0x000fe20000000000 */
[----:B0-----:R-:W-:Y:S01]  /*15bf0*/  SHF.R.U32.HI R182, RZ, 0x7, R182 ;  /* 0x00000007ffb67819 */ /* 0x001fe200000116b6 */
        /* <DEDUP_REMOVED lines=46> */
[----:B------:R-:W-:Y:S01]  /*15ee0*/  R2UR UR6, R8 ;  /* 0x00000000080672ca */ /* 0x000fe200000e0000 */
[C---:B------:R-:W-:Y:S01]  /*15ef0*/  FMUL.FTZ R8, R2.reuse, R26 ;  /* 0x0000001a02087220 */ /* 0x040fe20000410000 */
        /* <DEDUP_REMOVED lines=37> */
[----:B------:R-:W-:Y:S02]  /*16150*/  R2UR UR6, R6 ;  /* 0x00000000060672ca */ /* 0x000fe400000e0000 */
[----:B------:R-:W-:Y:S01]  /*16160*/  R2UR UR7, R7 ;  /* 0x00000000070772ca */ /* 0x000fe200000e0000 */
[----:B------:R-:W5:Y:S03]  /*16170*/  @P2 LDC R6, c[0x0][0x450] ;  /* 0x00011400ff062b82 */ /* 0x000f660000000800 */
[----:B------:R-:W0:Y:S05]  /*16180*/  MUFU.TANH R52, R52 ;  /* 0x0000003400347308 */ /* 0x000e2a0000002400 */
[----:B------:R-:W1:Y:S03]  /*16190*/  @P2 LDC R7, c[0x0][0x44c] ;  /* 0x00011300ff072b82 */ /* 0x000e660000000800 */
[----:B------:R-:W0:Y:S08]  /*161a0*/  MUFU.TANH R53, R53 ;  /* 0x0000003500357308 */ /* 0x000e300000002400 */
[----:B------:R-:W0:Y:S08]  /*161b0*/  MUFU.TANH R50, R50 ;  /* 0x0000003200327308 */ /* 0x000e300000002400 */
[----:B------:R-:W0:Y:S01]  /*161c0*/  MUFU.TANH R51, R51 ;  /* 0x0000003300337308 */ /* 0x000e220000002400 */
[----:B-1----:R-:W-:-:S07]  /*161d0*/  @P2 IMAD.HI.U32 R7, R14, R7, RZ ;  /* 0x000000070e072227 */ /* 0x002fce00078e00ff */
[----:B------:R-:W1:Y:S01]  /*161e0*/  MUFU.TANH R56, R56 ;  /* 0x0000003800387308 */ /* 0x000e620000002400 */
[----:B-----5:R-:W-:Y:S01]  /*161f0*/  @P2 SHF.R.U32.HI R14, RZ, R6, R7 ;  /* 0x00000006ff0e2219 */ /* 0x020fe20000011607 */
[----:B------:R-:W-:Y:S01]  /*16200*/  @!P1 IMAD R6, R13, 0x8, R16 ;  /* 0x000000080d069824 */ /* 0x000fe200078e0210 */
[----:B------:R-:W-:-:S03]  /*16210*/  IADD3 R7, -R182, 0xb, RZ ;  /* 0x0000000bb6077810 */ /* 0x000fc60007ffe1ff */
[----:B------:R-:W-:Y:S02]  /*16220*/  @!P1 VIADD R6, R6, 0x22840 ;  /* 0x0002284006069836 */ /* 0x000fe40000000000 */
[----:B------:R-:W0:Y:S03]  /*16230*/  MUFU.TANH R57, R57 ;  /* 0x0000003900397308 */ /* 0x000e260000002400 */
[----:B------:R-:W-:Y:S02]  /*16240*/  @!P1 PRMT R78, RZ, 0x654, R6 ;  /* 0x00000654ff4e9816 */ /* 0x000fe40000000006 */
[----:B------:R-:W5:Y:S03]  /*16250*/  SHFL.IDX PT, R6, R14, RZ, 0x1c1f ;  /* 0x001c1fff0e067589 */ /* 0x000f6600000e0000 */
        /* <DEDUP_REMOVED lines=32> */
[----:B--2---:R-:W-:-:S05]  /*16460*/  IMAD.SHL.U32 R78, R5, 0x80, RZ ;  /* 0x00000080054e7824 */ /* 0x004fca00078e00ff */
[----:B------:R-:W-:-:S04]  /*16470*/  IADD3 R83, -R170, 0x1, -R78 ;  /* 0x00000001aa537810 */ /* 0x000fc80007ffe94e */
[----:B------:R-:W-:-:S05]  /*16480*/  IADD3 R84, -R168, R83, R171 ;  /* 0x00000053a8547210 */ /* 0x000fca0007ffe1ab */
[C---:B------:R-:W-:Y:S02]  /*16490*/  VIADD R83, R84.reuse, UR34 ;  /* 0x0000002254537c36 */ /* 0x040fe40008000000 */
[----:B------:R-:W-:Y:S02]  /*164a0*/  VIADD R84, R84, UR35 ;  /* 0x0000002354547c36 */ /* 0x000fe40008000000 */
[--C-:B-----5:R-:W-:Y:S02]  /*164b0*/  IMAD.IADD R85, R83, 0x1, R6.reuse ;  /* 0x0000000153557824 */ /* 0x120fe400078e0206 */
[----:B------:R-:W-:Y:S01]  /*164c0*/  IMAD.IADD R86, R84, 0x1, R6 ;  /* 0x0000000154567824 */ /* 0x000fe200078e0206 */
[----:B01-34-:R-:W-:Y:S06]  /*164d0*/  @!P3 BRA `(.L_x_1464) ;  /* 0x000000000058b947 */ /* 0x01bfec0003800000 */
[----:B------:R-:W-:Y:S01]  /*164e0*/  IADD3 R87, -R168, R171, R6 ;  /* 0x000000aba8577210 */ /* 0x000fe20007ffe106 */
[----:B------:R-:W-:Y:S03]  /*164f0*/  BSSY B0, `(.L_x_1465) ;  /* 0x0000010000007945 */ /* 0x000fe60003800000 */
        /* <DEDUP_REMOVED lines=10> */
.L_x_1466:
[----:B------:R-:W-:-:S05]  /*165a0*/  IMAD.U32 R152, RZ, RZ, UR32 ;  /* 0x00000020ff987e24 */ /* 0x000fca000f8e00ff */
[----:B------:R-:W-:-:S13]  /*165b0*/  ISETP.NE.AND P4, PT, R152, 0x1, PT ;  /* 0x000000019800780c */ /* 0x000fda0003f85270 */
[----:B------:R-:W0:Y:S02]  /*165c0*/  @P4 LDC.64 R6, c[0x0][0x9e8] ;  /* 0x00027a00ff064b82 */ /* 0x000e240000000a00 */
[----:B0-----:R-:W-:-:S05]  /*165d0*/  @P4 IMAD.HI.U32 R6, R87, R6, RZ ;  /* 0x0000000657064227 */ /* 0x001fca00078e00ff */
[----:B------:R-:W-:-:S07]  /*165e0*/  @P4 SHF.R.U32.HI R87, RZ, R7, R6 ;  /* 0x00000007ff574219 */ /* 0x000fce0000011606 */
.L_x_1467:
[----:B------:R-:W-:Y:S05]  /*165f0*/  BSYNC B0 ;  /* 0x0000000000007941 */ /* 0x000fea0003800000 */
.L_x_1465:
[----:B------:R-:W-:-:S04]  /*16600*/  IMAD R87, R87, R152, -R78 ;  /* 0x0000009857577224 */ /* 0x000fc800078e0a4e */
[----:B------:R-:W-:-:S05]  /*16610*/  IMAD.IADD R87, R87, 0x1, -R170 ;  /* 0x0000000157577824 */ /* 0x000fca00078e0aaa */
[----:B------:R-:W-:Y:S02]  /*16620*/  VIADDMNMX R85, R87, R152, R85, PT ;  /* 0x0000009857557246 */ /* 0x000fe40003800155 */
[----:B------:R-:W-:-:S07]  /*16630*/  VIMNMX R86, R86, R87, !PT ;  /* 0x0000005756567248 */ /* 0x000fce0007fe0100 */
.L_x_1464:
[----:B------:R-:W-:Y:S01]  /*16640*/  ISETP.GT.AND P4, PT, R5, -0x1, PT ;  /* 0xffffffff0500780c */ /* 0x000fe20003f84270 */
[----:B------:R-:W0:Y:S03]  /*16650*/  SHFL.IDX PT, R14, R14, 0x1, 0x1c1f ;  /* 0x003c1f000e0e7f89 */ /* 0x000e2600000e0000 */
[----:B------:R-:W-:-:S04]  /*16660*/  ISETP.GT.AND P5, PT, R86, RZ, P4 ;  /* 0x000000ff5600720c */ /* 0x000fc800027a4270 */
[----:B------:R-:W-:-:S04]  /*16670*/  ISETP.LT.OR P5, PT, R85, 0x1, P5 ;  /* 0x000000015500780c */ /* 0x000fc80002fa1670 */
[----:B------:R-:W-:Y:S02]  /*16680*/  FSEL R15, R15, -INF , !P5 ;  /* 0xff8000000f0f7808 */ /* 0x000fe40006800000 */
[----:B------:R-:W-:-:S04]  /*16690*/  ISETP.GT.AND P5, PT, R86, 0x1, P4 ;  /* 0x000000015600780c */ /* 0x000fc800027a4270 */
[----:B------:R-:W-:-:S04]  /*166a0*/  ISETP.LT.OR P5, PT, R85, 0x2, P5 ;  /* 0x000000025500780c */ /* 0x000fc80002fa1670 */
[----:B------:R-:W-:Y:S02]  /*166b0*/  FSEL R18, R18, -INF , !P5 ;  /* 0xff80000012127808 */ /* 0x000fe40006800000 */
[----:B------:R-:W-:Y:S01]  /*166c0*/  ISETP.GT.AND P5, PT, R86, 0x8, P4 ;  /* 0x000000085600780c */ /* 0x000fe200027a4270 */
[--C-:B0-----:R-:W-:Y:S02]  /*166d0*/  IMAD.IADD R83, R83, 0x1, R14.reuse ;  /* 0x0000000153537824 */ /* 0x101fe400078e020e */
[----:B------:R-:W-:Y:S01]  /*166e0*/  IMAD.IADD R84, R84, 0x1, R14 ;  /* 0x0000000154547824 */ /* 0x000fe200078e020e */
[----:B------:R-:W-:-:S04]  /*166f0*/  ISETP.LT.OR P5, PT, R85, 0x9, P5 ;  /* 0x000000095500780c */ /* 0x000fc80002fa1670 */
[----:B------:R-:W-:Y:S02]  /*16700*/  FSEL R24, R24, -INF , !P5 ;  /* 0xff80000018187808 */ /* 0x000fe40006800000 */
[----:B------:R-:W-:-:S04]  /*16710*/  ISETP.GT.AND P5, PT, R86, 0x9, P4 ;  /* 0x000000095600780c */ /* 0x000fc800027a4270 */
        /* <DEDUP_REMOVED lines=85> */
[----:B------:R-:W-:Y:S01]  /*16c70*/  FSEL R82, R82, -INF , !P5 ;  /* 0xff80000052527808 */ /* 0x000fe20006800000 */
[----:B------:R-:W-:Y:S08]  /*16c80*/  @!P3 BRA `(.L_x_1468) ;  /* 0x000000000058b947 */ /* 0x000ff00003800000 */
        /* <DEDUP_REMOVED lines=12> */
.L_x_1470:
[----:B------:R-:W-:-:S05]  /*16d50*/  IMAD.U32 R85, RZ, RZ, UR32 ;  /* 0x00000020ff557e24 */ /* 0x000fca000f8e00ff */
[----:B------:R-:W-:-:S13]  /*16d60*/  ISETP.NE.AND P5, PT, R85, 0x1, PT ;  /* 0x000000015500780c */ /* 0x000fda0003fa5270 */
[----:B------:R-:W0:Y:S02]  /*16d70*/  @P5 LDC.64 R6, c[0x0][0x9e8] ;  /* 0x00027a00ff065b82 */ /* 0x000e240000000a00 */
[----:B0-----:R-:W-:-:S05]  /*16d80*/  @P5 IMAD.HI.U32 R6, R14, R6, RZ ;  /* 0x000000060e065227 */ /* 0x001fca00078e00ff */
[----:B------:R-:W-:-:S07]  /*16d90*/  @P5 SHF.R.U32.HI R14, RZ, R7, R6 ;  /* 0x00000007ff0e5219 */ /* 0x000fce0000011606 */
.L_x_1471:
[----:B------:R-:W-:Y:S05]  /*16da0*/  BSYNC B0 ;  /* 0x0000000000007941 */ /* 0x000fea0003800000 */
.L_x_1469:
[----:B------:R-:W-:-:S04]  /*16db0*/  IMAD R7, R14, R85, -R78 ;  /* 0x000000550e077224 */ /* 0x000fc800078e0a4e */
[----:B------:R-:W-:-:S05]  /*16dc0*/  IMAD.IADD R6, R7, 0x1, -R170 ;  /* 0x0000000107067824 */ /* 0x000fca00078e0aaa */
[----:B------:R-:W-:Y:S02]  /*16dd0*/  VIADDMNMX R83, R6, R85, R83, PT ;  /* 0x0000005506537246 */ /* 0x000fe40003800153 */
[----:B------:R-:W-:-:S07]  /*16de0*/  VIMNMX R84, R84, R6, !PT ;  /* 0x0000000654547248 */ /* 0x000fce0007fe0100 */
.L_x_1468:
[----:B------:R-:W-:Y:S01]  /*16df0*/  ISETP.GT.AND P5, PT, R84, 0x1, P4 ;  /* 0x000000015400780c */ /* 0x000fe200027a4270 */
[----:B------:R-:W-:Y:S01]  /*16e00*/  UMOV UR41, UR31 ;  /* 0x0000001f00297c82 */ /* 0x000fe20008000000 */
[----:B------:R-:W-:Y:S02]  /*16e10*/  FMNMX.FTZ R7, R15, R10, !PT ;  /* 0x0000000a0f077209 */ /* 0x000fe40007810000 */
[----:B------:R-:W-:Y:S02]  /*16e20*/  ISETP.LT.OR P5, PT, R83, 0x2, P5 ;  /* 0x000000025300780c */ /* 0x000fe40002fa1670 */
[----:B------:R-:W-:Y:S02]  /*16e30*/  FMNMX.FTZ R7, R18, R7, !PT ;  /* 0x0000000712077209 */ /* 0x000fe40007810000 */
[----:B------:R-:W-:Y:S02]  /*16e40*/  FSEL R9, R9, -INF , !P5 ;  /* 0xff80000009097808 */ /* 0x000fe40006800000 */
[----:B------:R-:W-:-:S02]  /*16e50*/  ISETP.GT.AND P5, PT, R84, 0x8, P4 ;  /* 0x000000085400780c */ /* 0x000fc400027a4270 */
[----:B------:R-:W-:Y:S02]  /*16e60*/  FMNMX.FTZ R6, R24, R7, !PT ;  /* 0x0000000718067209 */ /* 0x000fe40007810000 */
[----:B------:R-:W-:Y:S02]  /*16e70*/  ISETP.LT.OR P5, PT, R83, 0x9, P5 ;  /* 0x000000095300780c */ /* 0x000fe40002fa1670 */
[----:B------:R-:W-:Y:S02]  /*16e80*/  FMNMX.FTZ R7, R25, R6, !PT ;  /* 0x0000000619077209 */ /* 0x000fe40007810000 */
[----:B------:R-:W-:Y:S02]  /*16e90*/  FSEL R20, R20, -INF , !P5 ;  /* 0xff80000014147808 */ /* 0x000fe40006800000 */
[----:B------:R-:W-:Y:S02]  /*16ea0*/  ISETP.GT.AND P5, PT, R84, 0x9, P4 ;  /* 0x000000095400780c */ /* 0x000fe400027a4270 */
[----:B------:R-:W-:-:S02]  /*16eb0*/  FMNMX.FTZ R6, R28, R7, !PT ;  /* 0x000000071c067209 */ /* 0x000fc40007810000 */
[----:B------:R-:W-:Y:S02]  /*16ec0*/  ISETP.LT.OR P5, PT, R83, 0xa, P5 ;  /* 0x0000000a5300780c */ /* 0x000fe40002fa1670 */
[----:B------:R-:W-:Y:S02]  /*16ed0*/  FMNMX.FTZ R7, R29, R6, !PT ;  /* 0x000000061d077209 */ /* 0x000fe40007810000 */
[----:B------:R-:W-:Y:S02]  /*16ee0*/  FSEL R21, R21, -INF , !P5 ;  /* 0xff80000015157808 */ /* 0x000fe40006800000 */
[----:B------:R-:W-:Y:S02]  /*16ef0*/  ISETP.GT.AND P5, PT, R84, 0x10, P4 ;  /* 0x000000105400780c */ /* 0x000fe400027a4270 */
[----:B------:R-:W-:Y:S02]  /*16f00*/  FMNMX.FTZ R6, R32, R7, !PT ;  /* 0x0000000720067209 */ /* 0x000fe40007810000 */
[----:B------:R-:W-:-:S02]  /*16f10*/  ISETP.LT.OR P5, PT, R83, 0x11, P5 ;  /* 0x000000115300780c */ /* 0x000fc40002fa1670 */
[----:B------:R-:W-:Y:S02]  /*16f20*/  FMNMX.FTZ R7, R33, R6, !PT ;  /* 0x0000000621077209 */ /* 0x000fe40007810000 */
[----:B------:R-:W-:Y:S02]  /*16f30*/  FSEL R26, R26, -INF , !P5 ;  /* 0xff8000001a1a7808 */ /* 0x000fe40006800000 */
[----:B------:R-:W-:Y:S02]  /*16f40*/  ISETP.GT.AND P5, PT, R84, 0x11, P4 ;  /* 0x000000115400780c */ /* 0x000fe400027a4270 */
[----:B------:R-:W-:Y:S02]  /*16f50*/  FMNMX.FTZ R6, R36, R7, !PT ;  /* 0x0000000724067209 */ /* 0x000fe40007810000 */
[----:B------:R-:W-:Y:S02]  /*16f60*/  ISETP.LT.OR P5, PT, R83, 0x12, P5 ;  /* 0x000000125300780c */ /* 0x000fe40002fa1670 */
[----:B------:R-:W-:-:S02]  /*16f70*/  FMNMX.FTZ R7, R37, R6, !PT ;  /* 0x0000000625077209 */ /* 0x000fc40007810000 */
[----:B------:R-:W-:Y:S02]  /*16f80*/  FSEL R27, R27, -INF , !P5 ;  /* 0xff8000001b1b7808 */ /* 0x000fe40006800000 */
[----:B------:R-:W-:Y:S02]  /*16f90*/  ISETP.GT.AND P5, PT, R84, 0x18, P4 ;  /* 0x000000185400780c */ /* 0x000fe400027a4270 */
[----:B------:R-:W-:Y:S02]  /*16fa0*/  FMNMX.FTZ R6, R40, R7, !PT ;  /* 0x0000000728067209 */ /* 0x000fe40007810000 */
[----:B------:R-:W-:Y:S02]  /*16fb0*/  ISETP.LT.OR P5, PT, R83, 0x19, P5 ;  /* 0x000000195300780c */ /* 0x000fe40002fa1670 */
[----:B------:R-:W-:Y:S02]  /*16fc0*/  FMNMX.FTZ R7, R41, R6, !PT ;  /* 0x0000000629077209 */ /* 0x000fe40007810000 */
[----:B------:R-:W-:-:S02]  /*16fd0*/  FSEL R30, R30, -INF , !P5 ;  /* 0xff8000001e1e7808 */ /* 0x000fc40006800000 */
[----:B------:R-:W-:Y:S02]  /*16fe0*/  ISETP.GT.AND P5, PT, R84, 0x19, P4 ;  /* 0x000000195400780c */ /* 0x000fe400027a4270 */
        /* <DEDUP_REMOVED lines=69> */
[----:B0-----:R-:W-:Y:S01]  /*17440*/  FMNMX.FTZ R6, R14, R7, !PT ;  /* 0x000000070e067209 */ /* 0x001fe20007810000 */
[----:B------:R-:W-:Y:S01]  /*17450*/  IMAD.U32 R7, RZ, RZ, UR41 ;  /* 0x00000029ff077e24 */ /* 0x000fe2000f8e00ff */
[----:B------:R-:W-:Y:S02]  /*17460*/  FSEL R62, R62, -INF , !P5 ;  /* 0xff8000003e3e7808 */ /* 0x000fe40006800000 */
[----:B------:R-:W-:Y:S01]  /*17470*/  ISETP.GT.AND P5, PT, R84, 0x59, P4 ;  /* 0x000000595400780c */ /* 0x000fe200027a4270 */
[----:B------:R-:W-:-:S03]  /*17480*/  FFMA.FTZ R7, R6, R7, -8 ;  /* 0xc100000006077423 */ /* 0x000fc60000010007 */
        /* <DEDUP_REMOVED lines=23> */
[C---:B------:R-:W-:Y:S02]  /*17600*/  ISETP.GT.AND P5, PT, R84.reuse, RZ, P4 ;  /* 0x000000ff5400720c */ /* 0x040fe400027a4270 */
[----:B------:R-:W-:Y:S02]  /*17610*/  ISETP.GT.AND P4, PT, R84, 0x79, P4 ;  /* 0x000000795400780c */ /* 0x000fe40002784270 */
[C---:B------:R-:W-:Y:S02]  /*17620*/  ISETP.LT.OR P5, PT, R83.reuse, 0x1, P5 ;  /* 0x000000015300780c */ /* 0x040fe40002fa1670 */
[----:B------:R-:W-:Y:S02]  /*17630*/  ISETP.LT.OR P4, PT, R83, 0x7a, P4 ;  /* 0x0000007a5300780c */ /* 0x000fe40002781670 */
[----:B------:R-:W-:-:S02]  /*17640*/  FSEL R8, R8, -INF , !P5 ;  /* 0xff80000008087808 */ /* 0x000fc40006800000 */
[----:B------:R-:W-:Y:S02]  /*17650*/  FSETP.NEU.FTZ.AND P5, PT, R6, -INF , PT ;  /* 0xff8000000600780b */ /* 0x000fe40003fbd000 */
[----:B------:R-:W-:Y:S02]  /*17660*/  FSEL R80, R80, -INF , !P4 ;  /* 0xff80000050507808 */ /* 0x000fe40006000000 */
[----:B------:R-:W-:-:S05]  /*17670*/  FSEL R7, R7, RZ, P5 ;  /* 0x000000ff07077208 */ /* 0x000fca0002800000 */
[--C-:B------:R-:W-:Y:S01]  /*17680*/  FFMA.FTZ R14, R15, UR41, -R7.reuse ;  /* 0x000000290f0e7c23 */ /* 0x100fe20008010807 */
[----:B------:R-:W-:-:S01]  /*17690*/  FFMA.FTZ R15, R18, UR41, -R7 ;  /* 0x00000029120f7c23 */ /* 0x000fc20008010807 */
[--C-:B------:R-:W-:Y:S01]  /*176a0*/  FFMA.FTZ R18, R24, UR41, -R7.reuse ;  /* 0x0000002918127c23 */ /* 0x100fe20008010807 */
[----:B------:R-:W-:-:S01]  /*176b0*/  FFMA.FTZ R24, R28, UR41, -R7 ;  /* 0x000000291c187c23 */ /* 0x000fc20008010807 */
[----:B------:R-:W-:Y:S01]  /*176c0*/  FMNMX.FTZ R28, R8, R11, !PT ;  /* 0x0000000b081c7209 */ /* 0x000fe20007810000 */
        /* <DEDUP_REMOVED lines=29> */
[----:B------:R-:W-:Y:S01]  /*178a0*/  FFMA.FTZ R82, R82, UR41, -R7 ;  /* 0x0000002952527c23 */ /* 0x000fe20008010807 */
[----:B------:R-:W-:Y:S01]  /*178b0*/  MUFU.EX2 R14, R14 ;  /* 0x0000000e000e7308 */ /* 0x000fe20000000800 */
[----:B------:R-:W-:-:S04]  /*178c0*/  FMNMX.FTZ R36, R34, R83, !PT ;  /* 0x0000005322247209 */ /* 0x000fc80007810000 */
[----:B------:R-:W-:Y:S01]  /*178d0*/  FMNMX.FTZ R83, R35, R36, !PT ;  /* 0x0000002423537209 */ /* 0x000fe20007810000 */
[----:B------:R-:W-:-:S02]  /*178e0*/  FFMA.FTZ R36, R40, UR41, -R7 ;  /* 0x0000002928247c23 */ /* 0x000fc40008010807 */
[----:B------:R-:W-:Y:S01]  /*178f0*/  MUFU.EX2 R15, R15 ;  /* 0x0000000f000f7308 */ /* 0x000fe20000000800 */
[----:B------:R-:W-:-:S04]  /*17900*/  FMNMX.FTZ R40, R38, R83, !PT ;  /* 0x0000005326287209 */ /* 0x000fc80007810000 */
[----:B------:R-:W-:-:S03]  /*17910*/  FMNMX.FTZ R83, R39, R40, !PT ;  /* 0x0000002827537209 */ /* 0x000fc60007810000 */
        /* <DEDUP_REMOVED lines=24> */
[----:B------:R-:W-:-:S01]  /*17aa0*/  FFMA.FTZ R52, R56, UR41, -R7 ;  /* 0x0000002938347c23 */ /* 0x000fc20008010807 */
[----:B------:R-:W-:Y:S01]  /*17ab0*/  FSEL R7, R6, RZ, P5 ;  /* 0x000000ff06077208 */ /* 0x000fe20002800000 */
[----:B------:R-:W-:Y:S01]  /*17ac0*/  MUFU.EX2 R37, R37 ;  /* 0x0000002500257308 */ /* 0x000fe20000000800 */
[----:B------:R-:W-:-:S03]  /*17ad0*/  FMNMX.FTZ R56, R70, R83, !PT ;  /* 0x0000005346387209 */ /* 0x000fc60007810000 */
[----:B------:R-:W-:Y:S01]  /*17ae0*/  FADD.FTZ R10, -R7, R10 ;  /* 0x0000000a070a7221 */ /* 0x000fe20000010100 */
[----:B------:R-:W-:-:S03]  /*17af0*/  FMNMX.FTZ R83, R71, R56, !PT ;  /* 0x0000003847537209 */ /* 0x000fc60007810000 */
[----:B------:R-:W-:Y:S01]  /*17b00*/  FMUL.FTZ R81, R10, UR41 ;  /* 0x000000290a517c20 */ /* 0x000fe20008410000 */
[----:B------:R-:W-:Y:S01]  /*17b10*/  FMNMX.FTZ R56, R74, R83, !PT ;  /* 0x000000534a387209 */ /* 0x000fe20007810000 */
[----:B------:R-:W-:Y:S03]  /*17b20*/  MUFU.EX2 R36, R36 ;  /* 0x0000002400247308 */ /* 0x000fe60000000800 */
[----:B------:R-:W-:-:S04]  /*17b30*/  FMNMX.FTZ R56, R75, R56, !PT ;  /* 0x000000384b387209 */ /* 0x000fc80007810000 */
[----:B------:R-:W-:Y:S01]  /*17b40*/  FMNMX.FTZ R83, R79, R56, !PT ;  /* 0x000000384f537209 */ /* 0x000fe20007810000 */
[----:B------:R-:W0:Y:S03]  /*17b50*/  MUFU.EX2 R81, R81 ;  /* 0x0000005100517308 */ /* 0x000e260000000800 */
[----:B------:R-:W-:-:S05]  /*17b60*/  FMNMX.FTZ R83, R80, R83, !PT ;  /* 0x0000005350537209 */ /* 0x000fca0007810000 */
[----:B------:R-:W1:Y:S01]  /*17b70*/  SHFL.BFLY PT, R78, R83, 0x2, 0x1f ;  /* 0x0c401f00534e7f89 */ /* 0x000e6200000e0000 */
[----:B------:R-:W-:Y:S08]  /*17b80*/  MUFU.EX2 R41, R41 ;  /* 0x0000002900297308 */ /* 0x000ff00000000800 */
[----:B------:R-:W-:Y:S08]  /*17b90*/  MUFU.EX2 R40, R40 ;  /* 0x0000002800287308 */ /* 0x000ff00000000800 */
[----:B------:R-:W-:Y:S01]  /*17ba0*/  MUFU.EX2 R45, R45 ;  /* 0x0000002d002d7308 */ /* 0x000fe20000000800 */
[----:B-1----:R-:W-:-:S07]  /*17bb0*/  FMNMX.FTZ R78, R83, R78, !PT ;  /* 0x0000004e534e7209 */ /* 0x002fce0007810000 */
[----:B------:R-:W-:Y:S01]  /*17bc0*/  MUFU.EX2 R44, R44 ;  /* 0x0000002c002c7308 */ /* 0x000fe20000000800 */
[----:B------:R-:W1:Y:S07]  /*17bd0*/  SHFL.BFLY PT, R83, R78, 0x1, 0x1f ;  /* 0x0c201f004e537f89 */ /* 0x000e6e00000e0000 */
[----:B------:R-:W-:Y:S08]  /*17be0*/  MUFU.EX2 R49, R49 ;  /* 0x0000003100317308 */ /* 0x000ff00000000800 */
[----:B------:R-:W-:Y:S08]  /*17bf0*/  MUFU.EX2 R48, R48 ;  /* 0x0000003000307308 */ /* 0x000ff00000000800 */
[----:B------:R-:W-:Y:S01]  /*17c00*/  MUFU.EX2 R53, R53 ;  /* 0x0000003500357308 */ /* 0x000fe20000000800 */
[----:B-1----:R-:W-:Y:S01]  /*17c10*/  FMNMX.FTZ R7, R78, R83, !PT ;  /* 0x000000534e077209 */ /* 0x002fe20007810000 */
        /* <DEDUP_REMOVED lines=21> */
[----:B------:R-:W-:Y:S01]  /*17d70*/  FSEL R46, R7, RZ, P4 ;  /* 0x000000ff072e7208 */ /* 0x000fe20002000000 */
[----:B------:R-:W-:Y:S01]  /*17d80*/  MUFU.EX2 R85, R85 ;  /* 0x0000005500557308 */ /* 0x000fe20000000800 */
[----:B------:R-:W-:-:S01]  /*17d90*/  FFMA.FTZ R51, R51, UR41, -R10 ;  /* 0x0000002933337c23 */ /* 0x000fc2000801080a */
[--C-:B------:R-:W-:Y:S01]  /*17da0*/  FFMA.FTZ R54, R54, UR41, -R10.reuse ;  /* 0x0000002936367c23 */ /* 0x100fe2000801080a */
[----:B------:R-:W-:-:S01]  /*17db0*/  FFMA.FTZ R55, R55, UR41, -R10 ;  /* 0x0000002937377c23 */ /* 0x000fc2000801080a */
[----:B------:R-:W-:Y:S01]  /*17dc0*/  FADD.FTZ R11, -R46, R11 ;  /* 0x0000000b2e0b7221 */ /* 0x000fe20000010100 */
[----:B------:R-:W-:-:S01]  /*17dd0*/  FFMA.FTZ R46, R47, UR41, -R10 ;  /* 0x000000292f2e7c23 */ /* 0x000fc2000801080a */
[--C-:B------:R-:W-:Y:S01]  /*17de0*/  FFMA.FTZ R58, R58, UR41, -R10.reuse ;  /* 0x000000293a3a7c23 */ /* 0x100fe2000801080a */
[----:B------:R-:W-:-:S01]  /*17df0*/  FFMA.FTZ R59, R59, UR41, -R10 ;  /* 0x000000293b3b7c23 */ /* 0x000fc2000801080a */
[----:B------:R-:W-:Y:S01]  /*17e00*/  FMUL.FTZ R78, R11, UR41 ;  /* 0x000000290b4e7c20 */ /* 0x000fe20008410000 */
        /* <DEDUP_REMOVED lines=12> */
[----:B------:R-:W-:Y:S01]  /*17ed0*/  FFMA.FTZ R10, R80, UR41, -R10 ;  /* 0x00000029500a7c23 */ /* 0x000fe2000801080a */
[----:B0-----:R-:W-:-:S03]  /*17ee0*/  FFMA.FTZ R80, R81, R3, R14 ;  /* 0x0000000351507223 */ /* 0x001fc6000001000e */
[----:B------:R-:W0:Y:S01]  /*17ef0*/  MUFU.EX2 R9, R9 ;  /* 0x0000000900097308 */ /* 0x000e220000000800 */
[----:B------:R-:W-:-:S04]  /*17f00*/  FADD.FTZ R47, R15, R80 ;  /* 0x000000500f2f7221 */ /* 0x000fc80000010000 */
[----:B------:R-:W-:-:S03]  /*17f10*/  FADD.FTZ R80, R18, R47 ;  /* 0x0000002f12507221 */ /* 0x000fc60000010000 */
[----:B------:R-:W2:Y:S01]  /*17f20*/  MUFU.EX2 R20, R20 ;  /* 0x0000001400147308 */ /* 0x000ea20000000800 */
[----:B-1----:R-:W-:-:S01]  /*17f30*/  FFMA.FTZ R3, R78, R0, R85 ;  /* 0x000000004e037223 */ /* 0x002fc20000010055 */
[----:B------:R-:W-:-:S03]  /*17f40*/  FADD.FTZ R47, R25, R80 ;  /* 0x00000050192f7221 */ /* 0x000fc60000010000 */
[----:B------:R-:W-:Y:S01]  /*17f50*/  FADD.FTZ R0, R8, R3 ;  /* 0x0000000308007221 */ /* 0x000fe20000010000 */
[----:B------:R-:W-:-:S02]  /*17f60*/  FADD.FTZ R80, R24, R47 ;  /* 0x0000002f18507221 */ /* 0x000fc40000010000 */
        /* <DEDUP_REMOVED lines=26> */
[----:B------:R-:W-:-:S06]  /*18110*/  FADD.FTZ R47, R53, R80 ;  /* 0x00000050352f7221 */ /* 0x000fcc0000010000 */
        /* <DEDUP_REMOVED lines=16> */
[----:B------:R-:W-:-:S06]  /*18220*/  FADD.FTZ R0, R52, R47 ;  /* 0x0000002f34007221 */ /* 0x000fcc0000010000 */
[----:B------:R-:W1:Y:S01]  /*18230*/  MUFU.EX2 R55, R55 ;  /* 0x0000003700377308 */ /* 0x000e620000000800 */
[----:B0-----:R-:W-:-:S07]  /*18240*/  FADD.FTZ R3, R50, R3 ;  /* 0x0000000332037221 */ /* 0x001fce0000010000 */
[----:B------:R-:W0:Y:S01]  /*18250*/  MUFU.EX2 R56, R84 ;  /* 0x0000005400387308 */ /* 0x000e220000000800 */
[----:B--2---:R-:W-:-:S01]  /*18260*/  FADD.FTZ R80, R54, R3 ;  /* 0x0000000336507221 */ /* 0x004fc20000010000 */
[----:B------:R-:W-:-:S06]  /*18270*/  FADD.FTZ R3, R57, R0 ;  /* 0x0000000039037221 */ /* 0x000fcc0000010000 */
        /* <DEDUP_REMOVED lines=50> */
.L_x_1472:
[----:B------:R-:W-:Y:S01]  /*185a0*/  F2FP.SATFINITE.E4M3.F32.PACK_AB_MERGE_C R9, R20, R9, RZ ;  /* 0x000000091409723e */ /* 0x000fe200048070ff */
[-C--:B------:R-:W-:Y:S01]  /*185b0*/  FMUL.FTZ R88, R88, R81.reuse ;  /* 0x0000005158587220 */ /* 0x080fe20000410000 */
[----:B------:R-:W-:Y:S01]  /*185c0*/  ISETP.GT.AND P4, PT, R5, R12, PT ;  /* 0x0000000c0500720c */ /* 0x000fe20003f84270 */
[----:B------:R-:W-:Y:S01]  /*185d0*/  FMUL.FTZ R89, R89, R81 ;  /* 0x0000005159597220 */ /* 0x000fe20000410000 */
[----:B------:R-:W-:Y:S01]  /*185e0*/  F2FP.SATFINITE.E4M3.F32.PACK_AB_MERGE_C R165, R8, R85, R9 ;  /* 0x0000005508a5723e */ /* 0x000fe20004807009 */
[----:B------:R-:W-:Y:S01]  /*185f0*/  IMAD R8, R169, 0x8, R16 ;  /* 0x00000008a9087824 */ /* 0x000fe200078e0210 */
[----:B------:R-:W-:Y:S01]  /*18600*/  F2FP.SATFINITE.E4M3.F32.PACK_AB_MERGE_C R18, R25, R18, RZ ;  /* 0x000000121912723e */ /* 0x000fe200048070ff */
[----:B------:R-:W-:Y:S01]  /*18610*/  IMAD.U32 R9, RZ, RZ, UR38 ;  /* 0x00000026ff097e24 */ /* 0x000fe2000f8e00ff */
[----:B------:R-:W-:Y:S01]  /*18620*/  F2FP.SATFINITE.E4M3.F32.PACK_AB_MERGE_C R54, R55, R54, RZ ;  /* 0x000000363736723e */ /* 0x000fe200048070ff */
[----:B------:R-:W-:Y:S01]  /*18630*/  VIADD R8, R8, 0x22860 ;  /* 0x0002286008087836 */ /* 0x000fe20000000000 */
[----:B------:R-:W-:Y:S01]  /*18640*/  F2FP.SATFINITE.E4M3.F32.PACK_AB_MERGE_C R10, R10, R79, RZ ;  /* 0x0000004f0a0a723e */ /* 0x000fe200048070ff */
[-C--:B------:R-:W-:Y:S01]  /*18650*/  FMUL.FTZ R92, R92, R81.reuse ;  /* 0x000000515c5c7220 */ /* 0x080fe20000410000 */
        /* <DEDUP_REMOVED lines=95> */
[----:B0-----:R-:W-:Y:S06]  /*18c50*/  @P4 BRA `(.L_x_1473) ;  /* 0xffffffc800144947 */ /* 0x001fec000383ffff */
[----:B------:R-:W-:Y:S02]  /*18c60*/  IMAD.MOV.U32 R11, RZ, RZ, R7 ;  /* 0x000000ffff0b7224 */ /* 0x000fe400078e0007 */
[----:B------:R-:W-:Y:S02]  /*18c70*/  IMAD.MOV.U32 R10, RZ, RZ, R6 ;  /* 0x000000ffff0a7224 */ /* 0x000fe400078e0006 */
[----:B------:R-:W-:Y:S02]  /*18c80*/  IMAD.MOV.U32 R169, RZ, RZ, R13 ;  /* 0x000000ffffa97224 */ /* 0x000fe400078e000d */
[----:B------:R-:W-:-:S07]  /*18c90*/  IMAD.MOV.U32 R18, RZ, RZ, R181 ;  /* 0x000000ffff127224 */ /* 0x000fce00078e00b5 */
.L_x_1454:
[----:B------:R-:W0:Y:S01]  /*18ca0*/  LDC R6, c[0x0][0x448] ;  /* 0x00011200ff067b82 */ /* 0x000e220000000800 */
[----:B------:R-:W-:Y:S01]  /*18cb0*/  IADD3 R9, R171, 0x1, -R168 ;  /* 0x00000001ab097810 */ /* 0x000fe20007ffe8a8 */
[----:B------:R-:W-:-:S06]  /*18cc0*/  ULDC UR6, c[0x0][0x9dc] ;  /* 0x0002770000067ab9 */ /* 0x000fcc0000000800 */
[----:B------:R-:W1:Y:S01]  /*18cd0*/  LDC R12, c[0x0][0x9e4] ;  /* 0x00027900ff0c7b82 */ /* 0x000e620000000800 */
[----:B0-----:R-:W-:Y:S01]  /*18ce0*/  ISETP.NE.AND P4, PT, R6, 0x1, PT ;  /* 0x000000010600780c */ /* 0x001fe20003f85270 */
[----:B------:R-:W-:Y:S01]  /*18cf0*/  VIADD R6, R175, 0x7f ;  /* 0x0000007faf067836 */ /* 0x000fe20000000000 */
[----:B-1----:R-:W-:-:S11]  /*18d00*/  ISETP.GE.AND P5, PT, R12, 0x1, PT ;  /* 0x000000010c00780c */ /* 0x002fd60003fa6270 */
[----:B------:R-:W0:Y:S08]  /*18d10*/  @P4 LDC R7, c[0x0][0x44c] ;  /* 0x00011300ff074b82 */ /* 0x000e300000000800 */
[----:B------:R-:W1:Y:S01]  /*18d20*/  @P4 LDC R8, c[0x0][0x450] ;  /* 0x00011400ff084b82 */ /* 0x000e620000000800 */
[----:B0-----:R-:W-:-:S05]  /*18d30*/  @P4 IMAD.HI.U32 R7, R6, R7, RZ ;  /* 0x0000000706074227 */ /* 0x001fca00078e00ff */
[----:B-1----:R-:W-:-:S05]  /*18d40*/  @P4 SHF.R.U32.HI R6, RZ, R8, R7 ;  /* 0x00000008ff064219 */ /* 0x002fca0000011607 */
[----:B------:R-:W-:-:S04]  /*18d50*/  IMAD.IADD R6, R6, 0x1, R9 ;  /* 0x0000000106067824 */ /* 0x000fc800078e0209 */
[----:B------:R-:W-:Y:S01]  /*18d60*/  VIADD R8, R6, -UR6 ;  /* 0x8000000606087c36 */ /* 0x000fe20008000000 */
[----:B------:R-:W-:Y:S06]  /*18d70*/  @!P5 BRA `(.L_x_1474) ;  /* 0x000000000048d947 */ /* 0x000fec0003800000 */
[----:B------:R-:W-:Y:S01]  /*18d80*/  IMAD.MOV.U32 R9, RZ, RZ, R6 ;  /* 0x000000ffff097224 */ /* 0x000fe200078e0006 */
[----:B------:R-:W-:Y:S04]  /*18d90*/  BSSY B0, `(.L_x_1475) ;  /* 0x000000e000007945 */ /* 0x000fe80003800000 */
        /* <DEDUP_REMOVED lines=9> */
.L_x_1476:
[----:B------:R-:W-:-:S13]  /*18e30*/  ISETP.NE.AND P2, PT, R12, 0x1, PT ;  /* 0x000000010c00780c */ /* 0x000fda0003f45270 */
[----:B------:R-:W0:Y:S02]  /*18e40*/  @P2 LDC.64 R6, c[0x0][0x9e8] ;  /* 0x00027a00ff062b82 */ /* 0x000e240000000a00 */
[----:B0-----:R-:W-:-:S05]  /*18e50*/  @P2 IMAD.HI.U32 R6, R9, R6, RZ ;  /* 0x0000000609062227 */ /* 0x001fca00078e00ff */
[----:B------:R-:W-:-:S07]  /*18e60*/  @P2 SHF.R.U32.HI R9, RZ, R7, R6 ;  /* 0x00000007ff092219 */ /* 0x000fce0000011606 */
.L_x_1477:
[----:B------:R-:W-:Y:S05]  /*18e70*/  BSYNC B0 ;  /* 0x0000000000007941 */ /* 0x000fea0003800000 */
.L_x_1475:
[----:B------:R-:W-:-:S05]  /*18e80*/  IMAD R9, R9, R12, RZ ;  /* 0x0000000c09097224 */ /* 0x000fca00078e02ff */
[----:B------:R-:W-:-:S07]  /*18e90*/  VIMNMX R8, R8, R9, !PT ;  /* 0x0000000908087248 */ /* 0x000fce0007fe0100 */
.L_x_1474:
        /* <DEDUP_REMOVED lines=10> */
.L_x_1489:
        /* <DEDUP_REMOVED lines=8> */
.L_x_1480:
        /* <DEDUP_REMOVED lines=8> */
.L_x_1481:
[----:B------:R-:W-:Y:S04]  /*19040*/  BSSY B0, `(.L_x_1479) ;  /* 0x0000004000007945 */ /* 0x000fe80003800000 */
[----:B-1----:R-:W-:Y:S05]  /*19050*/  @P3 BRA `(.L_x_1482) ;  /* 0x0000000000083947 */ /* 0x002fea0003800000 */
[----:B------:R-:W1:Y:S02]  /*19060*/  SYNCS.PHASECHK.TRANS64.TRYWAIT P3, [R7+URZ+0x22830], R6 ;  /* 0x02283006070075a7 */ /* 0x000e64000806017f */
[----:B-1----:R-:W-:Y:S05]  /*19070*/  @!P3 BRA `(.L_x_1483) ;  /* 0x000001300058b947 */ /* 0x002fea0003800000 */
.L_x_1482:
[----:B------:R-:W-:Y:S05]  /*19080*/  BSYNC B0 ;  /* 0x0000000000007941 */ /* 0x000fea0003800000 */
.L_x_1479:
[----:B01----:R-:W0:Y:S01]  /*19090*/  S2R R6, SR_TID.X ;  /* 0x0000000000067919 */ /* 0x003e220000002100 */
[----:B------:R-:W-:Y:S01]  /*190a0*/  VIADD R15, R169, 0x1 ;  /* 0x00000001a90f7836 */ /* 0x000fe20000000000 */
[----:B------:R-:W-:Y:S05]  /*190b0*/  WARPSYNC.ALL ;  /* 0x0000000000007948 */ /* 0x000fea0003800000 */
[C---:B------:R-:W-:Y:S01]  /*190c0*/  ISETP.NE.AND P3, PT, R15.reuse, 0x2, PT ;  /* 0x000000020f00780c */ /* 0x040fe20003f65270 */
[----:B------:R-:W-:Y:S02]  /*190d0*/  IMAD.MOV.U32 R7, RZ, RZ, -0x7fffffe0 ;  /* 0x80000020ff077424 */ /* 0x000fe400078e00ff */
[----:B------:R-:W-:Y:S01]  /*190e0*/  IMAD.MOV.U32 R11, RZ, RZ, -0x7fffffe0 ;  /* 0x80000020ff0b7424 */ /* 0x000fe200078e00ff */
[----:B------:R-:W-:Y:S01]  /*190f0*/  SEL R15, R15, RZ, P3 ;  /* 0x000000ff0f0f7207 */ /* 0x000fe20001800000 */
        /* <DEDUP_REMOVED lines=8> */
[----:B0-----:R-:W-:-:S05]  /*19180*/  SHF.R.U32.HI R6, RZ, 0x7, R6 ;  /* 0x00000007ff067819 */ /* 0x001fca0000011606 */
[----:B------:R-:W-:Y:S02]  /*19190*/  VIADD R24, R6, 0x8 ;  /* 0x0000000806187836 */ /* 0x000fe40000000000 */
[----:B------:R-:W-:-:S03]  /*191a0*/  IMAD R6, R15, 0x600, R4 ;  /* 0x000006000f067824 */ /* 0x000fc600078e0204 */
[----:B------:R0:W-:Y:S01]  /*191b0*/  BAR.SYNC.DEFER_BLOCKING R24, 0x100 ;  /* 0x000400180000751d */ /* 0x0001e20000010000 */
[C---:B------:R-:W-:Y:S01]  /*191c0*/  VIADD R10, R6.reuse, 0x2 ;  /* 0x00000002060a7836 */ /* 0x040fe20000000000 */
[C---:B------:R-:W-:Y:S01]  /*191d0*/  R2UR UR26, R6.reuse ;  /* 0x00000000061a72ca */ /* 0x040fe200000e0000 */
[C---:B------:R-:W-:Y:S02]  /*191e0*/  VIADD R8, R6.reuse, 0x200 ;  /* 0x0000020006087836 */ /* 0x040fe40000000000 */
[----:B------:R-:W-:Y:S01]  /*191f0*/  VIADD R20, R6, 0x400 ;  /* 0x0000040006147836 */ /* 0x000fe20000000000 */
[----:B------:R-:W-:Y:S02]  /*19200*/  R2UR UR6, R10 ;  /* 0x000000000a0672ca */ /* 0x000fe400000e0000 */
[----:B------:R-:W-:Y:S02]  /*19210*/  R2UR UR10, R8 ;  /* 0x00000000080a72ca */ /* 0x000fe400000e0000 */
[C---:B------:R-:W-:Y:S01]  /*19220*/  IADD3 R10, R6.reuse, 0x202, RZ ;  /* 0x00000202060a7810 */ /* 0x040fe20007ffe0ff */
        /* <DEDUP_REMOVED lines=25> */
.L_x_1485:
[----:B------:R-:W-:Y:S01]  /*193c0*/  SHF.L.U32 R6, R181, 0x1f, RZ ;  /* 0x0000001fb5067819 */ /* 0x000fe200000006ff */
[----:B------:R-:W-:-:S04]  /*193d0*/  IMAD R7, R169, 0x8, R16 ;  /* 0x00000008a9077824 */ /* 0x000fc800078e0210 */
[----:B------:R0:W1:Y:S01]  /*193e0*/  SYNCS.PHASECHK.TRANS64.TRYWAIT P2, [R7+URZ+0x22850], R6 ;  /* 0x02285006070075a7 */ /* 0x000062000804017f */
[----:B------:R-:W-:Y:S05]  /*193f0*/  @!P0 BRA `(.L_x_1486) ;  /* 0x0000000000048947 */ /* 0x000fea0003800000 */
[----:B------:R-:W-:Y:S01]  /*19400*/  BPT.TRAP 0x1 ;  /* 0x000000040000795c */ /* 0x000fe20000300000 */
.L_x_1486:
[----:B-1----:R-:W-:Y:S05]  /*19410*/  @P2 BRA `(.L_x_1484) ;  /* 0x0000000000082947 */ /* 0x002fea0003800000 */
[----:B------:R-:W1:Y:S02]  /*19420*/  SYNCS.PHASECHK.TRANS64.TRYWAIT P2, [R7+URZ+0x22850], R6 ;  /* 0x02285006070075a7 */ /* 0x000e64000804017f */
[----:B-1----:R-:W-:Y:S05]  /*19430*/  @!P2 BRA `(.L_x_1487) ;  /* 0x0000012c007ca947 */ /* 0x002fea0003800000 */
.L_x_1484:
[----:B01----:R-:W-:Y:S01]  /*19440*/  VIADD R6, R16, 0x400 ;  /* 0x0000040010067836 */ /* 0x003fe20000000000 */
[----:B------:R-:W-:Y:S05]  /*19450*/  WARPSYNC.ALL ;  /* 0x0000000000007948 */ /* 0x000fea0003800000 */
[----:B------:R-:W-:-:S04]  /*19460*/  SHF.R.U32.HI R6, RZ, 0x4, R6 ;  /* 0x00000004ff067819 */ /* 0x000fc80000011606 */
[----:B------:R-:W-:-:S04]  /*19470*/  LOP3.LUT R6, R6, 0x3fff, RZ, 0xc0, !PT ;  /* 0x00003fff06067812 */ /* 0x000fc800078ec0ff */
[----:B------:R-:W-:-:S05]  /*19480*/  LOP3.LUT R6, R6, 0x10000, RZ, 0xfc, !PT ;  /* 0x0001000006067812 */ /* 0x000fca00078efcff */
[----:B------:R-:W-:Y:S01]  /*19490*/  IMAD R6, R169, 0x400, R6 ;  /* 0x00000400a9067824 */ /* 0x000fe200078e0206 */
[----:B------:R-:W-:Y:S01]  /*194a0*/  WARPGROUP.ARRIVE ;  /* 0x00000000000079c5 */ /* 0x000fe20000000000 */
[----:B------:R-:W-:Y:S02]  /*194b0*/  IMAD.MOV.U32 R7, RZ, RZ, 0x40000040 ;  /* 0x40000040ff077424 */ /* 0x000fe400078e00ff */
[----:B------:R-:W-:Y:S01]  /*194c0*/  FMUL.FTZ R20, R2, R26 ;  /* 0x0000001a02147220 */ /* 0x000fe20000410000 */
[C---:B------:R-:W-:Y:S01]  /*194d0*/  VIADD R8, R6.reuse, 0x2 ;  /* 0x0000000206087836 */ /* 0x040fe20000000000 */
[----:B------:R-:W-:Y:S01]  /*194e0*/  R2UR UR6, R6 ;  /* 0x00000000060672ca */ /* 0x000fe200000e0000 */
[----:B------:R-:W-:Y:S01]  /*194f0*/  IMAD.MOV.U32 R9, RZ, RZ, 0x40000040 ;  /* 0x40000040ff097424 */ /* 0x000fe200078e00ff */
[----:B------:R-:W-:Y:S01]  /*19500*/  R2UR UR7, R7 ;  /* 0x00000000070772ca */ /* 0x000fe200000e0000 */
[C---:B------:R-:W-:Y:S01]  /*19510*/  FMUL.FTZ R21, R2.reuse, R27 ;  /* 0x0000001b02157220 */ /* 0x040fe20000410000 */
        /* <DEDUP_REMOVED lines=10> */
[----:B------:R-:W-:Y:S01]  /*195c0*/  FMUL.FTZ R42, R2, R46 ;  /* 0x0000002e022a7220 */ /* 0x000fe20000410000 */
[----:B------:R-:W-:Y:S01]  /*195d0*/  QGMMA.64x128x32.F32.E4M3.E4M3 R88, R164, gdesc[UR4], R88, gsb0 ;  /* 0x01e00004a4587df3 */ /* 0x000fe20008000858 */
[----:B------:R-:W-:Y:S01]  /*195e0*/  R2UR UR6, R8 ;  /* 0x00000000080672ca */ /* 0x000fe200000e0000 */
[----:B------:R-:W-:Y:S01]  /*195f0*/  VIADD R8, R6, 0x4 ;  /* 0x0000000406087836 */ /* 0x000fe20000000000 */
[----:B------:R-:W-:Y:S01]  /*19600*/  R2UR UR7, R9 ;  /* 0x00000000090772ca */ /* 0x000fe200000e0000 */
[----:B------:R-:W-:Y:S01]  /*19610*/  IMAD.MOV.U32 R9, RZ, RZ, 0x40000040 ;  /* 0x40000040ff097424 */ /* 0x000fe200078e00ff */
        /* <DEDUP_REMOVED lines=23> */
[----:B------:R-:W-:Y:S01]  /*19790*/  FMUL.FTZ R83, R2, R87 ;  /* 0x0000005702537220 */ /* 0x000fe20000410000 */
[----:B------:R-:W-:Y:S01]  /*197a0*/  MUFU.TANH R31, R31 ;  /* 0x0000001f001f7308 */ /* 0x000fe20000002400 */
[----:B------:R-:W-:Y:S01]  /*197b0*/  VIADD R6, R6, 0x6 ;  /* 0x0000000606067836 */ /* 0x000fe20000000000 */
[----:B------:R-:W-:Y:S01]  /*197c0*/  UMOV UR41, UR30 ;  /* 0x0000001e00297c82 */ /* 0x000fe20008000000 */
[----:B------:R-:W0:Y:S05]  /*197d0*/  S2R R181, SR_TID.X ;  /* 0x0000000000b57919 */ /* 0x000e2a0000002100 */
[----:B------:R-:W-:Y:S08]  /*197e0*/  MUFU.TANH R34, R34 ;  /* 0x0000002200227308 */ /* 0x000ff00000002400 */
[----:B------:R-:W-:Y:S08]  /*197f0*/  MUFU.TANH R35, R35 ;  /* 0x0000002300237308 */ /* 0x000ff00000002400 */
[----:B------:R-:W-:Y:S08]  /*19800*/  MUFU.TANH R38, R38 ;  /* 0x0000002600267308 */ /* 0x000ff00000002400 */
[----:B------:R-:W-:Y:S01]  /*19810*/  MUFU.TANH R39, R39 ;  /* 0x0000002700277308 */ /* 0x000fe20000002400 */
[----:B0-----:R-:W-:-:S07]  /*19820*/  SHF.R.U32.HI R181, RZ, 0x7, R181 ;  /* 0x00000007ffb57819 */ /* 0x001fce00000116b5 */
[----:B------:R-:W-:Y:S08]  /*19830*/  MUFU.TANH R42, R42 ;  /* 0x0000002a002a7308 */ /* 0x000ff00000002400 */
        /* <DEDUP_REMOVED lines=8> */
[----:B------:R-:W-:Y:S01]  /*198c0*/  MUFU.TANH R59, R59 ;  /* 0x0000003b003b7308 */ /* 0x000fe20000002400 */
[----:B------:R-:W-:-:S02]  /*198d0*/  WARPGROUP.DEPBAR.LE gsb0, 0x0 ;  /* 0x00008000000079c5 */ /* 0x000fc40000010000 */
[----:B------:R-:W-:-:S05]  /*198e0*/  WARPGROUP.ARRIVE ;  /* 0x00000000000079c5 */ /* 0x000fca0000000000 */
[----:B------:R-:W-:Y:S01]  /*198f0*/  MUFU.TANH R62, R62 ;  /* 0x0000003e003e7308 */ /* 0x000fe20000002400 */
        /* <DEDUP_REMOVED lines=34> */
[----:B------:R-:W-:Y:S01]  /*19b20*/  FMUL.FTZ R69, R2, R73 ;  /* 0x0000004902457220 */ /* 0x000fe20000410000 */
[----:B------:R-:W-:Y:S01]  /*19b30*/  FMNMX.FTZ R10, R20, R13, !PT ;  /* 0x0000000d140a7209 */ /* 0x000fe20007810000 */
[C---:B------:R-:W-:Y:S01]  /*19b40*/  FMUL.FTZ R72, R2.reuse, R76 ;  /* 0x0000004c02487220 */ /* 0x040fe20000410000 */
[C---:B------:R-:W-:Y:S01]  /*19b50*/  FMUL.FTZ R73, R2.reuse, R77 ;  /* 0x0000004d02497220 */ /* 0x040fe20000410000 */
[----:B------:R-:W-:Y:S01]  /*19b60*/  FMUL.FTZ R76, R2, R80 ;  /* 0x00000050024c7220 */ /* 0x000fe20000410000 */
[----:B------:R-:W-:Y:S01]  /*19b70*/  FMNMX.FTZ R7, R21, R10, !PT ;  /* 0x0000000a15077209 */ /* 0x000fe20007810000 */
[----:B------:R-:W1:Y:S01]  /*19b80*/  MUFU.TANH R28, R28 ;  /* 0x0000001c001c7308 */ /* 0x000e620000002400 */
[----:B--2---:R-:W-:Y:S01]  /*19b90*/  FMNMX.FTZ R10, R24, R11, !PT ;  /* 0x0000000b180a7209 */ /* 0x004fe20007810000 */
[----:B------:R-:W-:Y:S01]  /*19ba0*/  FMUL.FTZ R77, R2, R81 ;  /* 0x00000051024d7220 */ /* 0x000fe20000410000 */
[----:B------:R-:W-:Y:S01]  /*19bb0*/  FMNMX.FTZ R7, R26, R7, !PT ;  /* 0x000000071a077209 */ /* 0x000fe20007810000 */
[C---:B------:R-:W-:Y:S01]  /*19bc0*/  FMUL.FTZ R80, R2.reuse, R84 ;  /* 0x0000005402507220 */ /* 0x040fe20000410000 */
[----:B------:R-:W-:-:S02]  /*19bd0*/  FMUL.FTZ R81, R2, R85 ;  /* 0x0000005502517220 */ /* 0x000fc40000410000 */
[----:B------:R-:W-:Y:S01]  /*19be0*/  FMNMX.FTZ R7, R27, R7, !PT ;  /* 0x000000071b077209 */ /* 0x000fe20007810000 */
[----:B------:R-:W2:Y:S01]  /*19bf0*/  MUFU.TANH R29, R29 ;  /* 0x0000001d001d7308 */ /* 0x000ea20000002400 */
[----:B0-----:R-:W-:Y:S02]  /*19c00*/  FMNMX.FTZ R10, R25, R10, !PT ;  /* 0x0000000a190a7209 */ /* 0x001fe40007810000 */
[----:B------:R-:W-:-:S04]  /*19c10*/  FMNMX.FTZ R7, R30, R7, !PT ;  /* 0x000000071e077209 */ /* 0x000fc80007810000 */
[----:B------:R-:W-:Y:S01]  /*19c20*/  FMNMX.FTZ R7, R31, R7, !PT ;  /* 0x000000071f077209 */ /* 0x000fe20007810000 */
[----:B------:R-:W0:Y:S01]  /*19c30*/  MUFU.TANH R32, R32 ;  /* 0x0000002000207308 */ /* 0x000e220000002400 */
[----:B-1----:R-:W-:Y:S02]  /*19c40*/  FMNMX.FTZ R10, R28, R10, !PT ;  /* 0x0000000a1c0a7209 */ /* 0x002fe40007810000 */
[----:B------:R-:W-:-:S04]  /*19c50*/  FMNMX.FTZ R7, R34, R7, !PT ;  /* 0x0000000722077209 */ /* 0x000fc80007810000 */
[----:B------:R-:W-:Y:S01]  /*19c60*/  FMNMX.FTZ R7, R35, R7, !PT ;  /* 0x0000000723077209 */ /* 0x000fe20007810000 */
[----:B------:R-:W1:Y:S01]  /*19c70*/  MUFU.TANH R33, R33 ;  /* 0x0000002100217308 */ /* 0x000e620000002400 */
[----:B--2---:R-:W-:Y:S02]  /*19c80*/  FMNMX.FTZ R10, R29, R10, !PT ;  /* 0x0000000a1d0a7209 */ /* 0x004fe40007810000 */
[----:B------:R-:W-:-:S04]  /*19c90*/  FMNMX.FTZ R7, R38, R7, !PT ;  /* 0x0000000726077209 */ /* 0x000fc80007810000 */
        /* <DEDUP_REMOVED lines=23> */
[----:B------:R-:W-:-:S05]  /*19e10*/  FMNMX.FTZ R7, R62, R7, !PT ;  /* 0x000000073e077209 */ /* 0x000fca0007810000 */
[----:B------:R-:W2:Y:S01]  /*19e20*/  MUFU.TANH R48, R48 ;  /* 0x0000003000307308 */ /* 0x000ea20000002400 */
[----:B0-----:R-:W-:-:S07]  /*19e30*/  FMNMX.FTZ R10, R44, R10, !PT ;  /* 0x0000000a2c0a7209 */ /* 0x001fce0007810000 */
[----:B------:R-:W0:Y:S01]  /*19e40*/  MUFU.TANH R49, R49 ;  /* 0x0000003100317308 */ /* 0x000e220000002400 */
[----:B-1----:R-:W-:-:S07]  /*19e50*/  FMNMX.FTZ R10, R45, R10, !PT ;  /* 0x0000000a2d0a7209 */ /* 0x002fce0007810000 */
[----:B------:R-:W1:Y:S01]  /*19e60*/  MUFU.TANH R52, R52 ;  /* 0x0000003400347308 */ /* 0x000e620000002400 */
[----:B--2---:R-:W-:Y:S01]  /*19e70*/  FMNMX.FTZ R10, R48, R10, !PT ;  /* 0x0000000a300a7209 */ /* 0x004fe20007810000 */
[----:B------:R-:W-:-:S06]  /*19e80*/  WARPGROUP.DEPBAR.LE gsb0, 0x0 ;  /* 0x00008000000079c5 */ /* 0x000fcc0000010000 */
[----:B------:R-:W2:Y:S01]  /*19e90*/  MUFU.TANH R53, R53 ;  /* 0x0000003500357308 */ /* 0x000ea20000002400 */
[----:B0-----:R-:W-:Y:S01]  /*19ea0*/  FMNMX.FTZ R10, R49, R10, !PT ;  /* 0x0000000a310a7209 */ /* 0x001fe20007810000 */
[----:B------:R-:W-:-:S06]  /*19eb0*/  WARPGROUP.ARRIVE ;  /* 0x00000000000079c5 */ /* 0x000fcc0000000000 */
[----:B------:R-:W0:Y:S01]  /*19ec0*/  MUFU.TANH R56, R56 ;  /* 0x0000003800387308 */ /* 0x000e220000002400 */
[----:B-1----:R-:W-:Y:S01]  /*19ed0*/  FMNMX.FTZ R10, R52, R10, !PT ;  /* 0x0000000a340a7209 */ /* 0x002fe20007810000 */
[----:B------:R-:W-:Y:S01]  /*19ee0*/  QGMMA.64x128x32.F32.E4M3.E4M3 R88, R156, gdesc[UR4], R88, gsb0 ;  /* 0x01e000049c587df3 */ /* 0x000fe20008000858 */
[----:B------:R-:W-:-:S05]  /*19ef0*/  R2UR UR6, R6 ;  /* 0x00000000060672ca */ /* 0x000fca00000e0000 */
        /* <DEDUP_REMOVED lines=50> */
[----:B--2---:R-:W-:Y:S02]  /*1a220*/  FMNMX.FTZ R7, R81, R10, !PT ;  /* 0x0000000a51077209 */ /* 0x004fe40007810000 */
[----:B0-----:R-:W-:-:S03]  /*1a230*/  FMNMX.FTZ R10, R83, R11, !PT ;  /* 0x0000000b530a7209 */ /* 0x001fc60007810000 */
[----:B------:R-:W0:Y:S04]  /*1a240*/  SHFL.BFLY PT, R11, R7, 0x2, 0x1f ;  /* 0x0c401f00070b7f89 */ /* 0x000e2800000e0000 */
[----:B------:R-:W1:Y:S01]  /*1a250*/  SHFL.BFLY PT, R84, R10, 0x2, 0x1f ;  /* 0x0c401f000a547f89 */ /* 0x000e6200000e0000 */
[----:B0-----:R-:W-:Y:S01]  /*1a260*/  FMNMX.FTZ R11, R7, R11, !PT ;  /* 0x0000000b070b7209 */ /* 0x001fe20007810000 */
[----:B------:R-:W-:Y:S01]  /*1a270*/  IMAD.MOV.U32 R7, RZ, RZ, 0x40000040 ;  /* 0x40000040ff077424 */ /* 0x000fe200078e00ff */
[----:B-1----:R-:W-:-:S03]  /*1a280*/  FMNMX.FTZ R84, R10, R84, !PT ;  /* 0x000000540a547209 */ /* 0x002fc60007810000 */
[----:B------:R-:W0:Y:S01]  /*1a290*/  SHFL.BFLY PT, R6, R11, 0x1, 0x1f ;  /* 0x0c201f000b067f89 */ /* 0x000e2200000e0000 */
[----:B------:R-:W-:-:S03]  /*1a2a0*/  R2UR UR7, R7 ;  /* 0x00000000070772ca */ /* 0x000fc600000e0000 */
[----:B------:R-:W1:Y:S10]  /*1a2b0*/  SHFL.BFLY PT, R85, R84, 0x1, 0x1f ;  /* 0x0c201f0054557f89 */ /* 0x000e7400000e0000 */
[----:B------:R-:W-:Y:S01]  /*1a2c0*/  QGMMA.64x128x32.F32.E4M3.E4M3 R88, R152, gdesc[UR4], R88, gsb0 ;  /* 0x01e0000498587df3 */ /* 0x000fe20008000858 */
[----:B0-----:R-:W-:-:S02]  /*1a2d0*/  FMNMX.FTZ R10, R11, R6, !PT ;  /* 0x000000060b0a7209 */ /* 0x001fc40007810000 */
[----:B-1----:R-:W-:-:S03]  /*1a2e0*/  FMNMX.FTZ R11, R84, R85, !PT ;  /* 0x00000055540b7209 */ /* 0x002fc60007810000 */
[----:B------:R-:W-:Y:S02]  /*1a2f0*/  FADD.FTZ R6, -R10, R14 ;  /* 0x0000000e0a067221 */ /* 0x000fe40000010100 */
[----:B------:R-:W-:-:S01]  /*1a300*/  FADD.FTZ R7, -R11, R13 ;  /* 0x0000000d0b077221 */ /* 0x000fc20000010100 */
[----:B------:R-:W-:Y:S02]  /*1a310*/  IMAD.U32 R13, RZ, RZ, UR41 ;  /* 0x00000029ff0d7e24 */ /* 0x000fe4000f8e00ff */
[----:B------:R-:W-:Y:S01]  /*1a320*/  FMUL.FTZ R6, R6, UR41 ;  /* 0x0000002906067c20 */ /* 0x000fe20008410000 */
[----:B------:R-:W-:Y:S01]  /*1a330*/  FMUL.FTZ R7, R7, UR41 ;  /* 0x0000002907077c20 */ /* 0x000fe20008410000 */
[----:B------:R-:W-:-:S04]  /*1a340*/  FFMA.FTZ R13, R10, R13, -8 ;  /* 0xc10000000a0d7423 */ /* 0x000fc8000001000d */
        /* <DEDUP_REMOVED lines=29> */
[----:B------:R-:W-:-:S02]  /*1a520*/  IMAD.U32 R80, RZ, RZ, UR41 ;  /* 0x00000029ff507e24 */ /* 0x000fc4000f8e00ff */
[--C-:B------:R-:W-:Y:S01]  /*1a530*/  FFMA.FTZ R65, R69, UR41, -R13.reuse ;  /* 0x0000002945417c23 */ /* 0x100fe2000801080d */
[----:B------:R-:W-:-:S01]  /*1a540*/  FFMA.FTZ R69, R73, UR41, -R13 ;  /* 0x0000002949457c23 */ /* 0x000fc2000801080d */
[----:B------:R-:W-:Y:S01]  /*1a550*/  FFMA.FTZ R73, R77, UR41, -R13 ;  /* 0x000000294d497c23 */ /* 0x000fe2000801080d */
[----:B------:R-:W-:-:S01]  /*1a560*/  FFMA.FTZ R77, R11, R80, -8 ;  /* 0xc10000000b4d7423 */ /* 0x000fc20000010050 */
[----:B------:R-:W0:Y:S01]  /*1a570*/  MUFU.EX2 R85, R85 ;  /* 0x0000005500557308 */ /* 0x000e220000000800 */
[----:B------:R-:W-:Y:S02]  /*1a580*/  @!P1 IMAD R80, R15, 0x8, R16 ;  /* 0x000000080f509824 */ /* 0x000fe400078e0210 */
[----:B------:R-:W-:Y:S01]  /*1a590*/  FFMA.FTZ R13, R81, UR41, -R13 ;  /* 0x00000029510d7c23 */ /* 0x000fe2000801080d */
[----:B------:R-:W-:-:S01]  /*1a5a0*/  FFMA.FTZ R20, R20, UR41, -R77 ;  /* 0x0000002914147c23 */ /* 0x000fc2000801084d */
[--C-:B------:R-:W-:Y:S01]  /*1a5b0*/  FFMA.FTZ R21, R21, UR41, -R77.reuse ;  /* 0x0000002915157c23 */ /* 0x100fe2000801084d */
[----:B------:R-:W-:-:S01]  /*1a5c0*/  FFMA.FTZ R26, R26, UR41, -R77 ;  /* 0x000000291a1a7c23 */ /* 0x000fc2000801084d */
[--C-:B------:R-:W-:Y:S01]  /*1a5d0*/  FFMA.FTZ R27, R27, UR41, -R77.reuse ;  /* 0x000000291b1b7c23 */ /* 0x100fe2000801084d */
[----:B------:R-:W-:-:S01]  /*1a5e0*/  FFMA.FTZ R30, R30, UR41, -R77 ;  /* 0x000000291e1e7c23 */ /* 0x000fc2000801084d */
[----:B------:R-:W-:Y:S01]  /*1a5f0*/  MUFU.EX2 R7, R7 ;  /* 0x0000000700077308 */ /* 0x000fe20000000800 */
[----:B------:R-:W-:Y:S01]  /*1a600*/  @!P1 VIADD R80, R80, 0x22840 ;  /* 0x0002284050509836 */ /* 0x000fe20000000000 */
[----:B------:R-:W-:Y:S01]  /*1a610*/  IADD3 R81, -R181, 0xb, RZ ;  /* 0x0000000bb5517810 */ /* 0x000fe20007ffe1ff */
[----:B------:R-:W-:-:S01]  /*1a620*/  FFMA.FTZ R31, R31, UR41, -R77 ;  /* 0x000000291f1f7c23 */ /* 0x000fc2000801084d */
[--C-:B------:R-:W-:Y:S01]  /*1a630*/  FFMA.FTZ R34, R34, UR41, -R77.reuse ;  /* 0x0000002922227c23 */ /* 0x100fe2000801084d */
[----:B------:R-:W-:-:S01]  /*1a640*/  FFMA.FTZ R35, R35, UR41, -R77 ;  /* 0x0000002923237c23 */ /* 0x000fc2000801084d */
[----:B------:R-:W-:Y:S01]  /*1a650*/  @!P1 PRMT R80, RZ, 0x654, R80 ;  /* 0x00000654ff509816 */ /* 0x000fe20000000050 */
        /* <DEDUP_REMOVED lines=30> */
[----:B------:R-:W3:Y:S08]  /*1a840*/  MUFU.EX2 R26, R26 ;  /* 0x0000001a001a7308 */ /* 0x000ef00000000800 */
[----:B------:R-:W4:Y:S08]  /*1a850*/  MUFU.EX2 R14, R14 ;  /* 0x0000000e000e7308 */ /* 0x000f300000000800 */
[----:B------:R-:W5:Y:S08]  /*1a860*/  MUFU.EX2 R27, R27 ;  /* 0x0000001b001b7308 */ /* 0x000f700000000800 */
[----:B------:R-:W5:Y:S08]  /*1a870*/  MUFU.EX2 R24, R24 ;  /* 0x0000001800187308 */ /* 0x000f700000000800 */
[----:B------:R-:W5:Y:S01]  /*1a880*/  MUFU.EX2 R30, R30 ;  /* 0x0000001e001e7308 */ /* 0x000f620000000800 */
[----:B------:R-:W-:-:S02]  /*1a890*/  WARPGROUP.DEPBAR.LE gsb0, 0x0 ;  /* 0x00008000000079c5 */ /* 0x000fc40000010000 */
[----:B------:R1:W-:Y:S06]  /*1a8a0*/  BAR.ARV R81, 0x100 ;  /* 0x000400510000751d */ /* 0x0003ec0000002000 */
[----:B------:R-:W5:Y:S01]  /*1a8b0*/  MUFU.EX2 R25, R25 ;  /* 0x0000001900197308 */ /* 0x000f620000000800 */
[----:B------:R0:W-:Y:S07]  /*1a8c0*/  @!P1 SYNCS.ARRIVE.TRANS64.RED.A1T0 RZ, [R80+URZ], RZ ;  /* 0x000000ff50ff99a7 */ /* 0x0001ee000810043f */
[----:B------:R-:W5:Y:S01]  /*1a8d0*/  MUFU.EX2 R31, R31 ;  /* 0x0000001f001f7308 */ /* 0x000f620000000800 */
[----:B0-----:R-:W-:-:S01]  /*1a8e0*/  FADD.FTZ R80, R8, R3 ;  /* 0x0000000308507221 */ /* 0x001fc20000010000 */
[----:B--2---:R-:W-:-:S03]  /*1a8f0*/  FADD.FTZ R3, R21, R0 ;  /* 0x0000000015037221 */ /* 0x004fc60000010000 */
[----:B-1----:R-:W-:Y:S01]  /*1a900*/  FADD.FTZ R81, R9, R80 ;  /* 0x0000005009517221 */ /* 0x002fe20000010000 */
[----:B---3--:R-:W-:-:S02]  /*1a910*/  FADD.FTZ R0, R26, R3 ;  /* 0x000000031a007221 */ /* 0x008fc40000010000 */
[----:B------:R-:W0:Y:S01]  /*1a920*/  MUFU.EX2 R28, R28 ;  /* 0x0000001c001c7308 */ /* 0x000e220000000800 */
[----:B----4-:R-:W-:-:S01]  /*1a930*/  FADD.FTZ R81, R14, R81 ;  /* 0x000000510e517221 */ /* 0x010fc20000010000 */
[----:B-----5:R-:W-:-:S03]  /*1a940*/  FADD.FTZ R3, R27, R0 ;  /* 0x000000001b037221 */ /* 0x020fc60000010000 */
[----:B------:R-:W-:Y:S01]  /*1a950*/  FADD.FTZ R0, R24, R81 ;  /* 0x0000005118007221 */ /* 0x000fe20000010000 */
[----:B------:R-:W-:-:S02]  /*1a960*/  FADD.FTZ R80, R30, R3 ;  /* 0x000000031e507221 */ /* 0x000fc40000010000 */
[----:B------:R-:W1:Y:S01]  /*1a970*/  MUFU.EX2 R34, R34 ;  /* 0x0000002200227308 */ /* 0x000e620000000800 */
[----:B------:R-:W-:-:S01]  /*1a980*/  FADD.FTZ R3, R25, R0 ;  /* 0x0000000019037221 */ /* 0x000fc20000010000 */
[----:B------:R-:W-:-:S06]  /*1a990*/  FADD.FTZ R81, R31, R80 ;  /* 0x000000501f517221 */ /* 0x000fcc0000010000 */
        /* <DEDUP_REMOVED lines=104> */
.L_x_1488:
[----:B------:R-:W-:Y:S01]  /*1b020*/  F2FP.SATFINITE.E4M3.F32.PACK_AB_MERGE_C R9, R14, R9, RZ ;  /* 0x000000090e09723e */ /* 0x000fe200048070ff */
[----:B------:R-:W-:Y:S01]  /*1b030*/  FMUL.FTZ R88, R88, R6 ;  /* 0x0000000658587220 */ /* 0x000fe20000410000 */
        /* <DEDUP_REMOVED lines=106> */
[----:B------:R-:W-:-:S07]  /*1b6e0*/  IMAD.MOV.U32 R169, RZ, RZ, R15 ;  /* 0x000000ffffa97224 */ /* 0x000fce00078e000f */
.L_x_1478:
[----:B------:R-:W-:-:S13]  /*1b6f0*/  ISETP.GE.AND P2, PT, R5, R180, PT ;  /* 0x000000b40500720c */ /* 0x000fda0003f46270 */
[----:B------:R-:W-:Y:S05]  /*1b700*/  @!P2 BRA `(.L_x_1490) ;  /* 0x00000038000ca947 */ /* 0x000fea0003800000 */
[----:B------:R-:W-:Y:S02]  /*1b710*/  IMAD.MOV.U32 R12, RZ, RZ, R11 ;  /* 0x000000ffff0c7224 */ /* 0x000fe400078e000b */
[----:B------:R-:W-:Y:S02]  /*1b720*/  IMAD.MOV.U32 R13, RZ, RZ, R10 ;  /* 0x000000ffff0d7224 */ /* 0x000fe400078e000a */
[----:B------:R-:W-:-:S07]  /*1b730*/  IMAD.MOV.U32 R15, RZ, RZ, R18 ;  /* 0x000000ffff0f7224 */ /* 0x000fce00078e0012 */
.L_x_1509:
        /* <DEDUP_REMOVED lines=8> */
.L_x_1492:
        /* <DEDUP_REMOVED lines=8> */
.L_x_1493:
[----:B------:R-:W-:Y:S04]  /*1b840*/  BSSY B0, `(.L_x_1491) ;  /* 0x0000004000007945 */ /* 0x000fe80003800000 */
[----:B-1----:R-:W-:Y:S05]  /*1b850*/  @P3 BRA `(.L_x_1494) ;  /* 0x0000000000083947 */ /* 0x002fea0003800000 */
[----:B------:R-:W1:Y:S02]  /*1b860*/  SYNCS.PHASECHK.TRANS64.TRYWAIT P3, [R7+URZ+0x22830], R6 ;  /* 0x02283006070075a7 */ /* 0x000e64000806017f */
[----:B-1----:R-:W-:Y:S05]  /*1b870*/  @!P3 BRA `(.L_x_1495) ;  /* 0x000001080080b947 */ /* 0x002fea0003800000 */
.L_x_1494:
[----:B------:R-:W-:Y:S05]  /*1b880*/  BSYNC B0 ;  /* 0x0000000000007941 */ /* 0x000fea0003800000 */
.L_x_1491:
        /* <DEDUP_REMOVED lines=51> */
.L_x_1497:
[----:B------:R-:W-:Y:S01]  /*1bbc0*/  SHF.L.U32 R6, R15, 0x1f, RZ ;  /* 0x0000001f0f067819 */ /* 0x000fe200000006ff */
[----:B------:R-:W-:-:S04]  /*1bbd0*/  IMAD R7, R169, 0x8, R16 ;  /* 0x00000008a9077824 */ /* 0x000fc800078e0210 */
[----:B------:R0:W1:Y:S01]  /*1bbe0*/  SYNCS.PHASECHK.TRANS64.TRYWAIT P2, [R7+URZ+0x22850], R6 ;  /* 0x02285006070075a7 */ /* 0x000062000804017f */
[----:B------:R-:W-:Y:S05]  /*1bbf0*/  @!P0 BRA `(.L_x_1498) ;  /* 0x0000000000048947 */ /* 0x000fea0003800000 */
[----:B------:R-:W-:Y:S01]  /*1bc00*/  BPT.TRAP 0x1 ;  /* 0x000000040000795c */ /* 0x000fe20000300000 */
.L_x_1498:
[----:B-1----:R-:W-:Y:S05]  /*1bc10*/  @P2 BRA `(.L_x_1496) ;  /* 0x0000000000082947 */ /* 0x002fea0003800000 */
[----:B------:R-:W1:Y:S02]  /*1bc20*/  SYNCS.PHASECHK.TRANS64.TRYWAIT P2, [R7+URZ+0x22850], R6 ;  /* 0x02285006070075a7 */ /* 0x000e64000804017f */
[----:B-1----:R-:W-:Y:S05]  /*1bc30*/  @!P2 BRA `(.L_x_1499) ;  /* 0x0000010400a4a947 */ /* 0x002fea0003800000 */
.L_x_1496:
        /* <DEDUP_REMOVED lines=39> */
[----:B------:R-:W-:Y:S02]  /*1beb0*/  VIADD R6, R6, 0x6 ;  /* 0x0000000606067836 */ /* 0x000fe40000000000 */
        /* <DEDUP_REMOVED lines=24> */
[----:B------:R-:W-:Y:S01]  /*1c040*/  IADD3 R85, -R181, 0xb, RZ ;  /* 0x0000000bb5557810 */ /* 0x000fe20007ffe1ff */
[C---:B------:R-:W-:Y:S01]  /*1c050*/  FMUL.FTZ R73, R2.reuse, R77 ;  /* 0x0000004d02497220 */ /* 0x040fe20000410000 */
[C---:B------:R-:W-:Y:S01]  /*1c060*/  FMUL.FTZ R71, R2.reuse, R79 ;  /* 0x0000004f02477220 */ /* 0x040fe20000410000 */
[----:B------:R-:W-:Y:S01]  /*1c070*/  FMUL.FTZ R76, R2, R80 ;  /* 0x00000050024c7220 */ /* 0x000fe20000410000 */
[----:B------:R-:W-:-:S02]  /*1c080*/  IMAD.SHL.U32 R77, R5, 0x80, RZ ;  /* 0x00000080054d7824 */ /* 0x000fc400078e00ff */
        /* <DEDUP_REMOVED lines=69> */
[----:B------:R-:W-:-:S04]  /*1c4e0*/  @!P1 IMAD R6, R14, 0x8, R16 ;  /* 0x000000080e069824 */ /* 0x000fc800078e0210 */
        /* <DEDUP_REMOVED lines=37> */
[----:B--2---:R-:W-:-:S04]  /*1c740*/  IADD3 R7, -R170, 0x1, -R77 ;  /* 0x00000001aa077810 */ /* 0x004fc80007ffe94d */
        /* <DEDUP_REMOVED lines=18> */
.L_x_1502:
[----:B------:R-:W-:-:S05]  /*1c870*/  IMAD.U32 R152, RZ, RZ, UR29 ;  /* 0x0000001dff987e24 */ /* 0x000fca000f8e00ff */
[----:B------:R-:W-:-:S13]  /*1c880*/  ISETP.NE.AND P2, PT, R152, 0x1, PT ;  /* 0x000000019800780c */ /* 0x000fda0003f45270 */
[----:B------:R-:W0:Y:S02]  /*1c890*/  @P2 LDC.64 R6, c[0x0][0x9e8] ;  /* 0x00027a00ff062b82 */ /* 0x000e240000000a00 */
[----:B0-----:R-:W-:-:S05]  /*1c8a0*/  @P2 IMAD.HI.U32 R6, R87, R6, RZ ;  /* 0x0000000657062227 */ /* 0x001fca00078e00ff */
[----:B------:R-:W-:-:S07]  /*1c8b0*/  @P2 SHF.R.U32.HI R87, RZ, R7, R6 ;  /* 0x00000007ff572219 */ /* 0x000fce0000011606 */
.L_x_1503:
[----:B------:R-:W-:Y:S05]  /*1c8c0*/  BSYNC B0 ;  /* 0x0000000000007941 */ /* 0x000fea0003800000 */
.L_x_1501:
[----:B------:R-:W-:-:S04]  /*1c8d0*/  IMAD R87, R87, R152, -R77 ;  /* 0x0000009857577224 */ /* 0x000fc800078e0a4d */
[----:B------:R-:W-:-:S05]  /*1c8e0*/  IMAD.IADD R87, R87, 0x1, -R170 ;  /* 0x0000000157577824 */ /* 0x000fca00078e0aaa */
[----:B------:R-:W-:Y:S02]  /*1c8f0*/  VIADDMNMX R85, R87, R152, R85, PT ;  /* 0x0000009857557246 */ /* 0x000fe40003800155 */
[----:B------:R-:W-:-:S07]  /*1c900*/  VIMNMX R86, R86, R87, !PT ;  /* 0x0000005756567248 */ /* 0x000fce0007fe0100 */
.L_x_1500:
        /* <DEDUP_REMOVED lines=113> */
.L_x_1506:
[----:B------:R-:W-:-:S05]  /*1d020*/  IMAD.U32 R86, RZ, RZ, UR29 ;  /* 0x0000001dff567e24 */ /* 0x000fca000f8e00ff */
[----:B------:R-:W-:-:S13]  /*1d030*/  ISETP.NE.AND P3, PT, R86, 0x1, PT ;  /* 0x000000015600780c */ /* 0x000fda0003f65270 */
[----:B------:R-:W0:Y:S02]  /*1d040*/  @P3 LDC.64 R6, c[0x0][0x9e8] ;  /* 0x00027a00ff063b82 */ /* 0x000e240000000a00 */
[----:B0-----:R-:W-:-:S05]  /*1d050*/  @P3 IMAD.HI.U32 R6, R10, R6, RZ ;  /* 0x000000060a063227 */ /* 0x001fca00078e00ff */
[----:B------:R-:W-:-:S07]  /*1d060*/  @P3 SHF.R.U32.HI R10, RZ, R7, R6 ;  /* 0x00000007ff0a3219 */ /* 0x000fce0000011606 */
.L_x_1507:
[----:B------:R-:W-:Y:S05]  /*1d070*/  BSYNC B0 ;  /* 0x0000000000007941 */ /* 0x000fea0003800000 */
.L_x_1505:
[----:B------:R-:W-:-:S04]  /*1d080*/  IMAD R77, R10, R86, -R77 ;  /* 0x000000560a4d7224 */ /* 0x000fc800078e0a4d */
[----:B------:R-:W-:-:S05]  /*1d090*/  IMAD.IADD R77, R77, 0x1, -R170 ;  /* 0x000000014d4d7824 */ /* 0x000fca00078e0aaa */
[----:B------:R-:W-:Y:S02]  /*1d0a0*/  VIADDMNMX R83, R77, R86, R83, PT ;  /* 0x000000564d537246 */ /* 0x000fe40003800153 */
[----:B------:R-:W-:-:S07]  /*1d0b0*/  VIMNMX R84, R84, R77, !PT ;  /* 0x0000004d54547248 */ /* 0x000fce0007fe0100 */
.L_x_1504:
[C---:B------:R-:W-:Y:S01]  /*1d0c0*/  ISETP.GT.AND P3, PT, R84.reuse, 0x1, P2 ;  /* 0x000000015400780c */ /* 0x040fe20001764270 */
[----:B------:R-:W-:Y:S01]  /*1d0d0*/  UMOV UR41, UR28 ;  /* 0x0000001c00297c82 */ /* 0x000fe20008000000 */
[----:B------:R-:W-:Y:S01]  /*1d0e0*/  FMNMX.FTZ R6, R11, R13, !PT ;  /* 0x0000000d0b067209 */ /* 0x000fe20007810000 */
[----:B------:R-:W-:Y:S01]  /*1d0f0*/  IMAD.U32 R77, RZ, RZ, UR41 ;  /* 0x00000029ff4d7e24 */ /* 0x000fe2000f8e00ff */
        /* <DEDUP_REMOVED lines=128> */
[----:B------:R-:W-:Y:S01]  /*1d900*/  FSEL R7, R8, -INF , !P3 ;  /* 0xff80000008077808 */ /* 0x000fe20005800000 */
[----:B------:R-:W-:-:S01]  /*1d910*/  FFMA.FTZ R8, R10, R77, -8 ;  /* 0xc10000000a087423 */ /* 0x000fc2000001004d */
[----:B------:R-:W-:-:S02]  /*1d920*/  FSETP.NEU.FTZ.AND P3, PT, R10, -INF , PT ;  /* 0xff8000000a00780b */ /* 0x000fc40003f7d000 */
[----:B------:R-:W-:Y:S02]  /*1d930*/  FMNMX.FTZ R84, R7, R12, !PT ;  /* 0x0000000c07547209 */ /* 0x000fe40007810000 */
[----:B------:R-:W-:Y:S02]  /*1d940*/  FSEL R8, R8, RZ, P3 ;  /* 0x000000ff08087208 */ /* 0x000fe40001800000 */
[----:B------:R-:W-:-:S03]  /*1d950*/  FSEL R80, R80, -INF , !P2 ;  /* 0xff80000050507808 */ /* 0x000fc60005000000 */
        /* <DEDUP_REMOVED lines=40> */
[----:B------:R-:W-:Y:S01]  /*1dbe0*/  FFMA.FTZ R81, R81, UR41, -R8 ;  /* 0x0000002951517c23 */ /* 0x000fe20008010808 */
        /* <DEDUP_REMOVED lines=37> */
[----:B------:R-:W-:Y:S01]  /*1de40*/  FFMA.FTZ R77, R78, UR41, -R8 ;  /* 0x000000294e4d7c23 */ /* 0x000fe20008010808 */
[----:B------:R-:W-:-:S05]  /*1de50*/  FSEL R78, R10, RZ, P3 ;  /* 0x000000ff0a4e7208 */ /* 0x000fca0001800000 */
[----:B------:R0:W-:Y:S01]  /*1de60*/  MUFU.EX2 R8, R82 ;  /* 0x0000005200087308 */ /* 0x0001e20000000800 */
[----:B------:R-:W1:Y:S01]  /*1de70*/  SHFL.BFLY PT, R84, R11, 0x1, 0x1f ;  /* 0x0c201f000b547f89 */ /* 0x000e6200000e0000 */
[----:B------:R-:W-:-:S04]  /*1de80*/  FADD.FTZ R78, -R78, R13 ;  /* 0x0000000d4e4e7221 */ /* 0x000fc80000010100 */
[----:B------:R-:W-:Y:S02]  /*1de90*/  FMUL.FTZ R13, R78, UR41 ;  /* 0x000000294e0d7c20 */ /* 0x000fe40008410000 */
[----:B------:R-:W-:Y:S08]  /*1dea0*/  MUFU.EX2 R48, R48 ;  /* 0x0000003000307308 */ /* 0x000ff00000000800 */
[----:B------:R-:W2:Y:S08]  /*1deb0*/  MUFU.EX2 R13, R13 ;  /* 0x0000000d000d7308 */ /* 0x000eb00000000800 */
[----:B------:R-:W-:Y:S01]  /*1dec0*/  MUFU.EX2 R49, R49 ;  /* 0x0000003100317308 */ /* 0x000fe20000000800 */
[----:B-1----:R-:W-:Y:S01]  /*1ded0*/  FMNMX.FTZ R11, R11, R84, !PT ;  /* 0x000000540b0b7209 */ /* 0x002fe20007810000 */
[----:B------:R-:W-:-:S03]  /*1dee0*/  IMAD.U32 R84, RZ, RZ, UR41 ;  /* 0x00000029ff547e24 */ /* 0x000fc6000f8e00ff */
[C---:B------:R-:W-:Y:S01]  /*1def0*/  FSETP.NEU.FTZ.AND P2, PT, R11.reuse, -INF , PT ;  /* 0xff8000000b00780b */ /* 0x040fe20003f5d000 */
[----:B------:R-:W-:-:S02]  /*1df00*/  FFMA.FTZ R83, R11, R84, -8 ;  /* 0xc10000000b537423 */ /* 0x000fc40000010054 */
[----:B------:R-:W-:Y:S03]  /*1df10*/  MUFU.EX2 R52, R52 ;  /* 0x0000003400347308 */ /* 0x000fe60000000800 */
[----:B------:R-:W-:Y:S02]  /*1df20*/  FSEL R78, R83, RZ, P2 ;  /* 0x000000ff534e7208 */ /* 0x000fe40001000000 */
[----:B------:R-:W-:-:S03]  /*1df30*/  FSEL R83, R11, RZ, P2 ;  /* 0x000000ff0b537208 */ /* 0x000fc60001000000 */
[--C-:B0-----:R-:W-:Y:S01]  /*1df40*/  FFMA.FTZ R82, R9, UR41, -R78.reuse ;  /* 0x0000002909527c23 */ /* 0x101fe2000801084e */
        /* <DEDUP_REMOVED lines=10> */
[----:B------:R-:W-:-:S01]  /*1dff0*/  FADD.FTZ R83, -R83, R12 ;  /* 0x0000000c53537221 */ /* 0x000fc20000010100 */
[--C-:B------:R-:W-:Y:S01]  /*1e000*/  FFMA.FTZ R39, R42, UR41, -R78.reuse ;  /* 0x000000292a277c23 */ /* 0x100fe2000801084e */
        /* <DEDUP_REMOVED lines=24> */
[----:B--2---:R-:W-:-:S04]  /*1e190*/  FFMA.FTZ R80, R13, R3, R6 ;  /* 0x000000030d507223 */ /* 0x004fc80000010006 */
[----:B------:R-:W1:Y:S01]  /*1e1a0*/  MUFU.EX2 R9, R9 ;  /* 0x0000000900097308 */ /* 0x000e620000000800 */
[----:B------:R-:W-:-:S04]  /*1e1b0*/  FADD.FTZ R83, R15, R80 ;  /* 0x000000500f537221 */ /* 0x000fc80000010000 */
[----:B------:R-:W-:-:S03]  /*1e1c0*/  FADD.FTZ R80, R24, R83 ;  /* 0x0000005318507221 */ /* 0x000fc60000010000 */
[----:B------:R-:W2:Y:S01]  /*1e1d0*/  MUFU.EX2 R20, R20 ;  /* 0x0000001400147308 */ /* 0x000ea20000000800 */
[----:B0-----:R-:W-:-:S04]  /*1e1e0*/  FFMA.FTZ R3, R46, R0, R7 ;  /* 0x000000002e037223 */ /* 0x001fc80000010007 */
[----:B------:R-:W-:-:S03]  /*1e1f0*/  FADD.FTZ R0, R82, R3 ;  /* 0x0000000352007221 */ /* 0x000fc60000010000 */
[----:B------:R-:W0:Y:S01]  /*1e200*/  MUFU.EX2 R21, R21 ;  /* 0x0000001500157308 */ /* 0x000e220000000800 */
[----:B-1----:R-:W-:-:S07]  /*1e210*/  FADD.FTZ R3, R9, R0 ;  /* 0x0000000009037221 */ /* 0x002fce0000010000 */
[----:B------:R-:W1:Y:S01]  /*1e220*/  MUFU.EX2 R26, R26 ;  /* 0x0000001a001a7308 */ /* 0x000e620000000800 */
[----:B--2---:R-:W-:-:S07]  /*1e230*/  FADD.FTZ R0, R20, R3 ;  /* 0x0000000314007221 */ /* 0x004fce0000010000 */
[----:B------:R-:W2:Y:S01]  /*1e240*/  MUFU.EX2 R27, R27 ;  /* 0x0000001b001b7308 */ /* 0x000ea20000000800 */
[----:B0-----:R-:W-:-:S07]  /*1e250*/  FADD.FTZ R3, R21, R0 ;  /* 0x0000000015037221 */ /* 0x001fce0000010000 */
[----:B------:R0:W-:Y:S01]  /*1e260*/  MUFU.EX2 R50, R51 ;  /* 0x0000003300327308 */ /* 0x0001e20000000800 */
[----:B-1----:R-:W-:-:S07]  /*1e270*/  FADD.FTZ R0, R26, R3 ;  /* 0x000000031a007221 */ /* 0x002fce0000010000 */
[----:B------:R-:W1:Y:S01]  /*1e280*/  MUFU.EX2 R30, R30 ;  /* 0x0000001e001e7308 */ /* 0x000e620000000800 */
[----:B0-----:R-:W-:-:S01]  /*1e290*/  FADD.FTZ R51, R25, R80 ;  /* 0x0000005019337221 */ /* 0x001fc20000010000 */
[----:B--2---:R-:W-:-:S03]  /*1e2a0*/  FADD.FTZ R3, R27, R0 ;  /* 0x000000001b037221 */ /* 0x004fc60000010000 */
[----:B------:R-:W-:-:S03]  /*1e2b0*/  FADD.FTZ R80, R28, R51 ;  /* 0x000000331c507221 */ /* 0x000fc60000010000 */
[----:B------:R-:W0:Y:S01]  /*1e2c0*/  MUFU.EX2 R31, R31 ;  /* 0x0000001f001f7308 */ /* 0x000e220000000800 */
[----:B------:R-:W-:-:S04]  /*1e2d0*/  FADD.FTZ R51, R29, R80 ;  /* 0x000000501d337221 */ /* 0x000fc80000010000 */
[----:B------:R-:W-:-:S03]  /*1e2e0*/  FADD.FTZ R80, R32, R51 ;  /* 0x0000003320507221 */ /* 0x000fc60000010000 */
[----:B------:R-:W2:Y:S01]  /*1e2f0*/  MUFU.EX2 R34, R34 ;  /* 0x0000002200227308 */ /* 0x000ea20000000800 */
[----:B------:R-:W-:-:S01]  /*1e300*/  FADD.FTZ R51, R33, R80 ;  /* 0x0000005021337221 */ /* 0x000fc20000010000 */
[----:B-1----:R-:W-:-:S03]  /*1e310*/  FADD.FTZ R0, R30, R3 ;  /* 0x000000031e007221 */ /* 0x002fc60000010000 */
[----:B------:R-:W-:-:S03]  /*1e320*/  FADD.FTZ R80, R36, R51 ;  /* 0x0000003324507221 */ /* 0x000fc60000010000 */
        /* <DEDUP_REMOVED lines=25> */
[----:B-1----:R-:W-:-:S04]  /*1e4c0*/  FADD.FTZ R3, R47, R0 ;  /* 0x000000002f037221 */ /* 0x002fc80000010000 */
[----:B------:R-:W-:-:S03]  /*1e4d0*/  FADD.FTZ R3, R50, R3 ;  /* 0x0000000332037221 */ /* 0x000fc60000010000 */
        /* <DEDUP_REMOVED lines=52> */
[----:B--2---:R-:W-:-:S01]  /*1e820*/  FADD.FTZ R51, R79, R80 ;  /* 0x000000504f337221 */ /* 0x004fc20000010000 */
[----:B-1----:R-:W-:-:S03]  /*1e830*/  FADD.FTZ R3, R81, R0 ;  /* 0x0000000051037221 */ /* 0x002fc60000010000 */
[----:B0-----:R-:W-:Y:S01]  /*1e840*/  FADD.FTZ R0, R78, R51 ;  /* 0x000000334e007221 */ /* 0x001fe20000010000 */
[----:B------:R-:W-:Y:S06]  /*1e850*/  @!P0 BRA `(.L_x_1508) ;  /* 0x0000000000048947 */ /* 0x000fec0003800000 */
[----:B------:R-:W-:Y:S01]  /*1e860*/  BPT.TRAP 0x1 ;  /* 0x000000040000795c */ /* 0x000fe20000300000 */
.L_x_1508:
[----:B------:R-:W-:Y:S01]  /*1e870*/  F2FP.SATFINITE.E4M3.F32.PACK_AB_MERGE_C R24, R25, R24, RZ ;  /* 0x000000181918723e */ /* 0x000fe200048070ff */
[----:B------:R-:W-:Y:S01]  /*1e880*/  FMUL.FTZ R88, R88, R13 ;  /* 0x0000000d58587220 */ /* 0x000fe20000410000 */
[----:B------:R-:W-:Y:S01]  /*1e890*/  F2FP.SATFINITE.E4M3.F32.PACK_AB_MERGE_C R9, R20, R9, RZ ;  /* 0x000000091409723e */ /* 0x000fe200048070ff */
[-C--:B------:R-:W-:Y:S01]  /*1e8a0*/  FMUL.FTZ R89, R89, R13.reuse ;  /* 0x0000000d59597220 */ /* 0x080fe20000410000 */
[----:B------:R-:W-:Y:S01]  /*1e8b0*/  F2FP.SATFINITE.E4M3.F32.PACK_AB_MERGE_C R164, R15, R6, R24 ;  /* 0x000000060fa4723e */ /* 0x000fe20004807018 */
[----:B------:R-:W-:Y:S01]  /*1e8c0*/  IMAD R6, R169, 0x8, R16 ;  /* 0x00000008a9067824 */ /* 0x000fe200078e0210 */
[----:B------:R-:W-:Y:S01]  /*1e8d0*/  ISETP.GT.AND P2, PT, R5, R180, PT ;  /* 0x000000b40500720c */ /* 0x000fe20003f44270 */
[----:B------:R-:W-:Y:S01]  /*1e8e0*/  FMUL.FTZ R92, R92, R13 ;  /* 0x0000000d5c5c7220 */ /* 0x000fe20000410000 */
[----:B------:R-:W-:Y:S01]  /*1e8f0*/  F2FP.SATFINITE.E4M3.F32.PACK_AB_MERGE_C R165, R82, R7, R9 ;  /* 0x0000000752a5723e */ /* 0x000fe20004807009 */
        /* <DEDUP_REMOVED lines=8> */
[-C--:B------:R-:W-:Y:S01]  /*1e980*/  FMUL.FTZ R97, R97, R13.reuse ;  /* 0x0000000d61617220 */ /* 0x080fe20000410000 */
[----:B------:R-:W-:Y:S01]  /*1e990*/  F2FP.SATFINITE.E4M3.F32.PACK_AB_MERGE_C R40, R41, R40, RZ ;  /* 0x000000282928723e */ /* 0x000fe200048070ff */
[----:B------:R-:W-:Y:S01]  /*1e9a0*/  FMUL.FTZ R100, R100, R13 ;  /* 0x0000000d64647220 */ /* 0x000fe20000410000 */
        /* <DEDUP_REMOVED lines=17> */
[----:B------:R-:W-:Y:S01]  /*1eac0*/  FMUL.FTZ R116, R116, R13 ;  /* 0x0000000d74747220 */ /* 0x000fe20000410000 */
[----:B------:R-:W-:Y:S01]  /*1ead0*/  F2FP.SATFINITE.E4M3.F32.PACK_AB_MERGE_C R78, R78, R79, RZ ;  /* 0x0000004f4e4e723e */ /* 0x000fe200048070ff */
        /* <DEDUP_REMOVED lines=70> */
.L_x_1490:
[----:B------:R-:W-:Y:S05]  /*1ef40*/  WARPSYNC.ALL ;  /* 0x0000000000007948 */ /* 0x000fea0003800000 */
[----:B------:R-:W-:Y:S06]  /*1ef50*/  BAR.ARV 0x8, 0x180 ;  /* 0x0206000000007b1d */ /* 0x000fec0000002000 */
[----:B------:R-:W-:Y:S05]  /*1ef60*/  @!P0 BRA `(.L_x_1510) ;  /* 0x0000000000048947 */ /* 0x000fea0003800000 */
[----:B------:R-:W-:Y:S01]  /*1ef70*/  BPT.TRAP 0x1 ;  /* 0x000000040000795c */ /* 0x000fe20000300000 */
.L_x_1510:
[----:B------:R-:W-:Y:S01]  /*1ef80*/  IMAD R13, R169, 0x8, R16 ;  /* 0x00000008a90d7824 */ /* 0x000fe200078e0210 */
[----:B------:R-:W-:-:S04]  /*1ef90*/  SHF.L.U32 R2, R18, 0x1f, RZ ;  /* 0x0000001f12027819 */ /* 0x000fc800000006ff */
[----:B------:R0:W1:Y:S01]  /*1efa0*/  SYNCS.PHASECHK.TRANS64.TRYWAIT P1, [R13+URZ+0x22850], R2 ;  /* 0x022850020d0075a7 */ /* 0x000062000802017f */
[----:B------:R-:W-:Y:S05]  /*1efb0*/  @!P0 BRA `(.L_x_1511) ;  /* 0x0000000000048947 */ /* 0x000fea0003800000 */
[----:B------:R-:W-:Y:S01]  /*1efc0*/  BPT.TRAP 0x1 ;  /* 0x000000040000795c */ /* 0x000fe20000300000 */
.L_x_1511:
[----:B------:R-:W-:-:S05]  /*1efd0*/  VIADD R16, R16, 0x400 ;  /* 0x0000040010107836 */ /* 0x000fca0000000000 */
[----:B------:R-:W-:-:S04]  /*1efe0*/  SHF.R.U32.HI R16, RZ, 0x4, R16 ;  /* 0x00000004ff107819 */ /* 0x000fc80000011610 */
[----:B------:R-:W-:-:S04]  /*1eff0*/  LOP3.LUT R16, R16, 0x3fff, RZ, 0xc0, !PT ;  /* 0x00003fff10107812 */ /* 0x000fc800078ec0ff */
[----:B------:R-:W-:Y:S01]  /*1f000*/  LOP3.LUT R16, R16, 0x10000, RZ, 0xfc, !PT ;  /* 0x0001000010107812 */ /* 0x000fe200078efcff */
[----:B-1----:R-:W-:Y:S06]  /*1f010*/  @P1 BRA `(.L_x_1512) ;  /* 0x0000000000081947 */ /* 0x002fec0003800000 */
[----:B------:R-:W1:Y:S02]  /*1f020*/  SYNCS.PHASECHK.TRANS64.TRYWAIT P1, [R13+URZ+0x22850], R2 ;  /* 0x022850020d0075a7 */ /* 0x000e64000802017f */
[----:B-1----:R-:W-:Y:S05]  /*1f030*/  @!P1 BRA `(.L_x_1513) ;  /* 0x000000d000b89947 */ /* 0x002fea0003800000 */
.L_x_1512:
[----:B------:R-:W-:Y:S01]  /*1f040*/  IMAD R4, R169, 0x400, R16 ;  /* 0x00000400a9047824 */ /* 0x000fe200078e0210 */
[----:B------:R-:W-:Y:S05]  /*1f050*/  WARPSYNC.ALL ;  /* 0x0000000000007948 */ /* 0x000fea0003800000 */
[----:B------:R-:W-:Y:S01]  /*1f060*/  IMAD.MOV.U32 R5, RZ, RZ, 0x40000040 ;  /* 0x40000040ff057424 */ /* 0x000fe200078e00ff */
[----:B------:R-:W-:Y:S01]  /*1f070*/  R2UR UR6, R4 ;  /* 0x00000000040672ca */ /* 0x000fe200000e0000 */
[----:B------:R-:W-:Y:S01]  /*1f080*/  WARPGROUP.ARRIVE ;  /* 0x00000000000079c5 */ /* 0x000fe20000000000 */
[----:B------:R-:W-:Y:S02]  /*1f090*/  ULDC.64 UR4, c[0x0][0x9a0] ;  /* 0x0002680000047ab9 */ /* 0x000fe40000000a00 */
[----:B------:R-:W-:-:S02]  /*1f0a0*/  R2UR UR7, R5 ;  /* 0x00000000050772ca */ /* 0x000fc400000e0000 */
[----:B------:R-:W-:-:S04]  /*1f0b0*/  ISETP.NE.U32.AND P1, PT, RZ, UR4, PT ;  /* 0x00000004ff007c0c */ /* 0x000fc8000bf25070 */
[----:B------:R-:W-:-:S07]  /*1f0c0*/  ISETP.NE.AND.EX P1, PT, RZ, UR5, PT, P1 ;  /* 0x00000005ff007c0c */ /* 0x000fce000bf25310 */
[----:B------:R-:W-:Y:S06]  /*1f0d0*/  QGMMA.64x128x32.F32.E4M3.E4M3 R88, R164, gdesc[UR4], R88, gsb0 ;  /* 0x01e00004a4587df3 */ /* 0x000fec0008000858 */
[----:B------:R-:W0:Y:S01]  /*1f0e0*/  @P1 LDC.64 R6, c[0x0][0x9c8] ;  /* 0x00027200ff061b82 */ /* 0x000e220000000a00 */
[----:B------:R-:W-:-:S07]  /*1f0f0*/  @P1 SHF.R.S32.HI R5, RZ, 0x1f, R183 ;  /* 0x0000001fff051819 */ /* 0x000fce00000114b7 */
[----:B------:R-:W2:Y:S01]  /*1f100*/  @P1 LDC.64 R8, c[0x0][0x9d0] ;  /* 0x00027400ff081b82 */ /* 0x000ea20000000a00 */
[----:B01----:R-:W-:-:S04]  /*1f110*/  @P1 IMAD R2, R5, R6, RZ ;  /* 0x0000000605021224 */ /* 0x003fc800078e02ff */
[C---:B------:R-:W-:Y:S02]  /*1f120*/  @P1 IMAD R5, R183.reuse, R7, R2 ;  /* 0x00000007b7051224 */ /* 0x040fe400078e0202 */
[----:B------:R-:W-:-:S04]  /*1f130*/  @P1 IMAD.WIDE.U32 R6, R183, R6, RZ ;  /* 0x00000006b7061225 */ /* 0x000fc800078e00ff */
[----:B------:R-:W-:Y:S01]  /*1f140*/  IMAD.MOV.U32 R2, RZ, RZ, 0x3f800000 ;  /* 0x3f800000ff027424 */ /* 0x000fe200078e00ff */
[----:B------:R-:W-:-:S03]  /*1f150*/  @P1 IADD3 R7, R7, R5, RZ ;  /* 0x0000000507071210 */ /* 0x000fc60007ffe0ff */
[----:B--2---:R-:W-:-:S04]  /*1f160*/  @P1 IMAD.WIDE.U32 R6, R192, R8, R6 ;  /* 0x00000008c0061225 */ /* 0x004fc800078e0006 */
[----:B------:R-:W-:Y:S01]  /*1f170*/  @P1 IMAD R9, R192, R9, R7 ;  /* 0x00000009c0091224 */ /* 0x000fe200078e0207 */
[----:B------:R-:W-:Y:S01]  /*1f180*/  @P1 LEA R8, P2, R6, UR4, 0x2 ;  /* 0x0000000406081c11 */ /* 0x000fe2000f8410ff */
[----:B------:R-:W-:-:S03]  /*1f190*/  IMAD.MOV.U32 R7, RZ, RZ, 0x40000040 ;  /* 0x40000040ff077424 */ /* 0x000fc600078e00ff */
[----:B------:R-:W-:Y:S01]  /*1f1a0*/  @P1 LEA.HI.X R9, R6, UR5, R9, 0x2, P2 ;  /* 0x0000000506091c11 */ /* 0x000fe200090f1409 */
[----:B------:R-:W-:Y:S01]  /*1f1b0*/  VIADD R6, R4, 0x2 ;  /* 0x0000000204067836 */ /* 0x000fe20000000000 */
[----:B------:R-:W-:-:S03]  /*1f1c0*/  R2UR UR7, R7 ;  /* 0x00000000070772ca */ /* 0x000fc600000e0000 */
[----:B------:R0:W2:Y:S01]  /*1f1d0*/  @P1 LDG.E R2, desc[UR42][R8.64] ;  /* 0x0000002a08021981 */ /* 0x0000a2000c1e1900 */
[----:B------:R-:W-:Y:S01]  /*1f1e0*/  R2UR UR6, R6 ;  /* 0x00000000060672ca */ /* 0x000fe200000e0000 */
[----:B------:R-:W-:Y:S02]  /*1f1f0*/  WARPGROUP.DEPBAR.LE gsb0, 0x0 ;  /* 0x00008000000079c5 */ /* 0x000fe40000010000 */
[----:B------:R-:W-:-:S10]  /*1f200*/  WARPGROUP.ARRIVE ;  /* 0x00000000000079c5 */ /* 0x000fd40000000000 */
[----:B------:R-:W-:Y:S01]  /*1f210*/  QGMMA.64x128x32.F32.E4M3.E4M3 R88, R160, gdesc[UR4], R88, gsb0 ;  /* 0x01e00004a0587df3 */ /* 0x000fe20008000858 */
[----:B------:R-:W-:Y:S02]  /*1f220*/  VIADD R6, R4, 0x4 ;  /* 0x0000000404067836 */ /* 0x000fe40000000000 */
[----:B------:R-:W-:-:S03]  /*1f230*/  IMAD.MOV.U32 R7, RZ, RZ, 0x40000040 ;  /* 0x40000040ff077424 */ /* 0x000fc600078e00ff */
[----:B------:R-:W-:Y:S02]  /*1f240*/  R2UR UR6, R6 ;  /* 0x00000000060672ca */ /* 0x000fe400000e0000 */
[----:B------:R-:W-:Y:S01]  /*1f250*/  R2UR UR7, R7 ;  /* 0x00000000070772ca */ /* 0x000fe200000e0000 */
[----:B------:R-:W-:Y:S02]  /*1f260*/  VIADD R4, R4, 0x6 ;  /* 0x0000000604047836 */ /* 0x000fe40000000000 */
[----:B------:R-:W-:Y:S01]  /*1f270*/  IMAD.MOV.U32 R5, RZ, RZ, 0x40000040 ;  /* 0x40000040ff057424 */ /* 0x000fe200078e00ff */
        /* <DEDUP_REMOVED lines=38> */
[-C--:B--2---:R-:W-:Y:S01]  /*1f4e0*/  FMUL.FTZ R3, R3, R2.reuse ;  /* 0x0000000203037220 */ /* 0x084fe20000410000 */
[----:B---3--:R-:W-:Y:S01]  /*1f4f0*/  FMUL.FTZ R7, R7, R2 ;  /* 0x0000000207077220 */ /* 0x008fe20000410000 */
[----:B------:R-:W-:-:S02]  /*1f500*/  WARPGROUP.DEPBAR.LE gsb0, 0x0 ;  /* 0x00008000000079c5 */ /* 0x000fc40000010000 */
[----:B------:R-:W-:Y:S05]  /*1f510*/  @!P0 BRA `(.L_x_1514) ;  /* 0x0000000000048947 */ /* 0x000fea0003800000 */
[----:B------:R-:W-:Y:S01]  /*1f520*/  BPT.TRAP 0x1 ;  /* 0x000000040000795c */ /* 0x000fe20000300000 */
.L_x_1514:
[----:B------:R-:W-:Y:S02]  /*1f530*/  VIADD R0, R13, 0x22860 ;  /* 0x000228600d007836 */ /* 0x000fe40000000000 */
[-C--:B------:R-:W-:Y:S01]  /*1f540*/  FMUL.FTZ R12, R112, R3.reuse ;  /* 0x00000003700c7220 */ /* 0x080fe20000410000 */
[----:B------:R-:W-:Y:S02]  /*1f550*/  IMAD.U32 R5, RZ, RZ, UR38 ;  /* 0x00000026ff057e24 */ /* 0x000fe4000f8e00ff */
[-C--:B------:R-:W-:Y:S01]  /*1f560*/  FMUL.FTZ R44, R88, R3.reuse ;  /* 0x00000003582c7220 */ /* 0x080fe20000410000 */
[----:B------:R-:W-:Y:S02]  /*1f570*/  VIADD R169, R169, 0x1 ;  /* 0x00000001a9a97836 */ /* 0x000fe40000000000 */
[-C--:B------:R-:W-:Y:S01]  /*1f580*/  FMUL.FTZ R36, R93, R3.reuse ;  /* 0x000000035d247220 */ /* 0x080fe20000410000 */
[-C--:B------:R-:W-:Y:S01]  /*1f590*/  FMUL.FTZ R76, R96, R3.reuse ;  /* 0x00000003604c7220 */ /* 0x080fe20000410000 */
[----:B------:R-:W-:Y:S01]  /*1f5a0*/  PRMT R2, R5, 0x654, R0 ;  /* 0x0000065405027816 */ /* 0x000fe20000000000 */
[-C--:B------:R-:W-:Y:S01]  /*1f5b0*/  FMUL.FTZ R0, R120, R3.reuse ;  /* 0x0000000378007220 */ /* 0x080fe20000410000 */
[----:B------:R-:W-:Y:S01]  /*1f5c0*/  ISETP.NE.AND P1, PT, R169, 0x2, PT ;  /* 0x00000002a900780c */ /* 0x000fe20003f25270 */
        /* <DEDUP_REMOVED lines=64> */
[----:B-1----:R-:W-:-:S11]  /*1f9d0*/  SEL R169, R169, RZ, P1 ;  /* 0x000000ffa9a97207 */ /* 0x002fd60000800000 */
.L_x_1402:
[----:B------:R-:W-:Y:S05]  /*1f9e0*/  WARPSYNC.ALL ;  /* 0x0000000000007948 */ /* 0x000fea0003800000 */
[----:B------:R-:W1:Y:S08]  /*1f9f0*/  S2UR UR38, SR_CgaCtaId ;  /* 0x00000000002679c3 */ /* 0x000e700000008800 */
[----:B------:R-:W-:Y:S01]  /*1fa00*/  BAR.SYNC.DEFER_BLOCKING 0x5, 0x180 ;  /* 0x0146000000007b1d */ /* 0x000fe20000010000 */
[----:B------:R-:W-:-:S05]  /*1fa10*/  ISETP.NE.AND P1, PT, R198, RZ, PT ;  /* 0x000000ffc600720c */ /* 0x000fca0003f25270 */
[----:B------:R-:W-:Y:S01]  /*1fa20*/  UMOV UR4, 0x400 ;  /* 0x0000040000047882 */ /* 0x000fe20000000000 */
[----:B------:R-:W-:Y:S07]  /*1fa30*/  BSSY B0, `(.L_x_1515) ;  /* 0x00003ed000007945 */ /* 0x000fee0003800000 */
[----:B------:R-:W2:Y:S01]  /*1fa40*/  @!P1 LDC R198, c[0x0][0xad4] ;  /* 0x0002b500ffc69b82 */ /* 0x000ea20000000800 */
[----:B-1----:R-:W-:-:S06]  /*1fa50*/  ULEA UR4, UR38, UR4, 0x18 ;  /* 0x0000000426047291 */ /* 0x002fcc000f8ec03f */
[----:B------:R-:W-:-:S05]  /*1fa60*/  IMAD.U32 R16, RZ, RZ, UR4 ;  /* 0x00000004ff107e24 */ /* 0x000fca000f8e00ff */
[----:B------:R1:W3:Y:S01]  /*1fa70*/  LDS.128 R180, [R16+0x228d0] ;  /* 0x0228d00010b47984 */ /* 0x0002e20000000c00 */
[----:B------:R-:W-:Y:S06]  /*1fa80*/  BAR.ARV 0x4, 0x180 ;  /* 0x0106000000007b1d */ /* 0x000fec0000002000 */
[----:B------:R-:W-:Y:S05]  /*1fa90*/  @P0 BRA `(.L_x_1516) ;  /* 0x00000030007c0947 */ /* 0x000fea0003800000 */
[----:B------:R-:W4:Y:S01]  /*1faa0*/  LDL R8, [R1+0x30] ;  /* 0x0000300001087983 */ /* 0x000f220000100800 */
[----:B------:R-:W-:Y:S01]  /*1fab0*/  ULDC.64 UR4, c[0x4][0x40] ;  /* 0x0100100000047ab9 */ /* 0x000fe20000000a00 */
[----:B------:R-:W0:Y:S01]  /*1fac0*/  S2R R4, SR_TID.X ;  /* 0x0000000000047919 */ /* 0x000e220000002100 */
[----:B------:R-:W1:Y:S01]  /*1fad0*/  S2R R11, SR_SWINHI ;  /* 0x00000000000b7919 */ /* 0x000e620000002f00 */
[----:B0-----:R-:W-:Y:S01]  /*1fae0*/  IMAD.SHL.U32 R2, R4, 0x4, RZ ;  /* 0x0000000404027824 */ /* 0x001fe200078e00ff */
[----:B------:R-:W-:Y:S02]  /*1faf0*/  MOV R58, R16 ;  /* 0x00000010003a7202 */ /* 0x000fe40000000f00 */
[----:B-1----:R-:W-:Y:S02]  /*1fb00*/  MOV R59, R11 ;  /* 0x0000000b003b7202 */ /* 0x002fe40000000f00 */
[----:B------:R-:W-:-:S04]  /*1fb10*/  LOP3.LUT R2, R2, 0xc, RZ, 0xc0, !PT ;  /* 0x0000000c02027812 */ /* 0x000fc800078ec0ff */
[----:B------:R-:W-:-:S05]  /*1fb20*/  IADD3 R2, P0, R2, UR4, RZ ;  /* 0x0000000402027c10 */ /* 0x000fca000ff1e0ff */
[----:B------:R-:W-:Y:S01]  /*1fb30*/  IMAD.X R3, RZ, RZ, UR5, P0 ;  /* 0x00000005ff037e24 */ /* 0x000fe200080e06ff */
[----:B------:R-:W-:-:S04]  /*1fb40*/  LOP3.LUT P0, R4, R4, 0x3, RZ, 0xc0, !PT ;  /* 0x0000000304047812 */ /* 0x000fc8000780c0ff */
[----:B------:R0:W5:Y:S01]  /*1fb50*/  LDG.E.CONSTANT R7, desc[UR42][R2.64] ;  /* 0x0000002a02077981 */ /* 0x000162000c1e9900 */
[----:B------:R-:W-:-:S04]  /*1fb60*/  ISETP.EQ.OR P0, PT, R4, 0x3, !P0 ;  /* 0x000000030400780c */ /* 0x000fc80004702670 */
[----:B------:R-:W-:Y:S02]  /*1fb70*/  SEL R98, R44, R9, P0 ;  /* 0x000000092c627207 */ /* 0x000fe40000000000 */
[----:B------:R-:W-:Y:S02]  /*1fb80*/  SEL R13, R5, R36, P0 ;  /* 0x00000024050d7207 */ /* 0x000fe40000000000 */
[----:B------:R-:W-:Y:S02]  /*1fb90*/  SEL R44, R9, R44, P0 ;  /* 0x0000002c092c7207 */ /* 0x000fe40000000000 */
[----:B------:R-:W-:Y:S01]  /*1fba0*/  SEL R36, R36, R5, P0 ;  /* 0x0000000524247207 */ /* 0x000fe20000000000 */
[----:B------:R-:W-:Y:S01]  /*1fbb0*/  UMOV UR4, 0xffffffff ;  /* 0xffffffff00047882 */ /* 0x000fe20000000000 */
[----:B----4-:R-:W-:-:S03]  /*1fbc0*/  IMAD.WIDE R26, R8, 0x2, R58 ;  /* 0x00000002081a7825 */ /* 0x010fc600078e023a */
[C---:B------:R-:W-:Y:S02]  /*1fbd0*/  IADD3 R105, P5, R26.reuse, 0x4060, RZ ;  /* 0x000040601a697810 */ /* 0x040fe40007fbe0ff */
[C---:B------:R-:W-:Y:S02]  /*1fbe0*/  IADD3 R21, P1, R26.reuse, 0x4040, RZ ;  /* 0x000040401a157810 */ /* 0x040fe40007f3e0ff */
[----:B------:R-:W-:Y:S02]  /*1fbf0*/  LOP3.LUT R104, R105, 0x380, RZ, 0xc0, !PT ;  /* 0x0000038069687812 */ /* 0x000fe400078ec0ff */
[----:B------:R-:W-:Y:S02]  /*1fc00*/  LOP3.LUT R20, R21, 0x380, RZ, 0xc0, !PT ;  /* 0x0000038015147812 */ /* 0x000fe400078ec0ff */
[----:B0-----:R-:W-:Y:S02]  /*1fc10*/  IADD3 R3, P3, R26, 0x4000, RZ ;  /* 0x000040001a037810 */ /* 0x001fe40007f7e0ff */
[----:B------:R-:W-:-:S02]  /*1fc20*/  SHF.R.U64 R104, R104, 0x3, RZ ;  /* 0x0000000368687819 */ /* 0x000fc400000012ff */
[----:B------:R-:W-:Y:S02]  /*1fc30*/  SHF.R.U64 R20, R20, 0x3, RZ ;  /* 0x0000000314147819 */ /* 0x000fe400000012ff */
[----:B------:R-:W-:Y:S02]  /*1fc40*/  LOP3.LUT R10, R3, 0x380, RZ, 0xc0, !PT ;  /* 0x00000380030a7812 */ /* 0x000fe400078ec0ff */
[----:B------:R-:W-:Y:S01]  /*1fc50*/  LOP3.LUT R104, R104, R105, RZ, 0x3c, !PT ;  /* 0x0000006968687212 */ /* 0x000fe200078e3cff */
[--C-:B------:R-:W-:Y:S01]  /*1fc60*/  IMAD.X R105, RZ, RZ, R27.reuse, P5 ;  /* 0x000000ffff697224 */ /* 0x100fe200028e061b */
[----:B------:R-:W-:Y:S01]  /*1fc70*/  LOP3.LUT R20, R20, R21, RZ, 0x3c, !PT ;  /* 0x0000001514147212 */ /* 0x000fe200078e3cff */
[----:B------:R-:W-:Y:S01]  /*1fc80*/  IMAD.X R21, RZ, RZ, R27, P1 ;  /* 0x000000ffff157224 */ /* 0x000fe200008e061b */
[----:B------:R-:W-:Y:S02]  /*1fc90*/  SHF.R.U64 R10, R10, 0x3, RZ ;  /* 0x000000030a0a7819 */ /* 0x000fe400000012ff */
[----:B------:R-:W-:-:S02]  /*1fca0*/  IADD3 R15, P2, R26, 0x4020, RZ ;  /* 0x000040201a0f7810 */ /* 0x000fc40007f5e0ff */
[C---:B------:R-:W-:Y:S02]  /*1fcb0*/  IADD3 R11, P4, R26.reuse, 0x60, RZ ;  /* 0x000000601a0b7810 */ /* 0x040fe40007f9e0ff */
[C---:B------:R-:W-:Y:S02]  /*1fcc0*/  IADD3 R9, P5, R26.reuse, 0x40, RZ ;  /* 0x000000401a097810 */ /* 0x040fe40007fbe0ff */
[----:B------:R-:W-:Y:S02]  /*1fcd0*/  IADD3 R5, P1, R26, 0x20, RZ ;  /* 0x000000201a057810 */ /* 0x000fe40007f3e0ff */
[----:B------:R-:W-:Y:S02]  /*1fce0*/  LOP3.LUT R10, R10, R3, RZ, 0x3c, !PT ;  /* 0x000000030a0a7212 */ /* 0x000fe400078e3cff */
        /* <DEDUP_REMOVED lines=20> */
[----:B------:R-:W-:-:S02]  /*1fe30*/  MOV R104, R104 ;  /* 0x0000006800687202 */ /* 0x000fc40000000f00 */
[----:B------:R-:W-:Y:S02]  /*1fe40*/  MOV R108, R26 ;  /* 0x0000001a006c7202 */ /* 0x000fe40000000f00 */
[----:B------:R-:W-:Y:S02]  /*1fe50*/  MOV R103, R20 ;  /* 0x0000001400677202 */ /* 0x000fe40000000f00 */
[----:B------:R-:W-:Y:S02]  /*1fe60*/  MOV R102, R14 ;  /* 0x0000000e00667202 */ /* 0x000fe40000000f00 */
[----:B------:R-:W-:Y:S02]  /*1fe70*/  MOV R105, R10 ;  /* 0x0000000a00697202 */ /* 0x000fe40000000f00 */
[----:B------:R-:W-:Y:S02]  /*1fe80*/  MOV R107, R8 ;  /* 0x00000008006b7202 */ /* 0x000fe40000000f00 */
[----:B------:R-:W-:-:S02]  /*1fe90*/  MOV R106, R4 ;  /* 0x00000004006a7202 */ /* 0x000fc40000000f00 */
[----:B------:R-:W-:Y:S01]  /*1fea0*/  MOV R35, R2 ;  /* 0x0000000200237202 */ /* 0x000fe20000000f00 */
[----:B------:R-:W-:Y:S06]  /*1feb0*/  BRA.DIV UR4, `(.L_x_1517) ;  /* 0x000000c6042c7947 */ /* 0x000fec000b800000 */
[----:B------:R-:W-:Y:S01]  /*1fec0*/  SEL R2, R101, R100, P0 ;  /* 0x0000006465027207 */ /* 0x000fe20000000000 */
[----:B-----5:R-:W-:Y:S01]  /*1fed0*/  SHFL.IDX PT, R95, R13, R7, 0x1c1f ;  /* 0x001c1f070d5f7589 */ /* 0x020fe200000e0000 */
[----:B------:R-:W-:Y:S02]  /*1fee0*/  SEL R140, R37, R64, P0 ;  /* 0x00000040258c7207 */ /* 0x000fe40000000000 */
[----:B------:R-:W-:Y:S02]  /*1fef0*/  SEL R20, R64, R37, P0 ;  /* 0x0000002540147207 */ /* 0x000fe40000000000 */
[----:B------:R-:W-:Y:S01]  /*1ff00*/  SEL R148, R60, R109, P0 ;  /* 0x0000006d3c947207 */ /* 0x000fe20000000000 */
[----:B------:R-:W-:Y:S01]  /*1ff10*/  SHFL.IDX PT, R3, R140, R7, 0x1c1f ;  /* 0x001c1f078c037589 */ /* 0x000fe200000e0000 */
[----:B------:R-:W-:Y:S02]  /*1ff20*/  SEL R94, R109, R60, P0 ;  /* 0x0000003c6d5e7207 */ /* 0x000fe40000000000 */
[----:B------:R-:W-:-:S02]  /*1ff30*/  SEL R152, R100, R101, P0 ;  /* 0x0000006564987207 */ /* 0x000fc40000000000 */
[----:B------:R-:W-:Y:S02]  /*1ff40*/  SEL R60, R33, R72, P0 ;  /* 0x00000048213c7207 */ /* 0x000fe40000000000 */
[----:B------:R-:W-:Y:S02]  /*1ff50*/  SEL R24, R72, R33, P0 ;  /* 0x0000002148187207 */ /* 0x000fe40000000000 */
[----:B------:R-:W-:Y:S02]  /*1ff60*/  SEL R64, R70, R119, P0 ;  /* 0x0000007746407207 */ /* 0x000fe40000000000 */
[----:B------:R-:W-:Y:S02]  /*1ff70*/  SEL R26, R119, R70, P0 ;  /* 0x00000046771a7207 */ /* 0x000fe40000000000 */
[----:B------:R-:W-:Y:S02]  /*1ff80*/  LOP3.LUT R5, R7, 0x2, RZ, 0x3c, !PT ;  /* 0x0000000207057812 */ /* 0x000fe400078e3cff */
        /* <DEDUP_REMOVED lines=29> */
[----:B------:R-:W0:Y:S01]  /*20160*/  SHFL.IDX PT, R91, R152, R7, 0x1c1f ;  /* 0x001c1f07985b7589 */ /* 0x000e2200000e0000 */
        /* <DEDUP_REMOVED lines=14> */
[----:B------:R-:W1:Y:S01]  /*20250*/  SHFL.IDX PT, R44, R44, R5, 0x1c1f ;  /* 0x001c1f052c2c7589 */ /* 0x000e6200000e0000 */
[----:B------:R-:W-:-:S02]  /*20260*/  SEL R100, R50, R55, P0 ;  /* 0x0000003732647207 */ /* 0x000fc40000000000 */
[----:B------:R-:W-:Y:S01]  /*20270*/  SEL R56, R56, R51, P0 ;  /* 0x0000003338387207 */ /* 0x000fe20000000000 */
[----:B------:R-:W4:Y:S01]  /*20280*/  SHFL.IDX PT, R38, R38, R5, 0x1c1f ;  /* 0x001c1f0526267589 */ /* 0x000f2200000e0000 */
        /* <DEDUP_REMOVED lines=11> */
[----:B------:R-:W2:Y:S01]  /*20340*/  SHFL.IDX PT, R89, R32, R5, 0x1c1f ;  /* 0x001c1f0520597589 */ /* 0x000ea200000e0000 */
        /* <DEDUP_REMOVED lines=15> */
[----:B0-----:R-:W-:Y:S02]  /*20440*/  SEL R93, R91, R2, P0 ;  /* 0x000000025b5d7207 */ /* 0x001fe40000000000 */
[----:B------:R-:W-:Y:S01]  /*20450*/  SEL R91, R2, R91, P0 ;  /* 0x0000005b025b7207 */ /* 0x000fe20000000000 */
[----:B------:R-:W0:Y:S01]  /*20460*/  SHFL.IDX PT, R49, R76, R5, 0x1c1f ;  /* 0x001c1f054c317589 */ /* 0x000e2200000e0000 */
        /* <DEDUP_REMOVED lines=9> */
[----:B-1----:R-:W-:Y:S02]  /*20500*/  SEL R99, R97, R44, P0 ;  /* 0x0000002c61637207 */ /* 0x002fe40000000000 */
[----:B------:R-:W-:Y:S01]  /*20510*/  SEL R98, R95, R36, P0 ;  /* 0x000000245f627207 */ /* 0x000fe20000000000 */
[----:B------:R-:W-:Y:S01]  /*20520*/  SHFL.IDX PT, R39, R138, R7, 0x1c1f ;  /* 0x001c1f078a277589 */ /* 0x000fe200000e0000 */
[----:B----4-:R-:W-:-:S02]  /*20530*/  SEL R20, R21, R38, P0 ;  /* 0x0000002615147207 */ /* 0x010fc40000000000 */
[----:B--2---:R-:W-:Y:S01]  /*20540*/  SEL R85, R86, R89, P0 ;  /* 0x0000005956557207 */ /* 0x004fe20000000000 */
        /* <DEDUP_REMOVED lines=16> */
[----:B------:R0:W1:Y:S04]  /*20650*/  SHFL.IDX PT, R33, R94, R5, 0x1c1f ;  /* 0x001c1f055e217589 */ /* 0x00006800000e0000 */
[----:B------:R-:W2:Y:S04]  /*20660*/  SHFL.IDX PT, R122, R122, R5, 0x1c1f ;  /* 0x001c1f057a7a7589 */ /* 0x000ea800000e0000 */
[----:B------:R-:W4:Y:S01]  /*20670*/  SHFL.IDX PT, R120, R120, R5, 0x1c1f ;  /* 0x001c1f0578787589 */ /* 0x000f2200000e0000 */
[----:B0-----:R-:W-:-:S03]  /*20680*/  SEL R94, R92, R49, P0 ;  /* 0x000000315c5e7207 */ /* 0x001fc60000000000 */
[----:B------:R-:W-:Y:S01]  /*20690*/  SHFL.IDX PT, R114, R114, R5, 0x1c1f ;  /* 0x001c1f0572727589 */ /* 0x000fe200000e0000 */
[----:B------:R-:W-:-:S03]  /*206a0*/  SEL R92, R49, R92, P0 ;  /* 0x0000005c315c7207 */ /* 0x000fc60000000000 */
[----:B------:R-:W-:Y:S04]  /*206b0*/  SHFL.IDX PT, R112, R112, R5, 0x1c1f ;  /* 0x001c1f0570707589 */ /* 0x000fe800000e0000 */
[----:B------:R-:W0:Y:S04]  /*206c0*/  SHFL.IDX PT, R110, R110, R5, 0x1c1f ;  /* 0x001c1f056e6e7589 */ /* 0x000e2800000e0000 */
[----:B------:R-:W3:Y:S01]  /*206d0*/  SHFL.IDX PT, R128, R78, R5, 0x1c1f ;  /* 0x001c1f054e807589 */ /* 0x000ee200000e0000 */
[----:B-1----:R-:W-:Y:S02]  /*206e0*/  SEL R76, R0, R33, P0 ;  /* 0x00000021004c7207 */ /* 0x002fe40000000000 */
[----:B------:R-:W-:Y:S01]  /*206f0*/  SEL R0, R33, R0, P0 ;  /* 0x0000000021007207 */ /* 0x000fe20000000000 */
[----:B------:R1:W3:Y:S01]  /*20700*/  SHFL.IDX PT, R130, R48, R5, 0x1c1f ;  /* 0x001c1f0530827589 */ /* 0x0002e200000e0000 */
[----:B--2---:R-:W-:-:S02]  /*20710*/  SEL R36, R37, R122, P0 ;  /* 0x0000007a25247207 */ /* 0x004fc40000000000 */
[----:B------:R-:W-:Y:S01]  /*20720*/  SEL R37, R122, R37, P0 ;  /* 0x000000257a257207 */ /* 0x000fe20000000000 */
[----:B------:R2:W3:Y:S01]  /*20730*/  SHFL.IDX PT, R124, R46, R5, 0x1c1f ;  /* 0x001c1f052e7c7589 */ /* 0x0004e200000e0000 */
[----:B----4-:R-:W-:Y:S02]  /*20740*/  SEL R38, R39, R120, P0 ;  /* 0x0000007827267207 */ /* 0x010fe40000000000 */
[----:B------:R-:W-:Y:S01]  /*20750*/  SEL R39, R120, R39, P0 ;  /* 0x0000002778277207 */ /* 0x000fe20000000000 */
[----:B------:R-:W4:Y:S01]  /*20760*/  SHFL.IDX PT, R56, R56, R5, 0x1c1f ;  /* 0x001c1f0538387589 */ /* 0x000f2200000e0000 */
[----:B-1----:R-:W-:-:S03]  /*20770*/  SEL R48, R77, R80, P0 ;  /* 0x000000504d307207 */ /* 0x002fc60000000000 */
[----:B------:R-:W1:Y:S01]  /*20780*/  SHFL.IDX PT, R96, R50, R5, 0x1c1f ;  /* 0x001c1f0532607589 */ /* 0x000e6200000e0000 */
[----:B------:R-:W-:Y:S02]  /*20790*/  SEL R77, R80, R77, P0 ;  /* 0x0000004d504d7207 */ /* 0x000fe40000000000 */
[----:B--2---:R-:W-:Y:S01]  /*207a0*/  SEL R46, R47, R82, P0 ;  /* 0x000000522f2e7207 */ /* 0x004fe20000000000 */
[----:B------:R-:W2:Y:S01]  /*207b0*/  SHFL.IDX PT, R61, R26, R5, 0x1c1f ;  /* 0x001c1f051a3d7589 */ /* 0x000ea200000e0000 */
[----:B------:R-:W-:Y:S02]  /*207c0*/  SEL R47, R82, R47, P0 ;  /* 0x0000002f522f7207 */ /* 0x000fe40000000000 */
[----:B0-----:R-:W-:Y:S01]  /*207d0*/  SEL R44, R45, R110, P0 ;  /* 0x0000006e2d2c7207 */ /* 0x001fe20000000000 */
[----:B------:R-:W0:Y:S01]  /*207e0*/  SHFL.IDX PT, R63, R24, R5, 0x1c1f ;  /* 0x001c1f05183f7589 */ /* 0x000e2200000e0000 */
[----:B---3--:R-:W-:Y:S02]  /*207f0*/  SEL R78, R79, R128, P0 ;  /* 0x000000804f4e7207 */ /* 0x008fe40000000000 */
[----:B------:R-:W-:Y:S01]  /*20800*/  SEL R45, R110, R45, P0 ;  /* 0x0000002d6e2d7207 */ /* 0x000fe20000000000 */
[----:B------:R-:W3:Y:S01]  /*20810*/  SHFL.IDX PT, R101, R54, R5, 0x1c1f ;  /* 0x001c1f0536657589 */ /* 0x000ee200000e0000 */
[----:B------:R-:W-:-:S02]  /*20820*/  SEL R80, R81, R130, P0 ;  /* 0x0000008251507207 */ /* 0x000fc40000000000 */
[----:B------:R-:W-:Y:S01]  /*20830*/  SEL R81, R130, R81, P0 ;  /* 0x0000005182517207 */ /* 0x000fe20000000000 */
[----:B------:R-:W3:Y:S01]  /*20840*/  SHFL.IDX PT, R109, R10, R5, 0x1c1f ;  /* 0x001c1f050a6d7589 */ /* 0x000ee200000e0000 */
[----:B------:R-:W-:Y:S02]  /*20850*/  SEL R82, R83, R124, P0 ;  /* 0x0000007c53527207 */ /* 0x000fe40000000000 */
[----:B------:R-:W-:Y:S01]  /*20860*/  SEL R79, R128, R79, P0 ;  /* 0x0000004f804f7207 */ /* 0x000fe20000000000 */
[----:B------:R0:W3:Y:S01]  /*20870*/  SHFL.IDX PT, R126, R42, R5, 0x1c1f ;  /* 0x001c1f052a7e7589 */ /* 0x0000e200000e0000 */
[----:B----4-:R-:W-:Y:S02]  /*20880*/  SEL R55, R9, R56, P0 ;  /* 0x0000003809377207 */ /* 0x010fe40000000000 */
[----:B------:R-:W-:Y:S01]  /*20890*/  SEL R83, R124, R83, P0 ;  /* 0x000000537c537207 */ /* 0x000fe20000000000 */
[----:B------:R4:W3:Y:S01]  /*208a0*/  SHFL.IDX PT, R116, R40, R5, 0x1c1f ;  /* 0x001c1f0528747589 */ /* 0x0008e200000e0000 */
[----:B-1----:R-:W-:-:S02]  /*208b0*/  SEL R57, R25, R96, P0 ;  /* 0x0000006019397207 */ /* 0x002fc40000000000 */
[----:B------:R-:W-:Y:S01]  /*208c0*/  SEL R64, R96, R25, P0 ;  /* 0x0000001960407207 */ /* 0x000fe20000000000 */
[----:B------:R1:W1:Y:S01]  /*208d0*/  SHFL.IDX PT, R118, R52, R5, 0x1c1f ;  /* 0x001c1f0534767589 */ /* 0x00026200000e0000 */
[----:B--2---:R-:W-:Y:S01]  /*208e0*/  SEL R65, R66, R61, P0 ;  /* 0x0000003d42417207 */ /* 0x004fe20000000000 */
[----:B------:R-:W-:Y:S01]  /*208f0*/  IMAD.MOV.U32 R96, RZ, RZ, RZ ;  /* 0x000000ffff607224 */ /* 0x000fe200078e00ff */
[----:B0-----:R-:W-:Y:S01]  /*20900*/  SEL R42, R43, R112, P0 ;  /* 0x000000702b2a7207 */ /* 0x001fe20000000000 */
[----:B------:R0:W2:Y:S01]  /*20910*/  SHFL.IDX PT, R62, R62, R7, 0x1c1f ;  /* 0x001c1f073e3e7589 */ /* 0x0000a200000e0000 */
[----:B------:R-:W-:Y:S02]  /*20920*/  SEL R67, R68, R63, P0 ;  /* 0x0000003f44437207 */ /* 0x000fe40000000000 */
[----:B----4-:R-:W-:Y:S01]  /*20930*/  SEL R40, R41, R114, P0 ;  /* 0x0000007229287207 */ /* 0x010fe20000000000 */
[----:B------:R0:W4:Y:S01]  /*20940*/  SHFL.IDX PT, R4, R4, R7, 0x1c1f ;  /* 0x001c1f0704047589 */ /* 0x00012200000e0000 */
[----:B---3--:R-:W-:-:S02]  /*20950*/  SEL R87, R88, R101, P0 ;  /* 0x0000006558577207 */ /* 0x008fc40000000000 */
[----:B------:R-:W-:Y:S01]  /*20960*/  SEL R41, R114, R41, P0 ;  /* 0x0000002972297207 */ /* 0x000fe20000000000 */
[----:B------:R0:W3:Y:S01]  /*20970*/  SHFL.IDX PT, R7, R8, R5, 0x1c1f ;  /* 0x001c1f0508077589 */ /* 0x0000e200000e0000 */
[----:B------:R-:W-:Y:S02]  /*20980*/  SEL R89, R90, R109, P0 ;  /* 0x0000006d5a597207 */ /* 0x000fe40000000000 */
[----:B------:R-:W-:Y:S01]  /*20990*/  SEL R43, R112, R43, P0 ;  /* 0x0000002b702b7207 */ /* 0x000fe20000000000 */
[----:B------:R0:W0:Y:S01]  /*209a0*/  SHFL.IDX PT, R14, R6, R5, 0x1c1f ;  /* 0x001c1f05060e7589 */ /* 0x00002200000e0000 */
[----:B------:R-:W-:Y:S02]  /*209b0*/  SEL R49, R31, R126, P0 ;  /* 0x0000007e1f317207 */ /* 0x000fe40000000000 */
[----:B------:R-:W-:Y:S02]  /*209c0*/  SEL R50, R126, R31, P0 ;  /* 0x0000001f7e327207 */ /* 0x000fe40000000000 */
[----:B------:R-:W-:-:S02]  /*209d0*/  SEL R51, R27, R116, P0 ;  /* 0x000000741b337207 */ /* 0x000fc40000000000 */
[----:B-1----:R-:W-:Y:S02]  /*209e0*/  SEL R52, R116, R27, P0 ;  /* 0x0000001b74347207 */ /* 0x002fe40000000000 */
[----:B------:R-:W-:Y:S02]  /*209f0*/  SEL R53, R29, R118, P0 ;  /* 0x000000761d357207 */ /* 0x000fe40000000000 */
[----:B------:R-:W-:Y:S02]  /*20a00*/  SEL R54, R118, R29, P0 ;  /* 0x0000001d76367207 */ /* 0x000fe40000000000 */
[----:B------:R-:W-:Y:S02]  /*20a10*/  SEL R56, R56, R9, P0 ;  /* 0x0000000938387207 */ /* 0x000fe40000000000 */
[----:B------:R-:W-:Y:S02]  /*20a20*/  SEL R68, R63, R68, P0 ;  /* 0x000000443f447207 */ /* 0x000fe40000000000 */
[----:B------:R-:W-:-:S02]  /*20a30*/  SEL R66, R61, R66, P0 ;  /* 0x000000423d427207 */ /* 0x000fc40000000000 */
[----:B------:R-:W-:Y:S02]  /*20a40*/  SEL R90, R109, R90, P0 ;  /* 0x0000005a6d5a7207 */ /* 0x000fe40000000000 */
[----:B--234-:R-:W-:-:S07]  /*20a50*/  SEL R88, R101, R88, P0 ;  /* 0x0000005865587207 */ /* 0x01cfce0000000000 */
.L_x_1788:
[----:B------:R-:W-:Y:S05]  /*20a60*/  WARPSYNC.ALL ;  /* 0x0000000000007948 */ /* 0x000fea0003800000 */
[----:B------:R-:W-:Y:S01]  /*20a70*/  BAR.SYNC.DEFER_BLOCKING 0x1, 0x100 ;  /* 0x0044000000007b1d */ /* 0x000fe20000010000 */
[----:B------:R-:W-:Y:S02]  /*20a80*/  SEL R61, R4, R7, P0 ;  /* 0x00000007043d7207 */ /* 0x000fe40000000000 */
[----:B------:R-:W-:Y:S02]  /*20a90*/  SEL R63, R7, R4, P0 ;  /* 0x00000004073f7207 */ /* 0x000fe40000000000 */
[----:B------:R-:W-:-:S03]  /*20aa0*/  F2FP.BF16.F32.PACK_AB R4, R98, R99 ;  /* 0x000000636204723e */ /* 0x000fc600000010ff */
[----:B------:R-:W1:Y:S01]  /*20ab0*/  LDC.64 R100, c[0x0][0xc00] ;  /* 0x00030000ff647b82 */ /* 0x000e620000000a00 */
[----:B0-----:R-:W-:Y:S01]  /*20ac0*/  F2FP.BF16.F32.PACK_AB R5, R82, R49 ;  /* 0x000000315205723e */ /* 0x001fe200000010ff */
[----:B------:R-:W-:Y:S01]  /*20ad0*/  ULDC.64 UR4, c[0x0][0xc00] ;  /* 0x0003000000047ab9 */ /* 0x000fe20000000a00 */
[----:B------:R-:W-:Y:S01]  /*20ae0*/  F2FP.BF16.F32.PACK_AB R6, R95, R97 ;  /* 0x000000615f06723e */ /* 0x000fe200000010ff */
[----:B------:R-:W-:Y:S01]  /*20af0*/  ULDC.64 UR6, c[0x0][0xc08] ;  /* 0x0003020000067ab9 */ /* 0x000fe20000000a00 */
[----:B------:R-:W-:Y:S02]  /*20b00*/  F2FP.BF16.F32.PACK_AB R7, R83, R50 ;  /* 0x000000325307723e */ /* 0x000fe400000010ff */
[----:B------:R-:W-:Y:S02]  /*20b10*/  F2FP.BF16.F32.PACK_AB R8, R93, R94 ;  /* 0x0000005e5d08723e */ /* 0x000fe400000010ff */
[----:B------:R-:W-:Y:S02]  /*20b20*/  F2FP.BF16.F32.PACK_AB R9, R51, R53 ;  /* 0x000000353309723e */ /* 0x000fe400000010ff */
[----:B------:R-:W-:-:S02]  /*20b30*/  F2FP.BF16.F32.PACK_AB R10, R91, R92 ;  /* 0x0000005c5b0a723e */ /* 0x000fc400000010ff */
[----:B------:R-:W-:Y:S02]  /*20b40*/  F2FP.BF16.F32.PACK_AB R11, R52, R54 ;  /* 0x00000036340b723e */ /* 0x000fe400000010ff */
[----:B------:R-:W-:Y:S02]  /*20b50*/  SEL R60, R62, R14, P0 ;  /* 0x0000000e3e3c7207 */ /* 0x000fe40000000000 */
[----:B------:R-:W-:Y:S01]  /*20b60*/  SEL R62, R14, R62, P0 ;  /* 0x0000003e0e3e7207 */ /* 0x000fe20000000000 */
[----:B------:R-:W-:Y:S01]  /*20b70*/  STSM.16.M88.4 [R108], R4 ;  /* 0x000000046c007844 */ /* 0x000fe20000000200 */
[----:B------:R-:W-:Y:S02]  /*20b80*/  F2FP.BF16.F32.PACK_AB R12, R76, R2 ;  /* 0x000000024c0c723e */ /* 0x000fe400000010ff */
[----:B------:R-:W-:Y:S01]  /*20b90*/  F2FP.BF16.F32.PACK_AB R13, R55, R57 ;  /* 0x00000039370d723e */ /* 0x000fe200000010ff */
[----:B------:R-:W-:Y:S01]  /*20ba0*/  STSM.16.M88.4 [R35], R8 ;  /* 0x0000000823007844 */ /* 0x000fe20000000200 */
        /* <DEDUP_REMOVED lines=15> */
[----:B------:R-:W-:Y:S01]  /*20ca0*/  F2FP.BF16.F32.PACK_AB R34, R43, R45 ;  /* 0x0000002d2b22723e */ /* 0x000fe200000010ff */
[----:B-1----:R-:W-:Y:S01]  /*20cb0*/  IMAD.WIDE R12, R199, 0x4, R100 ;  /* 0x00000004c70c7825 */ /* 0x002fe200078e0264 */
[----:B------:R-:W-:Y:S01]  /*20cc0*/  F2FP.BF16.F32.PACK_AB R35, R84, R86 ;  /* 0x000000565423723e */ /* 0x000fe200000010ff */
[----:B------:R-:W0:Y:S01]  /*20cd0*/  LDC R14, c[0x0][0xbe8] ;  /* 0x0002fa00ff0e7b82 */ /* 0x000e220000000800 */
        /* <DEDUP_REMOVED lines=10> */
[----:B------:R-:W-:-:S03]  /*20d80*/  ISETP.NE.U32.AND P3, PT, RZ, UR4, PT ;  /* 0x00000004ff007c0c */ /* 0x000fc6000bf65070 */
[----:B------:R1:W-:Y:S01]  /*20d90*/  STSM.16.M88.4 [R104], R8 ;  /* 0x0000000868007844 */ /* 0x0003e20000000200 */
[----:B------:R-:W-:Y:S01]  /*20da0*/  BAR.SYNC.DEFER_BLOCKING 0x1, 0x100 ;  /* 0x0044000000007b1d */ /* 0x000fe20000010000 */
[----:B------:R-:W-:-:S13]  /*20db0*/  ISETP.NE.AND.EX P3, PT, RZ, UR5, PT, P3 ;  /* 0x00000005ff007c0c */ /* 0x000fda000bf65330 */
[----:B------:R-:W5:Y:S01]  /*20dc0*/  @P3 LDG.E R96, desc[UR42][R12.64] ;  /* 0x0000002a0c603981 */ /* 0x000f62000c1e1900 */
[----:B------:R-:W-:Y:S01]  /*20dd0*/  ISETP.NE.U32.AND P0, PT, RZ, UR6, PT ;  /* 0x00000006ff007c0c */ /* 0x000fe2000bf05070 */
[----:B------:R-:W-:Y:S01]  /*20de0*/  ULDC UR6, c[0x0][0xa88] ;  /* 0x0002a20000067ab9 */ /* 0x000fe20000000800 */
[----:B-1----:R-:W-:Y:S02]  /*20df0*/  IMAD.MOV.U32 R10, RZ, RZ, 0x9b8 ;  /* 0x000009b8ff0a7424 */ /* 0x002fe400078e00ff */
[----:B------:R-:W-:Y:S01]  /*20e00*/  ISETP.NE.AND.EX P0, PT, RZ, UR7, PT, P0 ;  /* 0x00000007ff007c0c */ /* 0x000fe2000bf05300 */
[----:B------:R-:W-:-:S12]  /*20e10*/  IMAD.U32 R25, RZ, RZ, UR6 ;  /* 0x00000006ff197e24 */ /* 0x000fd8000f8e00ff */
[----:B------:R-:W1:Y:S01]  /*20e20*/  @P0 LDC.64 R4, c[0x0][0xc08] ;  /* 0x00030200ff040b82 */ /* 0x000e620000000a00 */
[----:B------:R-:W-:-:S04]  /*20e30*/  ISETP.GT.AND P1, PT, R198, 0x1, PT ;  /* 0x00000001c600780c */ /* 0x000fc80003f24270 */
[----:B------:R-:W-:-:S04]  /*20e40*/  SEL R10, R10, 0x978, P1 ;  /* 0x000009780a0a7807 */ /* 0x000fc80000800000 */
[----:B------:R2:W3:Y:S08]  /*20e50*/  LDC.64 R6, c[0x0][R10+0x218] ;  /* 0x000086000a067b82 */ /* 0x0004f00000000a00 */
[----:B------:R2:W4:Y:S01]  /*20e60*/  LDC.64 R8, c[0x0][R10+0x228] ;  /* 0x00008a000a087b82 */ /* 0x0005220000000a00 */
[----:B-1----:R-:W-:-:S05]  /*20e70*/  @P0 IMAD.WIDE R4, R199, 0x4, R4 ;  /* 0x00000004c7040825 */ /* 0x002fca00078e0204 */
[----:B------:R1:W5:Y:S01]  /*20e80*/  @P0 LDG.E R25, desc[UR42][R4.64] ;  /* 0x0000002a04190981 */ /* 0x000362000c1e1900 */
[----:B0-----:R-:W-:Y:S01]  /*20e90*/  ISETP.NE.AND P2, PT, R14, 0x1, PT ;  /* 0x000000010e00780c */ /* 0x001fe20003f45270 */
[----:B-1----:R2:W0:Y:S01]  /*20ea0*/  LDC.64 R4, c[0x0][R10+0x220] ;  /* 0x000088000a047b82 */ /* 0x0024220000000a00 */
[----:B---3--:R-:W-:Y:S11]  /*20eb0*/  @P0 BRA `(.L_x_1518) ;  /* 0x0000000000100947 */ /* 0x008ff60003800000 */
[----:B------:R-:W-:Y:S05]  /*20ec0*/  @!P3 BRA `(.L_x_1518) ;  /* 0x00000000000cb947 */ /* 0x000fea0003800000 */
[----:B------:R-:W3:Y:S04]  /*20ed0*/  LDG.E R24, desc[UR42][R12.64] ;  /* 0x0000002a0c187981 */ /* 0x000ee8000c1e1900 */
[----:B-----5:R-:W3:Y:S02]  /*20ee0*/  LDG.E R25, desc[UR42][R12.64+0x4] ;  /* 0x0000042a0c197981 */ /* 0x020ee4000c1e1900 */
[----:B---3--:R-:W-:-:S07]  /*20ef0*/  IMAD.IADD R25, R25, 0x1, -R24 ;  /* 0x0000000119197824 */ /* 0x008fce00078e0a18 */
.L_x_1518:
[----:B------:R-:W3:Y:S01]  /*20f00*/  LDL R26, [R1+0x2c] ;  /* 0x00002c00011a7983 */ /* 0x000ee20000100800 */
[----:B--2---:R-:W1:Y:S01]  /*20f10*/  LDC.64 R10, c[0x0][R10+0x210] ;  /* 0x000084000a0a7b82 */ /* 0x004e620000000a00 */
[----:B------:R-:W-:Y:S01]  /*20f20*/  ISETP.NE.U32.AND P0, PT, RZ, UR4, PT ;  /* 0x00000004ff007c0c */ /* 0x000fe2000bf05070 */
[-C--:B------:R-:W-:Y:S01]  /*20f30*/  IMAD R29, R7, R192.reuse, RZ ;  /* 0x000000c0071d7224 */ /* 0x080fe200078e02ff */
[----:B------:R-:W-:Y:S01]  /*20f40*/  SHF.R.S32.HI R27, RZ, 0x1f, R199 ;  /* 0x0000001fff1b7819 */ /* 0x000fe200000114c7 */
[----:B------:R-:W-:Y:S01]  /*20f50*/  IMAD.WIDE.U32 R6, R6, R192, RZ ;  /* 0x000000c006067225 */ /* 0x000fe200078e00ff */
[----:B------:R-:W-:Y:S02]  /*20f60*/  ISETP.NE.AND.EX P0, PT, RZ, UR5, PT, P0 ;  /* 0x00000005ff007c0c */ /* 0x000fe4000bf05300 */
[----:B-----5:R-:W-:Y:S01]  /*20f70*/  SHF.R.S32.HI R100, RZ, 0x1f, R96 ;  /* 0x0000001fff647819 */ /* 0x020fe20000011460 */
[----:B------:R-:W2:Y:S01]  /*20f80*/  @P2 LDC R24, c[0x0][0xbec] ;  /* 0x0002fb00ff182b82 */ /* 0x000ea20000000800 */
[----:B------:R-:W-:Y:S01]  /*20f90*/  SEL R15, R199, RZ, !P0 ;  /* 0x000000ffc70f7207 */ /* 0x000fe20004000000 */
[----:B------:R-:W-:Y:S01]  /*20fa0*/  IMAD.IADD R35, R190, 0x1, R175 ;  /* 0x00000001be237824 */ /* 0x000fe200078e02af */
[----:B------:R-:W-:Y:S01]  /*20fb0*/  SEL R27, R27, RZ, !P0 ;  /* 0x000000ff1b1b7207 */ /* 0x000fe20004000000 */
[----:B------:R-:W-:-:S02]  /*20fc0*/  IMAD.IADD R7, R7, 0x1, R29 ;  /* 0x0000000107077824 */ /* 0x000fc400078e021d */
[----:B0-----:R-:W-:Y:S02]  /*20fd0*/  IMAD R5, R5, R15, RZ ;  /* 0x0000000f05057224 */ /* 0x001fe400078e02ff */
[----:B------:R-:W0:Y:S02]  /*20fe0*/  @P2 LDC R33, c[0x0][0xbf0] ;  /* 0x0002fc00ff212b82 */ /* 0x000e240000000800 */
[----:B------:R-:W-:Y:S01]  /*20ff0*/  IMAD R31, R4, R27, R5 ;  /* 0x0000001b041f7224 */ /* 0x000fe200078e0205 */
[----:B------:R-:W-:Y:S01]  /*21000*/  SEL R27, R200, RZ, P1 ;  /* 0x000000ffc81b7207 */ /* 0x000fe20000800000 */
[----:B------:R-:W-:-:S04]  /*21010*/  IMAD.WIDE.U32 R4, R4, R15, RZ ;  /* 0x0000000f04047225 */ /* 0x000fc800078e00ff */
[----:B------:R-:W1:Y:S01]  /*21020*/  LDC.64 R12, c[0x0][0xba8] ;  /* 0x0002ea00ff0c7b82 */ /* 0x000e620000000a00 */
[----:B------:R-:W-:Y:S01]  /*21030*/  IADD3 R6, P0, P3, R4, R6, R96 ;  /* 0x0000000604067210 */ /* 0x000fe20007b1e060 */
[----:B------:R-:W-:Y:S02]  /*21040*/  IMAD.IADD R31, R5, 0x1, R31 ;  /* 0x00000001051f7824 */ /* 0x000fe400078e021f */
[----:B------:R-:W-:Y:S02]  /*21050*/  IMAD.MOV.U32 R5, RZ, RZ, R35 ;  /* 0x000000ffff057224 */ /* 0x000fe400078e0023 */
[----:B----4-:R-:W-:Y:S01]  /*21060*/  IMAD R29, R9, R27, RZ ;  /* 0x0000001b091d7224 */ /* 0x010fe200078e02ff */
[----:B------:R-:W-:Y:S01]  /*21070*/  IADD3.X R7, R31, R7, R100, P0, P3 ;  /* 0x000000071f077210 */ /* 0x000fe200007e6464 */
[----:B--2---:R-:W-:-:S04]  /*21080*/  @P2 IMAD.HI.U32 R4, R35, R24, RZ ;  /* 0x0000001823042227 */ /* 0x004fc800078e00ff */
[----:B------:R-:W-:Y:S01]  /*21090*/  IMAD.WIDE.U32 R8, R8, R27, RZ ;  /* 0x0000001b08087225 */ /* 0x000fe200078e00ff */
[----:B0-----:R-:W-:-:S03]  /*210a0*/  @P2 SHF.R.U32.HI R5, RZ, R33, R4 ;  /* 0x00000021ff052219 */ /* 0x001fc60000011604 */
[----:B------:R-:W-:Y:S01]  /*210b0*/  IMAD.IADD R29, R9, 0x1, R29 ;  /* 0x00000001091d7824 */ /* 0x000fe200078e021d */
[----:B------:R-:W-:Y:S01]  /*210c0*/  IADD3 R8, P0, P3, R5, R6, R8 ;  /* 0x0000000605087210 */ /* 0x000fe20007b1e008 */
[--C-:B------:R-:W-:Y:S01]  /*210d0*/  IMAD.MOV R27, RZ, RZ, -R5.reuse ;  /* 0x000000ffff1b7224 */ /* 0x100fe200078e0a05 */
[----:B------:R-:W-:Y:S01]  /*210e0*/  SHF.R.S32.HI R4, RZ, 0x1f, R5 ;  /* 0x0000001fff047819 */ /* 0x000fe20000011405 */
[----:B-1----:R-:W0:Y:S02]  /*210f0*/  @!P1 LDC R12, c[0x0][0xb50] ;  /* 0x0002d400ff0c9b82 */ /* 0x002e240000000800 */
[----:B------:R-:W-:Y:S01]  /*21100*/  IMAD R5, R14, R27, R35 ;  /* 0x0000001b0e057224 */ /* 0x000fe200078e0223 */
[----:B------:R-:W-:-:S03]  /*21110*/  IADD3.X R9, R4, R7, R29, P0, P3 ;  /* 0x0000000704097210 */ /* 0x000fc600007e641d */
[-C--:B------:R-:W-:Y:S01]  /*21120*/  IMAD R4, R11, R5.reuse, RZ ;  /* 0x000000050b047224 */ /* 0x080fe200078e02ff */
[----:B------:R-:W-:Y:S01]  /*21130*/  SHF.R.S32.HI R7, RZ, 0x1f, R5 ;  /* 0x0000001fff077819 */ /* 0x000fe20000011405 */
[C---:B------:R-:W-:Y:S01]  /*21140*/  IMAD.WIDE.U32 R8, R10.reuse, R5, R8 ;  /* 0x000000050a087225 */ /* 0x040fe200078e0008 */
[----:B------:R-:W1:Y:S03]  /*21150*/  @!P1 LDC R13, c[0x0][0xb54] ;  /* 0x0002d500ff0d9b82 */ /* 0x000e660000000800 */
[----:B------:R-:W-:Y:S02]  /*21160*/  IMAD R7, R10, R7, R4 ;  /* 0x000000070a077224 */ /* 0x000fe400078e0204 */
[----:B------:R-:W-:Y:S02]  /*21170*/  IMAD R10, R25, R14, RZ ;  /* 0x0000000e190a7224 */ /* 0x000fe400078e02ff */
[----:B------:R-:W-:Y:S01]  /*21180*/  IMAD.IADD R4, R9, 0x1, R7 ;  /* 0x0000000109047824 */ /* 0x000fe200078e0207 */
[----:B0-----:R-:W-:-:S05]  /*21190*/  LEA R12, P0, R8, R12, 0x2 ;  /* 0x0000000c080c7211 */ /* 0x001fca00078010ff */
[----:B------:R-:W-:Y:S01]  /*211a0*/  SHFL.IDX PT, R6, R12, 0x1, 0x1c1f ;  /* 0x003c1f000c067f89 */ /* 0x000fe200000e0000 */
[----:B-1----:R-:W-:-:S03]  /*211b0*/  LEA.HI.X R13, R8, R13, R4, 0x2, P0 ;  /* 0x0000000d080d7211 */ /* 0x002fc600000f1404 */
[----:B------:R-:W-:Y:S01]  /*211c0*/  SHFL.IDX PT, R4, R12, RZ, 0x1c1f ;  /* 0x001c1fff0c047589 */ /* 0x000fe200000e0000 */
[----:B------:R-:W-:-:S03]  /*211d0*/  LOP3.LUT P0, RZ, R221, 0x3, RZ, 0xc0, !PT ;  /* 0x00000003ddff7812 */ /* 0x000fc6000780c0ff */
[----:B------:R-:W0:Y:S04]  /*211e0*/  SHFL.IDX PT, R5, R13, RZ, 0x1c1f ;  /* 0x001c1fff0d057589 */ /* 0x000e2800000e0000 */
[----:B------:R-:W1:Y:S01]  /*211f0*/  SHFL.IDX PT, R7, R13, 0x1, 0x1c1f ;  /* 0x003c1f000d077f89 */ /* 0x000e6200000e0000 */
[----:B---3--:R-:W-:-:S04]  /*21200*/  IMAD.IADD R29, R26, 0x1, R175 ;  /* 0x000000011a1d7824 */ /* 0x008fc800078e02af */
[C---:B------:R-:W-:Y:S01]  /*21210*/  VIADD R24, R29.reuse, 0x8 ;  /* 0x000000081d187836 */ /* 0x040fe20000000000 */
[----:B------:R-:W-:-:S04]  /*21220*/  ISETP.GE.OR P3, PT, R29, R10, P0 ;  /* 0x0000000a1d00720c */ /* 0x000fc80000766670 */
[----:B------:R-:W-:-:S09]  /*21230*/  ISETP.GE.OR P0, PT, R24, R10, P0 ;  /* 0x0000000a1800720c */ /* 0x000fd20000706670 */
        /* <DEDUP_REMOVED lines=14> */
[----:B------:R-:W-:Y:S01]  /*21320*/  LOP3.LUT R28, R28, R29, RZ, 0x3c, !PT ;  /* 0x0000001d1c1c7212 */ /* 0x000fe200078e3cff */
[--C-:B------:R-:W-:Y:S01]  /*21330*/  IMAD.X R29, RZ, RZ, R59.reuse, P0 ;  /* 0x000000ffff1d7224 */ /* 0x100fe200000e063b */
        /* <DEDUP_REMOVED lines=36> */
[----:B------:R-:W5:Y:S01]  /*21580*/  LD.E.128 R32, desc[UR42][R32.64] ;  /* 0x0000002a20207980 */ /* 0x000f62000c101d00 */
[----:B------:R-:W-:-:S02]  /*21590*/  IMAD.IADD R3, R3, 0x1, R9 ;  /* 0x0000000103037824 */ /* 0x000fc400078e0209 */
[----:B------:R-:W-:Y:S01]  /*215a0*/  IMAD R0, R197, 0x20, R217 ;  /* 0x00000020c5007824 */ /* 0x000fe200078e02d9 */
[----:B------:R0:W5:Y:S01]  /*215b0*/  LD.E.128 R4, desc[UR42][R58.64] ;  /* 0x0000002a3a047980 */ /* 0x000162000c101d00 */
[----:B------:R-:W-:-:S03]  /*215c0*/  IMAD.WIDE.U32 R2, R192, UR4, R2 ;  /* 0x00000004c0027c25 */ /* 0x000fc6000f8e0002 */
[----:B------:R-:W5:Y:S01]  /*215d0*/  LD.E.128 R36, desc[UR42][R36.64] ;  /* 0x0000002a24247980 */ /* 0x000f62000c101d00 */
[----:B------:R-:W-:-:S03]  /*215e0*/  SHF.R.S32.HI R8, RZ, 0x1f, R15 ;  /* 0x0000001fff087819 */ /* 0x000fc6000001140f */
[----:B------:R-:W5:Y:S01]  /*215f0*/  LD.E.128 R40, desc[UR42][R40.64] ;  /* 0x0000002a28287980 */ /* 0x000f62000c101d00 */
[----:B------:R-:W-:-:S03]  /*21600*/  IMAD.IADD R12, R175, 0x1, R0 ;  /* 0x00000001af0c7824 */ /* 0x000fc600078e0200 */
        /* <DEDUP_REMOVED lines=17> */
[----:B------:R-:W-:Y:S02]  /*21720*/  ULDC.64 UR4, c[0x0][0xae0] ;  /* 0x0002b80000047ab9 */ /* 0x000fe40000000a00 */
[----:B------:R-:W-:-:S02]  /*21730*/  IMAD.IADD R3, R3, 0x1, R11 ;  /* 0x0000000103037824 */ /* 0x000fc400078e020b */
[----:B------:R-:W-:Y:S02]  /*21740*/  VIADD R0, R16, 0x22820 ;  /* 0x0002282010007836 */ /* 0x000fe40000000000 */
[----:B------:R-:W-:Y:S02]  /*21750*/  IMAD.MOV R11, RZ, RZ, -R9 ;  /* 0x000000ffff0b7224 */ /* 0x000fe400078e0a09 */
[----:B------:R-:W-:Y:S01]  /*21760*/  IMAD R8, R8, UR4, RZ ;  /* 0x0000000408087c24 */ /* 0x000fe2000f8e02ff */
[----:B------:R-:W-:Y:S01]  /*21770*/  PRMT R0, RZ, 0x654, R0 ;  /* 0x00000654ff007816 */ /* 0x000fe20000000000 */
[----:B------:R-:W-:Y:S02]  /*21780*/  IMAD R11, R14, R11, R12 ;  /* 0x0000000b0e0b7224 */ /* 0x000fe400078e020c */
[C---:B------:R-:W-:Y:S01]  /*21790*/  IMAD R13, R9.reuse, UR5, R8 ;  /* 0x00000005090d7c24 */ /* 0x040fe2000f8e0208 */
[----:B---3--:R1:W-:Y:S01]  /*217a0*/  SYNCS.ARRIVE.TRANS64.RED.A1T0 RZ, [R0+URZ], RZ ;  /* 0x000000ff00ff79a7 */ /* 0x0083e2000810043f */
        /* <DEDUP_REMOVED lines=15> */
.L_x_1791:
[----:B------:R-:W-:Y:S01]  /*218a0*/  IMAD.IADD R175, R217, 0x1, R175 ;  /* 0x00000001d9af7824 */ /* 0x000fe200078e02af */
        /* <DEDUP_REMOVED lines=8> */
[CC--:B--2---:R-:W-:Y:S02]  /*21930*/  @!P0 LEA R8, P2, R191.reuse, R14.reuse, 0x1 ;  /* 0x0000000ebf088211 */ /* 0x0c4fe400078408ff */
[C---:B------:R-:W-:Y:S02]  /*21940*/  @!P1 LEA R14, P3, R196.reuse, R14, 0x1 ;  /* 0x0000000ec40e9211 */ /* 0x040fe400078608ff */
[-C--:B-1----:R-:W-:Y:S02]  /*21950*/  @!P0 LEA.HI.X R9, R191, R0.reuse, R12, 0x1, P2 ;  /* 0x00000000bf098211 */ /* 0x082fe400010f0c0c */
[----:B------:R-:W-:-:S03]  /*21960*/  @!P1 LEA.HI.X R15, R196, R0, R11, 0x1, P3 ;  /* 0x00000000c40f9211 */ /* 0x000fc600018f0c0b */
[----:B-----5:R3:W-:Y:S04]  /*21970*/  @!P0 ST.E.128 desc[UR42][R8.64], R4 ;  /* 0x0000000408008985 */ /* 0x0207e8000c101d2a */
[----:B------:R3:W-:Y:S02]  /*21980*/  @!P1 ST.E.128 desc[UR42][R14.64], R36 ;  /* 0x000000240e009985 */ /* 0x0007e4000c101d2a */
.L_x_1522:
[----:B------:R-:W-:Y:S05]  /*21990*/  BSYNC B1 ;  /* 0x0000000000017941 */ /* 0x000fea0003800000 */
.L_x_1521:
[----:B------:R-:W-:-:S03]  /*219a0*/  UMOV UR4, 0xffffffff ;  /* 0xffffffff00047882 */ /* 0x000fc60000000000 */
[----:B------:R-:W-:Y:S05]  /*219b0*/  BRA.DIV UR4, `(.L_x_1523) ;  /* 0x000000ca040c7947 */ /* 0x000fea000b800000 */
[----:B-1----:R1:W4:Y:S04]  /*219c0*/  SHFL.IDX PT, R0, R3, 0x1, 0x181f ;  /* 0x00381f0003007f89 */ /* 0x00232800000e0000 */
[----:B--23--:R1:W2:Y:S02]  /*219d0*/  SHFL.IDX PT, R14, R2, 0x1, 0x181f ;  /* 0x00381f00020e7f89 */ /* 0x00c2a400000e0000 */
.L_x_1795:
[----:B-----5:R-:W-:Y:S01]  /*219e0*/  VIADD R5, R175, 0x20 ;  /* 0x00000020af057836 */ /* 0x020fe20000000000 */
        /* <DEDUP_REMOVED lines=10> */
[-C--:B----4-:R-:W-:Y:S02]  /*21a90*/  @!P2 LEA.HI.X R5, R191, R0.reuse, R7, 0x1, P0 ;  /* 0x00000000bf05a211 */ /* 0x090fe400000f0c07 */
[----:B------:R-:W-:-:S03]  /*21aa0*/  @!P3 LEA.HI.X R15, R196, R0, R6, 0x1, P1 ;  /* 0x00000000c40fb211 */ /* 0x000fc600008f0c06 */
[----:B------:R3:W-:Y:S04]  /*21ab0*/  @!P2 ST.E.128 desc[UR42][R4.64], R24 ;  /* 0x000000180400a985 */ /* 0x0007e8000c101d2a */
[----:B------:R3:W-:Y:S02]  /*21ac0*/  @!P3 ST.E.128 desc[UR42][R14.64], R40 ;  /* 0x000000280e00b985 */ /* 0x0007e4000c101d2a */
.L_x_1525:
[----:B------:R-:W-:Y:S05]  /*21ad0*/  BSYNC B1 ;  /* 0x0000000000017941 */ /* 0x000fea0003800000 */
.L_x_1524:
[----:B------:R-:W-:-:S03]  /*21ae0*/  UMOV UR4, 0xffffffff ;  /* 0xffffffff00047882 */ /* 0x000fc60000000000 */
[----:B------:R-:W-:Y:S05]  /*21af0*/  BRA.DIV UR4, `(.L_x_1526) ;  /* 0x000000ca04047947 */ /* 0x000fea000b800000 */
[----:B----4-:R4:W0:Y:S04]  /*21b00*/  SHFL.IDX PT, R0, R3, 0x2, 0x181f ;  /* 0x00581f0003007f89 */ /* 0x01082800000e0000 */
[----:B--23--:R4:W2:Y:S02]  /*21b10*/  SHFL.IDX PT, R14, R2, 0x2, 0x181f ;  /* 0x00581f00020e7f89 */ /* 0x00c8a400000e0000 */
.L_x_1799:
        /* <DEDUP_REMOVED lines=11> */
[-C--:B0-----:R-:W-:Y:S02]  /*21bd0*/  @!P2 LEA.HI.X R5, R191, R0.reuse, R7, 0x1, P0 ;  /* 0x00000000bf05a211 */ /* 0x081fe400000f0c07 */
[----:B------:R-:W-:-:S03]  /*21be0*/  @!P3 LEA.HI.X R15, R196, R0, R6, 0x1, P1 ;  /* 0x00000000c40fb211 */ /* 0x000fc600008f0c06 */
[----:B------:R3:W-:Y:S04]  /*21bf0*/  @!P2 ST.E.128 desc[UR42][R4.64], R28 ;  /* 0x0000001c0400a985 */ /* 0x0007e8000c101d2a */
[----:B------:R3:W-:Y:S02]  /*21c00*/  @!P3 ST.E.128 desc[UR42][R14.64], R44 ;  /* 0x0000002c0e00b985 */ /* 0x0007e4000c101d2a */
.L_x_1528:
[----:B------:R-:W-:Y:S05]  /*21c10*/  BSYNC B1 ;  /* 0x0000000000017941 */ /* 0x000fea0003800000 */
.L_x_1527:
[----:B------:R-:W-:-:S03]  /*21c20*/  UMOV UR4, 0xffffffff ;  /* 0xffffffff00047882 */ /* 0x000fc60000000000 */
[----:B------:R-:W-:Y:S05]  /*21c30*/  BRA.DIV UR4, `(.L_x_1529) ;  /* 0x000000c604fc7947 */ /* 0x000fea000b800000 */
[----:B0-----:R0:W0:Y:S04]  /*21c40*/  SHFL.IDX PT, R0, R3, 0x3, 0x181f ;  /* 0x00781f0003007f89 */ /* 0x00102800000e0000 */
[----:B--23--:R2:W3:Y:S02]  /*21c50*/  SHFL.IDX PT, R14, R2, 0x3, 0x181f ;  /* 0x00781f00020e7f89 */ /* 0x00c4e400000e0000 */
.L_x_1803:
        /* <DEDUP_REMOVED lines=16> */
.L_x_1519:
[----:B------:R-:W-:Y:S01]  /*21d60*/  ULDC.64 UR4, c[0x0][0xb08] ;  /* 0x0002c20000047ab9 */ /* 0x000fe20000000a00 */
[----:B------:R-:W1:Y:S01]  /*21d70*/  @P2 LDC R8, c[0x0][0xbec] ;  /* 0x0002fb00ff082b82 */ /* 0x000e620000000800 */
[----:B0-----:R-:W-:Y:S01]  /*21d80*/  IMAD R7, R100, UR4, RZ ;  /* 0x0000000464077c24 */ /* 0x001fe2000f8e02ff */
[----:B------:R-:W-:Y:S01]  /*21d90*/  SHF.R.S32.HI R6, RZ, 0x1f, R15 ;  /* 0x0000001fff067819 */ /* 0x000fe2000001140f */
[----:B------:R-:W-:-:S04]  /*21da0*/  IMAD.WIDE.U32 R4, R96, UR4, RZ ;  /* 0x0000000460047c25 */ /* 0x000fc8000f8e00ff */
[----:B------:R-:W-:Y:S01]  /*21db0*/  IMAD R7, R96, UR5, R7 ;  /* 0x0000000560077c24 */ /* 0x000fe2000f8e0207 */
[----:B------:R-:W0:Y:S01]  /*21dc0*/  @P2 LDC R11, c[0x0][0xbf0] ;  /* 0x0002fc00ff0b2b82 */ /* 0x000e220000000800 */
[----:B------:R-:W-:Y:S02]  /*21dd0*/  ULDC.64 UR4, c[0x0][0xb38] ;  /* 0x0002ce0000047ab9 */ /* 0x000fe40000000a00 */
[----:B------:R-:W-:Y:S02]  /*21de0*/  IMAD.IADD R5, R5, 0x1, R7 ;  /* 0x0000000105057824 */ /* 0x000fe400078e0207 */
[----:B------:R-:W-:Y:S02]  /*21df0*/  IMAD.MOV.U32 R7, RZ, RZ, R35 ;  /* 0x000000ffff077224 */ /* 0x000fe400078e0023 */
        /* <DEDUP_REMOVED lines=36> */
.L_x_1806:
        /* <DEDUP_REMOVED lines=10> */
[CC--:B--2---:R-:W-:Y:S01]  /*220e0*/  @!P0 LEA R6, P4, R170.reuse, R14.reuse, 0x2 ;  /* 0x0000000eaa068211 */ /* 0x0c4fe200078810ff */
[----:B------:R-:W-:Y:S01]  /*220f0*/  @!P0 IMAD.MOV.U32 R9, RZ, RZ, R98 ;  /* 0x000000ffff098224 */ /* 0x000fe200078e0062 */
[C---:B------:R-:W-:Y:S02]  /*22100*/  @!P3 LEA R4, P5, R215.reuse, R14, 0x2 ;  /* 0x0000000ed704b211 */ /* 0x040fe400078a10ff */
[-C--:B-1----:R-:W-:Y:S01]  /*22110*/  @!P0 LEA.HI.X R7, R170, R26.reuse, R8, 0x2, P4 ;  /* 0x0000001aaa078211 */ /* 0x082fe200020f1408 */
[----:B------:R-:W-:Y:S01]  /*22120*/  @!P0 IMAD.MOV.U32 R8, RZ, RZ, R99 ;  /* 0x000000ffff088224 */ /* 0x000fe200078e0063 */
[----:B------:R-:W-:-:S04]  /*22130*/  @!P3 LEA.HI.X R5, R215, R26, R11, 0x2, P5 ;  /* 0x0000001ad705b211 */ /* 0x000fc800028f140b */
[----:B------:R1:W-:Y:S01]  /*22140*/  @!P0 ST.E.64 desc[UR42][R6.64], R8 ;  /* 0x0000000806008985 */ /* 0x0003e2000c101b2a */
[----:B------:R-:W-:Y:S01]  /*22150*/  ISETP.GE.AND P0, PT, R212, UR4, PT ;  /* 0x00000004d4007c0c */ /* 0x000fe2000bf06270 */
[----:B-1----:R-:W-:Y:S01]  /*22160*/  @!P3 IMAD.MOV.U32 R8, RZ, RZ, R97 ;  /* 0x000000ffff08b224 */ /* 0x002fe200078e0061 */
[----:B------:R-:W-:Y:S01]  /*22170*/  @!P2 LEA R6, P4, R214, R14, 0x2 ;  /* 0x0000000ed606a211 */ /* 0x000fe200078810ff */
[----:B------:R-:W-:-:S03]  /*22180*/  @!P3 IMAD.MOV.U32 R9, RZ, RZ, R95 ;  /* 0x000000ffff09b224 */ /* 0x000fc600078e005f */
[----:B------:R-:W-:Y:S02]  /*22190*/  @!P2 LEA.HI.X R7, R214, R26, R237, 0x2, P4 ;  /* 0x0000001ad607a211 */ /* 0x000fe400020f14ed */
        /* <DEDUP_REMOVED lines=15> */
[C---:B------:R-:W-:Y:S01]  /*22290*/  @!P3 LEA R4, P5, R211.reuse, R14, 0x2 ;  /* 0x0000000ed304b211 */ /* 0x040fe200078a10ff */
[----:B------:R-:W-:Y:S02]  /*222a0*/  @!P0 IMAD.MOV.U32 R7, RZ, RZ, R76 ;  /* 0x000000ffff078224 */ /* 0x000fe400078e004c */
[----:B------:R-:W-:Y:S01]  /*222b0*/  @!P3 IMAD.MOV.U32 R2, RZ, RZ, R3 ;  /* 0x000000ffff02b224 */ /* 0x000fe200078e0003 */
[----:B------:R-:W-:Y:S01]  /*222c0*/  @!P3 LEA.HI.X R5, R211, R26, R232, 0x2, P5 ;  /* 0x0000001ad305b211 */ /* 0x000fe200028f14e8 */
[----:B------:R-:W-:Y:S01]  /*222d0*/  @!P3 IMAD.MOV.U32 R3, RZ, RZ, R0 ;  /* 0x000000ffff03b224 */ /* 0x000fe200078e0000 */
[----:B------:R1:W-:Y:S01]  /*222e0*/  @!P0 ST.E.64 desc[UR42][R8.64], R6 ;  /* 0x0000000608008985 */ /* 0x0003e2000c101b2a */
[----:B------:R-:W-:-:S03]  /*222f0*/  ISETP.GE.AND P0, PT, R208, UR4, PT ;  /* 0x00000004d0007c0c */ /* 0x000fc6000bf06270 */
[----:B------:R2:W-:Y:S01]  /*22300*/  @!P3 ST.E.64 desc[UR42][R4.64], R2 ;  /* 0x000000020400b985 */ /* 0x0005e2000c101b2a */
[----:B------:R-:W-:Y:S02]  /*22310*/  ISETP.GE.AND P3, PT, R207, UR4, PT ;  /* 0x00000004cf007c0c */ /* 0x000fe4000bf66270 */
[----:B-1----:R-:W-:-:S04]  /*22320*/  @!P2 LEA R6, P5, R210, R14, 0x2 ;  /* 0x0000000ed206a211 */ /* 0x002fc800078a10ff */
[----:B------:R-:W-:Y:S01]  /*22330*/  @!P2 LEA.HI.X R7, R210, R26, R231, 0x2, P5 ;  /* 0x0000001ad207a211 */ /* 0x000fe200028f14e7 */
[----:B--2---:R-:W-:Y:S01]  /*22340*/  @!P2 IMAD.MOV.U32 R4, RZ, RZ, R36 ;  /* 0x000000ffff04a224 */ /* 0x004fe200078e0024 */
[C---:B------:R-:W-:Y:S01]  /*22350*/  @!P1 LEA R2, P4, R209.reuse, R14, 0x2 ;  /* 0x0000000ed1029211 */ /* 0x040fe200078810ff */
[----:B------:R-:W-:Y:S01]  /*22360*/  @!P2 IMAD.MOV.U32 R5, RZ, RZ, R20 ;  /* 0x000000ffff05a224 */ /* 0x000fe200078e0014 */
[----:B------:R-:W-:Y:S02]  /*22370*/  ISETP.GE.AND P5, PT, R206, UR4, PT ;  /* 0x00000004ce007c0c */ /* 0x000fe4000bfa6270 */
[----:B------:R-:W-:Y:S02]  /*22380*/  @!P1 LEA.HI.X R3, R209, R26, R230, 0x2, P4 ;  /* 0x0000001ad1039211 */ /* 0x000fe400020f14e6 */
[----:B------:R1:W-:Y:S02]  /*22390*/  @!P2 ST.E.64 desc[UR42][R6.64], R4 ;  /* 0x000000040600a985 */ /* 0x0003e4000c101b2a */
[----:B-1----:R-:W-:Y:S01]  /*223a0*/  @!P1 IMAD.MOV.U32 R4, RZ, RZ, R37 ;  /* 0x000000ffff049224 */ /* 0x002fe200078e0025 */
[----:B------:R-:W-:Y:S01]  /*223b0*/  @!P0 LEA R6, P2, R208, R14, 0x2 ;  /* 0x0000000ed0068211 */ /* 0x000fe200078410ff */
[----:B------:R-:W-:-:S03]  /*223c0*/  @!P1 IMAD.MOV.U32 R5, RZ, RZ, R21 ;  /* 0x000000ffff059224 */ /* 0x000fc600078e0015 */
[----:B------:R-:W-:Y:S02]  /*223d0*/  @!P0 LEA.HI.X R7, R208, R26, R229, 0x2, P2 ;  /* 0x0000001ad0078211 */ /* 0x000fe400010f14e5 */
[----:B------:R1:W-:Y:S01]  /*223e0*/  @!P1 ST.E.64 desc[UR42][R2.64], R4 ;  /* 0x0000000402009985 */ /* 0x0003e2000c101b2a */
[----:B------:R-:W-:Y:S02]  /*223f0*/  ISETP.GE.AND P1, PT, R205, UR4, PT ;  /* 0x00000004cd007c0c */ /* 0x000fe4000bf26270 */
[----:B------:R-:W-:-:S04]  /*22400*/  @!P5 LEA R8, P2, R206, R14, 0x2 ;  /* 0x0000000ece08d211 */ /* 0x000fc800078410ff */
[----:B------:R-:W-:Y:S01]  /*22410*/  @!P5 LEA.HI.X R9, R206, R26, R227, 0x2, P2 ;  /* 0x0000001ace09d211 */ /* 0x000fe200010f14e3 */
[----:B-1----:R-:W-:Y:S01]  /*22420*/  @!P0 IMAD.MOV.U32 R4, RZ, RZ, R40 ;  /* 0x000000ffff048224 */ /* 0x002fe200078e0028 */
[----:B------:R-:W-:Y:S02]  /*22430*/  @!P0 MOV R5, R38 ;  /* 0x0000002600058202 */ /* 0x000fe40000000f00 */
[----:B------:R-:W-:-:S03]  /*22440*/  @!P3 LEA R2, P4, R207, R14, 0x2 ;  /* 0x0000000ecf02b211 */ /* 0x000fc600078810ff */
[----:B------:R1:W-:Y:S01]  /*22450*/  @!P0 ST.E.64 desc[UR42][R6.64], R4 ;  /* 0x0000000406008985 */ /* 0x0003e2000c101b2a */
[----:B------:R-:W-:Y:S02]  /*22460*/  @!P3 LEA.HI.X R3, R207, R26, R228, 0x2, P4 ;  /* 0x0000001acf03b211 */ /* 0x000fe400020f14e4 */
[----:B------:R-:W-:Y:S02]  /*22470*/  ISETP.GE.AND P0, PT, R204, UR4, PT ;  /* 0x00000004cc007c0c */ /* 0x000fe4000bf06270 */
[----:B------:R-:W-:Y:S01]  /*22480*/  ISETP.GE.AND P4, PT, R201, UR4, PT ;  /* 0x00000004c9007c0c */ /* 0x000fe2000bf86270 */
[----:B-1----:R-:W-:Y:S02]  /*22490*/  @!P3 IMAD.MOV.U32 R4, RZ, RZ, R41 ;  /* 0x000000ffff04b224 */ /* 0x002fe400078e0029 */
[----:B------:R-:W-:Y:S02]  /*224a0*/  @!P3 IMAD.MOV.U32 R5, RZ, RZ, R39 ;  /* 0x000000ffff05b224 */ /* 0x000fe400078e0027 */
[----:B------:R-:W-:-:S02]  /*224b0*/  @!P1 IMAD.MOV.U32 R6, RZ, RZ, R45 ;  /* 0x000000ffff069224 */ /* 0x000fc400078e002d */
[----:B------:R-:W-:Y:S01]  /*224c0*/  @!P1 IMAD.MOV.U32 R7, RZ, RZ, R43 ;  /* 0x000000ffff079224 */ /* 0x000fe200078e002b */
[----:B------:R1:W-:Y:S01]  /*224d0*/  @!P3 ST.E.64 desc[UR42][R2.64], R4 ;  /* 0x000000040200b985 */ /* 0x0003e2000c101b2a */
[----:B------:R-:W-:Y:S01]  /*224e0*/  ISETP.GE.AND P3, PT, R203, UR4, PT ;  /* 0x00000004cb007c0c */ /* 0x000fe2000bf66270 */
[----:B-1----:R-:W-:Y:S01]  /*224f0*/  @!P5 IMAD.MOV.U32 R2, RZ, RZ, R44 ;  /* 0x000000ffff02d224 */ /* 0x002fe200078e002c */
[----:B------:R-:W-:Y:S01]  /*22500*/  @!P1 LEA R4, P2, R205, R14, 0x2 ;  /* 0x0000000ecd049211 */ /* 0x000fe200078410ff */
[----:B------:R-:W-:-:S03]  /*22510*/  @!P5 IMAD.MOV.U32 R3, RZ, RZ, R42 ;  /* 0x000000ffff03d224 */ /* 0x000fc600078e002a */
[----:B------:R-:W-:Y:S02]  /*22520*/  @!P1 LEA.HI.X R5, R205, R26, R226, 0x2, P2 ;  /* 0x0000001acd059211 */ /* 0x000fe400010f14e2 */
[----:B------:R1:W-:Y:S01]  /*22530*/  @!P5 ST.E.64 desc[UR42][R8.64], R2 ;  /* 0x000000020800d985 */ /* 0x0003e2000c101b2a */
[----:B------:R-:W-:-:S03]  /*22540*/  ISETP.GE.AND P5, PT, R202, UR4, PT ;  /* 0x00000004ca007c0c */ /* 0x000fc6000bfa6270 */
[----:B------:R2:W-:Y:S01]  /*22550*/  @!P1 ST.E.64 desc[UR42][R4.64], R6 ;  /* 0x0000000604009985 */ /* 0x0005e2000c101b2a */
[C---:B-1----:R-:W-:Y:S01]  /*22560*/  @!P0 LEA R2, P2, R204.reuse, R14, 0x2 ;  /* 0x0000000ecc028211 */ /* 0x042fe200078410ff */
[----:B------:R-:W-:Y:S02]  /*22570*/  @!P3 IMAD.MOV.U32 R8, RZ, RZ, R77 ;  /* 0x000000ffff08b224 */ /* 0x000fe400078e004d */
[----:B------:R-:W-:Y:S01]  /*22580*/  @!P3 IMAD.MOV.U32 R9, RZ, RZ, R47 ;  /* 0x000000ffff09b224 */ /* 0x000fe200078e002f */
[----:B------:R-:W-:Y:S01]  /*22590*/  @!P0 LEA.HI.X R3, R204, R26, R225, 0x2, P2 ;  /* 0x0000001acc038211 */ /* 0x000fe200010f14e1 */
[----:B--2---:R-:W-:Y:S01]  /*225a0*/  @!P0 IMAD.MOV.U32 R6, RZ, RZ, R48 ;  /* 0x000000ffff068224 */ /* 0x004fe200078e0030 */
[----:B------:R-:W-:Y:S01]  /*225b0*/  @!P3 LEA R4, P1, R203, R14, 0x2 ;  /* 0x0000000ecb04b211 */ /* 0x000fe200078210ff */
[----:B------:R-:W-:-:S03]  /*225c0*/  @!P0 IMAD.MOV.U32 R7, RZ, RZ, R46 ;  /* 0x000000ffff078224 */ /* 0x000fc600078e002e */
[----:B------:R-:W-:Y:S02]  /*225d0*/  @!P3 LEA.HI.X R5, R203, R26, R224, 0x2, P1 ;  /* 0x0000001acb05b211 */ /* 0x000fe400008f14e0 */
[----:B------:R1:W-:Y:S04]  /*225e0*/  @!P0 ST.E.64 desc[UR42][R2.64], R6 ;  /* 0x0000000602008985 */ /* 0x0003e8000c101b2a */
[----:B------:R2:W-:Y:S01]  /*225f0*/  @!P3 ST.E.64 desc[UR42][R4.64], R8 ;  /* 0x000000080400b985 */ /* 0x0005e2000c101b2a */
[CC--:B-1----:R-:W-:Y:S02]  /*22600*/  @!P5 LEA R2, P0, R202.reuse, R14.reuse, 0x2 ;  /* 0x0000000eca02d211 */ /* 0x0c2fe400078010ff */
[C---:B------:R-:W-:Y:S02]  /*22610*/  @!P4 LEA R6, P2, R201.reuse, R14, 0x2 ;  /* 0x0000000ec906c211 */ /* 0x040fe400078410ff */
[-C--:B------:R-:W-:Y:S01]  /*22620*/  @!P5 LEA.HI.X R3, R202, R26.reuse, R223, 0x2, P0 ;  /* 0x0000001aca03d211 */ /* 0x080fe200000f14df */
[----:B--2---:R-:W-:Y:S01]  /*22630*/  @!P5 IMAD.MOV.U32 R4, RZ, RZ, R80 ;  /* 0x000000ffff04d224 */ /* 0x004fe200078e0050 */
[----:B------:R-:W-:Y:S01]  /*22640*/  @!P4 LEA.HI.X R7, R201, R26, R222, 0x2, P2 ;  /* 0x0000001ac907c211 */ /* 0x000fe200010f14de */
[----:B------:R-:W-:-:S02]  /*22650*/  @!P5 IMAD.MOV.U32 R5, RZ, RZ, R78 ;  /* 0x000000ffff05d224 */ /* 0x000fc400078e004e */
[----:B------:R-:W-:-:S03]  /*22660*/  @!P4 IMAD.MOV.U32 R78, RZ, RZ, R81 ;  /* 0x000000ffff4ec224 */ /* 0x000fc600078e0051 */
[----:B------:R3:W-:Y:S04]  /*22670*/  @!P5 ST.E.64 desc[UR42][R2.64], R4 ;  /* 0x000000040200d985 */ /* 0x0007e8000c101b2a */
[----:B------:R3:W-:Y:S02]  /*22680*/  @!P4 ST.E.64 desc[UR42][R6.64], R78 ;  /* 0x0000004e0600c985 */ /* 0x0007e4000c101b2a */
.L_x_1533:
[----:B------:R-:W-:Y:S05]  /*22690*/  BSYNC B1 ;  /* 0x0000000000017941 */ /* 0x000fea0003800000 */
.L_x_1532:
[----:B------:R-:W-:-:S03]  /*226a0*/  UMOV UR4, 0xffffffff ;  /* 0xffffffff00047882 */ /* 0x000fc60000000000 */
[----:B------:R-:W-:Y:S05]  /*226b0*/  BRA.DIV UR4, `(.L_x_1534) ;  /* 0x000000be04d87947 */ /* 0x000fea000b800000 */
[----:B------:R4:W0:Y:S04]  /*226c0*/  SHFL.IDX PT, R0, R27, 0x1, 0x1c1f ;  /* 0x003c1f001b007f89 */ /* 0x00082800000e0000 */
[----:B--2---:R4:W2:Y:S02]  /*226d0*/  SHFL.IDX PT, R14, R25, 0x1, 0x1c1f ;  /* 0x003c1f00190e7f89 */ /* 0x0048a400000e0000 */
.L_x_1810:
[----:B------:R-:W-:-:S13]  /*226e0*/  ISETP.GE.AND P0, PT, R24, R10, PT ;  /* 0x0000000a1800720c */ /* 0x000fda0003f06270 */
[----:B------:R-:W-:Y:S05]  /*226f0*/  @P0 BRA `(.L_x_1530) ;  /* 0x0000001000800947 */ /* 0x000fea0003800000 */
[----:B------:R-:W-:Y:S01]  /*22700*/  ULDC UR4, c[0x0][0xac8] ;  /* 0x0002b20000047ab9 */ /* 0x000fe20000000800 */
[----:B---3--:R-:W-:Y:S02]  /*22710*/  SHF.R.S32.HI R2, RZ, 0x1f, R170 ;  /* 0x0000001fff027819 */ /* 0x008fe400000114aa */
[----:B------:R-:W-:Y:S02]  /*22720*/  ISETP.GE.AND P1, PT, R170, UR4, PT ;  /* 0x00000004aa007c0c */ /* 0x000fe4000bf26270 */
[----:B------:R-:W-:Y:S02]  /*22730*/  ISETP.GE.AND P3, PT, R215, UR4, PT ;  /* 0x00000004d7007c0c */ /* 0x000fe4000bf66270 */
[----:B------:R-:W-:Y:S02]  /*22740*/  ISETP.GE.AND P2, PT, R214, UR4, PT ;  /* 0x00000004d6007c0c */ /* 0x000fe4000bf46270 */
[----:B------:R-:W-:-:S07]  /*22750*/  SHF.R.S32.HI R11, RZ, 0x1f, R215 ;  /* 0x0000001fff0b7819 */ /* 0x000fce00000114d7 */
[CC--:B--2---:R-:W-:Y:S01]  /*22760*/  @!P1 LEA R4, P0, R170.reuse, R14.reuse, 0x2 ;  /* 0x0000000eaa049211 */ /* 0x0c4fe200078010ff */
[----:B------:R-:W-:Y:S01]  /*22770*/  @!P1 IMAD.MOV.U32 R3, RZ, RZ, R82 ;  /* 0x000000ffff039224 */ /* 0x000fe200078e0052 */
[----:B------:R-:W-:Y:S01]  /*22780*/  @!P3 LEA R6, P4, R215, R14, 0x2 ;  /* 0x0000000ed706b211 */ /* 0x000fe200078810ff */
[----:B------:R-:W-:Y:S01]  /*22790*/  @!P3 IMAD.MOV.U32 R82, RZ, RZ, R50 ;  /* 0x000000ffff52b224 */ /* 0x000fe200078e0032 */
[----:B0-----:R-:W-:Y:S01]  /*227a0*/  @!P1 LEA.HI.X R5, R170, R0, R2, 0x2, P0 ;  /* 0x00000000aa059211 */ /* 0x001fe200000f1402 */
[----:B------:R-:W-:Y:S01]  /*227b0*/  @!P1 IMAD.MOV.U32 R2, RZ, RZ, R49 ;  /* 0x000000ffff029224 */ /* 0x000fe200078e0031 */
[----:B------:R-:W-:Y:S01]  /*227c0*/  ISETP.GE.AND P0, PT, R213, UR4, PT ;  /* 0x00000004d5007c0c */ /* 0x000fe2000bf06270 */
[----:B------:R-:W-:Y:S01]  /*227d0*/  @!P2 IMAD.MOV.U32 R50, RZ, RZ, R53 ;  /* 0x000000ffff32a224 */ /* 0x000fe200078e0035 */
[----:B------:R-:W-:Y:S02]  /*227e0*/  @!P2 LEA R8, P5, R214, R14, 0x2 ;  /* 0x0000000ed608a211 */ /* 0x000fe400078a10ff */
[----:B------:R0:W-:Y:S01]  /*227f0*/  @!P1 ST.E.64 desc[UR42][R4.64], R2 ;  /* 0x0000000204009985 */ /* 0x0001e2000c101b2a */
[----:B------:R-:W-:-:S02]  /*22800*/  ISETP.GE.AND P1, PT, R212, UR4, PT ;  /* 0x00000004d4007c0c */ /* 0x000fc4000bf26270 */
[-C--:B------:R-:W-:Y:S02]  /*22810*/  @!P3 LEA.HI.X R7, R215, R0.reuse, R11, 0x2, P4 ;  /* 0x00000000d707b211 */ /* 0x080fe400020f140b */
[----:B------:R-:W-:Y:S02]  /*22820*/  @!P2 LEA.HI.X R9, R214, R0, R237, 0x2, P5 ;  /* 0x00000000d609a211 */ /* 0x000fe400028f14ed */
[----:B------:R-:W-:Y:S01]  /*22830*/  ISETP.GE.AND P4, PT, R211, UR4, PT ;  /* 0x00000004d3007c0c */ /* 0x000fe2000bf86270 */
[----:B------:R2:W-:Y:S01]  /*22840*/  @!P3 ST.E.64 desc[UR42][R6.64], R82 ;  /* 0x000000520600b985 */ /* 0x0005e2000c101b2a */
[C---:B------:R-:W-:Y:S01]  /*22850*/  @!P0 LEA R10, P5, R213.reuse, R14, 0x2 ;  /* 0x0000000ed50a8211 */ /* 0x040fe200078a10ff */
[----:B------:R-:W-:Y:S01]  /*22860*/  @!P0 IMAD.MOV.U32 R53, RZ, RZ, R52 ;  /* 0x000000ffff358224 */ /* 0x000fe200078e0034 */
[----:B------:R-:W-:Y:S01]  /*22870*/  ISETP.GE.AND P3, PT, R210, UR4, PT ;  /* 0x00000004d2007c0c */ /* 0x000fe2000bf66270 */
[----:B------:R3:W-:Y:S01]  /*22880*/  @!P2 ST.E.64 desc[UR42][R8.64], R50 ;  /* 0x000000320800a985 */ /* 0x0007e2000c101b2a */
[----:B------:R-:W-:Y:S01]  /*22890*/  @!P0 LEA.HI.X R11, R213, R0, R235, 0x2, P5 ;  /* 0x00000000d50b8211 */ /* 0x000fe200028f14eb */
[----:B------:R-:W-:Y:S01]  /*228a0*/  @!P0 IMAD.MOV.U32 R52, RZ, RZ, R54 ;  /* 0x000000ffff348224 */ /* 0x000fe200078e0036 */
[----:B0-----:R-:W-:Y:S01]  /*228b0*/  @!P1 LEA R2, P2, R212, R14, 0x2 ;  /* 0x0000000ed4029211 */ /* 0x001fe200078410ff */
[----:B------:R-:W-:-:S03]  /*228c0*/  @!P1 IMAD.MOV.U32 R54, RZ, RZ, R57 ;  /* 0x000000ffff369224 */ /* 0x000fc600078e0039 */
[----:B------:R-:W-:Y:S01]  /*228d0*/  @!P1 LEA.HI.X R3, R212, R0, R233, 0x2, P2 ;  /* 0x00000000d4039211 */ /* 0x000fe200010f14e9 */
[----:B------:R-:W-:Y:S01]  /*228e0*/  @!P0 ST.E.64 desc[UR42][R10.64], R52 ;  /* 0x000000340a008985 */ /* 0x000fe2000c101b2a */
[----:B------:R-:W-:Y:S01]  /*228f0*/  ISETP.GE.AND P2, PT, R209, UR4, PT ;  /* 0x00000004d1007c0c */ /* 0x000fe2000bf46270 */
[----:B------:R-:W-:Y:S01]  /*22900*/  @!P4 IMAD.MOV.U32 R57, RZ, RZ, R56 ;  /* 0x000000ffff39c224 */ /* 0x000fe200078e0038 */
[C---:B------:R-:W-:Y:S01]  /*22910*/  @!P4 LEA R4, P0, R211.reuse, R14, 0x2 ;  /* 0x0000000ed304c211 */ /* 0x040fe200078010ff */
[----:B------:R0:W-:Y:S01]  /*22920*/  @!P1 ST.E.64 desc[UR42][R2.64], R54 ;  /* 0x0000003602009985 */ /* 0x0001e2000c101b2a */
[----:B------:R-:W-:Y:S01]  /*22930*/  @!P4 IMAD.MOV.U32 R56, RZ, RZ, R64 ;  /* 0x000000ffff38c224 */ /* 0x000fe200078e0040 */
[----:B------:R-:W-:Y:S01]  /*22940*/  ISETP.GE.AND P1, PT, R208, UR4, PT ;  /* 0x00000004d0007c0c */ /* 0x000fe2000bf26270 */
[----:B------:R-:W-:Y:S01]  /*22950*/  @!P3 IMAD.MOV.U32 R64, RZ, RZ, R67 ;  /* 0x000000ffff40b224 */ /* 0x000fe200078e0043 */
[----:B------:R-:W-:Y:S02]  /*22960*/  @!P4 LEA.HI.X R5, R211, R0, R232, 0x2, P0 ;  /* 0x00000000d305c211 */ /* 0x000fe400000f14e8 */
[----:B--2---:R-:W-:-:S02]  /*22970*/  @!P3 LEA R6, P5, R210, R14, 0x2 ;  /* 0x0000000ed206b211 */ /* 0x004fc400078a10ff */
[----:B------:R-:W-:Y:S01]  /*22980*/  ISETP.GE.AND P0, PT, R207, UR4, PT ;  /* 0x00000004cf007c0c */ /* 0x000fe2000bf06270 */
[----:B------:R2:W-:Y:S01]  /*22990*/  @!P4 ST.E.64 desc[UR42][R4.64], R56 ;  /* 0x000000380400c985 */ /* 0x0005e2000c101b2a */
[----:B------:R-:W-:Y:S01]  /*229a0*/  @!P3 LEA.HI.X R7, R210, R0, R231, 0x2, P5 ;  /* 0x00000000d207b211 */ /* 0x000fe200028f14e7 */
[----:B------:R-:W-:Y:S01]  /*229b0*/  @!P2 IMAD.MOV.U32 R67, RZ, RZ, R66 ;  /* 0x000000ffff43a224 */ /* 0x000fe200078e0042 */
[C---:B---3--:R-:W-:Y:S01]  /*229c0*/  @!P2 LEA R8, P4, R209.reuse, R14, 0x2 ;  /* 0x0000000ed108a211 */ /* 0x048fe200078810ff */
[----:B------:R-:W-:Y:S02]  /*229d0*/  @!P2 IMAD.MOV.U32 R66, RZ, RZ, R68 ;  /* 0x000000ffff42a224 */ /* 0x000fe400078e0044 */
[----:B------:R3:W-:Y:S01]  /*229e0*/  @!P3 ST.E.64 desc[UR42][R6.64], R64 ;  /* 0x000000400600b985 */ /* 0x0007e2000c101b2a */
[----:B------:R-:W-:Y:S01]  /*229f0*/  @!P2 LEA.HI.X R9, R209, R0, R230, 0x2, P4 ;  /* 0x00000000d109a211 */ /* 0x000fe200020f14e6 */
[----:B------:R-:W-:Y:S01]  /*22a00*/  @!P1 IMAD.MOV.U32 R68, RZ, RZ, R71 ;  /* 0x000000ffff449224 */ /* 0x000fe200078e0047 */
[----:B------:R-:W-:-:S02]  /*22a10*/  ISETP.GE.AND P3, PT, R206, UR4, PT ;  /* 0x00000004ce007c0c */ /* 0x000fc4000bf66270 */
[CC--:B0-----:R-:W-:Y:S01]  /*22a20*/  @!P1 LEA R2, P5, R208.reuse, R14.reuse, 0x2 ;  /* 0x0000000ed0029211 */ /* 0x0c1fe200078a10ff */
[----:B------:R-:W-:Y:S01]  /*22a30*/  @!P2 ST.E.64 desc[UR42][R8.64], R66 ;  /* 0x000000420800a985 */ /* 0x000fe2000c101b2a */
[----:B------:R-:W-:Y:S01]  /*22a40*/  ISETP.GE.AND P2, PT, R205, UR4, PT ;  /* 0x00000004cd007c0c */ /* 0x000fe2000bf46270 */
[----:B------:R-:W-:Y:S01]  /*22a50*/  @!P0 IMAD.MOV.U32 R71, RZ, RZ, R70 ;  /* 0x000000ffff478224 */ /* 0x000fe200078e0046 */
[C---:B------:R-:W-:Y:S01]  /*22a60*/  @!P0 LEA R10, P4, R207.reuse, R14, 0x2 ;  /* 0x0000000ecf0a8211 */ /* 0x040fe200078810ff */
[----:B------:R-:W-:Y:S01]  /*22a70*/  @!P0 IMAD.MOV.U32 R70, RZ, RZ, R72 ;  /* 0x000000ffff468224 */ /* 0x000fe200078e0048 */
[-C--:B------:R-:W-:Y:S02]  /*22a80*/  @!P1 LEA.HI.X R3, R208, R0.reuse, R229, 0x2, P5 ;  /* 0x00000000d0039211 */ /* 0x080fe400028f14e5 */
[----:B------:R-:W-:Y:S02]  /*22a90*/  @!P0 LEA.HI.X R11, R207, R0, R228, 0x2, P4 ;  /* 0x00000000cf0b8211 */ /* 0x000fe400020f14e4 */
[----:B------:R-:W-:Y:S01]  /*22aa0*/  ISETP.GE.AND P4, PT, R204, UR4, PT ;  /* 0x00000004cc007c0c */ /* 0x000fe2000bf86270 */
[----:B------:R0:W-:Y:S01]  /*22ab0*/  @!P1 ST.E.64 desc[UR42][R2.64], R68 ;  /* 0x0000004402009985 */ /* 0x0001e2000c101b2a */
[----:B--2---:R-:W-:Y:S01]  /*22ac0*/  @!P3 LEA R4, P1, R206, R14, 0x2 ;  /* 0x0000000ece04b211 */ /* 0x004fe200078210ff */
[----:B------:R-:W-:Y:S01]  /*22ad0*/  @!P3 IMAD.MOV.U32 R72, RZ, RZ, R85 ;  /* 0x000000ffff48b224 */ /* 0x000fe200078e0055 */
[----:B------:R-:W-:Y:S01]  /*22ae0*/  ISETP.GE.AND P5, PT, R203, UR4, PT ;  /* 0x00000004cb007c0c */ /* 0x000fe2000bfa6270 */
[----:B------:R2:W-:Y:S01]  /*22af0*/  @!P0 ST.E.64 desc[UR42][R10.64], R70 ;  /* 0x000000460a008985 */ /* 0x0005e2000c101b2a */
[----:B------:R-:W-:Y:S01]  /*22b00*/  ISETP.GE.AND P0, PT, R202, UR4, PT ;  /* 0x00000004ca007c0c */ /* 0x000fe2000bf06270 */
[----:B------:R-:W-:Y:S01]  /*22b10*/  @!P2 IMAD.MOV.U32 R85, RZ, RZ, R84 ;  /* 0x000000ffff55a224 */ /* 0x000fe200078e0054 */
[----:B------:R-:W-:Y:S01]  /*22b20*/  @!P3 LEA.HI.X R5, R206, R0, R227, 0x2, P1 ;  /* 0x00000000ce05b211 */ /* 0x000fe200008f14e3 */
[----:B------:R-:W-:Y:S01]  /*22b30*/  @!P2 IMAD.MOV.U32 R84, RZ, RZ, R86 ;  /* 0x000000ffff54a224 */ /* 0x000fe200078e0056 */
[----:B---3--:R-:W-:-:S03]  /*22b40*/  @!P2 LEA R6, P1, R205, R14, 0x2 ;  /* 0x0000000ecd06a211 */ /* 0x008fc600078210ff */
[----:B------:R3:W-:Y:S01]  /*22b50*/  @!P3 ST.E.64 desc[UR42][R4.64], R72 ;  /* 0x000000480400b985 */ /* 0x0007e2000c101b2a */
[----:B------:R-:W-:Y:S01]  /*22b60*/  @!P2 LEA.HI.X R7, R205, R0, R226, 0x2, P1 ;  /* 0x00000000cd07a211 */ /* 0x000fe200008f14e2 */
[----:B------:R-:W-:Y:S01]  /*22b70*/  @!P4 IMAD.MOV.U32 R86, RZ, RZ, R89 ;  /* 0x000000ffff56c224 */ /* 0x000fe200078e0059 */
[-C--:B0-----:R-:W-:Y:S01]  /*22b80*/  @!P4 LEA R2, P1, R204, R14.reuse, 0x2 ;  /* 0x0000000ecc02c211 */ /* 0x081fe200078210ff */
[----:B------:R-:W-:Y:S02]  /*22b90*/  @!P5 IMAD.MOV.U32 R91, RZ, RZ, R88 ;  /* 0x000000ffff5bd224 */ /* 0x000fe400078e0058 */
[----:B------:R3:W-:Y:S01]  /*22ba0*/  @!P2 ST.E.64 desc[UR42][R6.64], R84 ;  /* 0x000000540600a985 */ /* 0x0007e2000c101b2a */
[-C--:B------:R-:W-:Y:S02]  /*22bb0*/  @!P5 LEA R8, P2, R203, R14.reuse, 0x2 ;  /* 0x0000000ecb08d211 */ /* 0x080fe400078410ff */
[----:B--2---:R-:W-:Y:S02]  /*22bc0*/  @!P0 LEA R10, P3, R202, R14, 0x2 ;  /* 0x0000000eca0a8211 */ /* 0x004fe400078610ff */
[----:B------:R-:W-:-:S02]  /*22bd0*/  @!P4 LEA.HI.X R3, R204, R0, R225, 0x2, P1 ;  /* 0x00000000cc03c211 */ /* 0x000fc400008f14e1 */
[-C--:B------:R-:W-:Y:S02]  /*22be0*/  @!P5 LEA.HI.X R9, R203, R0.reuse, R224, 0x2, P2 ;  /* 0x00000000cb09d211 */ /* 0x080fe400010f14e0 */
[----:B------:R-:W-:Y:S01]  /*22bf0*/  @!P0 LEA.HI.X R11, R202, R0, R223, 0x2, P3 ;  /* 0x00000000ca0b8211 */ /* 0x000fe200018f14df */
[----:B------:R3:W-:Y:S04]  /*22c00*/  @!P4 ST.E.64 desc[UR42][R2.64], R86 ;  /* 0x000000560200c985 */ /* 0x0007e8000c101b2a */
[----:B------:R3:W-:Y:S04]  /*22c10*/  @!P5 ST.E.64 desc[UR42][R8.64], R90 ;  /* 0x0000005a0800d985 */ /* 0x0007e8000c101b2a */
[----:B------:R3:W-:Y:S01]  /*22c20*/  @!P0 ST.E.64 desc[UR42][R10.64], R60 ;  /* 0x0000003c0a008985 */ /* 0x0007e2000c101b2a */
[----:B------:R-:W-:-:S13]  /*22c30*/  ISETP.GE.AND P0, PT, R201, UR4, PT ;  /* 0x00000004c9007c0c */ /* 0x000fda000bf06270 */
[----:B---3--:R-:W-:Y:S05]  /*22c40*/  @P0 BRA `(.L_x_1530) ;  /* 0x0000000c002c0947 */ /* 0x008fea0003800000 */
[----:B------:R-:W-:-:S04]  /*22c50*/  LEA R14, P0, R201, R14, 0x2 ;  /* 0x0000000ec90e7211 */ /* 0x000fc800078010ff */
[----:B------:R-:W-:-:S05]  /*22c60*/  LEA.HI.X R15, R201, R0, R222, 0x2, P0 ;  /* 0x00000000c90f7211 */ /* 0x000fca00000f14de */
[----:B------:R0:W-:Y:S01]  /*22c70*/  ST.E.64 desc[UR42][R14.64], R62 ;  /* 0x0000003e0e007985 */ /* 0x0001e2000c101b2a */
[----:B------:R-:W-:Y:S05]  /*22c80*/  BRA `(.L_x_1530) ;  /* 0x0000000c001c7947 */ /* 0x000fea0003800000 */
.L_x_1516:
[----:B------:R-:W-:Y:S01]  /*22c90*/  ULDC.64 UR4, c[0x0][0xc08] ;  /* 0x0003020000047ab9 */ /* 0x000fe20000000a00 */
[----:B------:R-:W4:Y:S01]  /*22ca0*/  LDC.64 R2, c[0x0][0xc00] ;  /* 0x00030000ff027b82 */ /* 0x000f220000000a00 */
[----:B------:R-:W-:Y:S01]  /*22cb0*/  ISETP.NE.U32.AND P0, PT, RZ, UR4, PT ;  /* 0x00000004ff007c0c */ /* 0x000fe2000bf05070 */
[----:B------:R-:W-:Y:S01]  /*22cc0*/  IMAD.MOV.U32 R15, RZ, RZ, RZ ;  /* 0x000000ffff0f7224 */ /* 0x000fe200078e00ff */
[----:B------:R-:W0:Y:S02]  /*22cd0*/  S2R R0, SR_TID.X ;  /* 0x0000000000007919 */ /* 0x000e240000002100 */
[----:B------:R-:W-:Y:S01]  /*22ce0*/  ISETP.NE.AND.EX P1, PT, RZ, UR5, PT, P0 ;  /* 0x00000005ff007c0c */ /* 0x000fe2000bf25300 */
[----:B------:R-:W-:Y:S02]  /*22cf0*/  ULDC.64 UR4, c[0x0][0xc00] ;  /* 0x0003000000047ab9 */ /* 0x000fe40000000a00 */
[----:B------:R-:W-:-:S04]  /*22d00*/  ISETP.NE.U32.AND P0, PT, RZ, UR4, PT ;  /* 0x00000004ff007c0c */ /* 0x000fc8000bf05070 */
[----:B------:R-:W-:-:S06]  /*22d10*/  ISETP.NE.AND.EX P0, PT, RZ, UR5, PT, P0 ;  /* 0x00000005ff007c0c */ /* 0x000fcc000bf05300 */
[----:B------:R-:W1:Y:S01]  /*22d20*/  @P1 LDC.64 R4, c[0x0][0xc08] ;  /* 0x00030200ff041b82 */ /* 0x000e620000000a00 */
[----:B------:R-:W-:Y:S02]  /*22d30*/  ULDC UR4, c[0x0][0xa88] ;  /* 0x0002a20000047ab9 */ /* 0x000fe40000000800 */
[----:B------:R-:W-:Y:S02]  /*22d40*/  IMAD.U32 R20, RZ, RZ, UR4 ;  /* 0x00000004ff147e24 */ /* 0x000fe4000f8e00ff */
[----:B----4-:R-:W-:-:S05]  /*22d50*/  IMAD.WIDE R2, R199, 0x4, R2 ;  /* 0x00000004c7027825 */ /* 0x010fca00078e0202 */
[----:B------:R4:W5:Y:S01]  /*22d60*/  @P0 LDG.E R15, desc[UR42][R2.64] ;  /* 0x0000002a020f0981 */ /* 0x000962000c1e1900 */
[----:B--2---:R-:W-:Y:S01]  /*22d70*/  ISETP.GT.AND P2, PT, R198, 0x1, PT ;  /* 0x00000001c600780c */ /* 0x004fe20003f44270 */
[----:B0-----:R-:W-:Y:S02]  /*22d80*/  VIADD R0, R0, 0xffffff80 ;  /* 0xffffff8000007836 */ /* 0x001fe40000000000 */
[----:B-1----:R-:W-:-:S05]  /*22d90*/  @P1 IMAD.WIDE R4, R199, 0x4, R4 ;  /* 0x00000004c7041825 */ /* 0x002fca00078e0204 */
[----:B------:R4:W5:Y:S01]  /*22da0*/  @P1 LDG.E R20, desc[UR42][R4.64] ;  /* 0x0000002a04141981 */ /* 0x000962000c1e1900 */
[----:B------:R-:W-:Y:S02]  /*22db0*/  ISETP.GT.AND P3, PT, R0, 0x7f, PT ;  /* 0x0000007f0000780c */ /* 0x000fe40003f64270 */
[----:B-----5:R-:W-:Y:S01]  /*22dc0*/  SHF.R.S32.HI R24, RZ, 0x1f, R199 ;  /* 0x0000001fff187819 */ /* 0x020fe200000114c7 */
[----:B------:R-:W-:Y:S10]  /*22dd0*/  @P1 BRA `(.L_x_1535) ;  /* 0x0000000000101947 */ /* 0x000ff40003800000 */
[----:B------:R-:W-:Y:S05]  /*22de0*/  @!P0 BRA `(.L_x_1535) ;  /* 0x00000000000c8947 */ /* 0x000fea0003800000 */
[----:B----4-:R-:W2:Y:S04]  /*22df0*/  LDG.E R5, desc[UR42][R2.64] ;  /* 0x0000002a02057981 */ /* 0x010ea8000c1e1900 */
[----:B------:R-:W2:Y:S02]  /*22e00*/  LDG.E R20, desc[UR42][R2.64+0x4] ;  /* 0x0000042a02147981 */ /* 0x000ea4000c1e1900 */
[----:B--2---:R-:W-:-:S07]  /*22e10*/  IMAD.IADD R20, R20, 0x1, -R5 ;  /* 0x0000000114147824 */ /* 0x004fce00078e0a05 */
.L_x_1535:
[----:B------:R-:W-:Y:S01]  /*22e20*/  BSSY B1, `(.L_x_1536) ;  /* 0x0000036000017945 */ /* 0x000fe20003800000 */
[----:B------:R-:W-:Y:S02]  /*22e30*/  SEL R25, R199, RZ, !P0 ;  /* 0x000000ffc7197207 */ /* 0x000fe40004000000 */
[----:B------:R-:W-:Y:S02]  /*22e40*/  SEL R24, R24, RZ, !P0 ;  /* 0x000000ff18187207 */ /* 0x000fe40004000000 */
[----:B------:R-:W-:Y:S01]  /*22e50*/  SHF.R.S32.HI R14, RZ, 0x1f, R15 ;  /* 0x0000001fff0e7819 */ /* 0x000fe2000001140f */
[----:B------:R-:W-:Y:S06]  /*22e60*/  @P3 BRA `(.L_x_1537) ;  /* 0x0000000000c43947 */ /* 0x000fec0003800000 */
[----:B----4-:R-:W0:Y:S01]  /*22e70*/  S2R R2, SR_TID.X ;  /* 0x0000000000027919 */ /* 0x010e220000002100 */
[----:B------:R-:W1:Y:S02]  /*22e80*/  LDC R29, c[0x0][0xbe8] ;  /* 0x0002fa00ff1d7b82 */ /* 0x000e640000000800 */
[----:B-1----:R-:W-:Y:S01]  /*22e90*/  IMAD R0, R20, R29, RZ ;  /* 0x0000001d14007224 */ /* 0x002fe200078e02ff */
[----:B0-----:R-:W-:-:S04]  /*22ea0*/  IADD3 R27, R175, -0x80, R2 ;  /* 0xffffff80af1b7810 */ /* 0x001fc80007ffe002 */
[----:B------:R-:W-:-:S13]  /*22eb0*/  ISETP.GE.AND P0, PT, R27, R0, PT ;  /* 0x000000001b00720c */ /* 0x000fda0003f06270 */
[----:B------:R-:W-:Y:S05]  /*22ec0*/  @P0 BRA `(.L_x_1537) ;  /* 0x0000000000ac0947 */ /* 0x000fea0003800000 */
[----:B------:R-:W-:Y:S01]  /*22ed0*/  IMAD.MOV.U32 R0, RZ, RZ, 0x9b8 ;  /* 0x000009b8ff007424 */ /* 0x000fe200078e00ff */
[----:B------:R-:W-:Y:S01]  /*22ee0*/  ISETP.GT.AND P3, PT, R198, 0x1, PT ;  /* 0x00000001c600780c */ /* 0x000fe20003f64270 */
[----:B------:R-:W0:Y:S01]  /*22ef0*/  LDC.64 R2, c[0x0][0xba8] ;  /* 0x0002ea00ff027b82 */ /* 0x000e220000000a00 */
[----:B------:R-:W-:Y:S01]  /*22f00*/  ISETP.NE.AND P0, PT, R29, 0x1, PT ;  /* 0x000000011d00780c */ /* 0x000fe20003f05270 */
[----:B------:R-:W-:Y:S01]  /*22f10*/  IMAD.MOV.U32 R21, RZ, RZ, R27 ;  /* 0x000000ffff157224 */ /* 0x000fe200078e001b */
[----:B------:R-:W-:-:S05]  /*22f20*/  SEL R26, R0, 0x978, P3 ;  /* 0x00000978001a7807 */ /* 0x000fca0001800000 */
[----:B------:R-:W1:Y:S08]  /*22f30*/  LDC.64 R8, c[0x0][R26+0x220] ;  /* 0x000088001a087b82 */ /* 0x000e700000000a00 */
[----:B------:R-:W2:Y:S08]  /*22f40*/  LDC.64 R6, c[0x0][R26+0x218] ;  /* 0x000086001a067b82 */ /* 0x000eb00000000a00 */
[----:B------:R-:W4:Y:S08]  /*22f50*/  LDC.64 R10, c[0x0][R26+0x228] ;  /* 0x00008a001a0a7b82 */ /* 0x000f300000000a00 */
[----:B------:R-:W5:Y:S08]  /*22f60*/  LDC.64 R4, c[0x0][R26+0x210] ;  /* 0x000084001a047b82 */ /* 0x000f700000000a00 */
[----:B------:R-:W3:Y:S08]  /*22f70*/  @P0 LDC R0, c[0x0][0xbec] ;  /* 0x0002fb00ff000b82 */ /* 0x000ef00000000800 */
[----:B------:R-:W4:Y:S01]  /*22f80*/  @P0 LDC R33, c[0x0][0xbf0] ;  /* 0x0002fc00ff210b82 */ /* 0x000f220000000800 */
[----:B-1----:R-:W-:-:S07]  /*22f90*/  IMAD R9, R9, R25, RZ ;  /* 0x0000001909097224 */ /* 0x002fce00078e02ff */
[----:B0-----:R-:W0:Y:S01]  /*22fa0*/  @!P3 LDC R2, c[0x0][0xb50] ;  /* 0x0002d400ff02bb82 */ /* 0x001e220000000800 */
[----:B------:R-:W-:Y:S02]  /*22fb0*/  IMAD R9, R8, R24, R9 ;  /* 0x0000001808097224 */ /* 0x000fe400078e0209 */
[----:B---3--:R-:W-:-:S05]  /*22fc0*/  @P0 IMAD.HI.U32 R0, R27, R0, RZ ;  /* 0x000000001b000227 */ /* 0x008fca00078e00ff */
[----:B------:R-:W1:Y:S01]  /*22fd0*/  @!P3 LDC R3, c[0x0][0xb54] ;  /* 0x0002d500ff03bb82 */ /* 0x000e620000000800 */
[-C--:B--2---:R-:W-:Y:S02]  /*22fe0*/  IMAD R31, R7, R192.reuse, RZ ;  /* 0x000000c0071f7224 */ /* 0x084fe400078e02ff */
[----:B------:R-:W-:Y:S01]  /*22ff0*/  IMAD.WIDE.U32 R12, R6, R192, RZ ;  /* 0x000000c0060c7225 */ /* 0x000fe200078e00ff */
[----:B----4-:R-:W-:-:S03]  /*23000*/  @P0 SHF.R.U32.HI R21, RZ, R33, R0 ;  /* 0x00000021ff150219 */ /* 0x010fc60000011600 */
[----:B------:R-:W-:Y:S01]  /*23010*/  IMAD.WIDE.U32 R6, R8, R25, RZ ;  /* 0x0000001908067225 */ /* 0x000fe200078e00ff */
[----:B------:R-:W-:-:S03]  /*23020*/  SEL R33, R200, RZ, P3 ;  /* 0x000000ffc8217207 */ /* 0x000fc60001800000 */
[----:B------:R-:W-:Y:S01]  /*23030*/  IMAD.IADD R13, R31, 0x1, R13 ;  /* 0x000000011f0d7824 */ /* 0x000fe200078e020d */
[----:B------:R-:W-:Y:S01]  /*23040*/  IADD3 R12, P0, P1, R6, R12, R15 ;  /* 0x0000000c060c7210 */ /* 0x000fe2000791e00f */
[----:B------:R-:W-:Y:S02]  /*23050*/  IMAD.MOV R0, RZ, RZ, -R21 ;  /* 0x000000ffff007224 */ /* 0x000fe400078e0a15 */
        /* <DEDUP_REMOVED lines=10> */
[----:B-----5:R-:W-:-:S04]  /*23100*/  IMAD R0, R5, R9, RZ ;  /* 0x0000000905007224 */ /* 0x020fc800078e02ff */
[C---:B------:R-:W-:Y:S02]  /*23110*/  IMAD R11, R4.reuse, R11, R0 ;  /* 0x0000000b040b7224 */ /* 0x040fe400078e0200 */
[----:B------:R-:W-:-:S04]  /*23120*/  IMAD.WIDE.U32 R4, R4, R9, R6 ;  /* 0x0000000904047225 */ /* 0x000fc800078e0006 */
[----:B------:R-:W-:Y:S01]  /*23130*/  IMAD.IADD R0, R5, 0x1, R11 ;  /* 0x0000000105007824 */ /* 0x000fe200078e020b */
[----:B0-----:R-:W-:Y:S01]  /*23140*/  LEA R2, P0, R4, R2, 0x2 ;  /* 0x0000000204027211 */ /* 0x001fe200078010ff */
[----:B------:R-:W-:-:S03]  /*23150*/  IMAD.MOV.U32 R5, RZ, RZ, -0x800000 ;  /* 0xff800000ff057424 */ /* 0x000fc600078e00ff */
[----:B-1----:R-:W-:-:S05]  /*23160*/  LEA.HI.X R3, R4, R3, R0, 0x2, P0 ;  /* 0x0000000304037211 */ /* 0x002fca00000f1400 */
[----:B------:R0:W-:Y:S04]  /*23170*/  STG.E desc[UR42][R2.64], R5 ;  /* 0x0000000502007986 */ /* 0x0001e8000c10192a */
.L_x_1537:
[----:B------:R-:W-:Y:S05]  /*23180*/  BSYNC B1 ;  /* 0x0000000000017941 */ /* 0x000fea0003800000 */
.L_x_1536:
[----:B------:R-:W-:Y:S05]  /*23190*/  @P2 BRA `(.L_x_1530) ;  /* 0x0000000400d82947 */ /* 0x000fea0003800000 */
[----:B------:R-:W1:Y:S01]  /*231a0*/  LDC R21, c[0x0][0xbe8] ;  /* 0x0002fa00ff157b82 */ /* 0x000e620000000800 */
[----:B------:R-:W-:Y:S01]  /*231b0*/  ULDC.64 UR4, c[0x0][0xaa0] ;  /* 0x0002a80000047ab9 */ /* 0x000fe20000000a00 */
[----:B------:R-:W-:Y:S01]  /*231c0*/  ULDC.64 UR6, c[0x0][0xaf0] ;  /* 0x0002bc0000067ab9 */ /* 0x000fe20000000a00 */
[----:B------:R-:W-:Y:S02]  /*231d0*/  IMAD R0, R14, UR4, RZ ;  /* 0x000000040e007c24 */ /* 0x000fe4000f8e02ff */
[----:B0---4-:R-:W-:-:S04]  /*231e0*/  IMAD.WIDE.U32 R2, R15, UR4, RZ ;  /* 0x000000040f027c25 */ /* 0x011fc8000f8e00ff */
[----:B------:R-:W-:Y:S01]  /*231f0*/  IMAD R5, R15, UR5, R0 ;  /* 0x000000050f057c24 */ /* 0x000fe2000f8e0200 */
[----:B------:R-:W-:Y:S01]  /*23200*/  ULDC.64 UR4, c[0x0][0xae8] ;  /* 0x0002ba0000047ab9 */ /* 0x000fe20000000a00 */
[----:B------:R-:W-:Y:S02]  /*23210*/  IMAD R0, R197, 0x20, R217 ;  /* 0x00000020c5007824 */ /* 0x000fe400078e02d9 */
[----:B------:R-:W-:Y:S02]  /*23220*/  IMAD.IADD R3, R3, 0x1, R5 ;  /* 0x0000000103037824 */ /* 0x000fe400078e0205 */
[----:B------:R-:W-:Y:S02]  /*23230*/  IMAD.IADD R9, R175, 0x1, R0 ;  /* 0x00000001af097824 */ /* 0x000fe400078e0200 */
[----:B------:R-:W-:-:S04]  /*23240*/  IMAD.WIDE.U32 R2, R192, UR4, R2 ;  /* 0x00000004c0027c25 */ /* 0x000fc8000f8e0002 */
[----:B------:R-:W-:Y:S02]  /*23250*/  IMAD.MOV.U32 R5, RZ, RZ, R9 ;  /* 0x000000ffff057224 */ /* 0x000fe400078e0009 */
[----:B------:R-:W-:Y:S01]  /*23260*/  IMAD R3, R192, UR5, R3 ;  /* 0x00000005c0037c24 */ /* 0x000fe2000f8e0203 */
[----:B-1----:R-:W-:Y:S01]  /*23270*/  ISETP.NE.AND P0, PT, R21, 0x1, PT ;  /* 0x000000011500780c */ /* 0x002fe20003f05270 */
[----:B------:R-:W-:Y:S01]  /*23280*/  ULDC.64 UR4, c[0x0][0xae0] ;  /* 0x0002b80000047ab9 */ /* 0x000fe20000000a00 */
[----:B------:R-:W-:-:S11]  /*23290*/  IMAD.WIDE.U32 R2, R25, UR6, R2 ;  /* 0x0000000619027c25 */ /* 0x000fd6000f8e0002 */
[----:B------:R-:W0:Y:S08]  /*232a0*/  @P0 LDC R4, c[0x0][0xbec] ;  /* 0x0002fb00ff040b82 */ /* 0x000e300000000800 */
[----:B------:R-:W1:Y:S01]  /*232b0*/  @P0 LDC R7, c[0x0][0xbf0] ;  /* 0x0002fc00ff070b82 */ /* 0x000e620000000800 */
[----:B0-----:R-:W-:-:S04]  /*232c0*/  @P0 IMAD.HI.U32 R0, R9, R4, RZ ;  /* 0x0000000409000227 */ /* 0x001fc800078e00ff */
[----:B------:R-:W-:Y:S01]  /*232d0*/  IMAD R4, R24, UR6, RZ ;  /* 0x0000000618047c24 */ /* 0x000fe2000f8e02ff */
[----:B-1----:R-:W-:-:S03]  /*232e0*/  @P0 SHF.R.U32.HI R5, RZ, R7, R0 ;  /* 0x00000007ff050219 */ /* 0x002fc60000011600 */
        /* <DEDUP_REMOVED lines=19> */
[----:B------:R-:W-:Y:S06]  /*23420*/  BRA.DIV UR4, `(.L_x_1538) ;  /* 0x000000b204c47947 */ /* 0x000fec000b800000 */
[----:B------:R0:W1:Y:S04]  /*23430*/  SHFL.IDX PT, R0, R3, RZ, 0x181f ;  /* 0x00181fff03007589 */ /* 0x00006800000e0000 */
[----:B------:R0:W2:Y:S02]  /*23440*/  SHFL.IDX PT, R14, R2, RZ, 0x181f ;  /* 0x00181fff020e7589 */ /* 0x0000a400000e0000 */
.L_x_1813:
[----:B------:R-:W-:Y:S01]  /*23450*/  IMAD R21, R20, R21, RZ ;  /* 0x0000001514157224 */ /* 0x000fe200078e02ff */
[----:B------:R-:W-:Y:S01]  /*23460*/  BSSY B1, `(.L_x_1539) ;  /* 0x000000f000017945 */ /* 0x000fe20003800000 */
[----:B------:R-:W-:-:S05]  /*23470*/  IMAD.IADD R6, R217, 0x1, R175 ;  /* 0x00000001d9067824 */ /* 0x000fca00078e02af */
        /* <DEDUP_REMOVED lines=11> */
[----:B------:R4:W-:Y:S04]  /*23530*/  @!P2 ST.E.128 desc[UR42][R4.64], RZ ;  /* 0x000000ff0400a985 */ /* 0x0009e8000c101d2a */
[----:B------:R4:W-:Y:S02]  /*23540*/  @!P3 ST.E.128 desc[UR42][R14.64], RZ ;  /* 0x000000ff0e00b985 */ /* 0x0009e4000c101d2a */
.L_x_1540:
[----:B------:R-:W-:Y:S05]  /*23550*/  BSYNC B1 ;  /* 0x0000000000017941 */ /* 0x000fea0003800000 */
.L_x_1539:
[----:B------:R-:W-:-:S03]  /*23560*/  UMOV UR4, 0xffffffff ;  /* 0xffffffff00047882 */ /* 0x000fc60000000000 */
[----:B------:R-:W-:Y:S05]  /*23570*/  BRA.DIV UR4, `(.L_x_1541) ;  /* 0x000000b204a47947 */ /* 0x000fea000b800000 */
[----:B-1----:R1:W0:Y:S04]  /*23580*/  SHFL.IDX PT, R0, R3, 0x1, 0x181f ;  /* 0x00381f0003007f89 */ /* 0x00222800000e0000 */
[----:B--2-4-:R1:W2:Y:S02]  /*23590*/  SHFL.IDX PT, R14, R2, 0x1, 0x181f ;  /* 0x00381f00020e7f89 */ /* 0x0142a400000e0000 */
.L_x_1817:
        /* <DEDUP_REMOVED lines=13> */
[----:B------:R4:W-:Y:S04]  /*23670*/  @!P2 ST.E.128 desc[UR42][R4.64], RZ ;  /* 0x000000ff0400a985 */ /* 0x0009e8000c101d2a */
[----:B------:R4:W-:Y:S02]  /*23680*/  @!P3 ST.E.128 desc[UR42][R14.64], RZ ;  /* 0x000000ff0e00b985 */ /* 0x0009e4000c101d2a */
.L_x_1543:
[----:B------:R-:W-:Y:S05]  /*23690*/  BSYNC B1 ;  /* 0x0000000000017941 */ /* 0x000fea0003800000 */
.L_x_1542:
[----:B------:R-:W-:-:S03]  /*236a0*/  UMOV UR4, 0xffffffff ;  /* 0xffffffff00047882 */ /* 0x000fc60000000000 */
[----:B------:R-:W-:Y:S05]  /*236b0*/  BRA.DIV UR4, `(.L_x_1544) ;  /* 0x000000b2049c7947 */ /* 0x000fea000b800000 */
[----:B0-----:R0:W0:Y:S04]  /*236c0*/  SHFL.IDX PT, R0, R3, 0x2, 0x181f ;  /* 0x00581f0003007f89 */ /* 0x00102800000e0000 */
[----:B--2-4-:R2:W4:Y:S02]  /*236d0*/  SHFL.IDX PT, R14, R2, 0x2, 0x181f ;  /* 0x00581f00020e7f89 */ /* 0x01452400000e0000 */
.L_x_1821:
        /* <DEDUP_REMOVED lines=9> */
[CC--:B----4-:R-:W-:Y:S02]  /*23770*/  @!P2 LEA R4, P0, R191.reuse, R14.reuse, 0x1 ;  /* 0x0000000ebf04a211 */ /* 0x0d0fe400078008ff */
[C---:B------:R-:W-:Y:S02]  /*23780*/  @!P3 LEA R14, P1, R196.reuse, R14, 0x1 ;  /* 0x0000000ec40eb211 */ /* 0x040fe400078208ff */
[-C--:B0-----:R-:W-:Y:S02]  /*23790*/  @!P2 LEA.HI.X R5, R191, R0.reuse, R8, 0x1, P0 ;  /* 0x00000000bf05a211 */ /* 0x081fe400000f0c08 */
[----:B------:R-:W-:-:S03]  /*237a0*/  @!P3 LEA.HI.X R15, R196, R0, R7, 0x1, P1 ;  /* 0x00000000c40fb211 */ /* 0x000fc600008f0c07 */
[----:B------:R0:W-:Y:S04]  /*237b0*/  @!P2 ST.E.128 desc[UR42][R4.64], RZ ;  /* 0x000000ff0400a985 */ /* 0x0001e8000c101d2a */
[----:B------:R0:W-:Y:S02]  /*237c0*/  @!P3 ST.E.128 desc[UR42][R14.64], RZ ;  /* 0x000000ff0e00b985 */ /* 0x0001e4000c101d2a */
.L_x_1546:
[----:B------:R-:W-:Y:S05]  /*237d0*/  BSYNC B1 ;  /* 0x0000000000017941 */ /* 0x000fea0003800000 */
.L_x_1545:
[----:B------:R-:W-:-:S03]  /*237e0*/  UMOV UR4, 0xffffffff ;  /* 0xffffffff00047882 */ /* 0x000fc60000000000 */
[----:B------:R-:W-:Y:S05]  /*237f0*/  BRA.DIV UR4, `(.L_x_1547) ;  /* 0x000000b204947947 */ /* 0x000fea000b800000 */
[----:B0-----:R0:W0:Y:S04]  /*23800*/  SHFL.IDX PT, R0, R3, 0x3, 0x181f ;  /* 0x00781f0003007f89 */ /* 0x00102800000e0000 */
[----:B----4-:R4:W0:Y:S02]  /*23810*/  SHFL.IDX PT, R14, R2, 0x3, 0x181f ;  /* 0x00781f00020e7f89 */ /* 0x01082400000e0000 */
.L_x_1825:
[----:B-12-4-:R-:W-:-:S05]  /*23820*/  VIADD R2, R6, 0x60 ;  /* 0x0000006006027836 */ /* 0x016fca0000000000 */
[----:B------:R-:W-:-:S13]  /*23830*/  ISETP.GE.AND P0, PT, R2, R21, PT ;  /* 0x000000150200720c */ /* 0x000fda0003f06270 */
[----:B------:R-:W-:Y:S05]  /*23840*/  @P0 BRA `(.L_x_1530) ;  /* 0x00000000002c0947 */ /* 0x000fea0003800000 */
[----:B------:R-:W-:Y:S01]  /*23850*/  ULDC UR4, c[0x0][0xac8] ;  /* 0x0002b20000047ab9 */ /* 0x000fe20000000800 */
[----:B------:R-:W-:Y:S02]  /*23860*/  SHF.R.S32.HI R5, RZ, 0x1f, R191 ;  /* 0x0000001fff057819 */ /* 0x000fe400000114bf */
[----:B------:R-:W-:Y:S02]  /*23870*/  ISETP.GE.AND P2, PT, R191, UR4, PT ;  /* 0x00000004bf007c0c */ /* 0x000fe4000bf46270 */
[----:B------:R-:W-:Y:S02]  /*23880*/  ISETP.GE.AND P3, PT, R196, UR4, PT ;  /* 0x00000004c4007c0c */ /* 0x000fe4000bf66270 */
[----:B------:R-:W-:-:S09]  /*23890*/  SHF.R.S32.HI R4, RZ, 0x1f, R196 ;  /* 0x0000001fff047819 */ /* 0x000fd200000114c4 */
[CC--:B0-----:R-:W-:Y:S02]  /*238a0*/  @!P2 LEA R2, P0, R191.reuse, R14.reuse, 0x1 ;  /* 0x0000000ebf02a211 */ /* 0x0c1fe400078008ff */
[C---:B------:R-:W-:Y:S02]  /*238b0*/  @!P3 LEA R14, P1, R196.reuse, R14, 0x1 ;  /* 0x0000000ec40eb211 */ /* 0x040fe400078208ff */
[-C--:B------:R-:W-:Y:S02]  /*238c0*/  @!P2 LEA.HI.X R3, R191, R0.reuse, R5, 0x1, P0 ;  /* 0x00000000bf03a211 */ /* 0x080fe400000f0c05 */
[----:B------:R-:W-:-:S03]  /*238d0*/  @!P3 LEA.HI.X R15, R196, R0, R4, 0x1, P1 ;  /* 0x00000000c40fb211 */ /* 0x000fc600008f0c04 */
[----:B------:R0:W-:Y:S04]  /*238e0*/  @!P2 ST.E.128 desc[UR42][R2.64], RZ ;  /* 0x000000ff0200a985 */ /* 0x0001e8000c101d2a */
[----:B------:R0:W-:Y:S02]  /*238f0*/  @!P3 ST.E.128 desc[UR42][R14.64], RZ ;  /* 0x000000ff0e00b985 */ /* 0x0001e4000c101d2a */
.L_x_1530:
[----:B------:R-:W-:Y:S05]  /*23900*/  BSYNC B0 ;  /* 0x0000000000007941 */ /* 0x000fea0003800000 */
.L_x_1515:
[----:B------:R-:W-:Y:S02]  /*23910*/  ULDC UR4, c[0x0][0xc3c] ;  /* 0x00030f0000047ab9 */ /* 0x000fe40000000800 */
[----:B---3--:R-:W-:-:S13]  /*23920*/  ISETP.GE.AND P0, PT, R183, UR4, PT ;  /* 0x00000004b7007c0c */ /* 0x008fda000bf06270 */
[----:B------:R-:W-:Y:S05]  /*23930*/  @!P0 BRA `(.L_x_1548) ;  /* 0xfffffddc00208947 */ /* 0x000fea000383ffff */
[----:B------:R-:W-:Y:S05]  /*23940*/  BRA `(.L_x_1316) ;  /* 0x0000008000487947 */ /* 0x000fea0003800000 */
.L_x_1314:
        /* <DEDUP_REMOVED lines=20> */
.L_x_1549:
[----:B------:R-:W1:Y:S01]  /*23a90*/  S2R R0, SR_TID.X ;  /* 0x0000000000007919 */ /* 0x000e620000002100 */
[----:B------:R-:W-:Y:S01]  /*23aa0*/  ULDC UR4, c[0x0][0xc3c] ;  /* 0x00030f0000047ab9 */ /* 0x000fe20000000800 */
        /* <DEDUP_REMOVED lines=9> */
[----:B-1----:R-:W-:-:S04]  /*23b40*/  @!P1 IMAD.WIDE.U32 R2, R0, 0x4, R4 ;  /* 0x0000000400029825 */ /* 0x002fc800078e0004 */
[----:B------:R-:W-:-:S06]  /*23b50*/  IMAD.MOV.U32 R5, RZ, RZ, RZ ;  /* 0x000000ffff057224 */ /* 0x000fcc00078e00ff */
        /* <DEDUP_REMOVED lines=25> */
[----:B------:R-:W-:Y:S01]  /*23cf0*/  IMAD.MOV.U32 R4, RZ, RZ, R7 ;  /* 0x000000ffff047224 */ /* 0x000fe200078e0007 */
[----:B--2---:R-:W-:-:S13]  /*23d00*/  ISETP.GT.AND P6, PT, R7, UR6, PT ;  /* 0x0000000607007c0c */ /* 0x004fda000bfc4270 */
[----:B------:R-:W-:Y:S05]  /*23d10*/  @P6 BRA `(.L_x_1551) ;  /* 0x0000000000a86947 */ /* 0x000fea0003800000 */
[----:B------:R-:W-:Y:S01]  /*23d20*/  IMAD.MOV.U32 R7, RZ, RZ, R4 ;  /* 0x000000ffff077224 */ /* 0x000fe200078e0004 */
[----:B------:R-:W-:Y:S01]  /*23d30*/  UMOV UR4, URZ ;  /* 0x0000003f00047c82 */ /* 0x000fe20008000000 */
[----:B------:R-:W-:-:S05]  /*23d40*/  ULDC UR5, c[0x0][0xc38] ;  /* 0x00030e0000057ab9 */ /* 0x000fca0000000800 */
.L_x_1553:
[----:B------:R-:W0:Y:S01]  /*23d50*/  LDC R2, c[0x0][0xc3c] ;  /* 0x00030f00ff027b82 */ /* 0x000e220000000800 */
[----:B------:R-:W-:Y:S01]  /*23d60*/  ULDC UR7, c[0x0][0xc3c] ;  /* 0x00030f0000077ab9 */ /* 0x000fe20000000800 */
[----:B------:R-:W-:Y:S01]  /*23d70*/  UIADD3 UR4, UR4, 0x1f, URZ ;  /* 0x0000001f04047890 */ /* 0x000fe2000fffe03f */
[----:B------:R-:W-:-:S05]  /*23d80*/  IMAD.U32 R3, RZ, RZ, UR7 ;  /* 0x00000007ff037e24 */ /* 0x000fca000f8e00ff */
[----:B------:R1:W-:Y:S01]  /*23d90*/  STL [R1+0xc], R3 ;  /* 0x00000c0301007387 */ /* 0x0003e20000100800 */
[----:B0-----:R-:W-:-:S13]  /*23da0*/  ISETP.LE.AND P6, PT, R2, UR4, PT ;  /* 0x0000000402007c0c */ /* 0x001fda000bfc3270 */
[----:B-1----:R-:W-:Y:S05]  /*23db0*/  @P6 BRA `(.L_x_1552) ;  /* 0x0000000800b06947 */ /* 0x002fea0003800000 */
[----:B------:R-:W-:Y:S02]  /*23dc0*/  VIADD R9, R0, UR4 ;  /* 0x0000000400097c36 */ /* 0x000fe40008000000 */
[----:B------:R-:W-:-:S03]  /*23dd0*/  IMAD.MOV.U32 R6, RZ, RZ, RZ ;  /* 0x000000ffff067224 */ /* 0x000fc600078e00ff */
        /* <DEDUP_REMOVED lines=29> */
[----:B------:R-:W-:-:S07]  /*23fb0*/  IMAD.MOV.U32 R3, RZ, RZ, R2 ;  /* 0x000000ffff037224 */ /* 0x000fce00078e0002 */
.L_x_1551:
[----:B------:R-:W-:Y:S02]  /*23fc0*/  IMAD.IADD R9, R7, 0x1, -R4 ;  /* 0x0000000107097824 */ /* 0x000fe400078e0a04 */
[----:B------:R-:W-:Y:S02]  /*23fd0*/  IMAD.MOV.U32 R8, RZ, RZ, RZ ;  /* 0x000000ffff087224 */ /* 0x000fe400078e00ff */
[----:B------:R-:W-:-:S05]  /*23fe0*/  IMAD R2, R3, UR5, R9 ;  /* 0x0000000503027c24 */ /* 0x000fca000f8e0209 */
[----:B------:R-:W-:-:S13]  /*23ff0*/  ISETP.GT.AND P0, PT, R2, UR6, PT ;  /* 0x0000000602007c0c */ /* 0x000fda000bf04270 */
[----:B------:R-:W-:-:S04]  /*24000*/  VOTE.ANY R2, PT, !P0 ;  /* 0x0000000000027806 */ /* 0x000fc800040e0100 */
[----:B------:R-:W0:Y:S01]  /*24010*/  POPC R10, R2 ;  /* 0x00000002000a7309 */ /* 0x000e220000000000 */
[----:B------:R-:W-:Y:S01]  /*24020*/  ISETP.NE.AND P0, PT, R2, RZ, PT ;  /* 0x000000ff0200720c */ /* 0x000fe20003f05270 */
[----:B0-----:R0:W1:Y:S04]  /*24030*/  SHFL.IDX PT, R7, R5, R10, 0x1f ;  /* 0x00001f0a05077589 */ /* 0x00106800000e0000 */
[----:B------:R0:W2:Y:S08]  /*24040*/  SHFL.IDX PT, R4, R6, R10, 0x1f ;  /* 0x00001f0a06047589 */ /* 0x0000b000000e0000 */
[----:B------:R-:W-:Y:S05]  /*24050*/  @!P0 BRA `(.L_x_1554) ;  /* 0x0000000000088947 */ /* 0x000fea0003800000 */
[----:B------:R-:W-:-:S06]  /*24060*/  VIADD R8, R10, 0xffffffff ;  /* 0xffffffff0a087836 */ /* 0x000fcc0000000000 */
[----:B------:R3:W4:Y:S02]  /*24070*/  SHFL.IDX PT, R8, R3, R8, 0x1f ;  /* 0x00001f0803087589 */ /* 0x00072400000e0000 */
.L_x_1554:
[----:B----4-:R-:W-:Y:S01]  /*24080*/  IMAD R2, R8, UR5, R9 ;  /* 0x0000000508027c24 */ /* 0x010fe2000f8e0209 */
[----:B-1----:R-:W-:Y:S01]  /*24090*/  ISETP.NE.AND P0, PT, R7, 0x1, PT ;  /* 0x000000010700780c */ /* 0x002fe20003f05270 */
[----:B------:R-:W-:-:S03]  /*240a0*/  VIADD R12, R10, UR4 ;  /* 0x000000040a0c7c36 */ /* 0x000fc60008000000 */
[----:B------:R1:W-:Y:S01]  /*240b0*/  STL [R1], R2 ;  /* 0x0000000201007387 */ /* 0x0003e20000100800 */
[----:B0-----:R-:W-:-:S03]  /*240c0*/  IADD3 R5, -R2, UR6, RZ ;  /* 0x0000000602057c10 */ /* 0x001fc6000fffe1ff */
[----:B------:R1:W-:Y:S05]  /*240d0*/  STL [R1+0xc], R12 ;  /* 0x00000c0c01007387 */ /* 0x0003ea0000100800 */
[----:B------:R-:W-:Y:S05]  /*240e0*/  @!P0 BRA `(.L_x_1555) ;  /* 0x0000000000e08947 */ /* 0x000fea0003800000 */
[-C--:B--2---:R-:W-:Y:S02]  /*240f0*/  IABS R6, R4.reuse ;  /* 0x0000000400067213 */ /* 0x084fe40000000000 */
[----:B------:R-:W-:Y:S02]  /*24100*/  IABS R8, R7 ;  /* 0x0000000700087213 */ /* 0x000fe40000000000 */
[----:B------:R-:W0:Y:S08]  /*24110*/  I2F.RP R9, R6 ;  /* 0x0000000600097306 */ /* 0x000e300000209400 */
[----:B------:R-:W2:Y:S08]  /*24120*/  I2F.RP R10, R8 ;  /* 0x00000008000a7306 */ /* 0x000eb00000209400 */
[----:B0-----:R-:W1:Y:S08]  /*24130*/  MUFU.RCP R9, R9 ;  /* 0x0000000900097308 */ /* 0x001e700000001000 */
[----:B--2---:R-:W-:Y:S01]  /*24140*/  MUFU.RCP R10, R10 ;  /* 0x0000000a000a7308 */ /* 0x004fe20000001000 */
[----:B-1----:R-:W-:Y:S01]  /*24150*/  VIADD R2, R9, 0xffffffe ;  /* 0x0ffffffe09027836 */ /* 0x002fe20000000000 */
[----:B------:R-:W-:-:S06]  /*24160*/  IABS R9, R4 ;  /* 0x0000000400097213 */ /* 0x000fcc0000000000 */
[----:B---3--:R0:W1:Y:S02]  /*24170*/  F2I.FTZ.U32.TRUNC.NTZ R3, R2 ;  /* 0x0000000200037305 */ /* 0x008064000021f000 */
[----:B0-----:R-:W-:Y:S02]  /*24180*/  IMAD.MOV.U32 R2, RZ, RZ, RZ ;  /* 0x000000ffff027224 */ /* 0x001fe400078e00ff */
[----:B-1----:R-:W-:-:S04]  /*24190*/  IMAD.MOV R11, RZ, RZ, -R3 ;  /* 0x000000ffff0b7224 */ /* 0x002fc800078e0a03 */
[----:B------:R-:W-:-:S04]  /*241a0*/  IMAD R11, R11, R6, RZ ;  /* 0x000000060b0b7224 */ /* 0x000fc800078e02ff */
[----:B------:R-:W-:Y:S01]  /*241b0*/  IMAD.HI.U32 R3, R3, R11, R2 ;  /* 0x0000000b03037227 */ /* 0x000fe200078e0002 */
[----:B------:R-:W-:Y:S02]  /*241c0*/  IABS R2, R5 ;  /* 0x0000000500027213 */ /* 0x000fe40000000000 */
[----:B------:R-:W-:-:S03]  /*241d0*/  IADD3 R11, RZ, -R9, RZ ;  /* 0x80000009ff0b7210 */ /* 0x000fc60007ffe0ff */
[----:B------:R-:W-:-:S04]  /*241e0*/  IMAD.HI.U32 R9, R3, R2, RZ ;  /* 0x0000000203097227 */ /* 0x000fc800078e00ff */
[----:B------:R-:W-:Y:S02]  /*241f0*/  IMAD R11, R9, R11, R2 ;  /* 0x0000000b090b7224 */ /* 0x000fe400078e0202 */
[----:B------:R-:W-:Y:S02]  /*24200*/  VIADD R3, R10, 0xffffffe ;  /* 0x0ffffffe0a037836 */ /* 0x000fe40000000000 */
[----:B------:R-:W-:Y:S01]  /*24210*/  IMAD.MOV.U32 R2, RZ, RZ, RZ ;  /* 0x000000ffff027224 */ /* 0x000fe200078e00ff */
[----:B------:R-:W-:-:S03]  /*24220*/  ISETP.GT.U32.AND P1, PT, R6, R11, PT ;  /* 0x0000000b0600720c */ /* 0x000fc60003f24070 */
[----:B------:R-:W0:Y:S10]  /*24230*/  F2I.FTZ.U32.TRUNC.NTZ R3, R3 ;  /* 0x0000000300037305 */ /* 0x000e34000021f000 */
[----:B------:R-:W-:-:S02]  /*24240*/  @!P1 IMAD.IADD R11, R11, 0x1, -R6 ;  /* 0x000000010b0b9824 */ /* 0x000fc400078e0a06 */
[----:B------:R-:W-:Y:S01]  /*24250*/  @!P1 VIADD R9, R9, 0x1 ;  /* 0x0000000109099836 */ /* 0x000fe20000000000 */
[----:B------:R-:W-:Y:S02]  /*24260*/  ISETP.NE.AND P1, PT, R4, RZ, PT ;  /* 0x000000ff0400720c */ /* 0x000fe40003f25270 */
[----:B------:R-:W-:Y:S01]  /*24270*/  ISETP.GE.U32.AND P0, PT, R11, R6, PT ;  /* 0x000000060b00720c */ /* 0x000fe20003f06070 */
[----:B0-----:R-:W-:-:S04]  /*24280*/  IMAD.MOV R11, RZ, RZ, -R3 ;  /* 0x000000ffff0b7224 */ /* 0x001fc800078e0a03 */
[----:B------:R-:W-:-:S04]  /*24290*/  IMAD R11, R11, R8, RZ ;  /* 0x000000080b0b7224 */ /* 0x000fc800078e02ff */
[----:B------:R-:W-:Y:S01]  /*242a0*/  IMAD.HI.U32 R6, R3, R11, R2 ;  /* 0x0000000b03067227 */ /* 0x000fe200078e0002 */
[----:B------:R-:W-:-:S03]  /*242b0*/  LOP3.LUT R2, R5, R4, RZ, 0x3c, !PT ;  /* 0x0000000405027212 */ /* 0x000fc600078e3cff */
[----:B------:R-:W-:Y:S01]  /*242c0*/  @P0 VIADD R9, R9, 0x1 ;  /* 0x0000000109090836 */ /* 0x000fe20000000000 */
[----:B------:R-:W-:Y:S02]  /*242d0*/  ISETP.GE.AND P2, PT, R2, RZ, PT ;  /* 0x000000ff0200720c */ /* 0x000fe40003f46270 */
[----:B------:R-:W-:-:S05]  /*242e0*/  IABS R2, R7 ;  /* 0x0000000700027213 */ /* 0x000fca0000000000 */
[----:B------:R-:W-:-:S06]  /*242f0*/  IMAD.MOV R2, RZ, RZ, -R2 ;  /* 0x000000ffff027224 */ /* 0x000fcc00078e0a02 */
[----:B------:R-:W-:Y:S01]  /*24300*/  @!P2 IMAD.MOV R9, RZ, RZ, -R9 ;  /* 0x000000ffff09a224 */ /* 0x000fe200078e0a09 */
[----:B------:R-:W-:-:S04]  /*24310*/  @!P1 LOP3.LUT R9, RZ, R4, RZ, 0x33, !PT ;  /* 0x00000004ff099212 */ /* 0x000fc800078e33ff */
[----:B------:R-:W-:-:S05]  /*24320*/  IABS R3, R9 ;  /* 0x0000000900037213 */ /* 0x000fca0000000000 */
        /* <DEDUP_REMOVED lines=20> */
.L_x_1555:
[----:B-1-3--:R-:W0:Y:S02]  /*24470*/  LDC.64 R2, c[0x0][0xc90] ;  /* 0x00032400ff027b82 */ /* 0x00ae240000000a00 */
[----:B0-----:R-:W-:-:S05]  /*24480*/  IMAD.WIDE R2, R12, 0x4, R2 ;  /* 0x000000040c027825 */ /* 0x001fca00078e0202 */
        /* <DEDUP_REMOVED lines=30> */
[----:B------:R-:W-:-:S04]  /*24670*/  VIADDMNMX R7, R10, UR5, R7, PT ;  /* 0x000000050a077c46 */ /* 0x000fc8000b800107 */
        /* <DEDUP_REMOVED lines=28> */
.L_x_1556:
[----:B01----:R-:W-:-:S05]  /*24840*/  LOP3.LUT R3, RZ, R2, RZ, 0x33, !PT ;  /* 0x00000002ff037212 */ /* 0x003fca00078e33ff */
[----:B------:R-:W-:-:S05]  /*24850*/  IMAD.IADD R2, R4, 0x1, R3 ;  /* 0x0000000104027824 */ /* 0x000fca00078e0203 */
[----:B------:R1:W-:Y:S01]  /*24860*/  STL [R1+0x4], R2 ;  /* 0x0000040201007387 */ /* 0x0003e20000100800 */
[----:B------:R-:W-:Y:S05]  /*24870*/  BRA `(.L_x_1557) ;  /* 0x0000000000107947 */ /* 0x000fea0003800000 */
.L_x_1552:
[----:B------:R-:W-:Y:S01]  /*24880*/  IMAD.U32 R2, RZ, RZ, UR6 ;  /* 0x00000006ff027e24 */ /* 0x000fe2000f8e00ff */
[----:B------:R0:W-:Y:S04]  /*24890*/  STL [R1+0x4], RZ ;  /* 0x000004ff01007387 */ /* 0x0001e80000100800 */
[----:B------:R0:W-:Y:S04]  /*248a0*/  STL [R1+0x8], RZ ;  /* 0x000008ff01007387 */ /* 0x0001e80000100800 */
[----:B------:R0:W-:Y:S02]  /*248b0*/  STL [R1], R2 ;  /* 0x0000000201007387 */ /* 0x0001e40000100800 */
.L_x_1557:
[----:B------:R-:W2:Y:S04]  /*248c0*/  LDL R4, [R1] ;  /* 0x0000000001047983 */ /* 0x000ea80000100800 */
[----:B------:R-:W2:Y:S04]  /*248d0*/  LDL R5, [R1+0x4] ;  /* 0x0000040001057983 */ /* 0x000ea80000100800 */
[----:B------:R-:W2:Y:S04]  /*248e0*/  LDL R6, [R1+0x8] ;  /* 0x0000080001067983 */ /* 0x000ea80000100800 */
[----:B------:R-:W2:Y:S01]  /*248f0*/  LDL R7, [R1+0xc] ;  /* 0x00000c0001077983 */ /* 0x000ea20000100800 */
[----:B------:R-:W-:-:S13]  /*24900*/  ISETP.NE.AND P0, PT, R0, RZ, PT ;  /* 0x000000ff0000720c */ /* 0x000fda0003f05270 */
[----:B------:R-:W3:Y:S01]  /*24910*/  @!P0 S2R R3, SR_CgaCtaId ;  /* 0x0000000000038919 */ /* 0x000ee20000008800 */
[----:B------:R-:W-:-:S04]  /*24920*/  @!P0 MOV R0, 0x400 ;  /* 0x0000040000008802 */ /* 0x000fc80000000f00 */
[----:B---3--:R-:W-:-:S05]  /*24930*/  @!P0 LEA R0, R3, R0, 0x18 ;  /* 0x0000000003008211 */ /* 0x008fca00078ec0ff */
[----:B--2---:R2:W-:Y:S01]  /*24940*/  @!P0 STS.128 [R0+0x228d0], R4 ;  /* 0x0228d00400008388 */ /* 0x0045e20000000c00 */
[----:B------:R-:W-:Y:S06]  /*24950*/  BAR.ARV 0x5, 0x180 ;  /* 0x0146000000007b1d */ /* 0x000fec0000002000 */
.L_x_1550:
[----:B--2---:R-:W2:Y:S01]  /*24960*/  LDL R0, [R1+0xc] ;  /* 0x00000c0001007983 */ /* 0x004ea20000100800 */
[----:B------:R-:W-:-:S03]  /*24970*/  ULDC UR4, c[0x0][0xc3c] ;  /* 0x00030f0000047ab9 */ /* 0x000fc60000000800 */
[----:B------:R3:W-:Y:S01]  /*24980*/  STL [R1+0x10], RZ ;  /* 0x000010ff01007387 */ /* 0x0007e20000100800 */
[----:B--2---:R-:W-:Y:S01]  /*24990*/  ISETP.GE.AND P0, PT, R0, UR4, PT ;  /* 0x0000000400007c0c */ /* 0x004fe2000bf06270 */
[----:B------:R-:W-:-:S05]  /*249a0*/  IMAD.MOV.U32 R0, RZ, RZ, 0x1 ;  /* 0x00000001ff007424 */ /* 0x000fca00078e00ff */
[----:B------:R3:W-:Y:S04]  /*249b0*/  STL [R1+0x18], R0 ;  /* 0x0000180001007387 */ /* 0x0007e80000100800 */
[----:B------:R3:W-:Y:S03]  /*249c0*/  STL [R1+0x58], RZ ;  /* 0x000058ff01007387 */ /* 0x0007e60000100800 */
[----:B------:R-:W-:Y:S05]  /*249d0*/  @P0 BRA `(.L_x_1558) ;  /* 0x0000006c00200947 */ /* 0x000fea0003800000 */
[----:B------:R-:W2:Y:S01]  /*249e0*/  S2R R8, SR_TID.X ;  /* 0x0000000000087919 */ /* 0x000ea20000002100 */
[----:B------:R-:W4:Y:S01]  /*249f0*/  S2UR UR5, SR_CgaCtaId ;  /* 0x00000000000579c3 */ /* 0x000f220000008800 */
[----:B------:R-:W-:Y:S01]  /*24a00*/  UMOV UR4, 0x400 ;  /* 0x0000040000047882 */ /* 0x000fe20000000000 */
[----:B------:R-:W-:Y:S01]  /*24a10*/  BSSY B7, `(.L_x_1558) ;  /* 0x00006c4000077945 */ /* 0x000fe20003800000 */
[----:B------:R-:W-:Y:S01]  /*24a20*/  ULDC.64 UR40, c[0x0][0x198] ;  /* 0x0000660000287ab9 */ /* 0x000fe20000000a00 */
[----:B------:R-:W-:Y:S02]  /*24a30*/  ULOP3.LUT UR37, UR36, 0x1, URZ, 0xfc, !UPT ;  /* 0x0000000124257892 */ /* 0x000fe4000f8efc3f */
[----:B------:R-:W-:Y:S01]  /*24a40*/  ULOP3.LUT UR39, UR36, 0x2, URZ, 0xfc, !UPT ;  /* 0x0000000224277892 */ /* 0x000fe2000f8efc3f */
[----:B------:R-:W-:Y:S01]  /*24a50*/  ULDC UR38, c[0x0][0xc] ;  /* 0x0000030000267ab9 */ /* 0x000fe20000000800 */
[----:B----4-:R-:W-:-:S06]  /*24a60*/  ULEA UR4, UR5, UR4, 0x18 ;  /* 0x0000000405047291 */ /* 0x010fcc000f8ec03f */
[----:B------:R-:W-:Y:S01]  /*24a70*/  IMAD.U32 R18, RZ, RZ, UR4 ;  /* 0x00000004ff127e24 */ /* 0x000fe2000f8e00ff */
[----:B--2---:R-:W-:Y:S01]  /*24a80*/  SHF.R.U32.HI R3, RZ, 0x1, R8 ;  /* 0x00000001ff037819 */ /* 0x004fe20000011608 */
[C---:B01----:R-:W-:Y:S01]  /*24a90*/  IMAD.SHL.U32 R2, R8.reuse, 0x80, RZ ;  /* 0x0000008008027824 */ /* 0x043fe200078e00ff */
[C---:B------:R-:W-:Y:S02]  /*24aa0*/  LOP3.LUT R6, R8.reuse, 0x7f, RZ, 0xc0, !PT ;  /* 0x0000007f08067812 */ /* 0x040fe400078ec0ff */
[----:B------:R-:W-:Y:S02]  /*24ab0*/  R2P PR, R8, 0x6 ;  /* 0x0000000608007804 */ /* 0x000fe40000000000 */
[----:B---3--:R-:W-:Y:S02]  /*24ac0*/  LOP3.LUT R0, R2, 0x380, RZ, 0xc0, !PT ;  /* 0x0000038002007812 */ /* 0x008fe400078ec0ff */
[----:B------:R-:W-:Y:S02]  /*24ad0*/  SHF.R.U32.HI R7, RZ, 0x5, R6 ;  /* 0x00000005ff077819 */ /* 0x000fe40000011606 */
[----:B------:R-:W-:-:S02]  /*24ae0*/  LOP3.LUT R3, R0, 0x30, R3, 0xf8, !PT ;  /* 0x0000003000037812 */ /* 0x000fc400078ef803 */
[----:B------:R-:W-:Y:S01]  /*24af0*/  LOP3.LUT R5, R0, 0x10, R8, 0xf8, !PT ;  /* 0x0000001000057812 */ /* 0x000fe200078ef808 */
[----:B------:R-:W-:Y:S01]  /*24b00*/  IMAD.SHL.U32 R0, R8, 0x10, RZ ;  /* 0x0000001008007824 */ /* 0x000fe200078e00ff */
[----:B------:R-:W-:-:S04]  /*24b10*/  LOP3.LUT R4, R2, 0x400, RZ, 0xc0, !PT ;  /* 0x0000040002047812 */ /* 0x000fc800078ec0ff */
[----:B------:R-:W-:Y:S01]  /*24b20*/  LOP3.LUT R3, R3, 0x70, R0, 0x78, !PT ;  /* 0x0000007003037812 */ /* 0x000fe200078e7800 */
[----:B------:R-:W-:Y:S01]  /*24b30*/  IMAD R4, R7, 0x800, R4 ;  /* 0x0000080007047824 */ /* 0x000fe200078e0204 */
[----:B------:R-:W-:Y:S02]  /*24b40*/  LOP3.LUT R5, R5, 0x70, R0, 0x78, !PT ;  /* 0x0000007005057812 */ /* 0x000fe400078e7800 */
[----:B------:R-:W-:Y:S02]  /*24b50*/  LOP3.LUT R9, R3, 0xc00, R2, 0xf8, !PT ;  /* 0x00000c0003097812 */ /* 0x000fe400078ef802 */
[----:B------:R-:W-:Y:S01]  /*24b60*/  LOP3.LUT R2, R0, 0x40, RZ, 0xc0, !PT ;  /* 0x0000004000027812 */ /* 0x000fe200078ec0ff */
[----:B------:R-:W-:Y:S01]  /*24b70*/  IMAD.IADD R3, R4, 0x1, R5 ;  /* 0x0000000104037824 */ /* 0x000fe200078e0205 */
[C---:B------:R-:W-:Y:S01]  /*24b80*/  LOP3.LUT R4, R0.reuse, 0x30, RZ, 0xc0, !PT ;  /* 0x0000003000047812 */ /* 0x040fe200078ec0ff */
[----:B------:R-:W-:Y:S01]  /*24b90*/  STL [R1+0x38], R9 ;  /* 0x0000380901007387 */ /* 0x000fe20000100800 */
[----:B------:R-:W-:Y:S01]  /*24ba0*/  SHF.R.U32.HI R5, RZ, 0x2, R6 ;  /* 0x00000002ff057819 */ /* 0x000fe20000011606 */
[----:B------:R-:W-:Y:S01]  /*24bb0*/  IMAD R7, R7, 0x200, R2 ;  /* 0x0000020007077824 */ /* 0x000fe200078e0202 */
[----:B------:R-:W-:Y:S01]  /*24bc0*/  LOP3.LUT R2, R0, 0x1b0, RZ, 0xc0, !PT ;  /* 0x000001b000027812 */ /* 0x000fe200078ec0ff */
[----:B------:R0:W-:Y:S01]  /*24bd0*/  STL [R1+0x34], R3 ;  /* 0x0000340301007387 */ /* 0x0001e20000100800 */
[----:B------:R-:W-:-:S05]  /*24be0*/  IMAD.MOV.U32 R0, RZ, RZ, 0x40 ;  /* 0x00000040ff007424 */ /* 0x000fca00078e00ff */
[----:B------:R-:W-:Y:S01]  /*24bf0*/  SEL R0, R0, 0xffffffc0, !P2 ;  /* 0xffffffc000007807 */ /* 0x000fe20005000000 */
[----:B0-----:R-:W-:-:S05]  /*24c00*/  IMAD.SHL.U32 R3, R8, 0x2, RZ ;  /* 0x0000000208037824 */ /* 0x001fca00078e00ff */
[----:B------:R-:W-:-:S04]  /*24c10*/  LOP3.LUT R3, R2, 0x30, R3, 0x78, !PT ;  /* 0x0000003002037812 */ /* 0x000fc800078e7803 */
[----:B------:R-:W-:Y:S01]  /*24c20*/  IADD3 R2, R18, R7, R3 ;  /* 0x0000000712027210 */ /* 0x000fe20007ffe003 */
[----:B------:R-:W-:-:S04]  /*24c30*/  IMAD.MOV.U32 R3, RZ, RZ, 0x20 ;  /* 0x00000020ff037424 */ /* 0x000fc800078e00ff */
[----:B------:R0:W-:Y:S01]  /*24c40*/  STL [R1+0x3c], R2 ;  /* 0x00003c0201007387 */ /* 0x0001e20000100800 */
[----:B------:R-:W-:-:S03]  /*24c50*/  SEL R3, R3, 0xffffffe0, !P1 ;  /* 0xffffffe003037807 */ /* 0x000fc60004800000 */
[----:B------:R1:W-:Y:S04]  /*24c60*/  STL [R1+0x24], R0 ;  /* 0x0000240001007387 */ /* 0x0003e80000100800 */
[----:B------:R2:W-:Y:S01]  /*24c70*/  STL [R1+0x20], R3 ;  /* 0x0000200301007387 */ /* 0x0005e20000100800 */
[----:B0-----:R-:W-:-:S03]  /*24c80*/  IMAD.SHL.U32 R2, R8, 0x20, RZ ;  /* 0x0000002008027824 */ /* 0x001fc600078e00ff */
[----:B------:R-:W-:Y:S01]  /*24c90*/  STL [R1+0x58], RZ ;  /* 0x000058ff01007387 */ /* 0x000fe20000100800 */
[----:B-1----:R-:W-:Y:S01]  /*24ca0*/  IMAD.MOV.U32 R0, RZ, RZ, 0x1 ;  /* 0x00000001ff007424 */ /* 0x002fe200078e00ff */
[----:B------:R-:W-:Y:S02]  /*24cb0*/  LOP3.LUT R2, R5, 0x60, R2, 0xf8, !PT ;  /* 0x0000006005027812 */ /* 0x000fe400078ef802 */
[C---:B------:R-:W-:Y:S01]  /*24cc0*/  LOP3.LUT R2, R4.reuse, 0x40, RZ, 0xfc, !PT ;  /* 0x0000004004027812 */ /* 0x040fe200078efcff */
[----:B--2---:R-:W-:Y:S01]  /*24cd0*/  IMAD.MOV.U32 R3, RZ, RZ, 0x1 ;  /* 0x00000001ff037424 */ /* 0x004fe200078e00ff */
[----:B------:R0:W-:Y:S04]  /*24ce0*/  STL [R1+0x1c], R0 ;  /* 0x00001c0001007387 */ /* 0x0001e80000100800 */
[----:B------:R1:W-:Y:S04]  /*24cf0*/  STL [R1+0x14], RZ ;  /* 0x000014ff01007387 */ /* 0x0003e80000100800 */
[----:B------:R1:W-:Y:S01]  /*24d00*/  STL [R1+0x10], RZ ;  /* 0x000010ff01007387 */ /* 0x0003e20000100800 */
[----:B0-----:R-:W-:-:S03]  /*24d10*/  LOP3.LUT R0, R4, 0x80, RZ, 0xfc, !PT ;  /* 0x0000008004007812 */ /* 0x001fc600078efcff */
[----:B------:R1:W-:Y:S04]  /*24d20*/  STL [R1+0x18], R3 ;  /* 0x0000180301007387 */ /* 0x0003e80000100800 */
.L_x_1688:
[----:B--2---:R-:W2:Y:S01]  /*24d30*/  LDL R14, [R1+0xc] ;  /* 0x00000c00010e7983 */ /* 0x004ea20000100800 */
[----:B------:R-:W-:Y:S05]  /*24d40*/  YIELD ;  /* 0x0000000000007946 */ /* 0x000fea0003800000 */
[----:B------:R-:W-:Y:S01]  /*24d50*/  ULDC.64 UR4, c[0x0][0xa28] ;  /* 0x00028a0000047ab9 */ /* 0x000fe20000000a00 */
[----:B---3--:R-:W-:Y:S02]  /*24d60*/  CS2R R6, SRZ ;  /* 0x0000000000067805 */ /* 0x008fe4000001ff00 */
[----:B------:R-:W-:Y:S01]  /*24d70*/  ISETP.NE.U32.AND P0, PT, RZ, UR4, PT ;  /* 0x00000004ff007c0c */ /* 0x000fe2000bf05070 */
[----:B0-----:R-:W0:Y:S01]  /*24d80*/  LDC.64 R12, c[0x0][0xa00] ;  /* 0x00028000ff0c7b82 */ /* 0x001e220000000a00 */
[----:B------:R-:W-:Y:S01]  /*24d90*/  ULDC.64 UR6, c[0x0][0xa08] ;  /* 0x0002820000067ab9 */ /* 0x000fe20000000a00 */
[----:B------:R-:W-:Y:S01]  /*24da0*/  ULDC.64 UR8, c[0x0][0xa10] ;  /* 0x0002840000087ab9 */ /* 0x000fe20000000a00 */
[----:B------:R-:W-:Y:S01]  /*24db0*/  ISETP.NE.AND.EX P0, PT, RZ, UR5, PT, P0 ;  /* 0x00000005ff007c0c */ /* 0x000fe2000bf05300 */
[----:B------:R-:W-:-:S04]  /*24dc0*/  ULDC.64 UR4, c[0x0][0xa18] ;  /* 0x0002860000047ab9 */ /* 0x000fc80000000a00 */
[----:B------:R-:W3:Y:S08]  /*24dd0*/  LDC.64 R4, c[0x0][0xa08] ;  /* 0x00028200ff047b82 */ /* 0x000ef00000000a00 */
[----:B-1----:R-:W2:Y:S02]  /*24de0*/  @P0 LDC.64 R2, c[0x0][0xa28] ;  /* 0x00028a00ff020b82 */ /* 0x002ea40000000a00 */
[----:B--2---:R-:W-:-:S05]  /*24df0*/  @P0 IMAD.WIDE R2, R14, 0x4, R2 ;  /* 0x000000040e020825 */ /* 0x004fca00078e0202 */
[----:B------:R1:W5:Y:S01]  /*24e00*/  @P0 LDG.E R6, desc[UR42][R2.64] ;  /* 0x0000002a02060981 */ /* 0x000362000c1e1900 */
[----:B------:R-:W-:Y:S01]  /*24e10*/  ISETP.NE.U32.AND P0, PT, RZ, UR4, PT ;  /* 0x00000004ff007c0c */ /* 0x000fe2000bf05070 */
[----:B0-----:R-:W-:Y:S01]  /*24e20*/  IMAD.WIDE R12, R14, 0x4, R12 ;  /* 0x000000040e0c7825 */ /* 0x001fe200078e020c */
[----:B------:R-:W-:Y:S02]  /*24e30*/  ISETP.NE.U32.AND P2, PT, RZ, UR6, PT ;  /* 0x00000006ff007c0c */ /* 0x000fe4000bf45070 */
[----:B------:R-:W-:Y:S01]  /*24e40*/  ISETP.NE.AND.EX P0, PT, RZ, UR5, PT, P0 ;  /* 0x00000005ff007c0c */ /* 0x000fe2000bf05300 */
[----:B------:R-:W-:Y:S01]  /*24e50*/  ULDC.64 UR4, c[0x0][0xa00] ;  /* 0x0002800000047ab9 */ /* 0x000fe20000000a00 */
[----:B------:R-:W-:Y:S01]  /*24e60*/  ISETP.NE.U32.AND P4, PT, RZ, UR8, PT ;  /* 0x00000008ff007c0c */ /* 0x000fe2000bf85070 */
[----:B------:R-:W-:Y:S01]  /*24e70*/  IMAD.MOV.U32 R8, RZ, RZ, RZ ;  /* 0x000000ffff087224 */ /* 0x000fe200078e00ff */
[----:B------:R-:W-:Y:S01]  /*24e80*/  ISETP.NE.U32.AND P1, PT, RZ, UR4, PT ;  /* 0x00000004ff007c0c */ /* 0x000fe2000bf25070 */
[----:B-1----:R-:W0:Y:S01]  /*24e90*/  LDC.64 R2, c[0x0][0xa10] ;  /* 0x00028400ff027b82 */ /* 0x002e220000000a00 */
[----:B------:R-:W-:-:S02]  /*24ea0*/  IMAD.MOV.U32 R0, RZ, RZ, RZ ;  /* 0x000000ffff007224 */ /* 0x000fc400078e00ff */
[----:B------:R-:W-:Y:S01]  /*24eb0*/  ISETP.NE.AND.EX P3, PT, RZ, UR5, PT, P1 ;  /* 0x00000005ff007c0c */ /* 0x000fe2000bf65310 */
[----:B---3--:R-:W-:-:S04]  /*24ec0*/  IMAD.WIDE R4, R14, 0x4, R4 ;  /* 0x000000040e047825 */ /* 0x008fc800078e0204 */
[----:B------:R-:W1:Y:S01]  /*24ed0*/  @P0 LDC.64 R10, c[0x0][0xa18] ;  /* 0x00028600ff0a0b82 */ /* 0x000e620000000a00 */
[----:B------:R-:W-:Y:S01]  /*24ee0*/  ULDC UR4, c[0x0][0x288] ;  /* 0x0000a20000047ab9 */ /* 0x000fe20000000800 */
[----:B------:R-:W-:Y:S02]  /*24ef0*/  ISETP.NE.AND.EX P1, PT, RZ, UR7, PT, P2 ;  /* 0x00000007ff007c0c */ /* 0x000fe4000bf25320 */
[----:B------:R-:W-:-:S04]  /*24f00*/  ISETP.NE.AND.EX P2, PT, RZ, UR9, PT, P4 ;  /* 0x00000009ff007c0c */ /* 0x000fc8000bf45340 */
[----:B------:R-:W2:Y:S07]  /*24f10*/  @P3 LDG.E R7, desc[UR42][R12.64] ;  /* 0x0000002a0c073981 */ /* 0x000eae000c1e1900 */
[----:B------:R-:W5:Y:S01]  /*24f20*/  @P1 LDG.E R8, desc[UR42][R4.64] ;  /* 0x0000002a04081981 */ /* 0x000f62000c1e1900 */
[----:B0-----:R-:W-:-:S05]  /*24f30*/  IMAD.WIDE R2, R14, 0x4, R2 ;  /* 0x000000040e027825 */ /* 0x001fca00078e0202 */
[----:B------:R-:W5:Y:S01]  /*24f40*/  @P2 LDG.E R0, desc[UR42][R2.64] ;  /* 0x0000002a02002981 */ /* 0x000f62000c1e1900 */
[----:B-1----:R-:W-:-:S03]  /*24f50*/  @P0 IMAD.WIDE R10, R14, 0x4, R10 ;  /* 0x000000040e0a0825 */ /* 0x002fc600078e020a */
        /* <DEDUP_REMOVED lines=12> */
[----:B--2---:R0:W-:Y:S01]  /*25020*/  STL [R1+0x40], R7 ;  /* 0x0000400701007387 */ /* 0x0041e20000100800 */
[----:B------:R-:W-:Y:S02]  /*25030*/  IMAD.MOV.U32 R15, RZ, RZ, R7 ;  /* 0x000000ffff0f7224 */ /* 0x000fe400078e0007 */
[----:B0-----:R-:W-:Y:S01]  /*25040*/  IMAD.U32 R7, RZ, RZ, UR4 ;  /* 0x00000004ff077e24 */ /* 0x001fe2000f8e00ff */
[----:B------:R-:W-:Y:S06]  /*25050*/  @P0 BRA `(.L_x_1559) ;  /* 0x0000000000140947 */ /* 0x000fec0003800000 */
[----:B------:R-:W-:Y:S05]  /*25060*/  @!P3 BRA `(.L_x_1559) ;  /* 0x000000000010b947 */ /* 0x000fea0003800000 */
[----:B------:R-:W2:Y:S04]  /*25070*/  LDG.E R9, desc[UR42][R12.64] ;  /* 0x0000002a0c097981 */ /* 0x000ea8000c1e1900 */
[----:B------:R-:W2:Y:S02]  /*25080*/  LDG.E R12, desc[UR42][R12.64+0x4] ;  /* 0x0000042a0c0c7981 */ /* 0x000ea4000c1e1900 */
[----:B--2---:R-:W-:-:S05]  /*25090*/  IMAD.IADD R15, R12, 0x1, -R9 ;  /* 0x000000010c0f7824 */ /* 0x004fca00078e0a09 */
[----:B------:R0:W-:Y:S02]  /*250a0*/  STL [R1+0x40], R15 ;  /* 0x0000400f01007387 */ /* 0x0001e40000100800 */
.L_x_1559:
[----:B------:R-:W2:Y:S01]  /*250b0*/  LDL.LU R11, [R1+0x8] ;  /* 0x00000800010b7983 */ /* 0x000ea20000300800 */
[----:B-----5:R-:W-:Y:S01]  /*250c0*/  IMAD.IADD R8, R8, 0x1, R6 ;  /* 0x0000000108087824 */ /* 0x020fe200078e0206 */
[----:B------:R-:W-:Y:S02]  /*250d0*/  ULDC.64 UR4, c[0x0][0xa20] ;  /* 0x0002880000047ab9 */ /* 0x000fe40000000a00 */
[----:B------:R-:W-:Y:S02]  /*250e0*/  ISETP.NE.U32.AND P0, PT, RZ, UR4, PT ;  /* 0x00000004ff007c0c */ /* 0x000fe4000bf05070 */
[----:B------:R1:W-:Y:S02]  /*250f0*/  STL [R1+0x30], R8 ;  /* 0x0000300801007387 */ /* 0x0003e40000100800 */
[----:B------:R-:W-:Y:S02]  /*25100*/  ISETP.NE.AND.EX P0, PT, RZ, UR5, PT, P0 ;  /* 0x00000005ff007c0c */ /* 0x000fe4000bf05300 */
[----:B--2---:R-:W-:-:S02]  /*25110*/  LOP3.LUT R17, R11, 0xff000000, RZ, 0xc0, !PT ;  /* 0xff0000000b117812 */ /* 0x004fc400078ec0ff */
[C---:B------:R-:W-:Y:S02]  /*25120*/  LOP3.LUT R9, R11.reuse, 0xff0000, RZ, 0xc0, !PT ;  /* 0x00ff00000b097812 */ /* 0x040fe400078ec0ff */
[----:B------:R-:W-:Y:S02]  /*25130*/  SHF.R.U32.HI R17, RZ, 0x8, R17 ;  /* 0x00000008ff117819 */ /* 0x000fe40000011611 */
[----:B------:R-:W-:Y:S02]  /*25140*/  LOP3.LUT R16, R11, 0xffff, RZ, 0xc0, !PT ;  /* 0x0000ffff0b107812 */ /* 0x000fe400078ec0ff */
[----:B------:R-:W-:-:S03]  /*25150*/  LEA.HI R17, R9, R17, RZ, 0x10 ;  /* 0x0000001109117211 */ /* 0x000fc600078f80ff */
[----:B-1----:R-:W-:Y:S05]  /*25160*/  @!P0 BRA `(.L_x_1560) ;  /* 0x0000000000108947 */ /* 0x002fea0003800000 */
[----:B------:R-:W1:Y:S02]  /*25170*/  LDC.64 R4, c[0x0][0xa20] ;  /* 0x00028800ff047b82 */ /* 0x000e640000000a00 */
[----:B-1----:R-:W-:-:S05]  /*25180*/  IMAD.WIDE R4, R14, 0x4, R4 ;  /* 0x000000040e047825 */ /* 0x002fca00078e0204 */
[----:B------:R1:W5:Y:S01]  /*25190*/  LDG.E R7, desc[UR42][R4.64] ;  /* 0x0000002a04077981 */ /* 0x000362000c1e1900 */
[----:B------:R-:W-:Y:S05]  /*251a0*/  BRA `(.L_x_1561) ;  /* 0x0000000000107947 */ /* 0x000fea0003800000 */
.L_x_1560:
[----:B------:R-:W-:Y:S05]  /*251b0*/  @!P1 BRA `(.L_x_1561) ;  /* 0x00000000000c9947 */ /* 0x000fea0003800000 */
[----:B------:R-:W2:Y:S04]  /*251c0*/  LDG.E R7, desc[UR42][R4.64] ;  /* 0x0000002a04077981 */ /* 0x000ea8000c1e1900 */
[----:B------:R-:W2:Y:S02]  /*251d0*/  LDG.E R4, desc[UR42][R4.64+0x4] ;  /* 0x0000042a04047981 */ /* 0x000ea4000c1e1900 */
[----:B--2---:R-:W-:-:S07]  /*251e0*/  IMAD.IADD R7, R4, 0x1, -R7 ;  /* 0x0000000104077824 */ /* 0x004fce00078e0a07 */
.L_x_1561:
[----:B------:R-:W2:Y:S04]  /*251f0*/  LDL.LU R8, [R1+0x4] ;  /* 0x0000040001087983 */ /* 0x000ea80000300800 */
[----:B-1----:R-:W3:Y:S04]  /*25200*/  @P2 LDG.E R4, desc[UR42][R2.64] ;  /* 0x0000002a02042981 */ /* 0x002ee8000c1e1900 */
[----:B------:R1:W3:Y:S01]  /*25210*/  @P2 LDG.E R2, desc[UR42][R2.64+0x4] ;  /* 0x0000042a02022981 */ /* 0x0002e2000c1e1900 */
[----:B-----5:R-:W-:Y:S01]  /*25220*/  IMAD.IADD R9, R7, 0x1, -R6 ;  /* 0x0000000107097824 */ /* 0x020fe200078e0a06 */
[----:B-1----:R-:W1:Y:S02]  /*25230*/  LDC R3, c[0x0][0x448] ;  /* 0x00011200ff037b82 */ /* 0x002e640000000800 */
[----:B-1----:R-:W-:-:S13]  /*25240*/  ISETP.NE.AND P1, PT, R3, 0x1, PT ;  /* 0x000000010300780c */ /* 0x002fda0003f25270 */
[----:B------:R-:W1:Y:S08]  /*25250*/  @P1 LDC R3, c[0x0][0x44c] ;  /* 0x00011300ff031b82 */ /* 0x000e700000000800 */
[----:B------:R-:W4:Y:S01]  /*25260*/  @P1 LDC R5, c[0x0][0x450] ;  /* 0x00011400ff051b82 */ /* 0x000f220000000800 */
[----:B--2---:R-:W-:Y:S02]  /*25270*/  IMAD.SHL.U32 R19, R8, 0x80, RZ ;  /* 0x0000008008137824 */ /* 0x004fe400078e00ff */
[----:B---3--:R-:W-:-:S02]  /*25280*/  @P2 IMAD.IADD R10, R2, 0x1, -R4 ;  /* 0x00000001020a2824 */ /* 0x008fc400078e0a04 */
[----:B------:R-:W-:Y:S02]  /*25290*/  VIADD R2, R19, 0x7f ;  /* 0x0000007f13027836 */ /* 0x000fe40000000000 */
[----:B------:R-:W-:Y:S02]  /*252a0*/  IMAD.IADD R7, R9, 0x1, R10 ;  /* 0x0000000109077824 */ /* 0x000fe400078e020a */
[----:B-1----:R-:W-:-:S03]  /*252b0*/  @P1 IMAD.HI.U32 R3, R2, R3, RZ ;  /* 0x0000000302031227 */ /* 0x002fc600078e00ff */
[C---:B------:R-:W-:Y:S01]  /*252c0*/  IADD3 R20, R7.reuse, 0x1, -R15 ;  /* 0x0000000107147810 */ /* 0x040fe20007ffe80f */
[----:B------:R-:W-:Y:S01]  /*252d0*/  IMAD.MOV.U32 R6, RZ, RZ, R2 ;  /* 0x000000ffff067224 */ /* 0x000fe200078e0002 */
[----:B----4-:R-:W-:Y:S01]  /*252e0*/  @P1 SHF.R.U32.HI R6, RZ, R5, R3 ;  /* 0x00000005ff061219 */ /* 0x010fe20000011603 */
[----:B------:R-:W-:-:S04]  /*252f0*/  VIADD R2, R7, 0x7f ;  /* 0x0000007f07027836 */ /* 0x000fc80000000000 */
[----:B------:R-:W-:Y:S01]  /*25300*/  IMAD.IADD R6, R20, 0x1, R6 ;  /* 0x0000000114067824 */ /* 0x000fe200078e0206 */
[----:B------:R-:W-:-:S04]  /*25310*/  SHF.R.S32.HI R3, RZ, 0x1f, R2 ;  /* 0x0000001fff037819 */ /* 0x000fc80000011402 */
[----:B------:R-:W-:Y:S02]  /*25320*/  LEA.HI R4, R3, R2, RZ, 0x7 ;  /* 0x0000000203047211 */ /* 0x000fe400078f38ff */
[----:B------:R-:W1:Y:S02]  /*25330*/  LDC.64 R2, c[0x0][0x9e0] ;  /* 0x00027800ff027b82 */ /* 0x000e640000000a00 */
[----:B------:R-:W-:-:S05]  /*25340*/  SHF.R.S32.HI R11, RZ, 0x7, R4 ;  /* 0x00000007ff0b7819 */ /* 0x000fca0000011404 */
[----:B------:R2:W-:Y:S01]  /*25350*/  STL [R1+0x4], R11 ;  /* 0x0000040b01007387 */ /* 0x0005e20000100800 */
[----:B-1----:R-:W-:Y:S01]  /*25360*/  ISETP.GE.AND P3, PT, R3, 0x1, PT ;  /* 0x000000010300780c */ /* 0x002fe20003f66270 */
[----:B------:R-:W-:-:S12]  /*25370*/  IMAD.IADD R8, R6, 0x1, R2 ;  /* 0x0000000106087824 */ /* 0x000fd800078e0202 */
[----:B--2---:R-:W-:Y:S05]  /*25380*/  @!P3 BRA `(.L_x_1562) ;  /* 0x000000000048b947 */ /* 0x004fea0003800000 */
        /* <DEDUP_REMOVED lines=11> */
.L_x_1564:
[----:B------:R-:W-:-:S13]  /*25440*/  ISETP.NE.AND P0, PT, R3, 0x1, PT ;  /* 0x000000010300780c */ /* 0x000fda0003f05270 */
[----:B------:R-:W1:Y:S02]  /*25450*/  @P0 LDC.64 R4, c[0x0][0x9e8] ;  /* 0x00027a00ff040b82 */ /* 0x000e640000000a00 */
[----:B-1----:R-:W-:-:S05]  /*25460*/  @P0 IMAD.HI.U32 R4, R2, R4, RZ ;  /* 0x0000000402040227 */ /* 0x002fca00078e00ff */
[----:B------:R-:W-:-:S07]  /*25470*/  @P0 SHF.R.U32.HI R2, RZ, R5, R4 ;  /* 0x00000005ff020219 */ /* 0x000fce0000011604 */
.L_x_1565:
[----:B------:R-:W-:Y:S05]  /*25480*/  BSYNC B0 ;  /* 0x0000000000007941 */ /* 0x000fea0003800000 */
.L_x_1563:
[----:B------:R-:W-:-:S05]  /*25490*/  IMAD R2, R2, R3, R3 ;  /* 0x0000000302027224 */ /* 0x000fca00078e0203 */
[----:B------:R-:W-:-:S07]  /*254a0*/  VIMNMX R8, R8, R2, PT ;  /* 0x0000000208087248 */ /* 0x000fce0003fe0100 */
.L_x_1562:
[----:B------:R-:W1:Y:S01]  /*254b0*/  @P1 LDC R4, c[0x0][0x44c] ;  /* 0x00011300ff041b82 */ /* 0x000e620000000800 */
[----:B------:R-:W-:Y:S01]  /*254c0*/  VIADD R8, R8, 0x7f ;  /* 0x0000007f08087836 */ /* 0x000fe20000000000 */
[----:B------:R-:W-:Y:S01]  /*254d0*/  ULDC UR4, c[0x0][0x9dc] ;  /* 0x0002770000047ab9 */ /* 0x000fe20000000800 */
[----:B------:R-:W-:Y:S02]  /*254e0*/  IMAD.MOV.U32 R2, RZ, RZ, R19 ;  /* 0x000000ffff027224 */ /* 0x000fe400078e0013 */
[----:B------:R-:W-:-:S03]  /*254f0*/  IMAD.IADD R21, R7, 0x1, -R15 ;  /* 0x0000000107157824 */ /* 0x000fc600078e0a0f */
[----:B------:R-:W2:Y:S01]  /*25500*/  @P1 LDC R5, c[0x0][0x450] ;  /* 0x00011400ff051b82 */ /* 0x000ea20000000800 */
[----:B-1----:R-:W-:-:S05]  /*25510*/  @P1 IMAD.HI.U32 R4, R19, R4, RZ ;  /* 0x0000000413041227 */ /* 0x002fca00078e00ff */
[----:B--2---:R-:W-:Y:S02]  /*25520*/  @P1 SHF.R.U32.HI R2, RZ, R5, R4 ;  /* 0x00000005ff021219 */ /* 0x004fe40000011604 */
[----:B------:R-:W-:-:S03]  /*25530*/  SHF.R.S32.HI R4, RZ, 0x1f, R8 ;  /* 0x0000001fff047819 */ /* 0x000fc60000011408 */
[----:B------:R-:W-:Y:S01]  /*25540*/  IMAD.IADD R2, R21, 0x1, R2 ;  /* 0x0000000115027824 */ /* 0x000fe200078e0202 */
[----:B------:R-:W-:-:S03]  /*25550*/  LEA.HI R8, R4, R8, RZ, 0x7 ;  /* 0x0000000804087211 */ /* 0x000fc600078f38ff */
[----:B------:R-:W-:Y:S01]  /*25560*/  VIADD R6, R2, -UR4 ;  /* 0x8000000402067c36 */ /* 0x000fe20008000000 */
[----:B------:R-:W-:-:S04]  /*25570*/  SHF.R.S32.HI R7, RZ, 0x7, R8 ;  /* 0x00000007ff077819 */ /* 0x000fc80000011408 */
[----:B------:R-:W-:Y:S01]  /*25580*/  VIMNMX R7, R11, R7, PT ;  /* 0x000000070b077248 */ /* 0x000fe20003fe0100 */
        /* <DEDUP_REMOVED lines=11> */
.L_x_1568:
[----:B------:R-:W-:-:S13]  /*25640*/  ISETP.NE.AND P0, PT, R3, 0x1, PT ;  /* 0x000000010300780c */ /* 0x000fda0003f05270 */
[----:B------:R-:W1:Y:S02]  /*25650*/  @P0 LDC.64 R4, c[0x0][0x9e8] ;  /* 0x00027a00ff040b82 */ /* 0x000e640000000a00 */
[----:B-1----:R-:W-:-:S05]  /*25660*/  @P0 IMAD.HI.U32 R4, R2, R4, RZ ;  /* 0x0000000402040227 */ /* 0x002fca00078e00ff */
[----:B------:R-:W-:-:S07]  /*25670*/  @P0 SHF.R.U32.HI R2, RZ, R5, R4 ;  /* 0x00000005ff020219 */ /* 0x000fce0000011604 */
.L_x_1569:
[----:B------:R-:W-:Y:S05]  /*25680*/  BSYNC B0 ;  /* 0x0000000000007941 */ /* 0x000fea0003800000 */
.L_x_1567:
[----:B------:R-:W-:-:S05]  /*25690*/  IMAD R2, R2, R3, RZ ;  /* 0x0000000302027224 */ /* 0x000fca00078e02ff */
[----:B------:R-:W-:-:S07]  /*256a0*/  VIMNMX R6, R6, R2, !PT ;  /* 0x0000000206067248 */ /* 0x000fce0007fe0100 */
.L_x_1566:
[----:B------:R-:W-:Y:S01]  /*256b0*/  SHF.R.S32.HI R2, RZ, 0x1f, R6 ;  /* 0x0000001fff027819 */ /* 0x000fe20000011406 */
[----:B------:R-:W-:Y:S01]  /*256c0*/  BSSY B0, `(.L_x_1570) ;  /* 0x0000028000007945 */ /* 0x000fe20003800000 */
[----:B------:R-:W-:Y:S01]  /*256d0*/  LOP3.LUT R12, R17, 0xff, RZ, 0xc0, !PT ;  /* 0x000000ff110c7812 */ /* 0x000fe200078ec0ff */
[----:B------:R-:W-:Y:S01]  /*256e0*/  IMAD.MOV.U32 R4, RZ, RZ, RZ ;  /* 0x000000ffff047224 */ /* 0x000fe200078e00ff */
[----:B------:R-:W-:Y:S02]  /*256f0*/  LEA.HI R6, R2, R6, RZ, 0x7 ;  /* 0x0000000602067211 */ /* 0x000fe400078f38ff */
[----:B------:R-:W-:Y:S01]  /*25700*/  SHF.R.U32.HI R17, RZ, 0x10, R17 ;  /* 0x00000010ff117819 */ /* 0x000fe20000011611 */
[----:B------:R1:W-:Y:S01]  /*25710*/  STL [R1+0x8], R12 ;  /* 0x0000080c01007387 */ /* 0x0003e20000100800 */
[----:B------:R-:W-:-:S04]  /*25720*/  SHF.R.S32.HI R6, RZ, 0x7, R6 ;  /* 0x00000007ff067819 */ /* 0x000fc80000011406 */
[----:B------:R-:W-:-:S04]  /*25730*/  VIMNMX R6, RZ, R6, !PT ;  /* 0x00000006ff067248 */ /* 0x000fc80007fe0100 */
[----:B------:R-:W-:-:S13]  /*25740*/  ISETP.GT.AND P0, PT, R7, R6, PT ;  /* 0x000000060700720c */ /* 0x000fda0003f04270 */
[----:B-1----:R-:W-:Y:S05]  /*25750*/  @!P0 BRA `(.L_x_1571) ;  /* 0x0000000000788947 */ /* 0x002fea0003800000 */
[----:B------:R-:W-:Y:S01]  /*25760*/  ISETP.NE.AND P0, PT, R17, RZ, PT ;  /* 0x000000ff1100720c */ /* 0x000fe20003f05270 */
[----:B------:R-:W-:-:S03]  /*25770*/  ULDC UR4, c[0x0][0x9f0] ;  /* 0x00027c0000047ab9 */ /* 0x000fc60000000800 */
[----:B------:R-:W-:-:S04]  /*25780*/  SEL R2, R17, UR4, P0 ;  /* 0x0000000411027c07 */ /* 0x000fc80008000000 */
[----:B------:R-:W-:Y:S02]  /*25790*/  IABS R3, R2 ;  /* 0x0000000200037213 */ /* 0x000fe40000000000 */
[----:B------:R-:W-:Y:S02]  /*257a0*/  IADD3 R8, R2, -0x1, R7 ;  /* 0xffffffff02087810 */ /* 0x000fe40007ffe007 */
[----:B------:R-:W1:Y:S03]  /*257b0*/  I2F.RP R4, R3 ;  /* 0x0000000300047306 */ /* 0x000e660000209400 */
[----:B------:R-:W-:-:S05]  /*257c0*/  IMAD.IADD R8, R8, 0x1, -R6 ;  /* 0x0000000108087824 */ /* 0x000fca00078e0a06 */
[----:B-1----:R-:W1:Y:S02]  /*257d0*/  MUFU.RCP R4, R4 ;  /* 0x0000000400047308 */ /* 0x002e640000001000 */
[----:B-1----:R-:W-:-:S06]  /*257e0*/  VIADD R4, R4, 0xffffffe ;  /* 0x0ffffffe04047836 */ /* 0x002fcc0000000000 */
[----:B------:R1:W2:Y:S02]  /*257f0*/  F2I.FTZ.U32.TRUNC.NTZ R5, R4 ;  /* 0x0000000400057305 */ /* 0x0002a4000021f000 */
[----:B-1----:R-:W-:-:S04]  /*25800*/  LOP3.LUT R4, R8, R2, RZ, 0x3c, !PT ;  /* 0x0000000208047212 */ /* 0x002fc800078e3cff */
[----:B------:R-:W-:Y:S01]  /*25810*/  ISETP.GE.AND P3, PT, R4, RZ, PT ;  /* 0x000000ff0400720c */ /* 0x000fe20003f66270 */
[----:B--2---:R-:W-:-:S04]  /*25820*/  IMAD.MOV R4, RZ, RZ, -R5 ;  /* 0x000000ffff047224 */ /* 0x004fc800078e0a05 */
[----:B------:R-:W-:Y:S02]  /*25830*/  IMAD R11, R4, R3, RZ ;  /* 0x00000003040b7224 */ /* 0x000fe400078e02ff */
[----:B------:R-:W-:-:S04]  /*25840*/  IMAD.MOV.U32 R4, RZ, RZ, RZ ;  /* 0x000000ffff047224 */ /* 0x000fc800078e00ff */
[----:B------:R-:W-:Y:S01]  /*25850*/  IMAD.HI.U32 R11, R5, R11, R4 ;  /* 0x0000000b050b7227 */ /* 0x000fe200078e0004 */
[----:B------:R-:W-:Y:S02]  /*25860*/  IABS R4, R2 ;  /* 0x0000000200047213 */ /* 0x000fe40000000000 */
[----:B------:R-:W-:-:S03]  /*25870*/  IABS R5, R8 ;  /* 0x0000000800057213 */ /* 0x000fc60000000000 */
[----:B------:R-:W-:-:S04]  /*25880*/  IMAD.MOV R4, RZ, RZ, -R4 ;  /* 0x000000ffff047224 */ /* 0x000fc800078e0a04 */
        /* <DEDUP_REMOVED lines=11> */
.L_x_1571:
[----:B------:R-:W-:Y:S05]  /*25940*/  BSYNC B0 ;  /* 0x0000000000007941 */ /* 0x000fea0003800000 */
.L_x_1570:
[-C--:B------:R-:W-:Y:S01]  /*25950*/  IMAD R6, R12, R4.reuse, R6 ;  /* 0x000000040c067224 */ /* 0x080fe200078e0206 */
[----:B------:R-:W-:Y:S03]  /*25960*/  BSSY B0, `(.L_x_1572) ;  /* 0x0000122000007945 */ /* 0x000fe60003800000 */
[C---:B------:R-:W-:Y:S01]  /*25970*/  IMAD R3, R6.reuse, 0x80, -R9 ;  /* 0x0000008006037824 */ /* 0x040fe200078e0a09 */
[----:B------:R-:W-:-:S04]  /*25980*/  VIADDMNMX R2, R6, R4, R7, PT ;  /* 0x0000000406027246 */ /* 0x000fc80003800107 */
[----:B------:R-:W-:Y:S01]  /*25990*/  VIMNMX R3, RZ, R3, !PT ;  /* 0x00000003ff037248 */ /* 0x000fe20007fe0100 */
[----:B------:R-:W-:-:S05]  /*259a0*/  IMAD R2, R2, 0x80, -R9 ;  /* 0x0000008002027824 */ /* 0x000fca00078e0a09 */
[----:B------:R-:W-:-:S04]  /*259b0*/  VIMNMX R2, R2, R10, PT ;  /* 0x0000000a02027248 */ /* 0x000fc80003fe0100 */
[----:B------:R-:W-:Y:S02]  /*259c0*/  ISETP.GT.AND P0, PT, R2, R3, PT ;  /* 0x000000030200720c */ /* 0x000fe40003f04270 */
[----:B------:R-:W-:-:S05]  /*259d0*/  SHF.R.U32.HI R3, RZ, 0x7, R3 ;  /* 0x00000007ff037819 */ /* 0x000fca0000011603 */
[----:B------:R-:W-:-:S06]  /*259e0*/  IMAD.MOV.U32 R8, RZ, RZ, R3 ;  /* 0x000000ffff087224 */ /* 0x000fcc00078e0003 */
[----:B------:R-:W-:-:S05]  /*259f0*/  @P0 VIADD R2, R2, 0x7f ;  /* 0x0000007f02020836 */ /* 0x000fca0000000000 */
[----:B------:R-:W-:-:S04]  /*25a00*/  @P0 SHF.R.S32.HI R4, RZ, 0x1f, R2 ;  /* 0x0000001fff040819 */ /* 0x000fc80000011402 */
[----:B------:R-:W-:-:S04]  /*25a10*/  @P0 LEA.HI R2, R4, R2, RZ, 0x7 ;  /* 0x0000000204020211 */ /* 0x000fc800078f38ff */
[----:B------:R-:W-:Y:S02]  /*25a20*/  @P0 SHF.R.S32.HI R8, RZ, 0x7, R2 ;  /* 0x00000007ff080819 */ /* 0x000fe40000011402 */
[----:B------:R-:W-:Y:S02]  /*25a30*/  PLOP3.LUT P0, PT, PT, PT, PT, 0x80, 0x0 ;  /* 0x000000000000781c */ /* 0x000fe40003f0f070 */
[----:B------:R-:W-:-:S13]  /*25a40*/  ISETP.GT.AND P1, PT, R8, R3, PT ;  /* 0x000000030800720c */ /* 0x000fda0003f24270 */
[----:B------:R-:W-:Y:S05]  /*25a50*/  @!P1 BRA `(.L_x_1573) ;  /* 0x0000001000489947 */ /* 0x000fea0003800000 */
[----:B------:R-:W-:Y:S01]  /*25a60*/  UMOV UR4, 0xffffffff ;  /* 0xffffffff00047882 */ /* 0x000fe20000000000 */
[----:B------:R-:W-:Y:S02]  /*25a70*/  SEL R2, R14, RZ, !P2 ;  /* 0x000000ff0e027207 */ /* 0x000fe40005000000 */
[----:B------:R-:W-:Y:S05]  /*25a80*/  BRA.DIV UR4, `(.L_x_1574) ;  /* 0x0000009204387947 */ /* 0x000fea000b800000 */
[----:B------:R-:W1:Y:S02]  /*25a90*/  S2R R4, SR_TID.X ;  /* 0x0000000000047919 */ /* 0x000e640000002100 */
[----:B-1----:R-:W-:-:S04]  /*25aa0*/  SHF.R.U32.HI R4, RZ, 0x5, R4 ;  /* 0x00000005ff047819 */ /* 0x002fc80000011604 */
[----:B------:R-:W-:-:S05]  /*25ab0*/  LOP3.LUT R4, R4, 0x3, RZ, 0xc0, !PT ;  /* 0x0000000304047812 */ /* 0x000fca00078ec0ff */
[----:B------:R1:W2:Y:S02]  /*25ac0*/  SHFL.IDX PT, R14, R4, RZ, 0x1f ;  /* 0x00001fff040e7589 */ /* 0x0002a400000e0000 */
.L_x_1828:
[----:B--2---:R-:W-:Y:S02]  /*25ad0*/  ISETP.NE.AND P0, PT, R14, RZ, PT ;  /* 0x000000ff0e00720c */ /* 0x004fe40003f05270 */
[----:B------:R-:W-:-:S11]  /*25ae0*/  PLOP3.LUT P6, PT, PT, PT, PT, 0x8, 0x0 ;  /* 0x000000000000781c */ /* 0x000fd60003fce170 */
[----:B------:R-:W-:Y:S05]  /*25af0*/  @P0 BRA `(.L_x_1575) ;  /* 0x00000000000c0947 */ /* 0x000fea0003800000 */
[----:B------:R-:W-:-:S03]  /*25b00*/  UMOV UR4, 0xffffffff ;  /* 0xffffffff00047882 */ /* 0x000fc60000000000 */
[----:B------:R-:W-:Y:S05]  /*25b10*/  BRA.DIV UR4, `(.L_x_1576) ;  /* 0x0000009204487947 */ /* 0x000fea000b800000 */
[----:B------:R-:W-:-:S13]  /*25b20*/  ELECT P6, URZ, PT ;  /* 0x00000000003f782f */ /* 0x000fda00038c0000 */
.L_x_1575:
[----:B-1----:R-:W2:Y:S01]  /*25b30*/  LDL R4, [R1+0x58] ;  /* 0x0000580001047983 */ /* 0x002ea20000100800 */
[----:B------:R-:W-:Y:S01]  /*25b40*/  BSSY B1, `(.L_x_1577) ;  /* 0x0000008000017945 */ /* 0x000fe20003800000 */
[----:B--2---:R-:W-:-:S05]  /*25b50*/  VIADD R4, R4, 0x1 ;  /* 0x0000000104047836 */ /* 0x004fca0000000000 */
[----:B------:R-:W-:-:S04]  /*25b60*/  LEA.HI R5, R4, R4, RZ, 0x1 ;  /* 0x0000000404057211 */ /* 0x000fc800078f08ff */
[----:B------:R-:W-:-:S05]  /*25b70*/  LOP3.LUT R5, R5, 0xfffffffe, RZ, 0xc0, !PT ;  /* 0xfffffffe05057812 */ /* 0x000fca00078ec0ff */
[----:B------:R-:W-:-:S05]  /*25b80*/  IMAD.IADD R4, R4, 0x1, -R5 ;  /* 0x0000000104047824 */ /* 0x000fca00078e0a05 */
[----:B------:R-:W-:-:S04]  /*25b90*/  SHF.L.U32 R4, R4, 0x1f, RZ ;  /* 0x0000001f04047819 */ /* 0x000fc800000006ff */
[----:B------:R-:W1:Y:S02]  /*25ba0*/  SYNCS.PHASECHK.TRANS64.TRYWAIT P0, [R18+URZ+0x22820], R4 ;  /* 0x02282004120075a7 */ /* 0x000e64000800017f */
[----:B-1----:R-:W-:Y:S05]  /*25bb0*/  @!P0 BRA `(.L_x_1578) ;  /* 0x0000009000408947 */ /* 0x002fea0003800000 */
.L_x_1831:
[----:B------:R-:W-:Y:S05]  /*25bc0*/  BSYNC B1 ;  /* 0x0000000000017941 */ /* 0x000fea0003800000 */
.L_x_1577:
[----:B------:R-:W-:Y:S04]  /*25bd0*/  BSSY B1, `(.L_x_1579) ;  /* 0x0000070000017945 */ /* 0x000fe80003800000 */
[----:B------:R-:W-:Y:S05]  /*25be0*/  @!P6 BRA `(.L_x_1580) ;  /* 0x0000000400b8e947 */ /* 0x000fea0003800000 */
[----:B------:R-:W2:Y:S04]  /*25bf0*/  LDL R7, [R1+0x14] ;  /* 0x0000140001077983 */ /* 0x000ea80000100800 */
[----:B------:R-:W3:Y:S01]  /*25c00*/  LDL R6, [R1+0x1c] ;  /* 0x00001c0001067983 */ /* 0x000ee20000100800 */
[----:B------:R-:W4:Y:S01]  /*25c10*/  S2R R5, SR_TID.X ;  /* 0x0000000000057919 */ /* 0x000f220000002100 */
[----:B------:R-:W-:Y:S01]  /*25c20*/  BSSY B2, `(.L_x_1581) ;  /* 0x0000007000027945 */ /* 0x000fe20003800000 */
[----:B----4-:R-:W-:-:S04]  /*25c30*/  LOP3.LUT R5, R5, 0x7f, RZ, 0xc0, !PT ;  /* 0x0000007f05057812 */ /* 0x010fc800078ec0ff */
[----:B------:R-:W-:Y:S01]  /*25c40*/  ISETP.NE.AND P1, PT, R5, RZ, PT ;  /* 0x000000ff0500720c */ /* 0x000fe20003f25270 */
[----:B--2---:R-:W-:Y:S01]  /*25c50*/  IMAD R7, R7, 0x8, R18 ;  /* 0x0000000807077824 */ /* 0x004fe200078e0212 */
[----:B---3--:R-:W-:-:S04]  /*25c60*/  SHF.L.U32 R10, R6, 0x1f, RZ ;  /* 0x0000001f060a7819 */ /* 0x008fc800000006ff */
[----:B------:R-:W2:Y:S02]  /*25c70*/  SYNCS.PHASECHK.TRANS64.TRYWAIT P0, [R7+URZ+0x228a0], R10 ;  /* 0x0228a00a070075a7 */ /* 0x000ea4000800017f */
[----:B--2---:R-:W-:Y:S05]  /*25c80*/  @!P0 BRA `(.L_x_1582) ;  /* 0x0000009000208947 */ /* 0x004fea0003800000 */
.L_x_1832:
[----:B------:R-:W-:Y:S05]  /*25c90*/  BSYNC B2 ;  /* 0x0000000000027941 */ /* 0x000fea0003800000 */
.L_x_1581:
[----:B------:R-:W-:Y:S04]  /*25ca0*/  BSSY B2, `(.L_x_1583) ;  /* 0x0000009000027945 */ /* 0x000fe80003800000 */
[----:B------:R-:W-:Y:S05]  /*25cb0*/  @P1 BRA `(.L_x_1584) ;  /* 0x00000000001c1947 */ /* 0x000fea0003800000 */
[----:B-1----:R-:W1:Y:S02]  /*25cc0*/  S2R R4, SR_TID.X ;  /* 0x0000000000047919 */ /* 0x002e640000002100 */
[----:B-1----:R-:W-:Y:S01]  /*25cd0*/  LOP3.LUT R5, R4, 0x1f, RZ, 0xc0, !PT ;  /* 0x0000001f04057812 */ /* 0x002fe200078ec0ff */
[----:B------:R-:W-:-:S03]  /*25ce0*/  IMAD.MOV.U32 R4, RZ, RZ, 0x6000 ;  /* 0x00006000ff047424 */ /* 0x000fc600078e00ff */
[----:B------:R-:W-:Y:S01]  /*25cf0*/  ISETP.NE.AND P0, PT, R5, RZ, PT ;  /* 0x000000ff0500720c */ /* 0x000fe20003f05270 */
[----:B------:R3:W-:-:S12]  /*25d00*/  SYNCS.ARRIVE.TRANS64 RZ, [R7+URZ+0x22890], R4 ;  /* 0x0228900407ff79a7 */ /* 0x0007d8000800003f */
[----:B---3--:R-:W-:Y:S05]  /*25d10*/  @!P0 BRA `(.L_x_1584) ;  /* 0x0000000000048947 */ /* 0x008fea0003800000 */
[----:B------:R-:W-:Y:S01]  /*25d20*/  BPT.TRAP 0x1 ;  /* 0x000000040000795c */ /* 0x000fe20000300000 */
.L_x_1584:
[----:B------:R-:W-:Y:S05]  /*25d30*/  BSYNC B2 ;  /* 0x0000000000027941 */ /* 0x000fea0003800000 */
.L_x_1583:
[----:B-1----:R-:W3:Y:S01]  /*25d40*/  LDL R4, [R1+0x14] ;  /* 0x0000140001047983 */ /* 0x002ee20000100800 */
        /* <DEDUP_REMOVED lines=10> */
[----:B------:R-:W-:Y:S02]  /*25df0*/  VIADD R4, R7, 0x22890 ;  /* 0x0002289007047836 */ /* 0x000fe40000000000 */
[----:B------:R-:W-:-:S07]  /*25e00*/  VIADD R6, R9, 0x16400 ;  /* 0x0001640009067836 */ /* 0x000fce0000000000 */
.L_x_1585:
        /* <DEDUP_REMOVED lines=15> */
.L_x_1586:
        /* <DEDUP_REMOVED lines=15> */
.L_x_1587:
        /* <DEDUP_REMOVED lines=13> */
.L_x_1833:
[----:B------:R-:W-:Y:S05]  /*260c0*/  BSYNC B2 ;  /* 0x0000000000027941 */ /* 0x000fea0003800000 */
.L_x_1588:
[----:B------:R-:W-:Y:S01]  /*260d0*/  BSSY B2, `(.L_x_1590) ;  /* 0x000000b000027945 */ /* 0x000fe20003800000 */
[----:B------:R-:W-:Y:S02]  /*260e0*/  IMAD.MOV.U32 R12, RZ, RZ, 0x0 ;  /* 0x00000000ff0c7424 */ /* 0x000fe400078e00ff */
[----:B------:R-:W-:Y:S01]  /*260f0*/  IMAD.MOV.U32 R13, RZ, RZ, 0x12f00000 ;  /* 0x12f00000ff0d7424 */ /* 0x000fe200078e00ff */
[----:B------:R-:W-:Y:S06]  /*26100*/  @P1 BRA `(.L_x_1591) ;  /* 0x00000000001c1947 */ /* 0x000fec0003800000 */
[----:B------:R-:W3:Y:S02]  /*26110*/  S2R R4, SR_TID.X ;  /* 0x0000000000047919 */ /* 0x000ee40000002100 */
[----:B---3--:R-:W-:Y:S01]  /*26120*/  LOP3.LUT R6, R4, 0x1f, RZ, 0xc0, !PT ;  /* 0x0000001f04067812 */ /* 0x008fe200078ec0ff */
[----:B------:R-:W-:-:S03]  /*26130*/  IMAD.MOV.U32 R4, RZ, RZ, 0x4000 ;  /* 0x00004000ff047424 */ /* 0x000fc600078e00ff */
[----:B------:R-:W-:Y:S01]  /*26140*/  ISETP.NE.AND P0, PT, R6, RZ, PT ;  /* 0x000000ff0600720c */ /* 0x000fe20003f05270 */
[----:B------:R3:W-:-:S12]  /*26150*/  SYNCS.ARRIVE.TRANS64 RZ, [R7+URZ+0x228b0], R4 ;  /* 0x0228b00407ff79a7 */ /* 0x0007d8000800003f */
[----:B---3--:R-:W-:Y:S05]  /*26160*/  @!P0 BRA `(.L_x_1591) ;  /* 0x0000000000048947 */ /* 0x008fea0003800000 */
[----:B------:R-:W-:Y:S01]  /*26170*/  BPT.TRAP 0x1 ;  /* 0x000000040000795c */ /* 0x000fe20000300000 */
.L_x_1591:
[----:B------:R-:W-:Y:S05]  /*26180*/  BSYNC B2 ;  /* 0x0000000000027941 */ /* 0x000fea0003800000 */
.L_x_1590:
[----:B------:R-:W3:Y:S01]  /*26190*/  LDL R4, [R1+0x14] ;  /* 0x0000140001047983 */ /* 0x000ee20000100800 */
[----:B------:R-:W-:Y:S01]  /*261a0*/  R2UR UR10, R11 ;  /* 0x000000000b0a72ca */ /* 0x000fe200000e0000 */
[----:B------:R-:W-:Y:S01]  /*261b0*/  UIADD3 UR4, UP0, UR40, 0x670, URZ ;  /* 0x0000067028047890 */ /* 0x000fe2000ff1e03f */
[----:B------:R-:W-:Y:S02]  /*261c0*/  R2UR UR6, R12 ;  /* 0x000000000c0672ca */ /* 0x000fe400000e0000 */
[----:B------:R-:W-:Y:S01]  /*261d0*/  R2UR UR7, R13 ;  /* 0x000000000d0772ca */ /* 0x000fe200000e0000 */
[----:B------:R-:W-:Y:S01]  /*261e0*/  UIADD3.X UR5, URZ, UR41, URZ, UP0, !UPT ;  /* 0x000000293f057290 */ /* 0x000fe200087fe43f */
[----:B------:R-:W-:Y:S01]  /*261f0*/  PLOP3.LUT P0, PT, PT, PT, PT, 0x80, 0x0 ;  /* 0x000000000000781c */ /* 0x000fe20003f0f070 */
[----:B---3--:R-:W-:Y:S02]  /*26200*/  IMAD R6, R4, 0x4000, R18 ;  /* 0x0000400004067824 */ /* 0x008fe400078e0212 */
[----:B------:R-:W-:-:S02]  /*26210*/  VIADD R4, R7, 0x228b0 ;  /* 0x000228b007047836 */ /* 0x000fc40000000000 */
[----:B------:R-:W-:-:S08]  /*26220*/  VIADD R6, R6, 0x8400 ;  /* 0x0000840006067836 */ /* 0x000fd00000000000 */
.L_x_1592:
        /* <DEDUP_REMOVED lines=10> */
.L_x_1580:
[----:B------:R-:W-:Y:S05]  /*262d0*/  BSYNC B1 ;  /* 0x0000000000017941 */ /* 0x000fea0003800000 */
.L_x_1579:
[----:B------:R-:W3:Y:S04]  /*262e0*/  LDL.LU R9, [R1+0x14] ;  /* 0x0000140001097983 */ /* 0x000ee80000300800 */
[----:B-12---:R-:W2:Y:S01]  /*262f0*/  LDL.LU R7, [R1+0x1c] ;  /* 0x00001c0001077983 */ /* 0x006ea20000300800 */
[----:B------:R-:W-:Y:S01]  /*26300*/  PLOP3.LUT P0, PT, PT, PT, PT, 0x8, 0x0 ;  /* 0x000000000000781c */ /* 0x000fe20003f0e170 */
[----:B---3--:R-:W-:Y:S02]  /*26310*/  VIADD R4, R9, 0x1 ;  /* 0x0000000109047836 */ /* 0x008fe40000000000 */
[----:B------:R-:W-:-:S03]  /*26320*/  VIADD R9, R8, 0xfffffffe ;  /* 0xfffffffe08097836 */ /* 0x000fc60000000000 */
[C---:B------:R-:W-:Y:S02]  /*26330*/  ISETP.NE.AND P1, PT, R4.reuse, 0x2, PT ;  /* 0x000000020400780c */ /* 0x040fe40003f25270 */
[----:B------:R-:W-:Y:S02]  /*26340*/  ISETP.GE.AND P2, PT, R9, R3, PT ;  /* 0x000000030900720c */ /* 0x000fe40003f46270 */
[----:B------:R-:W-:Y:S02]  /*26350*/  SEL R5, RZ, 0x1, P1 ;  /* 0x00000001ff057807 */ /* 0x000fe40000800000 */
[----:B------:R-:W-:Y:S02]  /*26360*/  SEL R4, R4, RZ, P1 ;  /* 0x000000ff04047207 */ /* 0x000fe40000800000 */
[----:B--2---:R-:W-:-:S03]  /*26370*/  LOP3.LUT R7, R7, R5, RZ, 0x3c, !PT ;  /* 0x0000000507077212 */ /* 0x004fc600078e3cff */
[----:B------:R1:W-:Y:S04]  /*26380*/  STL [R1+0x14], R4 ;  /* 0x0000140401007387 */ /* 0x0003e80000100800 */
[----:B------:R1:W-:Y:S01]  /*26390*/  STL [R1+0x1c], R7 ;  /* 0x00001c0701007387 */ /* 0x0003e20000100800 */
[----:B------:R-:W-:Y:S05]  /*263a0*/  @!P2 BRA `(.L_x_1573) ;  /* 0x0000000400f4a947 */ /* 0x000fea0003800000 */
.L_x_1607:
[----:B------:R-:W-:Y:S05]  /*263b0*/  YIELD ;  /* 0x0000000000007946 */ /* 0x000fea0003800000 */
[----:B------:R-:W-:Y:S04]  /*263c0*/  BSSY B1, `(.L_x_1593) ;  /* 0x000006f000017945 */ /* 0x000fe80003800000 */
[----:B--2---:R-:W-:Y:S05]  /*263d0*/  @!P6 BRA `(.L_x_1594) ;  /* 0x0000000400b4e947 */ /* 0x004fea0003800000 */
[----:B------:R-:W2:Y:S04]  /*263e0*/  LDL R6, [R1+0x14] ;  /* 0x0000140001067983 */ /* 0x000ea80000100800 */
[----:B------:R-:W3:Y:S01]  /*263f0*/  LDL R5, [R1+0x1c] ;  /* 0x00001c0001057983 */ /* 0x000ee20000100800 */
[----:B-1----:R-:W1:Y:S01]  /*26400*/  S2R R4, SR_TID.X ;  /* 0x0000000000047919 */ /* 0x002e620000002100 */
[----:B------:R-:W-:Y:S01]  /*26410*/  BSSY B2, `(.L_x_1595) ;  /* 0x0000007000027945 */ /* 0x000fe20003800000 */
[----:B-1----:R-:W-:-:S04]  /*26420*/  LOP3.LUT R4, R4, 0x7f, RZ, 0xc0, !PT ;  /* 0x0000007f04047812 */ /* 0x002fc800078ec0ff */
[----:B------:R-:W-:Y:S01]  /*26430*/  ISETP.NE.AND P2, PT, R4, RZ, PT ;  /* 0x000000ff0400720c */ /* 0x000fe20003f45270 */
[----:B--2---:R-:W-:Y:S01]  /*26440*/  IMAD R8, R6, 0x8, R18 ;  /* 0x0000000806087824 */ /* 0x004fe200078e0212 */
[----:B---3--:R-:W-:-:S04]  /*26450*/  SHF.L.U32 R7, R5, 0x1f, RZ ;  /* 0x0000001f05077819 */ /* 0x008fc800000006ff */
[----:B------:R-:W1:Y:S02]  /*26460*/  SYNCS.PHASECHK.TRANS64.TRYWAIT P1, [R8+URZ+0x228a0], R7 ;  /* 0x0228a007080075a7 */ /* 0x000e64000802017f */
[----:B-1----:R-:W-:Y:S05]  /*26470*/  @!P1 BRA `(.L_x_1596) ;  /* 0x00000088004c9947 */ /* 0x002fea0003800000 */
.L_x_1834:
[----:B------:R-:W-:Y:S05]  /*26480*/  BSYNC B2 ;  /* 0x0000000000027941 */ /* 0x000fea0003800000 */
.L_x_1595:
[----:B------:R-:W-:Y:S04]  /*26490*/  BSSY B2, `(.L_x_1597) ;  /* 0x0000009000027945 */ /* 0x000fe80003800000 */
        /* <DEDUP_REMOVED lines=8> */
.L_x_1598:
[----:B------:R-:W-:Y:S05]  /*26520*/  BSYNC B2 ;  /* 0x0000000000027941 */ /* 0x000fea0003800000 */
.L_x_1597:
[----:B------:R-:W2:Y:S01]  /*26530*/  LDL R4, [R1+0x14] ;  /* 0x0000140001047983 */ /* 0x000ea20000100800 */
[----:B------:R-:W-:Y:S01]  /*26540*/  IMAD.MOV.U32 R11, RZ, RZ, RZ ;  /* 0x000000ffff0b7224 */ /* 0x000fe200078e00ff */
[----:B------:R-:W-:Y:S01]  /*26550*/  UIADD3 UR4, UP0, UR40, 0x570, URZ ;  /* 0x0000057028047890 */ /* 0x000fe2000ff1e03f */
[----:B------:R-:W-:Y:S01]  /*26560*/  PLOP3.LUT P1, PT, PT, PT, PT, 0x80, 0x0 ;  /* 0x000000000000781c */ /* 0x000fe20003f2f070 */
[----:B------:R-:W-:Y:S01]  /*26570*/  IMAD R5, R9, 0x80, R0 ;  /* 0x0000008009057824 */ /* 0x000fe200078e0200 */
[----:B------:R-:W-:Y:S01]  /*26580*/  UMOV UR6, 0x0 ;  /* 0x0000000000067882 */ /* 0x000fe20000000000 */
[----:B------:R-:W-:Y:S01]  /*26590*/  R2UR UR10, R11 ;  /* 0x000000000b0a72ca */ /* 0x000fe200000e0000 */
[----:B------:R-:W-:Y:S01]  /*265a0*/  UIADD3.X UR5, URZ, UR41, URZ, UP0, !UPT ;  /* 0x000000293f057290 */ /* 0x000fe200087fe43f */
[----:B------:R-:W-:Y:S01]  /*265b0*/  UMOV UR7, 0x12f00000 ;  /* 0x12f0000000077882 */ /* 0x000fe20000000000 */
[----:B--2---:R-:W-:Y:S02]  /*265c0*/  IMAD R6, R4, 0x6000, R18 ;  /* 0x0000600004067824 */ /* 0x004fe400078e0212 */
[----:B------:R-:W-:-:S02]  /*265d0*/  VIADD R4, R8, 0x22890 ;  /* 0x0002289008047836 */ /* 0x000fc40000000000 */
[----:B------:R-:W-:-:S08]  /*265e0*/  VIADD R10, R6, 0x16400 ;  /* 0x00016400060a7836 */ /* 0x000fd00000000000 */
.L_x_1599:
        /* <DEDUP_REMOVED lines=10> */
[----:B------:R-:W-:Y:S01]  /*26690*/  PLOP3.LUT P1, PT, PT, PT, PT, 0x80, 0x0 ;  /* 0x000000000000781c */ /* 0x000fe20003f2f070 */
[----:B------:R-:W-:Y:S01]  /*266a0*/  VIADD R10, R6, 0x18400 ;  /* 0x00018400060a7836 */ /* 0x000fe20000000000 */
[----:B------:R-:W-:Y:S01]  /*266b0*/  UMOV UR6, 0x0 ;  /* 0x0000000000067882 */ /* 0x000fe20000000000 */
[----:B------:R-:W-:Y:S01]  /*266c0*/  UMOV UR7, 0x12f00000 ;  /* 0x12f0000000077882 */ /* 0x000fe20000000000 */
[----:B------:R-:W-:-:S09]  /*266d0*/  UMOV UR10, 0x40 ;  /* 0x00000040000a7882 */ /* 0x000fd20000000000 */
.L_x_1600:
        /* <DEDUP_REMOVED lines=15> */
.L_x_1601:
        /* <DEDUP_REMOVED lines=10> */
[----:B------:R-:W2:Y:S01]  /*26870*/  SYNCS.PHASECHK.TRANS64.TRYWAIT P1, [R8+URZ+0x228c0], R7 ;  /* 0x0228c007080075a7 */ /* 0x000ea2000802017f */
[----:B------:R-:W-:Y:S04]  /*26880*/  BSSY B2, `(.L_x_1602) ;  /* 0x0000002000027945 */ /* 0x000fe80003800000 */
[----:B--2---:R-:W-:Y:S05]  /*26890*/  @!P1 BRA `(.L_x_1603) ;  /* 0x0000008400589947 */ /* 0x004fea0003800000 */
.L_x_1835:
[----:B------:R-:W-:Y:S05]  /*268a0*/  BSYNC B2 ;  /* 0x0000000000027941 */ /* 0x000fea0003800000 */
.L_x_1602:
[----:B------:R-:W-:Y:S01]  /*268b0*/  BSSY B2, `(.L_x_1604) ;  /* 0x000000b000027945 */ /* 0x000fe20003800000 */
[----:B------:R-:W-:Y:S02]  /*268c0*/  IMAD.MOV.U32 R6, RZ, RZ, 0x0 ;  /* 0x00000000ff067424 */ /* 0x000fe400078e00ff */
[----:B-12---:R-:W-:Y:S01]  /*268d0*/  IMAD.MOV.U32 R7, RZ, RZ, 0x12f00000 ;  /* 0x12f00000ff077424 */ /* 0x006fe200078e00ff */
[----:B------:R-:W-:Y:S06]  /*268e0*/  @P2 BRA `(.L_x_1605) ;  /* 0x00000000001c2947 */ /* 0x000fec0003800000 */
[----:B------:R-:W1:Y:S02]  /*268f0*/  S2R R4, SR_TID.X ;  /* 0x0000000000047919 */ /* 0x000e640000002100 */
[----:B-1----:R-:W-:Y:S01]  /*26900*/  LOP3.LUT R10, R4, 0x1f, RZ, 0xc0, !PT ;  /* 0x0000001f040a7812 */ /* 0x002fe200078ec0ff */
[----:B------:R-:W-:-:S03]  /*26910*/  IMAD.MOV.U32 R4, RZ, RZ, 0x4000 ;  /* 0x00004000ff047424 */ /* 0x000fc600078e00ff */
[----:B------:R-:W-:Y:S01]  /*26920*/  ISETP.NE.AND P1, PT, R10, RZ, PT ;  /* 0x000000ff0a00720c */ /* 0x000fe20003f25270 */
[----:B------:R1:W-:-:S12]  /*26930*/  SYNCS.ARRIVE.TRANS64 RZ, [R8+URZ+0x228b0], R4 ;  /* 0x0228b00408ff79a7 */ /* 0x0003d8000800003f */
[----:B-1----:R-:W-:Y:S05]  /*26940*/  @!P1 BRA `(.L_x_1605) ;  /* 0x0000000000049947 */ /* 0x002fea0003800000 */
[----:B------:R-:W-:Y:S01]  /*26950*/  BPT.TRAP 0x1 ;  /* 0x000000040000795c */ /* 0x000fe20000300000 */
.L_x_1605:
[----:B------:R-:W-:Y:S05]  /*26960*/  BSYNC B2 ;  /* 0x0000000000027941 */ /* 0x000fea0003800000 */
.L_x_1604:
[----:B------:R-:W2:Y:S01]  /*26970*/  LDL R4, [R1+0x14] ;  /* 0x0000140001047983 */ /* 0x000ea20000100800 */
[----:B------:R-:W-:Y:S01]  /*26980*/  R2UR UR10, R11 ;  /* 0x000000000b0a72ca */ /* 0x000fe200000e0000 */
[----:B------:R-:W-:Y:S01]  /*26990*/  UIADD3 UR4, UP0, UR40, 0x670, URZ ;  /* 0x0000067028047890 */ /* 0x000fe2000ff1e03f */
[----:B------:R-:W-:Y:S01]  /*269a0*/  R2UR UR6, R6 ;  /* 0x00000000060672ca */ /* 0x000fe200000e0000 */
[----:B------:R-:W-:Y:S01]  /*269b0*/  VIADD R8, R8, 0x228b0 ;  /* 0x000228b008087836 */ /* 0x000fe20000000000 */
[----:B------:R-:W-:Y:S01]  /*269c0*/  R2UR UR7, R7 ;  /* 0x00000000070772ca */ /* 0x000fe200000e0000 */
[----:B------:R-:W-:Y:S01]  /*269d0*/  UIADD3.X UR5, URZ, UR41, URZ, UP0, !UPT ;  /* 0x000000293f057290 */ /* 0x000fe200087fe43f */
[----:B------:R-:W-:Y:S01]  /*269e0*/  PLOP3.LUT P1, PT, PT, PT, PT, 0x80, 0x0 ;  /* 0x000000000000781c */ /* 0x000fe20003f2f070 */
[----:B--2---:R-:W-:-:S04]  /*269f0*/  IMAD R4, R4, 0x4000, R18 ;  /* 0x0000400004047824 */ /* 0x004fc800078e0212 */
[----:B------:R-:W-:-:S08]  /*26a00*/  VIADD R4, R4, 0x8400 ;  /* 0x0000840004047836 */ /* 0x000fd00000000000 */
.L_x_1606:
        /* <DEDUP_REMOVED lines=10> */
.L_x_1594:
[----:B------:R-:W-:Y:S05]  /*26ab0*/  BSYNC B1 ;  /* 0x0000000000017941 */ /* 0x000fea0003800000 */
.L_x_1593:
[----:B-1----:R-:W2:Y:S04]  /*26ac0*/  LDL.LU R7, [R1+0x14] ;  /* 0x0000140001077983 */ /* 0x002ea80000300800 */
        /* <DEDUP_REMOVED lines=11> */
.L_x_1573:
[----:B------:R-:W-:Y:S05]  /*26b80*/  BSYNC B0 ;  /* 0x0000000000007941 */ /* 0x000fea0003800000 */
.L_x_1572:
[----:B------:R-:W3:Y:S01]  /*26b90*/  LDC R0, c[0x0][0x448] ;  /* 0x00011200ff007b82 */ /* 0x000ee20000000800 */
[----:B------:R-:W-:Y:S07]  /*26ba0*/  @!P0 WARPSYNC.ALL ;  /* 0x0000000000008948 */ /* 0x000fee0003800000 */
[----:B------:R-:W-:Y:S01]  /*26bb0*/  @!P0 BAR.SYNC.DEFER_BLOCKING 0xc, 0x180 ;  /* 0x0306000000008b1d */ /* 0x000fe20000010000 */
[----:B---3--:R-:W-:Y:S01]  /*26bc0*/  ISETP.NE.AND P1, PT, R0, 0x1, PT ;  /* 0x000000010000780c */ /* 0x008fe20003f25270 */
[----:B------:R-:W-:-:S04]  /*26bd0*/  VIADD R0, R19, 0x7f ;  /* 0x0000007f13007836 */ /* 0x000fc80000000000 */
[----:B--2---:R-:W-:-:S08]  /*26be0*/  IMAD.MOV.U32 R6, RZ, RZ, R0 ;  /* 0x000000ffff067224 */ /* 0x004fd000078e0000 */
[----:B------:R-:W2:Y:S08]  /*26bf0*/  @P1 LDC R2, c[0x0][0x44c] ;  /* 0x00011300ff021b82 */ /* 0x000eb00000000800 */
[----:B------:R-:W3:Y:S01]  /*26c00*/  @P1 LDC R3, c[0x0][0x450] ;  /* 0x00011400ff031b82 */ /* 0x000ee20000000800 */
[----:B--2---:R-:W-:-:S05]  /*26c10*/  @P1 IMAD.HI.U32 R2, R0, R2, RZ ;  /* 0x0000000200021227 */ /* 0x004fca00078e00ff */
[----:B---3--:R-:W-:Y:S02]  /*26c20*/  @P1 SHF.R.U32.HI R6, RZ, R3, R2 ;  /* 0x00000003ff061219 */ /* 0x008fe40000011602 */
[----:B------:R-:W2:Y:S03]  /*26c30*/  LDC.64 R2, c[0x0][0x9e0] ;  /* 0x00027800ff027b82 */ /* 0x000ea60000000a00 */
[----:B------:R-:W-:Y:S01]  /*26c40*/  IMAD.IADD R6, R20, 0x1, R6 ;  /* 0x0000000114067824 */ /* 0x000fe200078e0206 */
[----:B--2---:R-:W-:-:S03]  /*26c50*/  ISETP.GE.AND P2, PT, R3, 0x1, PT ;  /* 0x000000010300780c */ /* 0x004fc60003f46270 */
[----:B------:R-:W-:-:S10]  /*26c60*/  IMAD.IADD R2, R6, 0x1, R2 ;  /* 0x0000000106027824 */ /* 0x000fd400078e0202 */
[----:B------:R-:W-:Y:S05]  /*26c70*/  @!P2 BRA `(.L_x_1608) ;  /* 0x000000000048a947 */ /* 0x000fea0003800000 */
[C---:B------:R-:W-:Y:S01]  /*26c80*/  ISETP.GT.AND P0, PT, R6.reuse, RZ, PT ;  /* 0x000000ff0600720c */ /* 0x040fe20003f04270 */
[----:B------:R-:W-:Y:S01]  /*26c90*/  BSSY B0, `(.L_x_1609) ;  /* 0x000000e000007945 */ /* 0x000fe20003800000 */
[----:B------:R-:W-:-:S11]  /*26ca0*/  VIADD R0, R6, 0xffffffff ;  /* 0xffffffff06007836 */ /* 0x000fd60000000000 */
[----:B------:R-:W-:Y:S05]  /*26cb0*/  @P0 BRA `(.L_x_1610) ;  /* 0x00000000001c0947 */ /* 0x000fea0003800000 */
[----:B------:R-:W-:Y:S01]  /*26cc0*/  ISETP.NE.AND P0, PT, R3, 0x1, PT ;  /* 0x000000010300780c */ /* 0x000fe20003f05270 */
[----:B------:R-:W-:-:S12]  /*26cd0*/  IMAD.MOV R0, RZ, RZ, -R6 ;  /* 0x000000ffff007224 */ /* 0x000fd800078e0a06 */
[----:B-1----:R-:W1:Y:S02]  /*26ce0*/  @P0 LDC.64 R4, c[0x0][0x9e8] ;  /* 0x00027a00ff040b82 */ /* 0x002e640000000a00 */
[----:B-1----:R-:W-:-:S05]  /*26cf0*/  @P0 IMAD.HI.U32 R4, R0, R4, RZ ;  /* 0x0000000400040227 */ /* 0x002fca00078e00ff */
[----:B------:R-:W-:-:S04]  /*26d00*/  @P0 SHF.R.U32.HI R0, RZ, R5, R4 ;  /* 0x00000005ff000219 */ /* 0x000fc80000011604 */
[----:B------:R-:W-:Y:S01]  /*26d10*/  LOP3.LUT R0, RZ, R0, RZ, 0x33, !PT ;  /* 0x00000000ff007212 */ /* 0x000fe200078e33ff */
[----:B------:R-:W-:Y:S06]  /*26d20*/  BRA `(.L_x_1611) ;  /* 0x0000000000107947 */ /* 0x000fec0003800000 */
.L_x_1610:
[----:B------:R-:W-:-:S13]  /*26d30*/  ISETP.NE.AND P0, PT, R3, 0x1, PT ;  /* 0x000000010300780c */ /* 0x000fda0003f05270 */
[----:B-1----:R-:W1:Y:S02]  /*26d40*/  @P0 LDC.64 R4, c[0x0][0x9e8] ;  /* 0x00027a00ff040b82 */ /* 0x002e640000000a00 */
[----:B-1----:R-:W-:-:S05]  /*26d50*/  @P0 IMAD.HI.U32 R4, R0, R4, RZ ;  /* 0x0000000400040227 */ /* 0x002fca00078e00ff */
[----:B------:R-:W-:-:S07]  /*26d60*/  @P0 SHF.R.U32.HI R0, RZ, R5, R4 ;  /* 0x00000005ff000219 */ /* 0x000fce0000011604 */
.L_x_1611:
[----:B------:R-:W-:Y:S05]  /*26d70*/  BSYNC B0 ;  /* 0x0000000000007941 */ /* 0x000fea0003800000 */
.L_x_1609:
[----:B------:R-:W-:-:S05]  /*26d80*/  IMAD R0, R0, R3, R3 ;  /* 0x0000000300007224 */ /* 0x000fca00078e0203 */
[----:B------:R-:W-:-:S07]  /*26d90*/  VIMNMX R2, R2, R0, PT ;  /* 0x0000000002027248 */ /* 0x000fce0003fe0100 */
.L_x_1608:
[----:B------:R-:W2:Y:S01]  /*26da0*/  LDL.LU R0, [R1+0x4] ;  /* 0x0000040001007983 */ /* 0x000ea20000300800 */
[----:B------:R-:W-:Y:S01]  /*26db0*/  VIADD R2, R2, 0x7f ;  /* 0x0000007f02027836 */ /* 0x000fe20000000000 */
[----:B-1----:R-:W1:Y:S01]  /*26dc0*/  @P1 LDC R4, c[0x0][0x450] ;  /* 0x00011400ff041b82 */ /* 0x002e620000000800 */
[----:B------:R-:W-:-:S03]  /*26dd0*/  ULDC UR4, c[0x0][0x9dc] ;  /* 0x0002770000047ab9 */ /* 0x000fc60000000800 */
[----:B------:R-:W-:-:S04]  /*26de0*/  SHF.R.S32.HI R6, RZ, 0x1f, R2 ;  /* 0x0000001fff067819 */ /* 0x000fc80000011402 */
[----:B------:R-:W-:Y:S02]  /*26df0*/  LEA.HI R6, R6, R2, RZ, 0x7 ;  /* 0x0000000206067211 */ /* 0x000fe400078f38ff */
[----:B------:R-:W3:Y:S02]  /*26e00*/  @P1 LDC R2, c[0x0][0x44c] ;  /* 0x00011300ff021b82 */ /* 0x000ee40000000800 */
[----:B------:R-:W-:Y:S01]  /*26e10*/  SHF.R.S32.HI R6, RZ, 0x7, R6 ;  /* 0x00000007ff067819 */ /* 0x000fe20000011406 */
[----:B---3--:R-:W-:-:S03]  /*26e20*/  @P1 IMAD.HI.U32 R2, R19, R2, RZ ;  /* 0x0000000213021227 */ /* 0x008fc600078e00ff */
[----:B--2---:R-:W-:Y:S01]  /*26e30*/  VIMNMX R6, R0, R6, PT ;  /* 0x0000000600067248 */ /* 0x004fe20003fe0100 */
[----:B------:R-:W-:Y:S01]  /*26e40*/  IMAD.MOV.U32 R0, RZ, RZ, R19 ;  /* 0x000000ffff007224 */ /* 0x000fe200078e0013 */
[----:B-1----:R-:W-:-:S05]  /*26e50*/  @P1 SHF.R.U32.HI R0, RZ, R4, R2 ;  /* 0x00000004ff001219 */ /* 0x002fca0000011602 */
[----:B------:R-:W-:-:S04]  /*26e60*/  IMAD.IADD R0, R21, 0x1, R0 ;  /* 0x0000000115007824 */ /* 0x000fc800078e0200 */
        /* <DEDUP_REMOVED lines=12> */
.L_x_1614:
[----:B------:R-:W-:-:S13]  /*26f30*/  ISETP.NE.AND P0, PT, R3, 0x1, PT ;  /* 0x000000010300780c */ /* 0x000fda0003f05270 */
[----:B------:R-:W1:Y:S02]  /*26f40*/  @P0 LDC.64 R4, c[0x0][0x9e8] ;  /* 0x00027a00ff040b82 */ /* 0x000e640000000a00 */
[----:B-1----:R-:W-:-:S05]  /*26f50*/  @P0 IMAD.HI.U32 R4, R0, R4, RZ ;  /* 0x0000000400040227 */ /* 0x002fca00078e00ff */
[----:B------:R-:W-:-:S07]  /*26f60*/  @P0 SHF.R.U32.HI R0, RZ, R5, R4 ;  /* 0x00000005ff000219 */ /* 0x000fce0000011604 */
.L_x_1615:
[----:B------:R-:W-:Y:S05]  /*26f70*/  BSYNC B0 ;  /* 0x0000000000007941 */ /* 0x000fea0003800000 */
.L_x_1613:
[----:B------:R-:W-:-:S05]  /*26f80*/  IMAD R0, R0, R3, RZ ;  /* 0x0000000300007224 */ /* 0x000fca00078e02ff */
[----:B------:R-:W-:-:S07]  /*26f90*/  VIMNMX R2, R2, R0, !PT ;  /* 0x0000000002027248 */ /* 0x000fce0007fe0100 */
.L_x_1612:
[----:B------:R-:W-:Y:S01]  /*26fa0*/  ISETP.NE.AND P1, PT, R17, RZ, PT ;  /* 0x000000ff1100720c */ /* 0x000fe20003f25270 */
[----:B------:R-:W-:Y:S01]  /*26fb0*/  BSSY B0, `(.L_x_1616) ;  /* 0x0000024000007945 */ /* 0x000fe20003800000 */
[----:B------:R-:W-:-:S04]  /*26fc0*/  SHF.R.S32.HI R0, RZ, 0x1f, R2 ;  /* 0x0000001fff007819 */ /* 0x000fc80000011402 */
[----:B------:R-:W-:Y:S01]  /*26fd0*/  LEA.HI R0, R0, R2, RZ, 0x7 ;  /* 0x0000000200007211 */ /* 0x000fe200078f38ff */
[----:B------:R-:W-:-:S03]  /*26fe0*/  IMAD.MOV.U32 R2, RZ, RZ, RZ ;  /* 0x000000ffff027224 */ /* 0x000fc600078e00ff */
[----:B------:R-:W-:-:S03]  /*26ff0*/  SHF.R.S32.HI R0, RZ, 0x7, R0 ;  /* 0x00000007ff007819 */ /* 0x000fc60000011400 */
[----:B------:R-:W1:Y:S01]  /*27000*/  @!P1 LDC R17, c[0x0][0x9f0] ;  /* 0x00027c00ff119b82 */ /* 0x000e620000000800 */
[----:B------:R-:W-:-:S04]  /*27010*/  VIMNMX R0, RZ, R0, !PT ;  /* 0x00000000ff007248 */ /* 0x000fc80007fe0100 */
[----:B------:R-:W-:-:S13]  /*27020*/  ISETP.GT.AND P0, PT, R6, R0, PT ;  /* 0x000000000600720c */ /* 0x000fda0003f04270 */
[----:B------:R-:W-:Y:S05]  /*27030*/  @!P0 BRA `(.L_x_1617) ;  /* 0x00000000006c8947 */ /* 0x000fea0003800000 */
[----:B-1----:R-:W-:-:S04]  /*27040*/  IABS R4, R17 ;  /* 0x0000001100047213 */ /* 0x002fc80000000000 */
[----:B------:R-:W1:Y:S08]  /*27050*/  I2F.RP R2, R4 ;  /* 0x0000000400027306 */ /* 0x000e700000209400 */
[----:B-1----:R-:W1:Y:S02]  /*27060*/  MUFU.RCP R2, R2 ;  /* 0x0000000200027308 */ /* 0x002e640000001000 */
[----:B-1----:R-:W-:-:S06]  /*27070*/  VIADD R2, R2, 0xffffffe ;  /* 0x0ffffffe02027836 */ /* 0x002fcc0000000000 */
[----:B------:R-:W1:Y:S02]  /*27080*/  F2I.FTZ.U32.TRUNC.NTZ R3, R2 ;  /* 0x0000000200037305 */ /* 0x000e64000021f000 */
[----:B-1----:R-:W-:-:S04]  /*27090*/  IMAD.MOV R2, RZ, RZ, -R3 ;  /* 0x000000ffff027224 */ /* 0x002fc800078e0a03 */
[----:B------:R-:W-:Y:S02]  /*270a0*/  IMAD R5, R2, R4, RZ ;  /* 0x0000000402057224 */ /* 0x000fe400078e02ff */
[----:B------:R-:W-:-:S04]  /*270b0*/  IMAD.MOV.U32 R2, RZ, RZ, RZ ;  /* 0x000000ffff027224 */ /* 0x000fc800078e00ff */
[----:B------:R-:W-:Y:S01]  /*270c0*/  IMAD.HI.U32 R8, R3, R5, R2 ;  /* 0x0000000503087227 */ /* 0x000fe200078e0002 */
[----:B------:R-:W-:Y:S02]  /*270d0*/  IADD3 R5, R17, -0x1, R6 ;  /* 0xffffffff11057810 */ /* 0x000fe40007ffe006 */
[----:B------:R-:W-:-:S03]  /*270e0*/  IABS R2, R17 ;  /* 0x0000001100027213 */ /* 0x000fc60000000000 */
[----:B------:R-:W-:Y:S02]  /*270f0*/  IMAD.IADD R5, R5, 0x1, -R0 ;  /* 0x0000000105057824 */ /* 0x000fe400078e0a00 */
[----:B------:R-:W-:-:S03]  /*27100*/  IMAD.MOV R2, RZ, RZ, -R2 ;  /* 0x000000ffff027224 */ /* 0x000fc600078e0a02 */
[----:B------:R-:W-:Y:S01]  /*27110*/  IABS R3, R5 ;  /* 0x0000000500037213 */ /* 0x000fe20000000000 */
[----:B------:R-:W-:Y:S01]  /*27120*/  IMAD.MOV.U32 R7, RZ, RZ, R2 ;  /* 0x000000ffff077224 */ /* 0x000fe200078e0002 */
        /* <DEDUP_REMOVED lines=12> */
.L_x_1617:
[----:B------:R-:W-:Y:S05]  /*271f0*/  BSYNC B0 ;  /* 0x0000000000007941 */ /* 0x000fea0003800000 */
.L_x_1616:
[----:B------:R-:W2:Y:S02]  /*27200*/  LDL.LU R3, [R1+0x8] ;  /* 0x0000080001037983 */ /* 0x000ea40000300800 */
[----:B--2---:R-:W-:-:S05]  /*27210*/  IMAD R0, R3, R2, R0 ;  /* 0x0000000203007224 */ /* 0x004fca00078e0200 */
        /* <DEDUP_REMOVED lines=11> */
[----:B------:R-:W3:Y:S01]  /*272d0*/  LDC.64 R4, c[0x0][0xc60] ;  /* 0x00031800ff047b82 */ /* 0x000ee20000000a00 */
[----:B------:R-:W2:Y:S02]  /*272e0*/  FLO.U32 R0, UR4 ;  /* 0x0000000400007d00 */ /* 0x000ea400080e0000 */
[----:B--2---:R-:W-:-:S06]  /*272f0*/  ISETP.EQ.U32.AND P0, PT, R0, R2, PT ;  /* 0x000000020000720c */ /* 0x004fcc0003f02070 */
[----:B------:R-:W3:Y:S07]  /*27300*/  POPC R2, UR4 ;  /* 0x0000000400027d09 */ /* 0x000eee0008000000 */
[----:B---3--:R-:W2:Y:S04]  /*27310*/  @P0 ATOMG.E.ADD.STRONG.GPU PT, R2, desc[UR42][R4.64], R2 ;  /* 0x00000002040209a8 */ /* 0x008ea800081ee1ea */
[----:B--2---:R2:W3:Y:S02]  /*27320*/  SHFL.IDX PT, R2, R2, R0, 0x1f ;  /* 0x00001f0002027589 */ /* 0x0044e400000e0000 */
[----:B--2---:R-:W2:Y:S02]  /*27330*/  S2R R0, SR_LTMASK ;  /* 0x0000000000007919 */ /* 0x004ea40000003900 */
[----:B--2---:R-:W-:-:S06]  /*27340*/  LOP3.LUT R0, R0, UR4, RZ, 0xc0, !PT ;  /* 0x0000000400007c12 */ /* 0x004fcc000f8ec0ff */
[----:B------:R-:W3:Y:S02]  /*27350*/  POPC R0, R0 ;  /* 0x0000000000007309 */ /* 0x000ee40000000000 */
[----:B---3--:R-:W-:-:S05]  /*27360*/  IADD3 R0, R2, UR38, R0 ;  /* 0x0000002602007c10 */ /* 0x008fca000fffe000 */
[----:B------:R2:W-:Y:S01]  /*27370*/  STL [R1], R0 ;  /* 0x0000000001007387 */ /* 0x0005e20000100800 */
[----:B------:R-:W-:Y:S05]  /*27380*/  BRA `(.L_x_1619) ;  /* 0x0000003000287947 */ /* 0x000fea0003800000 */
.L_x_1618:
        /* <DEDUP_REMOVED lines=19> */
[----:B012---:R-:W-:Y:S05]  /*274c0*/  CALL.ABS.NOINC R2 ;  /* 0x0000000002007343 */ /* 0x007fea0003c00000 */
.L_x_1621:
[----:B------:R-:W-:Y:S05]  /*274d0*/  BSYNC B6 ;  /* 0x0000000000067941 */ /* 0x000fea0003800000 */
.L_x_1620:
[----:B-1----:R-:W2:Y:S01]  /*274e0*/  LDL.LU R17, [R1+0x28] ;  /* 0x0000280001117983 */ /* 0x002ea20000300800 */
        /* <DEDUP_REMOVED lines=23> */
.L_x_1623:
[----:B------:R-:W-:Y:S05]  /*27660*/  BSYNC B6 ;  /* 0x0000000000067941 */ /* 0x000fea0003800000 */
.L_x_1622:
        /* <DEDUP_REMOVED lines=8> */
[----:B------:R-:W-:Y:S01]  /*276f0*/  IMAD.U32 R4, RZ, RZ, UR4 ;  /* 0x00000004ff047e24 */ /* 0x000fe2000f8e00ff */
[----:B------:R-:W-:Y:S01]  /*27700*/  MOV R6, UR6 ;  /* 0x0000000600067c02 */ /* 0x000fe20008000f00 */
[----:B------:R-:W2:Y:S01]  /*27710*/  LDC.64 R2, c[0x4][R2] ;  /* 0x0100000002027b82 */ /* 0x000ea20000000a00 */
[----:B------:R-:W-:Y:S02]  /*27720*/  IMAD.U32 R5, RZ, RZ, UR5 ;  /* 0x00000005ff057e24 */ /* 0x000fe4000f8e00ff */
[----:B------:R-:W-:Y:S02]  /*27730*/  IMAD.U32 R7, RZ, RZ, UR7 ;  /* 0x00000007ff077e24 */ /* 0x000fe4000f8e00ff */
[----:B------:R-:W-:-:S02]  /*27740*/  IMAD.U32 R10, RZ, RZ, UR8 ;  /* 0x00000008ff0a7e24 */ /* 0x000fc4000f8e00ff */
[----:B------:R-:W-:Y:S02]  /*27750*/  IMAD.U32 R11, RZ, RZ, UR9 ;  /* 0x00000009ff0b7e24 */ /* 0x000fe4000f8e00ff */
[----:B------:R-:W-:Y:S02]  /*27760*/  IMAD.MOV.U32 R8, RZ, RZ, 0x70 ;  /* 0x00000070ff087424 */ /* 0x000fe400078e00ff */
[----:B------:R-:W-:Y:S02]  /*27770*/  IMAD.MOV.U32 R12, RZ, RZ, 0x1 ;  /* 0x00000001ff0c7424 */ /* 0x000fe400078e00ff */
[----:B------:R-:W-:-:S07]  /*27780*/  IMAD.MOV.U32 R13, RZ, RZ, RZ ;  /* 0x000000ffff0d7224 */ /* 0x000fce00078e00ff */
[----:B------:R-:W-:-:S07]  /*27790*/  LEPC R20, `(.L_x_1625) ;  /* 0x000000001014794e */ /* 0x000fce0000000000 */
[----:B012---:R-:W-:Y:S05]  /*277a0*/  CALL.ABS.NOINC R2 ;  /* 0x0000000002007343 */ /* 0x007fea0003c00000 */
.L_x_1625:
[----:B------:R-:W-:Y:S05]  /*277b0*/  BSYNC B6 ;  /* 0x0000000000067941 */ /* 0x000fea0003800000 */
.L_x_1624:
        /* <DEDUP_REMOVED lines=19> */
.L_x_1627:
[----:B------:R-:W-:Y:S05]  /*278f0*/  BSYNC B6 ;  /* 0x0000000000067941 */ /* 0x000fea0003800000 */
.L_x_1626:
[----:B-1----:R-:W2:Y:S01]  /*27900*/  LDL R17, [R1+0xc] ;  /* 0x00000c0001117983 */ /* 0x002ea20000100800 */
[----:B------:R-:W-:Y:S02]  /*27910*/  ULDC.64 UR4, c[0x0][0x9f8] ;  /* 0x00027e0000047ab9 */ /* 0x000fe40000000a00 */
[----:B------:R-:W-:-:S04]  /*27920*/  ISETP.NE.U32.AND P0, PT, RZ, UR4, PT ;  /* 0x00000004ff007c0c */ /* 0x000fc8000bf05070 */
[----:B------:R-:W-:Y:S01]  /*27930*/  ISETP.NE.AND.EX P0, PT, RZ, UR5, PT, P0 ;  /* 0x00000005ff007c0c */ /* 0x000fe2000bf05300 */
[----:B------:R-:W-:-:S12]  /*27940*/  ULDC.64 UR4, c[0x0][0xa08] ;  /* 0x0002820000047ab9 */ /* 0x000fd80000000a00 */
[----:B------:R-:W1:Y:S01]  /*27950*/  @P0 LDC.64 R2, c[0x0][0x9f8] ;  /* 0x00027e00ff020b82 */ /* 0x000e620000000a00 */
[----:B--2---:R-:W-:Y:S02]  /*27960*/  IMAD.MOV.U32 R8, RZ, RZ, R17 ;  /* 0x000000ffff087224 */ /* 0x004fe400078e0011 */
[----:B-1----:R-:W-:-:S05]  /*27970*/  @P0 IMAD.WIDE R2, R17, 0x4, R2 ;  /* 0x0000000411020825 */ /* 0x002fca00078e0202 */
[----:B------:R1:W2:Y:S02]  /*27980*/  @P0 LDG.E R8, desc[UR42][R2.64] ;  /* 0x0000002a02080981 */ /* 0x0002a4000c1e1900 */
[----:B-1----:R-:W1:Y:S02]  /*27990*/  LDC.64 R2, c[0x0][0x418] ;  /* 0x00010600ff027b82 */ /* 0x002e640000000a00 */
[----:B-1----:R-:W-:Y:S01]  /*279a0*/  LOP3.LUT P0, RZ, R2, UR4, RZ, 0xfc, !PT ;  /* 0x0000000402ff7c12 */ /* 0x002fe2000f80fcff */
[----:B------:R-:W-:-:S03]  /*279b0*/  UMOV UR4, 0xffffffff ;  /* 0xffffffff00047882 */ /* 0x000fc60000000000 */
[----:B------:R-:W-:Y:S02]  /*279c0*/  LOP3.LUT P0, RZ, R3, UR5, RZ, 0xfc, P0 ;  /* 0x0000000503ff7c12 */ /* 0x000fe4000800fcff */
[----:B--2---:R-:W-:Y:S01]  /*279d0*/  SHF.R.S32.HI R9, RZ, 0x1f, R8 ;  /* 0x0000001fff097819 */ /* 0x004fe20000011408 */
[----:B------:R1:W-:Y:S01]  /*279e0*/  STL [R1+0x4], R8 ;  /* 0x0000040801007387 */ /* 0x0003e20000100800 */
[----:B------:R-:W-:-:S03]  /*279f0*/  SEL R17, R8, RZ, !P0 ;  /* 0x000000ff08117207 */ /* 0x000fc60004000000 */
[----:B------:R1:W-:Y:S01]  /*27a00*/  STL [R1+0x2c], R9 ;  /* 0x00002c0901007387 */ /* 0x0003e20000100800 */
[----:B------:R-:W-:Y:S05]  /*27a10*/  BRA.DIV UR4, `(.L_x_1628) ;  /* 0x00000076040c7947 */ /* 0x000fea000b800000 */
[----:B------:R-:W2:Y:S02]  /*27a20*/  S2R R0, SR_TID.X ;  /* 0x0000000000007919 */ /* 0x000ea40000002100 */
[----:B--2---:R-:W-:-:S04]  /*27a30*/  SHF.R.U32.HI R0, RZ, 0x5, R0 ;  /* 0x00000005ff007819 */ /* 0x004fc80000011600 */
[----:B------:R-:W-:-:S05]  /*27a40*/  LOP3.LUT R0, R0, 0x3, RZ, 0xc0, !PT ;  /* 0x0000000300007812 */ /* 0x000fca00078ec0ff */
[----:B------:R2:W3:Y:S02]  /*27a50*/  SHFL.IDX PT, R14, R0, RZ, 0x1f ;  /* 0x00001fff000e7589 */ /* 0x0004e400000e0000 */
.L_x_1838:
[----:B--2---:R-:W2:Y:S01]  /*27a60*/  LDL.LU R0, [R1+0x28] ;  /* 0x0000280001007983 */ /* 0x004ea20000300800 */
[----:B------:R-:W-:Y:S02]  /*27a70*/  PLOP3.LUT P1, PT, PT, PT, PT, 0x8, 0x0 ;  /* 0x000000000000781c */ /* 0x000fe40003f2e170 */
[----:B---3--:R-:W-:Y:S02]  /*27a80*/  ISETP.NE.AND P0, PT, R14, RZ, PT ;  /* 0x000000ff0e00720c */ /* 0x008fe40003f05270 */
[----:B--2---:R-:W-:-:S09]  /*27a90*/  LOP3.LUT R0, R0, 0xfffffffe, RZ, 0xc0, !PT ;  /* 0xfffffffe00007812 */ /* 0x004fd200078ec0ff */
[----:B------:R-:W-:-:S05]  /*27aa0*/  @P1 LOP3.LUT R0, R0, 0x1, RZ, 0xfc, !PT ;  /* 0x0000000100001812 */ /* 0x000fca00078efcff */
[----:B------:R2:W-:Y:S01]  /*27ab0*/  STL [R1+0x28], R0 ;  /* 0x0000280001007387 */ /* 0x0005e20000100800 */
[----:B------:R-:W-:Y:S05]  /*27ac0*/  @P0 BRA `(.L_x_1629) ;  /* 0x0000000400980947 */ /* 0x000fea0003800000 */
[----:B------:R-:W-:-:S03]  /*27ad0*/  UMOV UR4, 0xffffffff ;  /* 0xffffffff00047882 */ /* 0x000fc60000000000 */
[----:B------:R-:W-:Y:S05]  /*27ae0*/  BRA.DIV UR4, `(.L_x_1630) ;  /* 0x00000076040c7947 */ /* 0x000fea000b800000 */
[----:B------:R-:W-:-:S13]  /*27af0*/  ELECT P6, URZ, PT ;  /* 0x00000000003f782f */ /* 0x000fda00038c0000 */
.L_x_1841:
[----:B------:R-:W-:Y:S05]  /*27b00*/  @!P6 BRA `(.L_x_1629) ;  /* 0x000000040088e947 */ /* 0x000fea0003800000 */
[----:B--2---:R-:W2:Y:S01]  /*27b10*/  LDL R0, [R1+0x48] ;  /* 0x0000480001007983 */ /* 0x004ea20000100800 */
[----:B------:R-:W-:-:S04]  /*27b20*/  ISETP.NE.U32.AND P0, PT, R2, RZ, PT ;  /* 0x000000ff0200720c */ /* 0x000fc80003f05070 */
[----:B------:R-:W-:Y:S01]  /*27b30*/  ISETP.NE.AND.EX P0, PT, R3, RZ, PT, P0 ;  /* 0x000000ff0300720c */ /* 0x000fe20003f05300 */
[----:B--2---:R-:W-:-:S12]  /*27b40*/  VIADD R0, R0, 0xffffffff ;  /* 0xffffffff00007836 */ /* 0x004fd80000000000 */
[----:B------:R-:W-:Y:S05]  /*27b50*/  @!P0 BRA `(.L_x_1631) ;  /* 0x0000000000448947 */ /* 0x000fea0003800000 */
[----:B------:R-:W2:Y:S01]  /*27b60*/  LDC R7, c[0x0][0x43c] ;  /* 0x00010f00ff077b82 */ /* 0x000ea20000000800 */
[----:B------:R-:W-:Y:S01]  /*27b70*/  ULDC.64 UR4, c[0x0][0x428] ;  /* 0x00010a0000047ab9 */ /* 0x000fe20000000a00 */
[----:B--2---:R-:W-:-:S13]  /*27b80*/  ISETP.NE.AND P0, PT, R7, 0x1, PT ;  /* 0x000000010700780c */ /* 0x004fda0003f05270 */
[----:B------:R-:W2:Y:S02]  /*27b90*/  @P0 LDC.64 R4, c[0x0][0x440] ;  /* 0x00011000ff040b82 */ /* 0x000ea40000000a00 */
[----:B--2---:R-:W-:-:S04]  /*27ba0*/  @P0 IMAD.HI.U32 R6, R0, R4, RZ ;  /* 0x0000000400060227 */ /* 0x004fc800078e00ff */
        /* <DEDUP_REMOVED lines=12> */
.L_x_1631:
[----:B--2---:R-:W2:Y:S04]  /*27c70*/  LDL R2, [R1+0x10] ;  /* 0x0000100001027983 */ /* 0x004ea80000100800 */
[----:B------:R-:W3:Y:S01]  /*27c80*/  LDL R3, [R1+0x18] ;  /* 0x0000180001037983 */ /* 0x000ee20000100800 */
[----:B-1----:R-:W1:Y:S02]  /*27c90*/  S2R R8, SR_TID.X ;  /* 0x0000000000087919 */ /* 0x002e640000002100 */
[----:B-1----:R-:W-:-:S04]  /*27ca0*/  LOP3.LUT R8, R8, 0x7f, RZ, 0xc0, !PT ;  /* 0x0000007f08087812 */ /* 0x002fc800078ec0ff */
[----:B------:R-:W-:Y:S01]  /*27cb0*/  ISETP.NE.AND P1, PT, R8, RZ, PT ;  /* 0x000000ff0800720c */ /* 0x000fe20003f25270 */
[----:B--2---:R-:W-:Y:S01]  /*27cc0*/  IMAD R2, R2, 0x8, R18 ;  /* 0x0000000802027824 */ /* 0x004fe200078e0212 */
[----:B---3--:R-:W-:-:S04]  /*27cd0*/  SHF.L.U32 R3, R3, 0x1f, RZ ;  /* 0x0000001f03037819 */ /* 0x008fc800000006ff */
[----:B------:R-:W1:Y:S02]  /*27ce0*/  SYNCS.PHASECHK.TRANS64.TRYWAIT P0, [R2+URZ+0x22880], R3 ;  /* 0x02288003020075a7 */ /* 0x000e64000800017f */
[----:B-1----:R-:W-:Y:S05]  /*27cf0*/  @!P0 BRA `(.L_x_1632) ;  /* 0x0000007000a88947 */ /* 0x002fea0003800000 */
.L_x_1842:
        /* <DEDUP_REMOVED lines=8> */
.L_x_1633:
[----:B------:R-:W2:Y:S04]  /*27d80*/  LDL R4, [R1+0x10] ;  /* 0x0000100001047983 */ /* 0x000ea80000100800 */
[----:B------:R-:W3:Y:S01]  /*27d90*/  LDL R5, [R1+0x30] ;  /* 0x0000300001057983 */ /* 0x000ee20000100800 */
[----:B------:R-:W-:Y:S01]  /*27da0*/  R2UR UR9, R2 ;  /* 0x00000000020972ca */ /* 0x000fe200000e0000 */
[----:B------:R-:W-:Y:S01]  /*27db0*/  UIADD3 UR4, UP0, UR40, 0x470, URZ ;  /* 0x0000047028047890 */ /* 0x000fe2000ff1e03f */
[----:B------:R-:W-:Y:S01]  /*27dc0*/  R2UR UR12, R16 ;  /* 0x00000000100c72ca */ /* 0x000fe200000e0000 */
[----:B------:R-:W-:Y:S01]  /*27dd0*/  UMOV UR6, 0x0 ;  /* 0x0000000000067882 */ /* 0x000fe20000000000 */
[----:B-----5:R-:W-:Y:S01]  /*27de0*/  R2UR UR13, R17 ;  /* 0x00000000110d72ca */ /* 0x020fe200000e0000 */
[----:B------:R-:W-:Y:S01]  /*27df0*/  UIADD3.X UR5, URZ, UR41, URZ, UP0, !UPT ;  /* 0x000000293f057290 */ /* 0x000fe200087fe43f */
[----:B------:R-:W-:Y:S01]  /*27e00*/  UMOV UR7, 0x14f00000 ;  /* 0x14f0000000077882 */ /* 0x000fe20000000000 */
[----:B------:R-:W-:-:S06]  /*27e10*/  UMOV UR10, URZ ;  /* 0x0000003f000a7c82 */ /* 0x000fcc0008000000 */
[----:B------:R-:W-:Y:S01]  /*27e20*/  UIADD3 UR9, UR9, 0x22870, URZ ;  /* 0x0002287009097890 */ /* 0x000fe2000fffe03f */
[----:B--2---:R-:W-:Y:S02]  /*27e30*/  IMAD R4, R4, 0x4000, R18 ;  /* 0x0000400004047824 */ /* 0x004fe400078e0212 */
[----:B---3--:R-:W-:-:S03]  /*27e40*/  IMAD R0, R0, 0x80, R5 ;  /* 0x0000008000007824 */ /* 0x008fc600078e0205 */
[----:B------:R-:W-:Y:S02]  /*27e50*/  R2UR UR8, R4 ;  /* 0x00000000040872ca */ /* 0x000fe400000e0000 */
[----:B------:R-:W-:-:S11]  /*27e60*/  R2UR UR11, R0 ;  /* 0x00000000000b72ca */ /* 0x000fd600000e0000 */
[----:B------:R-:W-:-:S09]  /*27e70*/  UIADD3 UR8, UR8, 0x8400, URZ ;  /* 0x0000840008087890 */ /* 0x000fd2000fffe03f */
[----:B------:R2:W-:Y:S01]  /*27e80*/  UTMALDG.4D [UR8], [UR4], desc[UR6] ;  /* 0x00000608040075b4 */ /* 0x0005e20008019000 */
[----:B------:R-:W3:Y:S02]  /*27e90*/  SYNCS.PHASECHK.TRANS64.TRYWAIT P0, [R2+URZ+0x22840], R3 ;  /* 0x02284003020075a7 */ /* 0x000ee4000800017f */
[----:B--23--:R-:W-:Y:S05]  /*27ea0*/  @!P0 BRA `(.L_x_1634) ;  /* 0x0000007000508947 */ /* 0x00cfea0003800000 */
.L_x_1843:
[----:B------:R-:W-:Y:S05]  /*27eb0*/  @P1 BRA `(.L_x_1635) ;  /* 0x00000000001c1947 */ /* 0x000fea0003800000 */
[----:B------:R-:W3:Y:S01]  /*27ec0*/  S2R R4, SR_TID.X ;  /* 0x0000000000047919 */ /* 0x000ee20000002100 */
[----:B-12---:R-:W-:-:S04]  /*27ed0*/  IMAD.MOV.U32 R3, RZ, RZ, 0x6000 ;  /* 0x00006000ff037424 */ /* 0x006fc800078e00ff */
[----:B------:R4:W-:Y:S01]  /*27ee0*/  SYNCS.ARRIVE.TRANS64 RZ, [R2+URZ+0x22830], R3 ;  /* 0x0228300302ff79a7 */ /* 0x0009e2000800003f */
[----:B---3--:R-:W-:-:S04]  /*27ef0*/  LOP3.LUT R4, R4, 0x1f, RZ, 0xc0, !PT ;  /* 0x0000001f04047812 */ /* 0x008fc800078ec0ff */
[----:B------:R-:W-:-:S13]  /*27f00*/  ISETP.NE.AND P0, PT, R4, RZ, PT ;  /* 0x000000ff0400720c */ /* 0x000fda0003f05270 */
[----:B----4-:R-:W-:Y:S05]  /*27f10*/  @!P0 BRA `(.L_x_1635) ;  /* 0x0000000000048947 */ /* 0x010fea0003800000 */
[----:B------:R-:W-:Y:S01]  /*27f20*/  BPT.TRAP 0x1 ;  /* 0x000000040000795c */ /* 0x000fe20000300000 */
.L_x_1635:
[----:B------:R-:W3:Y:S04]  /*27f30*/  LDL R4, [R1+0x10] ;  /* 0x0000100001047983 */ /* 0x000ee80000100800 */
[----:B-12---:R-:W2:Y:S01]  /*27f40*/  LDL.LU R3, [R1+0x28] ;  /* 0x0000280001037983 */ /* 0x006ea20000300800 */
        /* <DEDUP_REMOVED lines=10> */
[----:B------:R-:W-:-:S05]  /*27ff0*/  UMOV UR17, 0x40 ;  /* 0x0000004000117882 */ /* 0x000fca0000000000 */
[----:B------:R-:W-:Y:S01]  /*28000*/  UIADD3 UR9, UR9, 0x22830, URZ ;  /* 0x0002283009097890 */ /* 0x000fe2000fffe03f */
[----:B---3--:R-:W-:Y:S01]  /*28010*/  IMAD R0, R4, 0x6000, R18 ;  /* 0x0000600004007824 */ /* 0x008fe200078e0212 */
[----:B--2---:R-:W-:-:S04]  /*28020*/  LOP3.LUT R3, R3, 0xfffffffe, RZ, 0xc0, !PT ;  /* 0xfffffffe03037812 */ /* 0x004fc800078ec0ff */
[----:B------:R-:W-:Y:S02]  /*28030*/  R2UR UR8, R0 ;  /* 0x00000000000872ca */ /* 0x000fe400000e0000 */
[----:B------:R-:W-:-:S05]  /*28040*/  @P0 LOP3.LUT R3, R3, 0x1, RZ, 0xfc, !PT ;  /* 0x0000000103030812 */ /* 0x000fca00078efcff */
[----:B------:R3:W-:Y:S06]  /*28050*/  STL [R1+0x28], R3 ;  /* 0x0000280301007387 */ /* 0x0007ec0000100800 */
[----:B------:R-:W-:Y:S02]  /*28060*/  UIADD3 UR14, UR8, 0x16400, URZ ;  /* 0x00016400080e7890 */ /* 0x000fe4000fffe03f */
[----:B------:R-:W-:Y:S02]  /*28070*/  UIADD3 UR15, UR8, 0x18400, URZ ;  /* 0x00018400080f7890 */ /* 0x000fe4000fffe03f */
[----:B------:R-:W-:-:S03]  /*28080*/  UIADD3 UR16, UR8, 0x1a400, URZ ;  /* 0x0001a40008107890 */ /* 0x000fc6000fffe03f */
[----:B------:R-:W-:Y:S01]  /*28090*/  UMOV UR8, UR14 ;  /* 0x0000000e00087c82 */ /* 0x000fe20008000000 */
[----:B------:R-:W-:Y:S01]  /*280a0*/  UMOV UR14, 0x80 ;  /* 0x00000080000e7882 */ /* 0x000fe20000000000 */
[----:B------:R1:W-:Y:S02]  /*280b0*/  UTMALDG.4D [UR8], [UR4], desc[UR6] ;  /* 0x00000608040075b4 */ /* 0x0003e40008019000 */
[----:B-1----:R-:W-:Y:S01]  /*280c0*/  UMOV UR8, UR15 ;  /* 0x0000000f00087c82 */ /* 0x002fe20008000000 */
[----:B------:R-:W-:Y:S02]  /*280d0*/  UMOV UR10, UR17 ;  /* 0x00000011000a7c82 */ /* 0x000fe40008000000 */
[----:B------:R1:W-:Y:S02]  /*280e0*/  UTMALDG.4D [UR8], [UR4], desc[UR6] ;  /* 0x00000608040075b4 */ /* 0x0003e40008019000 */
[----:B-1----:R-:W-:Y:S01]  /*280f0*/  UMOV UR8, UR16 ;  /* 0x0000001000087c82 */ /* 0x002fe20008000000 */
[----:B------:R-:W-:-:S02]  /*28100*/  UMOV UR10, UR14 ;  /* 0x0000000e000a7c82 */ /* 0x000fc40008000000 */
[----:B------:R3:W-:Y:S02]  /*28110*/  UTMALDG.4D [UR8], [UR4], desc[UR6] ;  /* 0x00000608040075b4 */ /* 0x0007e40008019000 */
[----:B---3--:R-:W-:Y:S01]  /*28120*/  NOP ;  /* 0x0000000000007918 */ /* 0x008fe20000000000 */
.L_x_1629:
[----:B------:R-:W2:Y:S01]  /*28130*/  LDL.LU R3, [R1+0x44] ;  /* 0x0000440001037983 */ /* 0x000ea20000300800 */
[----:B------:R-:W-:Y:S05]  /*28140*/  WARPSYNC.ALL ;  /* 0x0000000000007948 */ /* 0x000fea0003800000 */
[----:B------:R-:W-:Y:S01]  /*28150*/  ULDC.64 UR4, c[0x0][0x298] ;  /* 0x0000a60000047ab9 */ /* 0x000fe20000000a00 */
[----:B------:R-:W-:Y:S01]  /*28160*/  BSSY B6, `(.L_x_1636) ;  /* 0x000001c000067945 */ /* 0x000fe20003800000 */
[----:B------:R-:W-:Y:S01]  /*28170*/  BAR.SYNC.DEFER_BLOCKING 0x8, 0x180 ;  /* 0x0206000000007b1d */ /* 0x000fe20000010000 */
[----:B--2---:R-:W-:Y:S01]  /*28180*/  SHF.R.S32.HI R0, RZ, 0x1f, R3 ;  /* 0x0000001fff007819 */ /* 0x004fe20000011403 */
[----:B------:R-:W-:-:S04]  /*28190*/  IMAD.WIDE.U32 R4, R3, UR4, RZ ;  /* 0x0000000403047c25 */ /* 0x000fc8000f8e00ff */
[----:B------:R-:W-:Y:S01]  /*281a0*/  IMAD R2, R0, UR4, RZ ;  /* 0x0000000400027c24 */ /* 0x000fe2000f8e02ff */
[----:B------:R2:W-:Y:S01]  /*281b0*/  STL.64 [R1+0x50], R4 ;  /* 0x0000500401007387 */ /* 0x0005e20000100a00 */
[----:B------:R-:W-:Y:S02]  /*281c0*/  VIADD R0, R18, 0x10400 ;  /* 0x0001040012007836 */ /* 0x000fe40000000000 */
[----:B------:R-:W-:-:S03]  /*281d0*/  IMAD R2, R3, UR5, R2 ;  /* 0x0000000503027c24 */ /* 0x000fc6000f8e0202 */
[----:B------:R-:W-:Y:S01]  /*281e0*/  LOP3.LUT P0, RZ, R0, 0x1bf, RZ, 0xc0, !PT ;  /* 0x000001bf00ff7812 */ /* 0x000fe2000780c0ff */
[----:B------:R-:W-:-:S05]  /*281f0*/  IMAD.IADD R0, R5, 0x1, R2 ;  /* 0x0000000105007824 */ /* 0x000fca00078e0202 */
[----:B------:R2:W-:Y:S07]  /*28200*/  STL [R1+0x44], R0 ;  /* 0x0000440001007387 */ /* 0x0005ee0000100800 */
[----:B------:R-:W-:Y:S05]  /*28210*/  @!P0 BRA `(.L_x_1637) ;  /* 0x0000000000408947 */ /* 0x000fea0003800000 */
[----:B------:R-:W-:Y:S01]  /*28220*/  MOV R2, 0x0 ;  /* 0x0000000000027802 */ /* 0x000fe20000000f00 */
[----:B------:R-:W-:Y:S01]  /*28230*/  ULDC.64 UR4, c[0x4][0xc8] ;  /* 0x0100320000047ab9 */ /* 0x000fe20000000a00 */
[----:B------:R-:W-:Y:S01]  /*28240*/  ULDC.64 UR6, c[0x4][0xd0] ;  /* 0x0100340000067ab9 */ /* 0x000fe20000000a00 */
[----:B------:R-:W-:Y:S01]  /*28250*/  ULDC.64 UR8, c[0x4][0x28] ;  /* 0x01000a0000087ab9 */ /* 0x000fe20000000a00 */
[----:B--2---:R-:W-:Y:S02]  /*28260*/  IMAD.U32 R4, RZ, RZ, UR4 ;  /* 0x00000004ff047e24 */ /* 0x004fe4000f8e00ff */
[----:B------:R-:W2:Y:S01]  /*28270*/  LDC.64 R2, c[0x4][R2] ;  /* 0x0100000002027b82 */ /* 0x000ea20000000a00 */
[----:B------:R-:W-:Y:S02]  /*28280*/  IMAD.U32 R5, RZ, RZ, UR5 ;  /* 0x00000005ff057e24 */ /* 0x000fe4000f8e00ff */
[----:B------:R-:W-:Y:S02]  /*28290*/  IMAD.U32 R6, RZ, RZ, UR6 ;  /* 0x00000006ff067e24 */ /* 0x000fe4000f8e00ff */
[----:B------:R-:W-:-:S02]  /*282a0*/  IMAD.U32 R7, RZ, RZ, UR7 ;  /* 0x00000007ff077e24 */ /* 0x000fc4000f8e00ff */
[----:B------:R-:W-:Y:S02]  /*282b0*/  IMAD.U32 R10, RZ, RZ, UR8 ;  /* 0x00000008ff0a7e24 */ /* 0x000fe4000f8e00ff */
[----:B------:R-:W-:Y:S02]  /*282c0*/  IMAD.U32 R11, RZ, RZ, UR9 ;  /* 0x00000009ff0b7e24 */ /* 0x000fe4000f8e00ff */
[----:B-1----:R-:W-:Y:S02]  /*282d0*/  IMAD.MOV.U32 R8, RZ, RZ, 0x70 ;  /* 0x00000070ff087424 */ /* 0x002fe400078e00ff */
[----:B------:R-:W-:Y:S02]  /*282e0*/  IMAD.MOV.U32 R12, RZ, RZ, 0x1 ;  /* 0x00000001ff0c7424 */ /* 0x000fe400078e00ff */
[----:B------:R-:W-:-:S07]  /*282f0*/  IMAD.MOV.U32 R13, RZ, RZ, RZ ;  /* 0x000000ffff0d7224 */ /* 0x000fce00078e00ff */
[----:B------:R-:W-:-:S07]  /*28300*/  LEPC R20, `(.L_x_1637) ;  /* 0x000000001014794e */ /* 0x000fce0000000000 */
[----:B0-2---:R-:W-:Y:S05]  /*28310*/  CALL.ABS.NOINC R2 ;  /* 0x0000000002007343 */ /* 0x005fea0003c00000 */
.L_x_1637:
[----:B------:R-:W-:Y:S05]  /*28320*/  BSYNC B6 ;  /* 0x0000000000067941 */ /* 0x000fea0003800000 */
.L_x_1636:
[----:B--2---:R-:W2:Y:S01]  /*28330*/  LDL.LU R0, [R1+0x44] ;  /* 0x0000440001007983 */ /* 0x004ea20000300800 */
[----:B------:R-:W-:Y:S01]  /*28340*/  ULDC.64 UR6, c[0x0][0xa00] ;  /* 0x0002800000067ab9 */ /* 0x000fe20000000a00 */
[----:B-1----:R-:W1:Y:S01]  /*28350*/  LDC R8, c[0x0][0x448] ;  /* 0x00011200ff087b82 */ /* 0x002e620000000800 */
[----:B------:R-:W-:Y:S01]  /*28360*/  ULDC.64 UR4, c[0x0][0x2d8] ;  /* 0x0000b60000047ab9 */ /* 0x000fe20000000a00 */
[----:B------:R-:W2:Y:S04]  /*28370*/  LDL.LU.64 R2, [R1+0x50] ;  /* 0x0000500001027983 */ /* 0x000ea80000300a00 */
[----:B------:R-:W3:Y:S01]  /*28380*/  LDL R6, [R1+0xc] ;  /* 0x00000c0001067983 */ /* 0x000ee20000100800 */
[----:B------:R-:W-:Y:S01]  /*28390*/  ISETP.NE.U32.AND P0, PT, RZ, UR6, PT ;  /* 0x00000006ff007c0c */ /* 0x000fe2000bf05070 */
[----:B------:R-:W4:Y:S03]  /*283a0*/  S2R R5, SR_TID.X ;  /* 0x0000000000057919 */ /* 0x000f260000002100 */
[----:B------:R-:W-:Y:S01]  /*283b0*/  ISETP.NE.AND.EX P0, PT, RZ, UR7, PT, P0 ;  /* 0x00000007ff007c0c */ /* 0x000fe2000bf05300 */
[----:B------:R-:W-:Y:S01]  /*283c0*/  ULDC.64 UR6, c[0x0][0x280] ;  /* 0x0000a00000067ab9 */ /* 0x000fe20000000a00 */
[----:B------:R-:W0:Y:S01]  /*283d0*/  S2R R9, SR_TID.X ;  /* 0x0000000000097919 */ /* 0x000e220000002100 */
[----:B----4-:R-:W-:-:S04]  /*283e0*/  LOP3.LUT R5, R5, 0x7f, RZ, 0xc0, !PT ;  /* 0x0000007f05057812 */ /* 0x010fc800078ec0ff */
[----:B------:R-:W-:Y:S01]  /*283f0*/  SHF.R.U32.HI R5, RZ, 0x2, R5 ;  /* 0x00000002ff057819 */ /* 0x000fe20000011605 */
[----:B0-----:R-:W-:-:S05]  /*28400*/  IMAD.SHL.U32 R9, R9, 0x10, RZ ;  /* 0x0000001009097824 */ /* 0x001fca00078e00ff */
[----:B------:R-:W-:-:S04]  /*28410*/  LOP3.LUT R9, R9, 0x30, RZ, 0xc0, !PT ;  /* 0x0000003009097812 */ /* 0x000fc800078ec0ff */
[C---:B------:R-:W-:Y:S02]  /*28420*/  LOP3.LUT R11, R9.reuse, 0x40, RZ, 0xfc, !PT ;  /* 0x00000040090b7812 */ /* 0x040fe400078efcff */
[----:B------:R-:W-:Y:S01]  /*28430*/  LOP3.LUT R9, R9, 0x80, RZ, 0xfc, !PT ;  /* 0x0000008009097812 */ /* 0x000fe200078efcff */
[----:B--2---:R-:W-:Y:S01]  /*28440*/  IMAD.MOV.U32 R3, RZ, RZ, R0 ;  /* 0x000000ffff037224 */ /* 0x004fe200078e0000 */
[----:B---3--:R-:W-:Y:S01]  /*28450*/  SHF.R.S32.HI R0, RZ, 0x1f, R6 ;  /* 0x0000001fff007819 */ /* 0x008fe20000011406 */
[----:B------:R-:W-:-:S03]  /*28460*/  IMAD.WIDE.U32 R2, R16, UR4, R2 ;  /* 0x0000000410027c25 */ /* 0x000fc6000f8e0002 */
[----:B------:R-:W-:Y:S01]  /*28470*/  SEL R4, R0, RZ, !P0 ;  /* 0x000000ff00047207 */ /* 0x000fe20004000000 */
[----:B------:R-:W-:Y:S01]  /*28480*/  IMAD R3, R16, UR5, R3 ;  /* 0x0000000510037c24 */ /* 0x000fe2000f8e0203 */
[----:B------:R-:W-:Y:S01]  /*28490*/  SEL R0, R6, RZ, !P0 ;  /* 0x000000ff06007207 */ /* 0x000fe20004000000 */
[----:B------:R-:W-:Y:S01]  /*284a0*/  ULDC.64 UR4, c[0x0][0x2e0] ;  /* 0x0000b80000047ab9 */ /* 0x000fe20000000a00 */
[----:B------:R-:W0:Y:S01]  /*284b0*/  S2R R6, SR_TID.X ;  /* 0x0000000000067919 */ /* 0x000e220000002100 */
[----:B-1----:R-:W-:Y:S01]  /*284c0*/  ISETP.NE.AND P0, PT, R8, 0x1, PT ;  /* 0x000000010800780c */ /* 0x002fe20003f05270 */
[----:B------:R-:W-:Y:S02]  /*284d0*/  IMAD R4, R4, UR4, RZ ;  /* 0x0000000404047c24 */ /* 0x000fe4000f8e02ff */
[----:B------:R-:W-:-:S04]  /*284e0*/  IMAD.WIDE.U32 R2, R0, UR4, R2 ;  /* 0x0000000400027c25 */ /* 0x000fc8000f8e0002 */
[----:B------:R-:W-:Y:S01]  /*284f0*/  IMAD R0, R0, UR5, R4 ;  /* 0x0000000500007c24 */ /* 0x000fe2000f8e0204 */
[----:B------:R-:W-:-:S03]  /*28500*/  ULDC.64 UR4, c[0x0][0x2d0] ;  /* 0x0000b40000047ab9 */ /* 0x000fc60000000a00 */
[----:B------:R-:W-:Y:S02]  /*28510*/  IMAD.IADD R3, R3, 0x1, R0 ;  /* 0x0000000103037824 */ /* 0x000fe400078e0200 */
[----:B0-----:R-:W-:Y:S02]  /*28520*/  IMAD.SHL.U32 R7, R6, 0x20, RZ ;  /* 0x0000002006077824 */ /* 0x001fe400078e00ff */
[----:B------:R-:W0:Y:S03]  /*28530*/  @P0 LDC R6, c[0x0][0x450] ;  /* 0x00011400ff060b82 */ /* 0x000e260000000800 */
[----:B------:R-:W-:-:S05]  /*28540*/  LOP3.LUT R7, R5, 0x60, R7, 0xf8, !PT ;  /* 0x0000006005077812 */ /* 0x000fca00078ef807 */
[----:B------:R-:W1:Y:S01]  /*28550*/  @P0 LDC R5, c[0x0][0x44c] ;  /* 0x00011300ff050b82 */ /* 0x000e620000000800 */
[----:B------:R-:W-:-:S04]  /*28560*/  IMAD.IADD R4, R7, 0x1, R19 ;  /* 0x0000000107047824 */ /* 0x000fc800078e0213 */
[----:B------:R-:W-:Y:S02]  /*28570*/  IMAD.MOV.U32 R0, RZ, RZ, R4 ;  /* 0x000000ffff007224 */ /* 0x000fe400078e0004 */
[----:B-1----:R-:W-:-:S05]  /*28580*/  @P0 IMAD.HI.U32 R5, R4, R5, RZ ;  /* 0x0000000504050227 */ /* 0x002fca00078e00ff */
[----:B0-----:R-:W-:-:S05]  /*28590*/  @P0 SHF.R.U32.HI R0, RZ, R6, R5 ;  /* 0x00000006ff000219 */ /* 0x001fca0000011605 */
[----:B------:R-:W-:Y:S02]  /*285a0*/  IMAD.MOV R5, RZ, RZ, -R0 ;  /* 0x000000ffff057224 */ /* 0x000fe400078e0a00 */
[----:B------:R-:W-:-:S04]  /*285b0*/  IMAD.WIDE.U32 R2, R0, UR4, R2 ;  /* 0x0000000400027c25 */ /* 0x000fc8000f8e0002 */
[----:B------:R-:W-:Y:S01]  /*285c0*/  IMAD R4, R8, R5, R4 ;  /* 0x0000000508047224 */ /* 0x000fe200078e0204 */
[----:B------:R-:W-:-:S05]  /*285d0*/  SHF.R.S32.HI R5, RZ, 0x1f, R0 ;  /* 0x0000001fff057819 */ /* 0x000fca0000011400 */
[----:B------:R-:W-:-:S04]  /*285e0*/  IMAD R5, R5, UR4, RZ ;  /* 0x0000000405057c24 */ /* 0x000fc8000f8e02ff */
[----:B------:R-:W-:Y:S01]  /*285f0*/  IMAD R0, R0, UR5, R5 ;  /* 0x0000000500007c24 */ /* 0x000fe2000f8e0205 */
[----:B------:R-:W-:Y:S01]  /*28600*/  ULDC.64 UR4, c[0x0][0x2c8] ;  /* 0x0000b20000047ab9 */ /* 0x000fe20000000a00 */
[----:B------:R-:W0:Y:S02]  /*28610*/  S2R R5, SR_TID.X ;  /* 0x0000000000057919 */ /* 0x000e240000002100 */
[----:B------:R-:W-:Y:S01]  /*28620*/  IMAD.IADD R3, R3, 0x1, R0 ;  /* 0x0000000103037824 */ /* 0x000fe200078e0200 */
[----:B------:R-:W-:Y:S01]  /*28630*/  SHF.R.S32.HI R0, RZ, 0x1f, R4 ;  /* 0x0000001fff007819 */ /* 0x000fe20000011404 */
[----:B------:R-:W-:-:S04]  /*28640*/  IMAD.WIDE.U32 R6, R4, UR4, R2 ;  /* 0x0000000404067c25 */ /* 0x000fc8000f8e0002 */
[----:B------:R-:W-:Y:S01]  /*28650*/  IMAD R0, R0, UR4, RZ ;  /* 0x0000000400007c24 */ /* 0x000fe2000f8e02ff */
[----:B------:R-:W-:Y:S02]  /*28660*/  ULDC UR4, c[0x0][0x2b8] ;  /* 0x0000ae0000047ab9 */ /* 0x000fe40000000800 */
[----:B------:R-:W-:Y:S01]  /*28670*/  ISETP.GE.AND P2, PT, R9, UR4, PT ;  /* 0x0000000409007c0c */ /* 0x000fe2000bf46270 */
[----:B------:R-:W-:Y:S01]  /*28680*/  IMAD R2, R4, UR5, R0 ;  /* 0x0000000504027c24 */ /* 0x000fe2000f8e0200 */
[----:B------:R1:W5:Y:S01]  /*28690*/  LDL R9, [R1+0x3c] ;  /* 0x00003c0001097983 */ /* 0x0003620000100800 */
[----:B------:R-:W-:Y:S02]  /*286a0*/  IADD3 R3, P3, R6, UR6, RZ ;  /* 0x0000000606037c10 */ /* 0x000fe4000ff7e0ff */
[----:B------:R-:W-:Y:S02]  /*286b0*/  ISETP.GE.AND P1, PT, R11, UR4, PT ;  /* 0x000000040b007c0c */ /* 0x000fe4000bf26270 */
[----:B------:R-:W-:Y:S01]  /*286c0*/  IADD3.X R2, R7, UR7, R2, P3, !PT ;  /* 0x0000000707027c10 */ /* 0x000fe20009ffe402 */
[----:B0-----:R-:W-:-:S05]  /*286d0*/  IMAD.SHL.U32 R10, R5, 0x10, RZ ;  /* 0x00000010050a7824 */ /* 0x001fca00078e00ff */
[----:B------:R-:W-:-:S04]  /*286e0*/  LOP3.LUT R10, R10, 0x30, RZ, 0xc0, !PT ;  /* 0x000000300a0a7812 */ /* 0x000fc800078ec0ff */
[----:B------:R-:W-:Y:S01]  /*286f0*/  ISETP.GE.AND P0, PT, R10, UR4, PT ;  /* 0x000000040a007c0c */ /* 0x000fe2000bf06270 */
[----:B------:R-:W-:-:S03]  /*28700*/  UMOV UR4, 0xffffffff ;  /* 0xffffffff00047882 */ /* 0x000fc60000000000 */
[----:B-1----:R-:W-:Y:S09]  /*28710*/  BRA.DIV UR4, `(.L_x_1638) ;  /* 0x0000006a04487947 */ /* 0x002ff2000b800000 */
[----:B------:R-:W0:Y:S02]  /*28720*/  S2R R5, SR_TID.X ;  /* 0x0000000000057919 */ /* 0x000e240000002100 */
[----:B0-----:R-:W-:Y:S02]  /*28730*/  LOP3.LUT R6, R5, 0x7f, RZ, 0xc0, !PT ;  /* 0x0000007f05067812 */ /* 0x001fe400078ec0ff */
[----:B------:R-:W2:Y:S02]  /*28740*/  LDL.LU R5, [R1+0x40] ;  /* 0x0000400001057983 */ /* 0x000ea40000300800 */
[----:B------:R-:W-:Y:S02]  /*28750*/  SHF.R.U32.HI R6, RZ, 0x2, R6 ;  /* 0x00000002ff067819 */ /* 0x000fe40000011606 */
[----:B------:R-:W-:Y:S03]  /*28760*/  SHFL.IDX PT, R4, R2, RZ, 0x1c1f ;  /* 0x001c1fff02047589 */ /* 0x000fe600000e0000 */
[----:B------:R-:W-:-:S02]  /*28770*/  IMAD.IADD R19, R6, 0x1, R19 ;  /* 0x0000000106137824 */ /* 0x000fc400078e0213 */
[----:B------:R-:W-:Y:S01]  /*28780*/  SHFL.IDX PT, R6, R2, 0x1, 0x1c1f ;  /* 0x003c1f0002067f89 */ /* 0x000fe200000e0000 */
        /* <DEDUP_REMOVED lines=8> */
[----:B-----5:R-:W-:Y:S04]  /*28810*/  @!P4 LDGSTS.E.BYPASS.LTC128B.128 [R9+0x10400], desc[UR42][R4.64], !P0 ;  /* 0x104000000409cfae */ /* 0x020fe8000c101d6a */
[----:B------:R-:W-:Y:S04]  /*28820*/  @!P4 LDGSTS.E.BYPASS.LTC128B.128 [R9+0x12400], desc[UR42][R4.64+0x40], !P1 ;  /* 0x124000400409cfae */ /* 0x000fe8000c901d6a */
[----:B------:R0:W-:Y:S02]  /*28830*/  @!P4 LDGSTS.E.BYPASS.LTC128B.128 [R9+0x14400], desc[UR42][R4.64+0x80], !P2 ;  /* 0x144000800409cfae */ /* 0x0001e4000d101d6a */
[----:B0-----:R-:W-:-:S05]  /*28840*/  VIADD R4, R19, 0x20 ;  /* 0x0000002013047836 */ /* 0x001fca0000000000 */
[----:B------:R-:W-:Y:S02]  /*28850*/  ISETP.GE.AND P3, PT, R4, R0, PT ;  /* 0x000000000400720c */ /* 0x000fe40003f66270 */
[----:B------:R-:W0:Y:S11]  /*28860*/  SHFL.IDX PT, R4, R3, 0x1, 0x1c1f ;  /* 0x003c1f0003047f89 */ /* 0x000e3600000e0000 */
[----:B0-----:R-:W-:-:S05]  /*28870*/  @!P3 IADD3 R5, P4, R10, R4, RZ ;  /* 0x000000040a05b210 */ /* 0x001fca0007f9e0ff */
[----:B------:R-:W-:Y:S02]  /*28880*/  @!P3 IMAD.X R4, RZ, RZ, R6, P4 ;  /* 0x000000ffff04b224 */ /* 0x000fe400020e0606 */
[----:B------:R-:W-:Y:S03]  /*28890*/  SHFL.IDX PT, R6, R2, 0x2, 0x1c1f ;  /* 0x005c1f0002067f89 */ /* 0x000fe600000e0000 */
[----:B------:R-:W-:-:S04]  /*288a0*/  @!P3 LOP3.LUT R5, R5, R4, RZ, 0x3c, !PT ;  /* 0x000000040505b212 */ /* 0x000fc800078e3cff */
[----:B------:R-:W-:-:S04]  /*288b0*/  @!P3 LOP3.LUT R4, R5, R4, RZ, 0x3c, !PT ;  /* 0x000000040504b212 */ /* 0x000fc800078e3cff */
[----:B------:R-:W-:-:S05]  /*288c0*/  @!P3 LOP3.LUT R5, R5, R4, RZ, 0x3c, !PT ;  /* 0x000000040505b212 */ /* 0x000fca00078e3cff */
[----:B------:R-:W-:Y:S04]  /*288d0*/  @!P3 LDGSTS.E.BYPASS.LTC128B.128 [R9+0x10c00], desc[UR42][R4.64], !P0 ;  /* 0x10c000000409bfae */ /* 0x000fe8000c101d6a */
[----:B------:R-:W-:Y:S04]  /*288e0*/  @!P3 LDGSTS.E.BYPASS.LTC128B.128 [R9+0x12c00], desc[UR42][R4.64+0x40], !P1 ;  /* 0x12c000400409bfae */ /* 0x000fe8000c901d6a */
[----:B------:R0:W-:Y:S02]  /*288f0*/  @!P3 LDGSTS.E.BYPASS.LTC128B.128 [R9+0x14c00], desc[UR42][R4.64+0x80], !P2 ;  /* 0x14c000800409bfae */ /* 0x0001e4000d101d6a */
[----:B0-----:R-:W-:-:S05]  /*28900*/  VIADD R4, R19, 0x40 ;  /* 0x0000004013047836 */ /* 0x001fca0000000000 */
[----:B------:R-:W-:Y:S02]  /*28910*/  ISETP.GE.AND P3, PT, R4, R0, PT ;  /* 0x000000000400720c */ /* 0x000fe40003f66270 */
[----:B------:R-:W0:Y:S04]  /*28920*/  SHFL.IDX PT, R4, R3, 0x2, 0x1c1f ;  /* 0x005c1f0003047f89 */ /* 0x000e2800000e0000 */
[----:B------:R-:W1:Y:S07]  /*28930*/  SHFL.IDX PT, R3, R3, 0x3, 0x1c1f ;  /* 0x007c1f0003037f89 */ /* 0x000e6e00000e0000 */
[----:B0-----:R-:W-:-:S05]  /*28940*/  @!P3 IADD3 R5, P4, R10, R4, RZ ;  /* 0x000000040a05b210 */ /* 0x001fca0007f9e0ff */
[----:B------:R-:W-:-:S05]  /*28950*/  @!P3 IMAD.X R4, RZ, RZ, R6, P4 ;  /* 0x000000ffff04b224 */ /* 0x000fca00020e0606 */
[----:B------:R-:W-:-:S04]  /*28960*/  @!P3 LOP3.LUT R5, R5, R4, RZ, 0x3c, !PT ;  /* 0x000000040505b212 */ /* 0x000fc800078e3cff */
[----:B------:R-:W-:-:S04]  /*28970*/  @!P3 LOP3.LUT R4, R5, R4, RZ, 0x3c, !PT ;  /* 0x000000040504b212 */ /* 0x000fc800078e3cff */
[----:B------:R-:W-:-:S05]  /*28980*/  @!P3 LOP3.LUT R5, R5, R4, RZ, 0x3c, !PT ;  /* 0x000000040505b212 */ /* 0x000fca00078e3cff */
[----:B------:R-:W-:Y:S04]  /*28990*/  @!P3 LDGSTS.E.BYPASS.LTC128B.128 [R9+0x11400], desc[UR42][R4.64], !P0 ;  /* 0x114000000409bfae */ /* 0x000fe8000c101d6a */
[----:B------:R-:W-:Y:S04]  /*289a0*/  @!P3 LDGSTS.E.BYPASS.LTC128B.128 [R9+0x13400], desc[UR42][R4.64+0x40], !P1 ;  /* 0x134000400409bfae */ /* 0x000fe8000c901d6a */
[----:B------:R0:W-:Y:S04]  /*289b0*/  @!P3 LDGSTS.E.BYPASS.LTC128B.128 [R9+0x15400], desc[UR42][R4.64+0x80], !P2 ;  /* 0x154000800409bfae */ /* 0x0001e8000d101d6a */
[----:B01----:R0:W2:Y:S02]  /*289c0*/  SHFL.IDX PT, R4, R2, 0x3, 0x1c1f ;  /* 0x007c1f0002047f89 */ /* 0x0030a400000e0000 */
.L_x_1852:
[----:B------:R-:W-:Y:S01]  /*289d0*/  VIADD R19, R19, 0x60 ;  /* 0x0000006013137836 */ /* 0x000fe20000000000 */
[----:B------:R-:W-:Y:S04]  /*289e0*/  BSSY B0, `(.L_x_1639) ;  /* 0x000000b000007945 */ /* 0x000fe80003800000 */
[----:B------:R-:W-:-:S13]  /*289f0*/  ISETP.GE.AND P3, PT, R19, R0, PT ;  /* 0x000000001300720c */ /* 0x000fda0003f66270 */
[----:B------:R-:W-:Y:S05]  /*28a00*/  @P3 BRA `(.L_x_1640) ;  /* 0x0000000000203947 */ /* 0x000fea0003800000 */
[----:B0-----:R-:W-:-:S05]  /*28a10*/  IADD3 R2, P3, R10, R3, RZ ;  /* 0x000000030a027210 */ /* 0x001fca0007f7e0ff */
[----:B--2---:R-:W-:-:S05]  /*28a20*/  IMAD.X R3, RZ, RZ, R4, P3 ;  /* 0x000000ffff037224 */ /* 0x004fca00018e0604 */
[----:B------:R-:W-:Y:S01]  /*28a30*/  @!PT LDS RZ, [RZ] ;  /* 0x00000000fffff984 */ /* 0x000fe20000000800 */
[----:B------:R-:W-:Y:S01]  /*28a40*/  @!PT LDS RZ, [RZ] ;  /* 0x00000000fffff984 */ /* 0x000fe20000000800 */
[----:B------:R-:W-:Y:S01]  /*28a50*/  @!PT LDS RZ, [RZ] ;  /* 0x00000000fffff984 */ /* 0x000fe20000000800 */
[----:B------:R1:W-:Y:S04]  /*28a60*/  LDGSTS.E.BYPASS.LTC128B.128 [R9+0x11c00], desc[UR42][R2.64], !P0 ;  /* 0x11c0000002097fae */ /* 0x0003e8000c101d6a */
[----:B------:R1:W-:Y:S04]  /*28a70*/  LDGSTS.E.BYPASS.LTC128B.128 [R9+0x13c00], desc[UR42][R2.64+0x40], !P1 ;  /* 0x13c0004002097fae */ /* 0x0003e8000c901d6a */
[----:B------:R1:W-:Y:S02]  /*28a80*/  LDGSTS.E.BYPASS.LTC128B.128 [R9+0x15c00], desc[UR42][R2.64+0x80], !P2 ;  /* 0x15c0008002097fae */ /* 0x0003e4000d101d6a */
.L_x_1640:
[----:B------:R-:W-:Y:S05]  /*28a90*/  BSYNC B0 ;  /* 0x0000000000007941 */ /* 0x000fea0003800000 */
.L_x_1639:
[----:B------:R-:W-:Y:S01]  /*28aa0*/  NOP ;  /* 0x0000000000007918 */ /* 0x000fe20000000000 */
[----:B------:R-:W-:-:S13]  /*28ab0*/  PLOP3.LUT P0, PT, PT, PT, PT, 0x80, 0x0 ;  /* 0x000000000000781c */ /* 0x000fda0003f0f070 */
.L_x_1641:
[----:B------:R-:W-:Y:S02]  /*28ac0*/  PLOP3.LUT P1, PT, P1, P0, PT, 0xa2, 0x0 ;  /* 0x000000000000781c */ /* 0x000fe40000f21472 */
[----:B------:R-:W-:-:S08]  /*28ad0*/  @P0 R2UR P1, UR4, R18 ;  /* 0x00000000120402ca */ /* 0x000fd00000020000 */
[----:B------:R-:W-:-:S05]  /*28ae0*/  @P0 PLOP3.LUT P0, PT, P1, PT, PT, 0x80, 0x0 ;  /* 0x000000000000081c */ /* 0x000fca0000f0f070 */
[----:B------:R-:W-:Y:S01]  /*28af0*/  @!P1 SYNCS.ARRIVE.TRANS64.RED.A0T1 RZ, [UR4+0x22800], RZ ;  /* 0x022800ffffff99a7 */ /* 0x000fe20008200404 */
[----:B------:R-:W-:Y:S07]  /*28b00*/  @!P1 ARRIVES.LDGSTSBAR.64.TRANSCNT [UR4+0x22800] ;  /* 0x02280000ff0099b0 */ /* 0x000fee0008000a84 */
[----:B------:R-:W-:Y:S05]  /*28b10*/  @P0 BRA.U.ANY `(.L_x_1641) ;  /* 0xfffffffd00e80947 */ /* 0x000fea000393ffff */
[----:B01----:R-:W3:Y:S02]  /*28b20*/  LDL.LU R2, [R1+0x58] ;  /* 0x0000580001027983 */ /* 0x003ee40000300800 */
[----:B---3--:R-:W-:-:S05]  /*28b30*/  VIADD R2, R2, 0x1 ;  /* 0x0000000102027836 */ /* 0x008fca0000000000 */
        /* <DEDUP_REMOVED lines=8> */
[----:B------:R-:W1:Y:S03]  /*28bc0*/  SYNCS.PHASECHK.TRANS64.TRYWAIT P0, [R18+URZ+0x22820], R0 ;  /* 0x02282000120075a7 */ /* 0x000e66000800017f */
[----:B01----:R-:W-:Y:S05]  /*28bd0*/  @!P0 BRA `(.L_x_1643) ;  /* 0x0000006800808947 */ /* 0x003fea0003800000 */
.L_x_1853:
[----:B------:R-:W-:Y:S05]  /*28be0*/  BSYNC B0 ;  /* 0x0000000000007941 */ /* 0x000fea0003800000 */
.L_x_1642:
[----:B------:R-:W0:Y:S04]  /*28bf0*/  LDL.LU R3, [R1+0x48] ;  /* 0x0000480001037983 */ /* 0x000e280000300800 */
[----:B------:R-:W3:Y:S01]  /*28c00*/  LDL R2, [R1+0x8] ;  /* 0x0000080001027983 */ /* 0x000ee20000100800 */
[----:B0-----:R-:W-:-:S05]  /*28c10*/  VIADD R0, R3, 0xfffffffe ;  /* 0xfffffffe03007836 */ /* 0x001fca0000000000 */
[----:B---3--:R-:W-:-:S13]  /*28c20*/  ISETP.GE.AND P0, PT, R0, R2, PT ;  /* 0x000000020000720c */ /* 0x008fda0003f06270 */
[----:B------:R-:W-:Y:S05]  /*28c30*/  @!P0 BRA `(.L_x_1644) ;  /* 0x0000000c00fc8947 */ /* 0x000fea0003800000 */
[----:B------:R0:W5:Y:S04]  /*28c40*/  LDL.LU R6, [R1+0x10] ;  /* 0x0000100001067983 */ /* 0x0001680000300800 */
[----:B------:R0:W5:Y:S02]  /*28c50*/  LDL.LU R7, [R1+0x18] ;  /* 0x0000180001077983 */ /* 0x0001640000300800 */
.L_x_1666:
[----:B------:R-:W3:Y:S01]  /*28c60*/  LDL R2, [R1+0x28] ;  /* 0x0000280001027983 */ /* 0x000ee20000100800 */
[----:B-----5:R-:W-:Y:S01]  /*28c70*/  VIADD R3, R6, 0x1 ;  /* 0x0000000106037836 */ /* 0x020fe20000000000 */
[----:B------:R-:W-:Y:S05]  /*28c80*/  YIELD ;  /* 0x0000000000007946 */ /* 0x000fea0003800000 */
[C---:B------:R-:W-:Y:S01]  /*28c90*/  ISETP.NE.AND P0, PT, R3.reuse, 0x2, PT ;  /* 0x000000020300780c */ /* 0x040fe20003f05270 */
[----:B------:R-:W-:Y:S03]  /*28ca0*/  BSSY B0, `(.L_x_1645) ;  /* 0x000008c000007945 */ /* 0x000fe60003800000 */
[----:B------:R-:W-:-:S02]  /*28cb0*/  SEL R10, R3, RZ, P0 ;  /* 0x000000ff030a7207 */ /* 0x000fc40000000000 */
[----:B---3--:R-:W-:Y:S02]  /*28cc0*/  LOP3.LUT P1, RZ, R2, 0x1, RZ, 0xc0, !PT ;  /* 0x0000000102ff7812 */ /* 0x008fe4000782c0ff */
[----:B------:R-:W-:-:S04]  /*28cd0*/  SEL R2, RZ, 0x1, P0 ;  /* 0x00000001ff027807 */ /* 0x000fc80000000000 */
[----:B------:R-:W-:-:S05]  /*28ce0*/  LOP3.LUT R9, R7, R2, RZ, 0x3c, !PT ;  /* 0x0000000207097212 */ /* 0x000fca00078e3cff */
[----:B------:R1:W-:Y:S04]  /*28cf0*/  STL [R1+0x18], R9 ;  /* 0x0000180901007387 */ /* 0x0003e80000100800 */
[----:B------:R1:W-:Y:S01]  /*28d00*/  STL [R1+0x10], R10 ;  /* 0x0000100a01007387 */ /* 0x0003e20000100800 */
        /* <DEDUP_REMOVED lines=11> */
[----:B------:R-:W2:Y:S02]  /*28dc0*/  @P0 LDC.64 R2, c[0x0][0x440] ;  /* 0x00011000ff020b82 */ /* 0x000ea40000000a00 */
        /* <DEDUP_REMOVED lines=8> */
[----:B------:R-:W-:-:S04]  /*28e50*/  IMAD.WIDE.U32 R2, R11, UR6, R2 ;  /* 0x000000060b027c25 */ /* 0x000fc8000f8e0002 */
[----:B------:R-:W-:Y:S01]  /*28e60*/  IMAD.IADD R3, R4, 0x1, R3 ;  /* 0x0000000104037824 */ /* 0x000fe200078e0203 */
[----:B------:R-:W-:-:S04]  /*28e70*/  LEA R4, P0, R2, UR4, 0x2 ;  /* 0x0000000402047c11 */ /* 0x000fc8000f8010ff */
[----:B------:R-:W-:-:S05]  /*28e80*/  LEA.HI.X R5, R2, UR5, R3, 0x2, P0 ;  /* 0x0000000502057c11 */ /* 0x000fca00080f1403 */
[----:B------:R3:W5:Y:S04]  /*28e90*/  LDG.E R17, desc[UR42][R4.64] ;  /* 0x0000002a04117981 */ /* 0x000768000c1e1900 */
.L_x_1647:
[----:B------:R-:W2:Y:S01]  /*28ea0*/  S2R R2, SR_TID.X ;  /* 0x0000000000027919 */ /* 0x000ea20000002100 */
[----:B------:R-:W-:Y:S01]  /*28eb0*/  IMAD R3, R10, 0x8, R18 ;  /* 0x000000080a037824 */ /* 0x000fe200078e0212 */
[----:B------:R-:W-:Y:S01]  /*28ec0*/  BSSY B1, `(.L_x_1648) ;  /* 0x0000006000017945 */ /* 0x000fe20003800000 */
[----:B--23--:R-:W-:Y:S02]  /*28ed0*/  LOP3.LUT R4, R2, 0x7f, RZ, 0xc0, !PT ;  /* 0x0000007f02047812 */ /* 0x00cfe400078ec0ff */
[----:B------:R-:W-:Y:S02]  /*28ee0*/  SHF.L.U32 R2, R9, 0x1f, RZ ;  /* 0x0000001f09027819 */ /* 0x000fe400000006ff */
[----:B------:R-:W-:Y:S02]  /*28ef0*/  ISETP.NE.AND P1, PT, R4, RZ, PT ;  /* 0x000000ff0400720c */ /* 0x000fe40003f25270 */
[----:B------:R-:W2:Y:S02]  /*28f00*/  SYNCS.PHASECHK.TRANS64.TRYWAIT P0, [R3+URZ+0x22880], R2 ;  /* 0x02288002030075a7 */ /* 0x000ea4000800017f */
[----:B--2---:R-:W-:Y:S09]  /*28f10*/  @!P0 BRA `(.L_x_1649) ;  /* 0x0000006400c48947 */ /* 0x004ff20003800000 */
.L_x_1854:
[----:B------:R-:W-:Y:S05]  /*28f20*/  BSYNC B1 ;  /* 0x0000000000017941 */ /* 0x000fea0003800000 */
.L_x_1648:
        /* <DEDUP_REMOVED lines=9> */
.L_x_1651:
[----:B------:R-:W-:Y:S05]  /*28fc0*/  BSYNC B1 ;  /* 0x0000000000017941 */ /* 0x000fea0003800000 */
.L_x_1650:
[----:B------:R-:W3:Y:S04]  /*28fd0*/  LDL R5, [R1+0x10] ;  /* 0x0000100001057983 */ /* 0x000ee80000100800 */
[----:B------:R-:W4:Y:S01]  /*28fe0*/  LDL R4, [R1+0x30] ;  /* 0x0000300001047983 */ /* 0x000f220000100800 */
[----:B-1----:R-:W-:Y:S01]  /*28ff0*/  IMAD.MOV.U32 R10, RZ, RZ, RZ ;  /* 0x000000ffff0a7224 */ /* 0x002fe200078e00ff */
[----:B------:R-:W-:Y:S01]  /*29000*/  UIADD3 UR4, UP0, UR40, 0x470, URZ ;  /* 0x0000047028047890 */ /* 0x000fe2000ff1e03f */
[----:B------:R-:W-:Y:S01]  /*29010*/  PLOP3.LUT P0, PT, PT, PT, PT, 0x80, 0x0 ;  /* 0x000000000000781c */ /* 0x000fe20003f0f070 */
[----:B------:R-:W-:Y:S01]  /*29020*/  UMOV UR6, 0x0 ;  /* 0x0000000000067882 */ /* 0x000fe20000000000 */
[----:B------:R-:W-:Y:S01]  /*29030*/  UMOV UR7, 0x14f00000 ;  /* 0x14f0000000077882 */ /* 0x000fe20000000000 */
[----:B------:R-:W-:Y:S01]  /*29040*/  R2UR UR10, R10 ;  /* 0x000000000a0a72ca */ /* 0x000fe200000e0000 */
[----:B------:R-:W-:Y:S01]  /*29050*/  UIADD3.X UR5, URZ, UR41, URZ, UP0, !UPT ;  /* 0x000000293f057290 */ /* 0x000fe200087fe43f */
[----:B---3--:R-:W-:-:S02]  /*29060*/  IMAD R5, R5, 0x4000, R18 ;  /* 0x0000400005057824 */ /* 0x008fc400078e0212 */
[----:B----4-:R-:W-:Y:S02]  /*29070*/  IMAD R4, R8, 0x80, R4 ;  /* 0x0000008008047824 */ /* 0x010fe400078e0204 */
[----:B------:R-:W-:Y:S02]  /*29080*/  VIADD R5, R5, 0x8400 ;  /* 0x0000840005057836 */ /* 0x000fe40000000000 */
[----:B------:R-:W-:-:S07]  /*29090*/  VIADD R8, R3, 0x22870 ;  /* 0x0002287003087836 */ /* 0x000fce0000000000 */
.L_x_1652:
        /* <DEDUP_REMOVED lines=13> */
.L_x_1855:
[----:B------:R-:W-:Y:S05]  /*29170*/  BSYNC B1 ;  /* 0x0000000000017941 */ /* 0x000fea0003800000 */
.L_x_1653:
[----:B------:R-:W-:Y:S01]  /*29180*/  BSSY B1, `(.L_x_1655) ;  /* 0x000000b000017945 */ /* 0x000fe20003800000 */
[----:B------:R-:W-:Y:S02]  /*29190*/  IMAD.MOV.U32 R8, RZ, RZ, 0x0 ;  /* 0x00000000ff087424 */ /* 0x000fe400078e00ff */
[----:B------:R-:W-:Y:S01]  /*291a0*/  IMAD.MOV.U32 R9, RZ, RZ, 0x14f00000 ;  /* 0x14f00000ff097424 */ /* 0x000fe200078e00ff */
[----:B------:R-:W-:Y:S06]  /*291b0*/  @P1 BRA `(.L_x_1656) ;  /* 0x00000000001c1947 */ /* 0x000fec0003800000 */
[----:B------:R-:W3:Y:S01]  /*291c0*/  S2R R5, SR_TID.X ;  /* 0x0000000000057919 */ /* 0x000ee20000002100 */
[----:B-12---:R-:W-:-:S04]  /*291d0*/  IMAD.MOV.U32 R2, RZ, RZ, 0x6000 ;  /* 0x00006000ff027424 */ /* 0x006fc800078e00ff */
[----:B------:R4:W-:Y:S01]  /*291e0*/  SYNCS.ARRIVE.TRANS64 RZ, [R3+URZ+0x22830], R2 ;  /* 0x0228300203ff79a7 */ /* 0x0009e2000800003f */
[----:B---3--:R-:W-:-:S04]  /*291f0*/  LOP3.LUT R5, R5, 0x1f, RZ, 0xc0, !PT ;  /* 0x0000001f05057812 */ /* 0x008fc800078ec0ff */
[----:B------:R-:W-:-:S13]  /*29200*/  ISETP.NE.AND P0, PT, R5, RZ, PT ;  /* 0x000000ff0500720c */ /* 0x000fda0003f05270 */
[----:B----4-:R-:W-:Y:S05]  /*29210*/  @!P0 BRA `(.L_x_1656) ;  /* 0x0000000000048947 */ /* 0x010fea0003800000 */
[----:B------:R-:W-:Y:S01]  /*29220*/  BPT.TRAP 0x1 ;  /* 0x000000040000795c */ /* 0x000fe20000300000 */
.L_x_1656:
[----:B------:R-:W-:Y:S05]  /*29230*/  BSYNC B1 ;  /* 0x0000000000017941 */ /* 0x000fea0003800000 */
.L_x_1655:
[----:B-12---:R-:W2:Y:S01]  /*29240*/  LDL R2, [R1+0x10] ;  /* 0x0000100001027983 */ /* 0x006ea20000100800 */
        /* <DEDUP_REMOVED lines=9> */
.L_x_1657:
        /* <DEDUP_REMOVED lines=15> */
.L_x_1658:
        /* <DEDUP_REMOVED lines=15> */
.L_x_1659:
        /* <DEDUP_REMOVED lines=10> */
.L_x_1646:
[----:B------:R-:W-:Y:S05]  /*29560*/  BSYNC B0 ;  /* 0x0000000000007941 */ /* 0x000fea0003800000 */
.L_x_1645:
[----:B------:R-:W-:-:S06]  /*29570*/  UISETP.NE.AND UP0, UPT, UR37, 0x3, UPT ;  /* 0x000000032500788c */ /* 0x000fcc000bf05270 */
[----:B------:R-:W-:-:S13]  /*29580*/  PLOP3.LUT P0, PT, PT, PT, UP0, 0x80, 0x0 ;  /* 0x000000000000781c */ /* 0x000fda0003f0f008 */
[----:B------:R-:W-:Y:S05]  /*29590*/  @!P0 BRA `(.L_x_1660) ;  /* 0x0000000000048947 */ /* 0x000fea0003800000 */
[----:B------:R-:W-:Y:S01]  /*295a0*/  BPT.TRAP 0x1 ;  /* 0x000000040000795c */ /* 0x000fe20000300000 */
.L_x_1660:
        /* <DEDUP_REMOVED lines=8> */
.L_x_1856:
[----:B------:R-:W-:Y:S05]  /*29630*/  BSYNC B0 ;  /* 0x0000000000007941 */ /* 0x000fea0003800000 */
.L_x_1661:
[----:B------:R-:W-:Y:S05]  /*29640*/  @!P1 BRA `(.L_x_1663) ;  /* 0x0000000000049947 */ /* 0x000fea0003800000 */
[----:B------:R-:W-:Y:S01]  /*29650*/  BPT.TRAP 0x1 ;  /* 0x000000040000795c */ /* 0x000fe20000300000 */
.L_x_1663:
[----:B---3--:R-:W-:Y:S01]  /*29660*/  SHF.L.U32 R2, R7, 0x1f, RZ ;  /* 0x0000001f07027819 */ /* 0x008fe200000006ff */
[----:B------:R-:W-:-:S03]  /*29670*/  IMAD.SHL.U32 R3, R6, 0x4000, RZ ;  /* 0x0000400006037824 */ /* 0x000fc600078e00ff */
[----:B------:R-:W3:Y:S02]  /*29680*/  SYNCS.PHASECHK.TRANS64.TRYWAIT P0, [R20+URZ+0x22860], R2 ;  /* 0x02286002140075a7 */ /* 0x000ee4000800017f */
[----:B---3--:R-:W-:Y:S05]  /*29690*/  @!P0 BRA `(.L_x_1664) ;  /* 0x0000006000208947 */ /* 0x008fea0003800000 */
.L_x_1857:
[----:B--2---:R-:W3:Y:S04]  /*296a0*/  LDL R4, [R1+0x38] ;  /* 0x0000380001047983 */ /* 0x004ee80000100800 */
[----:B------:R-:W2:Y:S04]  /*296b0*/  LDL R12, [R1+0x24] ;  /* 0x00002400010c7983 */ /* 0x000ea80000100800 */
[----:B------:R-:W4:Y:S01]  /*296c0*/  LDL R13, [R1+0x34] ;  /* 0x00003400010d7983 */ /* 0x000f220000100800 */
[----:B------:R-:W-:Y:S05]  /*296d0*/  WARPSYNC.ALL ;  /* 0x0000000000007948 */ /* 0x000fea0003800000 */
[----:B---3--:R-:W-:-:S05]  /*296e0*/  LOP3.LUT R2, R3, R4, RZ, 0xfc, !PT ;  /* 0x0000000403027212 */ /* 0x008fca00078efcff */
[----:B------:R-:W-:-:S05]  /*296f0*/  IMAD.IADD R2, R18, 0x1, R2 ;  /* 0x0000000112027824 */ /* 0x000fca00078e0202 */
[----:B------:R-:W3:Y:S01]  /*29700*/  LDSM.16.MT88.4 R4, [R2+0x8400] ;  /* 0x008400000204783b */ /* 0x000ee20000004200 */
[----:B--2---:R-:W-:Y:S01]  /*29710*/  IMAD.IADD R19, R12, 0x1, R2 ;  /* 0x000000010c137824 */ /* 0x004fe200078e0202 */
[----:B----4-:R-:W-:Y:S02]  /*29720*/  IADD3 R3, R18, R3, R13 ;  /* 0x0000000312037210 */ /* 0x010fe40007ffe00d */
[C-C-:B---3--:R-:W-:Y:S02]  /*29730*/  PRMT R8, R4.reuse, 0x6420, R5.reuse ;  /* 0x0000642004087816 */ /* 0x148fe40000000005 */
[----:B-1----:R-:W-:Y:S02]  /*29740*/  PRMT R9, R4, 0x7531, R5 ;  /* 0x0000753104097816 */ /* 0x002fe40000000005 */
        /* <DEDUP_REMOVED lines=27> */
[----:B-1----:R-:W-:Y:S01]  /*29900*/  IMAD.MOV.U32 R10, RZ, RZ, R14 ;  /* 0x000000ffff0a7224 */ /* 0x002fe200078e000e */
[----:B------:R-:W-:Y:S02]  /*29910*/  MOV R11, R15 ;  /* 0x0000000f000b7202 */ /* 0x000fe40000000f00 */
        /* <DEDUP_REMOVED lines=35> */
.L_x_1665:
[----:B------:R-:W2:Y:S01]  /*29b50*/  S2R R2, SR_TID.X ;  /* 0x0000000000027919 */ /* 0x000ea20000002100 */
[----:B-1----:R1:W-:Y:S01]  /*29b60*/  SYNCS.ARRIVE.TRANS64.A1T0 RZ, [R20+URZ+0x22850], RZ ;  /* 0x022850ff14ff79a7 */ /* 0x0023e2000810003f */
[----:B------:R3:W5:Y:S04]  /*29b70*/  LDL R6, [R1+0x10] ;  /* 0x0000100001067983 */ /* 0x0007680000100800 */
[----:B------:R3:W5:Y:S01]  /*29b80*/  LDL R7, [R1+0x18] ;  /* 0x0000180001077983 */ /* 0x0007620000100800 */
[----:B--2---:R-:W-:-:S03]  /*29b90*/  LOP3.LUT R3, R2, 0x7f, RZ, 0xc0, !PT ;  /* 0x0000007f02037812 */ /* 0x004fc600078ec0ff */
[----:B------:R-:W2:Y:S01]  /*29ba0*/  LDL R2, [R1+0x8] ;  /* 0x0000080001027983 */ /* 0x000ea20000100800 */
[----:B------:R-:W-:Y:S01]  /*29bb0*/  BAR.SYNC.DEFER_BLOCKING 0x2, 0x80 ;  /* 0x0082000000007b1d */ /* 0x000fe20000010000 */
[----:B------:R-:W-:-:S13]  /*29bc0*/  ISETP.NE.AND P0, PT, R3, RZ, PT ;  /* 0x000000ff0300720c */ /* 0x000fda0003f05270 */
[----:B-1----:R-:W-:-:S05]  /*29bd0*/  @!P0 VIADD R20, R20, 0x22880 ;  /* 0x0002288014148836 */ /* 0x002fca0000000000 */
[----:B------:R-:W-:-:S04]  /*29be0*/  @!P0 PRMT R20, RZ, 0x654, R20 ;  /* 0x00000654ff148816 */ /* 0x000fc80000000014 */
[----:B------:R3:W-:Y:S01]  /*29bf0*/  @!P0 SYNCS.ARRIVE.TRANS64.RED.A1T0 RZ, [R20+URZ], RZ ;  /* 0x000000ff14ff89a7 */ /* 0x0007e2000810043f */
[C---:B--2---:R-:W-:Y:S01]  /*29c00*/  ISETP.GT.AND P0, PT, R0.reuse, R2, PT ;  /* 0x000000020000720c */ /* 0x044fe20003f04270 */
[----:B------:R-:W-:-:S12]  /*29c10*/  VIADD R0, R0, 0xffffffff ;  /* 0xffffffff00007836 */ /* 0x000fd80000000000 */
[----:B---3--:R-:W-:Y:S05]  /*29c20*/  @P0 BRA `(.L_x_1666) ;  /* 0xfffffff0000c0947 */ /* 0x008fea000383ffff */
.L_x_1644:
[----:B------:R-:W1:Y:S01]  /*29c30*/  S2R R2, SR_TID.X ;  /* 0x0000000000027919 */ /* 0x000e620000002100 */
[----:B------:R-:W-:Y:S01]  /*29c40*/  BSSY B0, `(.L_x_1667) ;  /* 0x0000011000007945 */ /* 0x000fe20003800000 */
[----:B-1----:R-:W-:-:S04]  /*29c50*/  LOP3.LUT R2, R2, 0x7f, RZ, 0xc0, !PT ;  /* 0x0000007f02027812 */ /* 0x002fc800078ec0ff */
[----:B------:R-:W-:-:S13]  /*29c60*/  ISETP.NE.AND P0, PT, R2, RZ, PT ;  /* 0x000000ff0200720c */ /* 0x000fda0003f05270 */
[----:B------:R-:W-:Y:S05]  /*29c70*/  @P0 BRA `(.L_x_1668) ;  /* 0x0000000000340947 */ /* 0x000fea0003800000 */
[----:B------:R-:W1:Y:S01]  /*29c80*/  S2R R2, SR_LANEID ;  /* 0x0000000000027919 */ /* 0x000e620000000000 */
[----:B------:R-:W-:Y:S01]  /*29c90*/  VOTEU.ANY UR4, UPT, PT ;  /* 0x0000000000047886 */ /* 0x000fe200038e0100 */
[----:B--2---:R-:W2:Y:S01]  /*29ca0*/  LDC.64 R4, c[0x0][0xc60] ;  /* 0x00031800ff047b82 */ /* 0x004ea20000000a00 */
[----:B------:R-:W1:Y:S02]  /*29cb0*/  FLO.U32 R0, UR4 ;  /* 0x0000000400007d00 */ /* 0x000e6400080e0000 */
[----:B-1----:R-:W-:-:S06]  /*29cc0*/  ISETP.EQ.U32.AND P1, PT, R0, R2, PT ;  /* 0x000000020000720c */ /* 0x002fcc0003f22070 */
[----:B------:R-:W2:Y:S07]  /*29cd0*/  POPC R2, UR4 ;  /* 0x0000000400027d09 */ /* 0x000eae0008000000 */
[----:B--2---:R-:W2:Y:S04]  /*29ce0*/  @P1 ATOMG.E.ADD.STRONG.GPU PT, R2, desc[UR42][R4.64], R2 ;  /* 0x00000002040219a8 */ /* 0x004ea800081ee1ea */
[----:B--2---:R1:W2:Y:S02]  /*29cf0*/  SHFL.IDX PT, R2, R2, R0, 0x1f ;  /* 0x00001f0002027589 */ /* 0x0042a400000e0000 */
[----:B-1----:R-:W1:Y:S02]  /*29d00*/  S2R R0, SR_LTMASK ;  /* 0x0000000000007919 */ /* 0x002e640000003900 */
[----:B-1----:R-:W-:-:S06]  /*29d10*/  LOP3.LUT R0, R0, UR4, RZ, 0xc0, !PT ;  /* 0x0000000400007c12 */ /* 0x002fcc000f8ec0ff */
[----:B------:R-:W2:Y:S02]  /*29d20*/  POPC R0, R0 ;  /* 0x0000000000007309 */ /* 0x000ea40000000000 */
[----:B--2---:R-:W-:-:S05]  /*29d30*/  IADD3 R0, R2, UR38, R0 ;  /* 0x0000002602007c10 */ /* 0x004fca000fffe000 */
[----:B------:R1:W-:Y:S02]  /*29d40*/  STL [R1], R0 ;  /* 0x0000000001007387 */ /* 0x0003e40000100800 */
.L_x_1668:
[----:B------:R-:W-:Y:S05]  /*29d50*/  BSYNC B0 ;  /* 0x0000000000007941 */ /* 0x000fea0003800000 */
.L_x_1667:
[----:B------:R-:W-:-:S06]  /*29d60*/  UISETP.NE.AND UP0, UPT, UR37, 0x3, UPT ;  /* 0x000000032500788c */ /* 0x000fcc000bf05270 */
[----:B------:R-:W-:-:S13]  /*29d70*/  PLOP3.LUT P1, PT, PT, PT, UP0, 0x80, 0x0 ;  /* 0x000000000000781c */ /* 0x000fda0003f2f008 */
[----:B------:R-:W-:Y:S05]  /*29d80*/  @!P1 BRA `(.L_x_1669) ;  /* 0x0000000000049947 */ /* 0x000fea0003800000 */
[----:B------:R-:W-:Y:S01]  /*29d90*/  BPT.TRAP 0x1 ;  /* 0x000000040000795c */ /* 0x000fe20000300000 */
.L_x_1669:
[----:B------:R-:W3:Y:S04]  /*29da0*/  LDL R3, [R1+0x18] ;  /* 0x0000180001037983 */ /* 0x000ee80000100800 */
[----:B------:R-:W4:Y:S01]  /*29db0*/  LDL R2, [R1+0x10] ;  /* 0x0000100001027983 */ /* 0x000f220000100800 */
[----:B-1----:R-:W-:Y:S01]  /*29dc0*/  IMAD.U32 R0, RZ, RZ, UR39 ;  /* 0x00000027ff007e24 */ /* 0x002fe2000f8e00ff */
[----:B------:R-:W-:Y:S04]  /*29dd0*/  BSSY B0, `(.L_x_1670) ;  /* 0x0000007000007945 */ /* 0x000fe80003800000 */
[----:B------:R-:W-:-:S02]  /*29de0*/  ISETP.NE.AND P2, PT, R0, 0x3, PT ;  /* 0x000000030000780c */ /* 0x000fc40003f45270 */
[----:B---3--:R-:W-:-:S04]  /*29df0*/  LOP3.LUT R0, R3, 0x1, RZ, 0x3c, !PT ;  /* 0x0000000103007812 */ /* 0x008fc800078e3cff */
[----:B------:R-:W-:Y:S01]  /*29e00*/  SHF.L.U32 R0, R0, 0x1f, RZ ;  /* 0x0000001f00007819 */ /* 0x000fe200000006ff */
[----:B----4-:R-:W-:-:S04]  /*29e10*/  IMAD R16, R2, 0x8, R18 ;  /* 0x0000000802107824 */ /* 0x010fc800078e0212 */
[----:B------:R-:W1:Y:S02]  /*29e20*/  SYNCS.PHASECHK.TRANS64.TRYWAIT P1, [R16+URZ+0x22870], R0 ;  /* 0x02287000100075a7 */ /* 0x000e64000802017f */
[----:B-1----:R-:W-:Y:S05]  /*29e30*/  @!P1 BRA `(.L_x_1671) ;  /* 0x00000058004c9947 */ /* 0x002fea0003800000 */
.L_x_1858:
[----:B------:R-:W-:Y:S05]  /*29e40*/  BSYNC B0 ;  /* 0x0000000000007941 */ /* 0x000fea0003800000 */
.L_x_1670:
[----:B------:R-:W-:Y:S05]  /*29e50*/  @!P2 BRA `(.L_x_1672) ;  /* 0x000000000004a947 */ /* 0x000fea0003800000 */
[----:B------:R-:W-:Y:S01]  /*29e60*/  BPT.TRAP 0x1 ;  /* 0x000000040000795c */ /* 0x000fe20000300000 */
.L_x_1672:
[----:B-1----:R-:W3:Y:S02]  /*29e70*/  LDL R0, [R1+0x18] ;  /* 0x0000180001007983 */ /* 0x002ee40000100800 */
[----:B---3--:R-:W-:-:S04]  /*29e80*/  SHF.L.U32 R0, R0, 0x1f, RZ ;  /* 0x0000001f00007819 */ /* 0x008fc800000006ff */
[----:B------:R-:W1:Y:S02]  /*29e90*/  SYNCS.PHASECHK.TRANS64.TRYWAIT P1, [R16+URZ+0x22860], R0 ;  /* 0x02286000100075a7 */ /* 0x000e64000802017f */
[----:B-1----:R-:W-:Y:S05]  /*29ea0*/  @!P1 BRA `(.L_x_1673) ;  /* 0x0000005800449947 */ /* 0x002fea0003800000 */
.L_x_1859:
[----:B------:R-:W3:Y:S04]  /*29eb0*/  LDL R19, [R1+0x10] ;  /* 0x0000100001137983 */ /* 0x000ee80000100800 */
[----:B------:R-:W1:Y:S04]  /*29ec0*/  LDL R3, [R1+0x38] ;  /* 0x0000380001037983 */ /* 0x000e680000100800 */
[----:B------:R-:W4:Y:S04]  /*29ed0*/  LDL R12, [R1+0x24] ;  /* 0x00002400010c7983 */ /* 0x000f280000100800 */
[----:B------:R-:W4:Y:S01]  /*29ee0*/  LDL R13, [R1+0x34] ;  /* 0x00003400010d7983 */ /* 0x000f220000100800 */
[----:B------:R-:W-:Y:S05]  /*29ef0*/  WARPSYNC.ALL ;  /* 0x0000000000007948 */ /* 0x000fea0003800000 */
[----:B---3--:R-:W-:-:S05]  /*29f00*/  IMAD.SHL.U32 R2, R19, 0x4000, RZ ;  /* 0x0000400013027824 */ /* 0x008fca00078e00ff */
[----:B-1----:R-:W-:-:S05]  /*29f10*/  LOP3.LUT R0, R2, R3, RZ, 0xfc, !PT ;  /* 0x0000000302007212 */ /* 0x002fca00078efcff */
[----:B------:R-:W-:-:S05]  /*29f20*/  IMAD.IADD R0, R18, 0x1, R0 ;  /* 0x0000000112007824 */ /* 0x000fca00078e0200 */
[----:B--2--5:R-:W1:Y:S01]  /*29f30*/  LDSM.16.MT88.4 R4, [R0+0x8400] ;  /* 0x008400000004783b */ /* 0x024e620000004200 */
[----:B----4-:R-:W-:Y:S01]  /*29f40*/  IMAD.IADD R3, R12, 0x1, R0 ;  /* 0x000000010c037824 */ /* 0x010fe200078e0200 */
[----:B------:R-:W-:Y:S02]  /*29f50*/  IADD3 R2, R18, R2, R13 ;  /* 0x0000000212027210 */ /* 0x000fe40007ffe00d */
        /* <DEDUP_REMOVED lines=64> */
.L_x_1674:
[----:B------:R-:W3:Y:S01]  /*2a360*/  LDL.LU R3, [R1+0x18] ;  /* 0x0000180001037983 */ /* 0x000ee20000300800 */
[----:B-1----:R1:W-:Y:S01]  /*2a370*/  SYNCS.ARRIVE.TRANS64.A1T0 RZ, [R16+URZ+0x22850], RZ ;  /* 0x022850ff10ff79a7 */ /* 0x0023e2000810003f */
[----:B------:R-:W-:Y:S02]  /*2a380*/  VIADD R0, R19, 0x1 ;  /* 0x0000000113007836 */ /* 0x000fe40000000000 */
[----:B-1----:R-:W-:-:S05]  /*2a390*/  @!P0 VIADD R16, R16, 0x22880 ;  /* 0x0002288010108836 */ /* 0x002fca0000000000 */
[----:B------:R-:W-:Y:S01]  /*2a3a0*/  @!P0 PRMT R16, RZ, 0x654, R16 ;  /* 0x00000654ff108816 */ /* 0x000fe20000000010 */
[----:B------:R-:W-:Y:S06]  /*2a3b0*/  BAR.SYNC.DEFER_BLOCKING 0x2, 0x80 ;  /* 0x0082000000007b1d */ /* 0x000fec0000010000 */
[----:B------:R4:W-:Y:S01]  /*2a3c0*/  @!P0 SYNCS.ARRIVE.TRANS64.RED.A1T0 RZ, [R16+URZ], RZ ;  /* 0x000000ff10ff89a7 */ /* 0x0009e2000810043f */
[----:B------:R-:W-:-:S04]  /*2a3d0*/  ISETP.NE.AND P0, PT, R0, 0x2, PT ;  /* 0x000000020000780c */ /* 0x000fc80003f05270 */
[----:B--2---:R-:W-:Y:S02]  /*2a3e0*/  SEL R2, RZ, 0x1, P0 ;  /* 0x00000001ff027807 */ /* 0x004fe40000000000 */
[----:B------:R-:W-:-:S05]  /*2a3f0*/  SEL R0, R0, RZ, P0 ;  /* 0x000000ff00007207 */ /* 0x000fca0000000000 */
[----:B------:R4:W-:Y:S01]  /*2a400*/  STL [R1+0x10], R0 ;  /* 0x0000100001007387 */ /* 0x0009e20000100800 */
[----:B---3--:R-:W-:-:S05]  /*2a410*/  LOP3.LUT R3, R3, R2, RZ, 0x3c, !PT ;  /* 0x0000000203037212 */ /* 0x008fca00078e3cff */
[----:B------:R4:W-:Y:S02]  /*2a420*/  STL [R1+0x18], R3 ;  /* 0x0000180301007387 */ /* 0x0009e40000100800 */
.L_x_1619:
[----:B--2-4-:R-:W2:Y:S02]  /*2a430*/  LDL R0, [R1+0x28] ;  /* 0x0000280001007983 */ /* 0x014ea40000100800 */
        /* <DEDUP_REMOVED lines=8> */
[----:B------:R-:W2:Y:S04]  /*2a4c0*/  LDS.128 R4, [R18+0x228d0] ;  /* 0x0228d00012047984 */ /* 0x000ea80000000c00 */
[----:B--2---:R3:W-:Y:S04]  /*2a4d0*/  STL.64 [R1], R4 ;  /* 0x0000000401007387 */ /* 0x0047e80000100a00 */
[----:B------:R3:W-:Y:S01]  /*2a4e0*/  STL.64 [R1+0x8], R6 ;  /* 0x0000080601007387 */ /* 0x0007e20000100a00 */
[----:B------:R-:W-:Y:S06]  /*2a4f0*/  BAR.ARV 0x4, 0x180 ;  /* 0x0106000000007b1d */ /* 0x000fec0000002000 */
[----:B------:R-:W-:Y:S05]  /*2a500*/  BRA `(.L_x_1676) ;  /* 0x0000001000407947 */ /* 0x000fea0003800000 */
.L_x_1675:
[----:B------:R-:W2:Y:S01]  /*2a510*/  S2R R0, SR_TID.X ;  /* 0x0000000000007919 */ /* 0x000ea20000002100 */
[----:B------:R-:W-:Y:S01]  /*2a520*/  UMOV UR4, 0xffffffff ;  /* 0xffffffff00047882 */ /* 0x000fe20000000000 */
[----:B--2---:R-:W-:-:S04]  /*2a530*/  LOP3.LUT R16, R0, 0x1f, RZ, 0xc0, !PT ;  /* 0x0000001f00107812 */ /* 0x004fc800078ec0ff */
[----:B------:R-:W-:Y:S01]  /*2a540*/  ISETP.NE.AND P0, PT, R16, 0x1f, PT ;  /* 0x0000001f1000780c */ /* 0x000fe20003f05270 */
[----:B------:R-:W-:-:S12]  /*2a550*/  BRA.DIV UR4, `(.L_x_1677) ;  /* 0x0000005204ac7947 */ /* 0x000fd8000b800000 */
[----:B------:R-:W2:Y:S01]  /*2a560*/  LDL.LU R2, [R1] ;  /* 0x0000000001027983 */ /* 0x000ea20000300800 */
[----:B------:R-:W-:-:S03]  /*2a570*/  ULDC UR4, c[0x0][0xc3c] ;  /* 0x00030f0000047ab9 */ /* 0x000fc60000000800 */
[----:B------:R-:W3:Y:S01]  /*2a580*/  LDL R4, [R1+0xc] ;  /* 0x00000c0001047983 */ /* 0x000ee20000100800 */
[----:B--2---:R-:W-:Y:S02]  /*2a590*/  IMAD.MOV.U32 R7, RZ, RZ, R2 ;  /* 0x000000ffff077224 */ /* 0x004fe400078e0002 */
[----:B---3--:R-:W-:-:S05]  /*2a5a0*/  IMAD.IADD R0, R4, 0x1, R16 ;  /* 0x0000000104007824 */ /* 0x008fca00078e0210 */
[----:B------:R-:W-:-:S13]  /*2a5b0*/  ISETP.GE.OR P1, PT, R0, UR4, !P0 ;  /* 0x0000000400007c0c */ /* 0x000fda000c726670 */
[----:B------:R-:W2:Y:S08]  /*2a5c0*/  @!P1 LDC.64 R2, c[0x0][0xc80] ;  /* 0x00032000ff029b82 */ /* 0x000eb00000000a00 */
[----:B------:R-:W3:Y:S01]  /*2a5d0*/  @!P1 LDC.64 R4, c[0x0][0xc78] ;  /* 0x00031e00ff049b82 */ /* 0x000ee20000000a00 */
[----:B--2---:R-:W-:-:S05]  /*2a5e0*/  @!P1 IMAD.WIDE R2, R0, 0x4, R2 ;  /* 0x0000000400029825 */ /* 0x004fca00078e0202 */
[----:B------:R3:W2:Y:S02]  /*2a5f0*/  @!P1 LDG.E R6, desc[UR42][R2.64] ;  /* 0x0000002a02069981 */ /* 0x0006a4000c1e1900 */
[----:B---3--:R-:W-:-:S06]  /*2a600*/  @!P1 IMAD.WIDE R2, R0, 0x4, R4 ;  /* 0x0000000400029825 */ /* 0x008fcc00078e0204 */
        /* <DEDUP_REMOVED lines=10> */
[----:B------:R-:W-:Y:S02]  /*2a6b0*/  IMAD.MOV.U32 R6, RZ, RZ, RZ ;  /* 0x000000ffff067224 */ /* 0x000fe400078e00ff */
[----:B---3--:R-:W-:Y:S01]  /*2a6c0*/  @!P1 IMAD.MOV.U32 R6, RZ, RZ, R2 ;  /* 0x000000ffff069224 */ /* 0x008fe200078e0002 */
[----:B------:R-:W-:-:S03]  /*2a6d0*/  ISETP.NE.AND P1, PT, R16, RZ, PT ;  /* 0x000000ff1000720c */ /* 0x000fc60003f25270 */
[----:B------:R-:W-:-:S05]  /*2a6e0*/  IMAD R2, R6, R5, RZ ;  /* 0x0000000506027224 */ /* 0x000fca00078e02ff */
        /* <DEDUP_REMOVED lines=15> */
[----:B------:R2:W3:Y:S02]  /*2a7e0*/  SHFL.IDX PT, R9, R3, 0x1f, 0x1f ;  /* 0x03e01f0003097f89 */ /* 0x0004e400000e0000 */
.L_x_1869:
[----:B------:R-:W-:Y:S01]  /*2a7f0*/  ULDC UR4, c[0x0][0xc38] ;  /* 0x00030e0000047ab9 */ /* 0x000fe20000000800 */
[----:B------:R-:W-:Y:S02]  /*2a800*/  IMAD.MOV.U32 R7, RZ, RZ, R3 ;  /* 0x000000ffff077224 */ /* 0x000fe400078e0003 */
[----:B------:R-:W-:-:S04]  /*2a810*/  IMAD.U32 R2, RZ, RZ, UR4 ;  /* 0x00000004ff027e24 */ /* 0x000fc8000f8e00ff */
[----:B---3--:R-:W-:-:S04]  /*2a820*/  IMAD R9, R9, R2, RZ ;  /* 0x0000000209097224 */ /* 0x008fc800078e02ff */
[----:B------:R-:W-:-:S05]  /*2a830*/  IMAD.IADD R4, R10, 0x1, R9 ;  /* 0x000000010a047824 */ /* 0x000fca00078e0209 */
[----:B------:R-:W-:-:S13]  /*2a840*/  ISETP.GT.AND P6, PT, R4, R0, PT ;  /* 0x000000000400720c */ /* 0x000fda0003fc4270 */
[----:B------:R-:W-:Y:S05]  /*2a850*/  @P6 BRA `(.L_x_1678) ;  /* 0x0000000000b06947 */ /* 0x000fea0003800000 */
.L_x_1681:
[----:B--2---:R-:W2:Y:S01]  /*2a860*/  LDL.LU R3, [R1+0xc] ;  /* 0x00000c0001037983 */ /* 0x004ea20000300800 */
[----:B------:R-:W3:Y:S01]  /*2a870*/  LDC R2, c[0x0][0xc3c] ;  /* 0x00030f00ff027b82 */ /* 0x000ee20000000800 */
[----:B--2---:R-:W-:-:S05]  /*2a880*/  VIADD R3, R3, 0x1f ;  /* 0x0000001f03037836 */ /* 0x004fca0000000000 */
[----:B---3--:R-:W-:-:S13]  /*2a890*/  ISETP.GE.AND P6, PT, R3, R2, PT ;  /* 0x000000020300720c */ /* 0x008fda0003fc6270 */
[----:B------:R-:W-:Y:S05]  /*2a8a0*/  @P6 BRA `(.L_x_1679) ;  /* 0x0000000800f06947 */ /* 0x000fea0003800000 */
[----:B------:R-:W2:Y:S01]  /*2a8b0*/  S2R R5, SR_TID.X ;  /* 0x0000000000057919 */ /* 0x000ea20000002100 */
[----:B------:R3:W-:Y:S01]  /*2a8c0*/  STL [R1+0xc], R3 ;  /* 0x00000c0301007387 */ /* 0x0007e20000100800 */
[----:B--2---:R-:W-:-:S05]  /*2a8d0*/  LOP3.LUT R5, R5, 0x1f, RZ, 0xc0, !PT ;  /* 0x0000001f05057812 */ /* 0x004fca00078ec0ff */
[----:B------:R-:W-:Y:S02]  /*2a8e0*/  IMAD.IADD R6, R3, 0x1, R5 ;  /* 0x0000000103067824 */ /* 0x000fe400078e0205 */
[----:B------:R-:W-:-:S03]  /*2a8f0*/  IMAD.MOV.U32 R5, RZ, RZ, RZ ;  /* 0x000000ffff057224 */ /* 0x000fc600078e00ff */
[----:B------:R-:W-:-:S13]  /*2a900*/  ISETP.GE.OR P6, PT, R6, R2, !P0 ;  /* 0x000000020600720c */ /* 0x000fda00047c6670 */
[----:B---3--:R-:W2:Y:S02]  /*2a910*/  @!P6 LDC.64 R2, c[0x0][0xc80] ;  /* 0x00032000ff02eb82 */ /* 0x008ea40000000a00 */
[----:B--2---:R-:W-:-:S05]  /*2a920*/  @!P6 IMAD.WIDE R2, R6, 0x4, R2 ;  /* 0x000000040602e825 */ /* 0x004fca00078e0202 */
[----:B------:R2:W3:Y:S02]  /*2a930*/  @!P6 LDG.E R5, desc[UR42][R2.64] ;  /* 0x0000002a0205e981 */ /* 0x0004e4000c1e1900 */
[----:B--2---:R-:W2:Y:S02]  /*2a940*/  @!P6 LDC.64 R2, c[0x0][0xc78] ;  /* 0x00031e00ff02eb82 */ /* 0x004ea40000000a00 */
[----:B--2---:R-:W-:-:S04]  /*2a950*/  @!P6 IMAD.WIDE R2, R6, 0x4, R2 ;  /* 0x000000040602e825 */ /* 0x004fc800078e0202 */
[----:B------:R-:W-:-:S06]  /*2a960*/  IMAD.MOV.U32 R6, RZ, RZ, RZ ;  /* 0x000000ffff067224 */ /* 0x000fcc00078e00ff */
[----:B------:R-:W3:Y:S01]  /*2a970*/  @!P6 LDG.E R6, desc[UR42][R2.64] ;  /* 0x0000002a0206e981 */ /* 0x000ee2000c1e1900 */
[----:B------:R-:W-:Y:S01]  /*2a980*/  UMOV UR4, 0xffffffff ;  /* 0xffffffff00047882 */ /* 0x000fe20000000000 */
[----:B---3--:R-:W-:Y:S02]  /*2a990*/  IMAD R2, R6, R5, RZ ;  /* 0x0000000506027224 */ /* 0x008fe400078e02ff */
[----:B------:R-:W-:Y:S05]  /*2a9a0*/  BRA.DIV UR4, `(.L_x_1680) ;  /* 0x0000005204f87947 */ /* 0x000fea000b800000 */
        /* <DEDUP_REMOVED lines=16> */
.L_x_1877:
[----:B------:R-:W-:Y:S02]  /*2aab0*/  ULDC UR4, c[0x0][0xc38] ;  /* 0x00030e0000047ab9 */ /* 0x000fe40000000800 */
[----:B------:R-:W-:-:S04]  /*2aac0*/  IMAD.U32 R2, RZ, RZ, UR4 ;  /* 0x00000004ff027e24 */ /* 0x000fc8000f8e00ff */
[----:B---3--:R-:W-:-:S04]  /*2aad0*/  IMAD R9, R9, R2, RZ ;  /* 0x0000000209097224 */ /* 0x008fc800078e02ff */
[----:B------:R-:W-:-:S05]  /*2aae0*/  IMAD.IADD R4, R9, 0x1, R4 ;  /* 0x0000000109047824 */ /* 0x000fca00078e0204 */
[----:B------:R-:W-:-:S13]  /*2aaf0*/  ISETP.GT.AND P6, PT, R4, R0, PT ;  /* 0x000000000400720c */ /* 0x000fda0003fc4270 */
[----:B------:R-:W-:Y:S05]  /*2ab00*/  @!P6 BRA `(.L_x_1681) ;  /* 0xfffffffc0054e947 */ /* 0x000fea000383ffff */
[----:B------:R-:W-:-:S07]  /*2ab10*/  IMAD.MOV.U32 R7, RZ, RZ, R3 ;  /* 0x000000ffff077224 */ /* 0x000fce00078e0003 */
.L_x_1678:
[----:B------:R-:W-:Y:S01]  /*2ab20*/  IMAD.IADD R9, R4, 0x1, -R9 ;  /* 0x0000000104097824 */ /* 0x000fe200078e0a09 */
[----:B------:R-:W-:-:S03]  /*2ab30*/  UMOV UR4, 0xffffffff ;  /* 0xffffffff00047882 */ /* 0x000fc60000000000 */
[----:B--2---:R-:W-:-:S05]  /*2ab40*/  IMAD R3, R7, R2, R9 ;  /* 0x0000000207037224 */ /* 0x004fca00078e0209 */
[----:B------:R-:W-:Y:S01]  /*2ab50*/  ISETP.GT.AND P6, PT, R3, R0, PT ;  /* 0x000000000300720c */ /* 0x000fe20003fc4270 */
[----:B------:R-:W-:-:S12]  /*2ab60*/  BRA.DIV UR4, `(.L_x_1682) ;  /* 0x0000005604607947 */ /* 0x000fd8000b800000 */
[----:B------:R-:W2:Y:S01]  /*2ab70*/  LDL.LU R10, [R1+0xc] ;  /* 0x00000c00010a7983 */ /* 0x000ea20000300800 */
[----:B------:R-:W-:-:S04]  /*2ab80*/  VOTE.ANY R4, PT, !P6 ;  /* 0x0000000000047806 */ /* 0x000fc800070e0100 */
[----:B------:R-:W3:Y:S02]  /*2ab90*/  POPC R3, R4 ;  /* 0x0000000400037309 */ /* 0x000ee40000000000 */
[----:B---3--:R3:W4:Y:S04]  /*2aba0*/  SHFL.IDX PT, R5, R5, R3, 0x1f ;  /* 0x00001f0305057589 */ /* 0x00872800000e0000 */
[----:B------:R3:W0:Y:S01]  /*2abb0*/  SHFL.IDX PT, R6, R6, R3, 0x1f ;  /* 0x00001f0306067589 */ /* 0x00062200000e0000 */
[----:B--2---:R-:W-:-:S05]  /*2abc0*/  IMAD.IADD R10, R3, 0x1, R10 ;  /* 0x00000001030a7824 */ /* 0x004fca00078e020a */
[----:B0---4-:R3:W-:Y:S02]  /*2abd0*/  STL [R1+0xc], R10 ;  /* 0x00000c0a01007387 */ /* 0x0117e40000100800 */
.L_x_1882:
[----:B------:R-:W-:-:S13]  /*2abe0*/  ISETP.NE.AND P0, PT, R4, RZ, PT ;  /* 0x000000ff0400720c */ /* 0x000fda0003f05270 */
[----:B------:R-:W-:Y:S05]  /*2abf0*/  @!P0 BRA `(.L_x_1683) ;  /* 0x0000000000148947 */ /* 0x000fea0003800000 */
[----:B------:R-:W-:Y:S01]  /*2ac00*/  UMOV UR4, 0xffffffff ;  /* 0xffffffff00047882 */ /* 0x000fe20000000000 */
[----:B---3--:R-:W-:Y:S02]  /*2ac10*/  VIADD R3, R3, 0xffffffff ;  /* 0xffffffff03037836 */ /* 0x008fe40000000000 */
[----:B------:R-:W-:Y:S05]  /*2ac20*/  BRA.DIV UR4, `(.L_x_1684) ;  /* 0x0000005604987947 */ /* 0x000fea000b800000 */
[----:B------:R2:W3:Y:S02]  /*2ac30*/  SHFL.IDX PT, R3, R7, R3, 0x1f ;  /* 0x00001f0307037589 */ /* 0x0004e400000e0000 */
.L_x_1885:
[----:B---3--:R-:W-:-:S07]  /*2ac40*/  IMAD.MOV.U32 R8, RZ, RZ, R3 ;  /* 0x000000ffff087224 */ /* 0x008fce00078e0003 */
.L_x_1683:
[----:B---3--:R-:W-:Y:S01]  /*2ac50*/  IMAD R3, R8, R2, R9 ;  /* 0x0000000208037224 */ /* 0x008fe200078e0209 */
[----:B------:R-:W-:-:S03]  /*2ac60*/  ISETP.NE.AND P0, PT, R6, 0x1, PT ;  /* 0x000000010600780c */ /* 0x000fc60003f05270 */
[----:B------:R-:W-:Y:S01]  /*2ac70*/  IMAD.IADD R0, R0, 0x1, -R3 ;  /* 0x0000000100007824 */ /* 0x000fe200078e0a03 */
[----:B------:R3:W-:Y:S09]  /*2ac80*/  STL [R1], R3 ;  /* 0x0000000301007387 */ /* 0x0007f20000100800 */
[----:B------:R-:W-:Y:S05]  /*2ac90*/  @!P0 BRA `(.L_x_1685) ;  /* 0x0000000000e48947 */ /* 0x000fea0003800000 */
[----:B------:R-:W-:-:S04]  /*2aca0*/  IABS R4, R5 ;  /* 0x0000000500047213 */ /* 0x000fc80000000000 */
[----:B------:R-:W4:Y:S08]  /*2acb0*/  I2F.RP R2, R4 ;  /* 0x0000000400027306 */ /* 0x000f300000209400 */
[----:B----4-:R-:W4:Y:S02]  /*2acc0*/  MUFU.RCP R2, R2 ;  /* 0x0000000200027308 */ /* 0x010f240000001000 */
[----:B----4-:R-:W-:-:S06]  /*2acd0*/  VIADD R2, R2, 0xffffffe ;  /* 0x0ffffffe02027836 */ /* 0x010fcc0000000000 */
[----:B---3--:R-:W3:Y:S02]  /*2ace0*/  F2I.FTZ.U32.TRUNC.NTZ R3, R2 ;  /* 0x0000000200037305 */ /* 0x008ee4000021f000 */
[----:B---3--:R-:W-:-:S04]  /*2acf0*/  IMAD.MOV R2, RZ, RZ, -R3 ;  /* 0x000000ffff027224 */ /* 0x008fc800078e0a03 */
        /* <DEDUP_REMOVED lines=14> */
[----:B------:R-:W3:Y:S07]  /*2ade0*/  I2F.RP R2, R4 ;  /* 0x0000000400027306 */ /* 0x000eee0000209400 */
[----:B------:R-:W-:Y:S01]  /*2adf0*/  @P0 VIADD R8, R8, 0x1 ;  /* 0x0000000108080836 */ /* 0x000fe20000000000 */
[----:B---3--:R-:W3:Y:S02]  /*2ae00*/  MUFU.RCP R2, R2 ;  /* 0x0000000200027308 */ /* 0x008ee40000001000 */
[----:B---3--:R-:W-:-:S06]  /*2ae10*/  VIADD R2, R2, 0xffffffe ;  /* 0x0ffffffe02027836 */ /* 0x008fcc0000000000 */
[----:B------:R-:W3:Y:S02]  /*2ae20*/  F2I.FTZ.U32.TRUNC.NTZ R3, R2 ;  /* 0x0000000200037305 */ /* 0x000ee4000021f000 */
[----:B---3--:R-:W-:-:S04]  /*2ae30*/  IMAD.MOV R2, RZ, RZ, -R3 ;  /* 0x000000ffff027224 */ /* 0x008fc800078e0a03 */
[----:B--2---:R-:W-:Y:S02]  /*2ae40*/  IMAD R7, R2, R4, RZ ;  /* 0x0000000402077224 */ /* 0x004fe400078e02ff */
        /* <DEDUP_REMOVED lines=24> */
[----:B------:R-:W-:-:S04]  /*2afd0*/  IMAD.MOV R2, RZ, RZ, -R7 ;  /* 0x000000ffff027224 */ /* 0x000fc800078e0a07 */
[C---:B------:R-:W-:Y:S02]  /*2afe0*/  IMAD R2, R6.reuse, R2, R3 ;  /* 0x0000000206027224 */ /* 0x040fe400078e0203 */
[----:B------:R-:W-:-:S04]  /*2aff0*/  IMAD R6, R6, 0x1000000, R7 ;  /* 0x0100000006067824 */ /* 0x000fc800078e0207 */
[----:B------:R-:W-:-:S05]  /*2b000*/  IMAD R2, R2, 0x10000, R6 ;  /* 0x0001000002027824 */ /* 0x000fca00078e0206 */
[----:B------:R3:W-:Y:S01]  /*2b010*/  STL [R1+0x8], R2 ;  /* 0x0000080201007387 */ /* 0x0007e20000100800 */
[----:B------:R-:W-:Y:S05]  /*2b020*/  BRA `(.L_x_1686) ;  /* 0x0000000400007947 */ /* 0x000fea0003800000 */
.L_x_1685:
[----:B---3--:R-:W3:Y:S01]  /*2b030*/  LDL R3, [R1+0xc] ;  /* 0x00000c0001037983 */ /* 0x008ee20000100800 */
[----:B--2---:R-:W3:Y:S02]  /*2b040*/  LDC.64 R6, c[0x0][0xc90] ;  /* 0x00032400ff067b82 */ /* 0x004ee40000000a00 */
[----:B---3--:R-:W-:-:S05]  /*2b050*/  IMAD.WIDE R6, R3, 0x4, R6 ;  /* 0x0000000403067825 */ /* 0x008fca00078e0206 */
[----:B------:R-:W2:Y:S02]  /*2b060*/  LDG.E R3, desc[UR42][R6.64] ;  /* 0x0000002a06037981 */ /* 0x000ea4000c1e1900 */
[----:B--2---:R-:W-:-:S05]  /*2b070*/  IMAD R9, R5, R3, RZ ;  /* 0x0000000305097224 */ /* 0x004fca00078e02ff */
[----:B------:R-:W-:-:S04]  /*2b080*/  IABS R4, R9 ;  /* 0x0000000900047213 */ /* 0x000fc80000000000 */
[----:B------:R-:W2:Y:S08]  /*2b090*/  I2F.RP R6, R4 ;  /* 0x0000000400067306 */ /* 0x000eb00000209400 */
[----:B--2---:R-:W2:Y:S02]  /*2b0a0*/  MUFU.RCP R6, R6 ;  /* 0x0000000600067308 */ /* 0x004ea40000001000 */
[----:B--2---:R-:W-:-:S06]  /*2b0b0*/  VIADD R6, R6, 0xffffffe ;  /* 0x0ffffffe06067836 */ /* 0x004fcc0000000000 */
[----:B------:R-:W2:Y:S02]  /*2b0c0*/  F2I.FTZ.U32.TRUNC.NTZ R7, R6 ;  /* 0x0000000600077305 */ /* 0x000ea4000021f000 */
[----:B--2---:R-:W-:-:S04]  /*2b0d0*/  IMAD.MOV R6, RZ, RZ, -R7 ;  /* 0x000000ffff067224 */ /* 0x004fc800078e0a07 */
        /* <DEDUP_REMOVED lines=15> */
[----:B------:R-:W-:-:S04]  /*2b1d0*/  @P0 VIADD R8, R8, 0x1 ;  /* 0x0000000108080836 */ /* 0x000fc80000000000 */
[----:B------:R-:W-:-:S04]  /*2b1e0*/  IMAD.MOV.U32 R4, RZ, RZ, R8 ;  /* 0x000000ffff047224 */ /* 0x000fc800078e0008 */
        /* <DEDUP_REMOVED lines=8> */
[----:B------:R-:W2:Y:S08]  /*2b270*/  I2F.RP R2, R8 ;  /* 0x0000000800027306 */ /* 0x000eb00000209400 */
[----:B--2---:R-:W2:Y:S02]  /*2b280*/  MUFU.RCP R2, R2 ;  /* 0x0000000200027308 */ /* 0x004ea40000001000 */
[----:B--2---:R-:W-:-:S06]  /*2b290*/  VIADD R2, R2, 0xffffffe ;  /* 0x0ffffffe02027836 */ /* 0x004fcc0000000000 */
[----:B------:R2:W3:Y:S02]  /*2b2a0*/  F2I.FTZ.U32.TRUNC.NTZ R3, R2 ;  /* 0x0000000200037305 */ /* 0x0004e4000021f000 */
[----:B--2---:R-:W-:Y:S01]  /*2b2b0*/  IMAD.MOV.U32 R2, RZ, RZ, RZ ;  /* 0x000000ffff027224 */ /* 0x004fe200078e00ff */
[----:B---3--:R-:W-:-:S05]  /*2b2c0*/  IADD3 R0, RZ, -R3, RZ ;  /* 0x80000003ff007210 */ /* 0x008fca0007ffe0ff */
        /* <DEDUP_REMOVED lines=15> */
[----:B------:R-:W-:-:S04]  /*2b3c0*/  @P0 VIADD R2, R2, 0x1 ;  /* 0x0000000102020836 */ /* 0x000fc80000000000 */
[----:B------:R-:W-:-:S04]  /*2b3d0*/  IMAD.MOV.U32 R0, RZ, RZ, R2 ;  /* 0x000000ffff007224 */ /* 0x000fc800078e0002 */
[----:B------:R-:W-:Y:S01]  /*2b3e0*/  @!P2 IMAD.MOV R0, RZ, RZ, -R0 ;  /* 0x000000ffff00a224 */ /* 0x000fe200078e0a00 */
[----:B------:R-:W-:Y:S01]  /*2b3f0*/  @!P1 LOP3.LUT R0, RZ, R7, RZ, 0x33, !PT ;  /* 0x00000007ff009212 */ /* 0x000fe200078e33ff */
[----:B------:R-:W-:-:S04]  /*2b400*/  IMAD.MOV R7, RZ, RZ, -R7 ;  /* 0x000000ffff077224 */ /* 0x000fc800078e0a07 */
[----:B------:R-:W-:-:S05]  /*2b410*/  IMAD R2, R0, R7, R4 ;  /* 0x0000000700027224 */ /* 0x000fca00078e0204 */
[----:B------:R2:W-:Y:S02]  /*2b420*/  STL [R1+0x8], R2 ;  /* 0x0000080201007387 */ /* 0x0005e40000100800 */
.L_x_1686:
[----:B------:R-:W-:-:S05]  /*2b430*/  LOP3.LUT R0, RZ, R0, RZ, 0x33, !PT ;  /* 0x00000000ff007212 */ /* 0x000fca00078e33ff */
[----:B------:R-:W-:-:S05]  /*2b440*/  IMAD.IADD R0, R5, 0x1, R0 ;  /* 0x0000000105007824 */ /* 0x000fca00078e0200 */
[----:B------:R4:W-:Y:S01]  /*2b450*/  STL [R1+0x4], R0 ;  /* 0x0000040001007387 */ /* 0x0009e20000100800 */
[----:B------:R-:W-:Y:S05]  /*2b460*/  BRA `(.L_x_1687) ;  /* 0x0000000000287947 */ /* 0x000fea0003800000 */
.L_x_1679:
[----:B------:R-:W-:Y:S01]  /*2b470*/  UMOV UR4, URZ ;  /* 0x0000003f00047c82 */ /* 0x000fe20008000000 */
[----:B------:R-:W-:Y:S01]  /*2b480*/  ULDC UR6, c[0x0][0xc3c] ;  /* 0x00030f0000067ab9 */ /* 0x000fe20000000800 */
[----:B------:R-:W-:Y:S01]  /*2b490*/  UMOV UR5, URZ ;  /* 0x0000003f00057c82 */ /* 0x000fe20008000000 */
[----:B------:R2:W-:Y:S01]  /*2b4a0*/  STL [R1], R0 ;  /* 0x0000000001007387 */ /* 0x0005e20000100800 */
[----:B------:R-:W-:Y:S02]  /*2b4b0*/  IMAD.U32 R3, RZ, RZ, UR4 ;  /* 0x00000004ff037e24 */ /* 0x000fe4000f8e00ff */
[----:B------:R-:W-:-:S03]  /*2b4c0*/  IMAD.U32 R2, RZ, RZ, UR5 ;  /* 0x00000005ff027e24 */ /* 0x000fc6000f8e00ff */
[----:B------:R3:W-:Y:S01]  /*2b4d0*/  STL [R1+0x4], R3 ;  /* 0x0000040301007387 */ /* 0x0007e20000100800 */
[----:B--2---:R-:W-:-:S05]  /*2b4e0*/  IMAD.U32 R0, RZ, RZ, UR6 ;  /* 0x00000006ff007e24 */ /* 0x004fca000f8e00ff */
[----:B------:R3:W-:Y:S04]  /*2b4f0*/  STL [R1+0xc], R0 ;  /* 0x00000c0001007387 */ /* 0x0007e80000100800 */
[----:B------:R3:W-:Y:S02]  /*2b500*/  STL [R1+0x8], R2 ;  /* 0x0000080201007387 */ /* 0x0007e40000100800 */
.L_x_1687:
[----:B--23--:R-:W2:Y:S04]  /*2b510*/  LDL R2, [R1+0xc] ;  /* 0x00000c0001027983 */ /* 0x00cea80000100800 */
[----:B------:R-:W3:Y:S04]  /*2b520*/  LDL R3, [R1+0x8] ;  /* 0x0000080001037983 */ /* 0x000ee80000100800 */
[----:B------:R-:W5:Y:S04]  /*2b530*/  LDL R4, [R1] ;  /* 0x0000000001047983 */ /* 0x000f680000100800 */
[----:B------:R-:W5:Y:S01]  /*2b540*/  LDL R5, [R1+0x4] ;  /* 0x0000040001057983 */ /* 0x000f620000100800 */
[----:B----4-:R-:W4:Y:S01]  /*2b550*/  S2R R0, SR_TID.X ;  /* 0x0000000000007919 */ /* 0x010f220000002100 */
[----:B------:R-:W-:Y:S05]  /*2b560*/  WARPSYNC.ALL ;  /* 0x0000000000007948 */ /* 0x000fea0003800000 */
[----:B----4-:R-:W-:Y:S01]  /*2b570*/  LOP3.LUT R0, R0, 0x1f, RZ, 0xc0, !PT ;  /* 0x0000001f00007812 */ /* 0x010fe200078ec0ff */
[----:B------:R-:W-:Y:S03]  /*2b580*/  BAR.SYNC.DEFER_BLOCKING 0x4, 0x180 ;  /* 0x0106000000007b1d */ /* 0x000fe60000010000 */
[----:B------:R-:W-:-:S13]  /*2b590*/  ISETP.NE.AND P0, PT, R0, RZ, PT ;  /* 0x000000ff0000720c */ /* 0x000fda0003f05270 */
[----:B------:R-:W4:Y:S01]  /*2b5a0*/  @!P0 S2R R0, SR_CgaCtaId ;  /* 0x0000000000008919 */ /* 0x000f220000008800 */
[----:B--2---:R-:W-:Y:S01]  /*2b5b0*/  IMAD.MOV.U32 R7, RZ, RZ, R2 ;  /* 0x000000ffff077224 */ /* 0x004fe200078e0002 */
[----:B------:R-:W-:Y:S01]  /*2b5c0*/  @!P0 MOV R2, 0x400 ;  /* 0x0000040000028802 */ /* 0x000fe20000000f00 */
[----:B---3--:R-:W-:-:S03]  /*2b5d0*/  IMAD.MOV.U32 R6, RZ, RZ, R3 ;  /* 0x000000ffff067224 */ /* 0x008fc600078e0003 */
[----:B----4-:R-:W-:-:S05]  /*2b5e0*/  @!P0 LEA R18, R0, R2, 0x18 ;  /* 0x0000000200128211 */ /* 0x010fca00078ec0ff */
[----:B-----5:R2:W-:Y:S01]  /*2b5f0*/  @!P0 STS.128 [R18+0x228d0], R4 ;  /* 0x0228d00412008388 */ /* 0x0205e20000000c00 */
[----:B------:R-:W-:Y:S06]  /*2b600*/  BAR.ARV 0x5, 0x180 ;  /* 0x0146000000007b1d */ /* 0x000fec0000002000 */
.L_x_1676:
[----:B------:R-:W4:Y:S01]  /*2b610*/  LDL R0, [R1+0xc] ;  /* 0x00000c0001007983 */ /* 0x000f220000100800 */
[----:B------:R-:W-:Y:S02]  /*2b620*/  ULDC UR4, c[0x0][0xc3c] ;  /* 0x00030f0000047ab9 */ /* 0x000fe40000000800 */
[----:B----4-:R-:W-:-:S13]  /*2b630*/  ISETP.GE.AND P0, PT, R0, UR4, PT ;  /* 0x0000000400007c0c */ /* 0x010fda000bf06270 */
[----:B------:R-:W-:Y:S05]  /*2b640*/  @!P0 BRA `(.L_x_1688) ;  /* 0xffffff9400b88947 */ /* 0x000fea000383ffff */
[----:B------:R-:W-:Y:S05]  /*2b650*/  BSYNC B7 ;  /* 0x0000000000077941 */ /* 0x000fea0003800000 */
.L_x_1558:
[----:B---3--:R-:W3:Y:S01]  /*2b660*/  LDL.LU R0, [R1+0x58] ;  /* 0x0000580001007983 */ /* 0x008ee20000300800 */
[----:B------:R-:W-:Y:S01]  /*2b670*/  BSSY B0, `(.L_x_1689) ;  /* 0x000000b000007945 */ /* 0x000fe20003800000 */
[----:B-12---:R-:W1:Y:S01]  /*2b680*/  S2R R5, SR_CgaCtaId ;  /* 0x0000000000057919 */ /* 0x006e620000008800 */
[----:B---3--:R-:W-:-:S05]  /*2b690*/  VIADD R0, R0, 0x1 ;  /* 0x0000000100007836 */ /* 0x008fca0000000000 */
[----:B0-----:R-:W-:-:S04]  /*2b6a0*/  LEA.HI R2, R0, R0, RZ, 0x1 ;  /* 0x0000000000027211 */ /* 0x001fc800078f08ff */
[----:B------:R-:W-:-:S05]  /*2b6b0*/  LOP3.LUT R3, R2, 0xfffffffe, RZ, 0xc0, !PT ;  /* 0xfffffffe02037812 */ /* 0x000fca00078ec0ff */
[----:B------:R-:W-:Y:S01]  /*2b6c0*/  IMAD.IADD R3, R0, 0x1, -R3 ;  /* 0x0000000100037824 */ /* 0x000fe200078e0a03 */
[----:B------:R-:W-:-:S04]  /*2b6d0*/  MOV R0, 0x400 ;  /* 0x0000040000007802 */ /* 0x000fc80000000f00 */
[----:B-1----:R-:W-:Y:S02]  /*2b6e0*/  LEA R0, R5, R0, 0x18 ;  /* 0x0000000005007211 */ /* 0x002fe400078ec0ff */
[----:B------:R-:W-:-:S04]  /*2b6f0*/  SHF.L.U32 R3, R3, 0x1f, RZ ;  /* 0x0000001f03037819 */ /* 0x000fc800000006ff */
[----:B------:R-:W0:Y:S02]  /*2b700*/  SYNCS.PHASECHK.TRANS64.TRYWAIT P0, [R0+URZ+0x22820], R3 ;  /* 0x02282003000075a7 */ /* 0x000e24000800017f */
[----:B0-----:R-:W-:Y:S05]  /*2b710*/  @!P0 BRA `(.L_x_1690) ;  /* 0x0000004c00088947 */ /* 0x001fea0003800000 */
.L_x_1886:
[----:B------:R-:W-:Y:S05]  /*2b720*/  BSYNC B0 ;  /* 0x0000000000007941 */ /* 0x000fea0003800000 */
.L_x_1689:
[----:B------:R-:W-:-:S03]  /*2b730*/  UMOV UR4, 0xffffffff ;  /* 0xffffffff00047882 */ /* 0x000fc60000000000 */
[----:B------:R-:W-:Y:S05]  /*2b740*/  BRA.DIV UR4, `(.L_x_1691) ;  /* 0x0000004e04107947 */ /* 0x000fea000b800000 */
[----:B------:R-:W1:Y:S02]  /*2b750*/  S2R R2, SR_TID.X ;  /* 0x0000000000027919 */ /* 0x000e640000002100 */
[----:B-1----:R-:W-:-:S04]  /*2b760*/  SHF.R.U32.HI R2, RZ, 0x5, R2 ;  /* 0x00000005ff027819 */ /* 0x002fc80000011602 */
[----:B------:R-:W-:-:S05]  /*2b770*/  LOP3.LUT R2, R2, 0x3, RZ, 0xc0, !PT ;  /* 0x0000000302027812 */ /* 0x000fca00078ec0ff */
[----:B------:R1:W2:Y:S02]  /*2b780*/  SHFL.IDX PT, R14, R2, RZ, 0x1f ;  /* 0x00001fff020e7589 */ /* 0x0002a400000e0000 */
.L_x_1889:
[----:B--2---:R-:W-:-:S13]  /*2b790*/  ISETP.NE.AND P0, PT, R14, RZ, PT ;  /* 0x000000ff0e00720c */ /* 0x004fda0003f05270 */
[----:B------:R-:W-:Y:S05]  /*2b7a0*/  @P0 BRA `(.L_x_1316) ;  /* 0x0000000000b00947 */ /* 0x000fea0003800000 */
[----:B------:R-:W-:-:S03]  /*2b7b0*/  UMOV UR4, 0xffffffff ;  /* 0xffffffff00047882 */ /* 0x000fc60000000000 */
[----:B------:R-:W-:Y:S05]  /*2b7c0*/  BRA.DIV UR4, `(.L_x_1692) ;  /* 0x0000004e04247947 */ /* 0x000fea000b800000 */
[----:B------:R-:W-:-:S13]  /*2b7d0*/  ELECT P6, URZ, PT ;  /* 0x00000000003f782f */ /* 0x000fda00038c0000 */
.L_x_1892:
[----:B------:R-:W-:Y:S05]  /*2b7e0*/  @!P6 BRA `(.L_x_1316) ;  /* 0x0000000000a0e947 */ /* 0x000fea0003800000 */
[----:B------:R-:W-:-:S06]  /*2b7f0*/  ULOP3.LUT UR4, UR36, 0x2, URZ, 0xfc, !UPT ;  /* 0x0000000224047892 */ /* 0x000fcc000f8efc3f */
[----:B-1----:R-:W-:-:S05]  /*2b800*/  IMAD.U32 R2, RZ, RZ, UR4 ;  /* 0x00000004ff027e24 */ /* 0x002fca000f8e00ff */
[----:B------:R-:W-:-:S13]  /*2b810*/  ISETP.NE.AND P0, PT, R2, 0x3, PT ;  /* 0x000000030200780c */ /* 0x000fda0003f05270 */
[----:B------:R-:W-:Y:S05]  /*2b820*/  @!P0 BRA `(.L_x_1693) ;  /* 0x0000000000048947 */ /* 0x000fea0003800000 */
[----:B------:R-:W-:Y:S01]  /*2b830*/  BPT.TRAP 0x1 ;  /* 0x000000040000795c */ /* 0x000fe20000300000 */
.L_x_1693:
[----:B0-----:R-:W2:Y:S04]  /*2b840*/  LDL R3, [R1+0x10] ;  /* 0x0000100001037983 */ /* 0x001ea80000100800 */
[----:B------:R-:W3:Y:S01]  /*2b850*/  LDL.LU R7, [R1+0x18] ;  /* 0x0000180001077983 */ /* 0x000ee20000300800 */
[----:B------:R-:W-:-:S04]  /*2b860*/  VIADD R2, R0, 0x22840 ;  /* 0x0002284000027836 */ /* 0x000fc80000000000 */
[C---:B--2---:R-:W-:Y:S02]  /*2b870*/  IMAD R6, R3.reuse, 0x8, R2 ;  /* 0x0000000803067824 */ /* 0x044fe400078e0202 */
[----:B------:R-:W-:Y:S01]  /*2b880*/  VIADD R3, R3, 0x1 ;  /* 0x0000000103037836 */ /* 0x000fe20000000000 */
[----:B---3--:R-:W-:-:S04]  /*2b890*/  SHF.L.U32 R5, R7, 0x1f, RZ ;  /* 0x0000001f07057819 */ /* 0x008fc800000006ff */
[C---:B------:R-:W-:Y:S01]  /*2b8a0*/  ISETP.NE.AND P2, PT, R3.reuse, 0x2, PT ;  /* 0x000000020300780c */ /* 0x040fe20003f45270 */
[----:B------:R-:W0:Y:S03]  /*2b8b0*/  SYNCS.PHASECHK.TRANS64.TRYWAIT P1, [R6+URZ], R5 ;  /* 0x00000005060075a7 */ /* 0x000e26000802017f */
[----:B------:R-:W-:Y:S02]  /*2b8c0*/  SEL R4, RZ, 0x1, P2 ;  /* 0x00000001ff047807 */ /* 0x000fe40001000000 */
[----:B------:R-:W-:Y:S02]  /*2b8d0*/  SEL R3, R3, RZ, P2 ;  /* 0x000000ff03037207 */ /* 0x000fe40001000000 */
[----:B------:R-:W-:-:S03]  /*2b8e0*/  LOP3.LUT R4, R7, R4, RZ, 0x3c, !PT ;  /* 0x0000000407047212 */ /* 0x000fc600078e3cff */
[----:B------:R-:W-:Y:S01]  /*2b8f0*/  IMAD R7, R3, 0x8, R2 ;  /* 0x0000000803077824 */ /* 0x000fe200078e0202 */
[----:B------:R-:W-:Y:S01]  /*2b900*/  SHF.L.U32 R2, R4, 0x1f, RZ ;  /* 0x0000001f04027819 */ /* 0x000fe200000006ff */
[----:B0-----:R-:W-:Y:S06]  /*2b910*/  @!P1 BRA `(.L_x_1694) ;  /* 0x0000004800f09947 */ /* 0x001fec0003800000 */
.L_x_1893:
[----:B------:R-:W1:Y:S02]  /*2b920*/  SYNCS.PHASECHK.TRANS64.TRYWAIT P1, [R7+URZ], R2 ;  /* 0x00000002070075a7 */ /* 0x000e64000802017f */
[----:B-1----:R-:W-:Y:S05]  /*2b930*/  @!P1 BRA `(.L_x_1695) ;  /* 0x0000004800fc9947 */ /* 0x002fea0003800000 */
.L_x_1894:
[----:B------:R-:W-:Y:S05]  /*2b940*/  @!P0 BRA `(.L_x_1696) ;  /* 0x0000000000048947 */ /* 0x000fea0003800000 */
[----:B------:R-:W-:Y:S01]  /*2b950*/  BPT.TRAP 0x1 ;  /* 0x000000040000795c */ /* 0x000fe20000300000 */
.L_x_1696:
[----:B------:R-:W2:Y:S02]  /*2b960*/  LDL.LU R4, [R1+0x10] ;  /* 0x0000100001047983 */ /* 0x000ea40000300800 */
[----:B--2---:R-:W-:-:S04]  /*2b970*/  IMAD R4, R4, 0x8, R0 ;  /* 0x0000000804047824 */ /* 0x004fc800078e0200 */
[----:B------:R-:W2:Y:S02]  /*2b980*/  SYNCS.PHASECHK.TRANS64.TRYWAIT P1, [R4+URZ+0x22860], R5 ;  /* 0x02286005040075a7 */ /* 0x000ea4000802017f */
[----:B--2---:R-:W-:Y:S05]  /*2b990*/  @!P1 BRA `(.L_x_1697) ;  /* 0x0000004800f89947 */ /* 0x004fea0003800000 */
.L_x_1895:
[----:B------:R-:W-:Y:S05]  /*2b9a0*/  @!P0 BRA `(.L_x_1698) ;  /* 0x0000000000048947 */ /* 0x000fea0003800000 */
[----:B------:R-:W-:Y:S01]  /*2b9b0*/  BPT.TRAP 0x1 ;  /* 0x000000040000795c */ /* 0x000fe20000300000 */
.L_x_1698:
[----:B------:R-:W-:-:S04]  /*2b9c0*/  IMAD R3, R3, 0x8, R0 ;  /* 0x0000000803037824 */ /* 0x000fc800078e0200 */
[----:B------:R-:W3:Y:S02]  /*2b9d0*/  SYNCS.PHASECHK.TRANS64.TRYWAIT P1, [R3+URZ+0x22860], R2 ;  /* 0x02286002030075a7 */ /* 0x000ee4000802017f */
[----:B---3--:R-:W-:Y:S05]  /*2b9e0*/  @!P1 BRA `(.L_x_1699) ;  /* 0x0000004800f89947 */ /* 0x008fea0003800000 */
.L_x_1896:
[----:B------:R-:W-:Y:S05]  /*2b9f0*/  @!P0 BRA `(.L_x_1700) ;  /* 0x0000000000048947 */ /* 0x000fea0003800000 */
[----:B------:R-:W-:Y:S01]  /*2ba00*/  BPT.TRAP 0x1 ;  /* 0x000000040000795c */ /* 0x000fe20000300000 */
.L_x_1700:
[----:B------:R-:W4:Y:S02]  /*2ba10*/  SYNCS.PHASECHK.TRANS64.TRYWAIT P0, [R4+URZ+0x22880], R5 ;  /* 0x02288005040075a7 */ /* 0x000f24000800017f */
[----:B----4-:R-:W-:Y:S05]  /*2ba20*/  @!P0 BRA `(.L_x_1701) ;  /* 0x0000004800fc8947 */ /* 0x010fea0003800000 */
.L_x_1702:
[----:B------:R0:W0:Y:S02]  /*2ba30*/  SYNCS.PHASECHK.TRANS64.TRYWAIT P0, [R3+URZ+0x22880], R2 ;  /* 0x02288002030075a7 */ /* 0x000024000800017f */
[----:B0-----:R-:W-:Y:S05]  /*2ba40*/  @!P0 NANOSLEEP.SYNCS 0x989680 ;  /* 0x009896800000895d */ /* 0x001fea0003900000 */
[----:B------:R-:W0:Y:S02]  /*2ba50*/  @!P0 SYNCS.PHASECHK.TRANS64 P0, [R3+URZ+0x22880], R2 ;  /* 0x02288002030085a7 */ /* 0x000e24000800007f */
[----:B0-----:R-:W-:Y:S05]  /*2ba60*/  @!P0 BRA `(.L_x_1702) ;  /* 0xfffffffc00f08947 */ /* 0x001fea000383ffff */
.L_x_1316:
[----:B------:R-:W-:Y:S05]  /*2ba70*/  BSYNC B8 ;  /* 0x0000000000087941 */ /* 0x000fea0003800000 */
.L_x_1313:
[----:B------:R-:W-:Y:S05]  /*2ba80*/  EXIT ;  /* 0x000000000000794d */ /* 0x000fea0003800000 */
.L_x_1342:
[----:B0-----:R0:W1:Y:S02]  /*2ba90*/  SYNCS.PHASECHK.TRANS64.TRYWAIT P3, [R108+URZ+0x22890], R110 ;  /* 0x0228906e6c0075a7 */ /* 0x001064000806017f */
[----:B-1----:R-:W-:Y:S05]  /*2baa0*/  @!P3 NANOSLEEP.SYNCS 0x989680 ;  /* 0x009896800000b95d */ /* 0x002fea0003900000 */
[----:B------:R-:W1:Y:S02]  /*2bab0*/  @!P3 SYNCS.PHASECHK.TRANS64 P3, [R108+URZ+0x22890], R110 ;  /* 0x0228906e6c00b5a7 */ /* 0x000e64000806007f */
[----:B-1----:R-:W-:Y:S05]  /*2bac0*/  @!P3 BRA `(.L_x_1342) ;  /* 0xfffffffc00f0b947 */ /* 0x002fea000383ffff */
[----:B------:R-:W-:Y:S05]  /*2bad0*/  BRA `(.L_x_1703) ;  /* 0xfffffd7800b07947 */ /* 0x000fea000383ffff */
.L_x_1370:
[----:B-1----:R1:W2:Y:S02]  /*2bae0*/  SYNCS.PHASECHK.TRANS64.TRYWAIT P3, [R108+URZ+0x22890], R110 ;  /* 0x0228906e6c0075a7 */ /* 0x0022a4000806017f */
[----:B--2---:R-:W-:Y:S05]  /*2baf0*/  @!P3 NANOSLEEP.SYNCS 0x989680 ;  /* 0x009896800000b95d */ /* 0x004fea0003900000 */
[----:B------:R-:W2:Y:S02]  /*2bb00*/  @!P3 SYNCS.PHASECHK.TRANS64 P3, [R108+URZ+0x22890], R110 ;  /* 0x0228906e6c00b5a7 */ /* 0x000ea4000806007f */
[----:B--2---:R-:W-:Y:S05]  /*2bb10*/  @!P3 BRA `(.L_x_1370) ;  /* 0xfffffffc00f0b947 */ /* 0x004fea000383ffff */
[----:B------:R-:W-:Y:S05]  /*2bb20*/  BRA `(.L_x_1704) ;  /* 0xfffffda800387947 */ /* 0x000fea000383ffff */
.L_x_1383:
[----:B0-----:R0:W1:Y:S02]  /*2bb30*/  SYNCS.PHASECHK.TRANS64.TRYWAIT P2, [R108+URZ+0x22890], R110 ;  /* 0x0228906e6c0075a7 */ /* 0x001064000804017f */
[----:B-1----:R-:W-:Y:S05]  /*2bb40*/  @!P2 NANOSLEEP.SYNCS 0x989680 ;  /* 0x009896800000a95d */ /* 0x002fea0003900000 */
[----:B------:R-:W1:Y:S02]  /*2bb50*/  @!P2 SYNCS.PHASECHK.TRANS64 P2, [R108+URZ+0x22890], R110 ;  /* 0x0228906e6c00a5a7 */ /* 0x000e64000804007f */
[----:B-1----:R-:W-:Y:S05]  /*2bb60*/  @!P2 BRA `(.L_x_1383) ;  /* 0xfffffffc00f0a947 */ /* 0x002fea000383ffff */
[----:B------:R-:W-:Y:S05]  /*2bb70*/  BRA `(.L_x_1705) ;  /* 0xfffffdd400fc7947 */ /* 0x000fea000383ffff */
.L_x_1387:
[----:B--2---:R2:W3:Y:S02]  /*2bb80*/  SYNCS.PHASECHK.TRANS64.TRYWAIT P1, [R108+URZ+0x228b0], R110 ;  /* 0x0228b06e6c0075a7 */ /* 0x0044e4000802017f */
[----:B---3--:R-:W-:Y:S05]  /*2bb90*/  @!P1 NANOSLEEP.SYNCS 0x989680 ;  /* 0x009896800000995d */ /* 0x008fea0003900000 */
[----:B------:R-:W3:Y:S02]  /*2bba0*/  @!P1 SYNCS.PHASECHK.TRANS64 P1, [R108+URZ+0x228b0], R110 ;  /* 0x0228b06e6c0095a7 */ /* 0x000ee4000802007f */
[----:B---3--:R-:W-:Y:S05]  /*2bbb0*/  @!P1 BRA `(.L_x_1387) ;  /* 0xfffffffc00f09947 */ /* 0x008fea000383ffff */
[----:B------:R-:W-:Y:S05]  /*2bbc0*/  BRA `(.L_x_1706) ;  /* 0xfffffdd800947947 */ /* 0x000fea000383ffff */
.L_x_1403:
[----:B------:R-:W1:Y:S01]  /*2bbd0*/  S2R R2, SR_TID.X ;  /* 0x0000000000027919 */ /* 0x000e620000002100 */
[----:B------:R-:W-:Y:S01]  /*2bbe0*/  BSSY B0, `(.L_x_1707) ;  /* 0x000000c000007945 */ /* 0x000fe20003800000 */
[----:B------:R-:W-:Y:S02]  /*2bbf0*/  IMAD.MOV.U32 R12, RZ, RZ, RZ ;  /* 0x000000ffff0c7224 */ /* 0x000fe400078e00ff */
[----:B------:R-:W-:Y:S02]  /*2bc00*/  IMAD.MOV.U32 R11, RZ, RZ, 0x1f ;  /* 0x0000001fff0b7424 */ /* 0x000fe400078e00ff */
[----:B------:R-:W-:Y:S02]  /*2bc10*/  IMAD.MOV.U32 R15, RZ, RZ, -0x1 ;  /* 0xffffffffff0f7424 */ /* 0x000fe400078e00ff */
[----:B-1----:R-:W-:-:S05]  /*2bc20*/  VIADD R3, R2, 0xffffff80 ;  /* 0xffffff8002037836 */ /* 0x002fca0000000000 */
[----:B------:R-:W-:-:S04]  /*2bc30*/  SHF.R.S32.HI R2, RZ, 0x1f, R3 ;  /* 0x0000001fff027819 */ /* 0x000fc80000011403 */
[----:B------:R-:W-:-:S04]  /*2bc40*/  LEA.HI R2, R2, R3, RZ, 0x7 ;  /* 0x0000000302027211 */ /* 0x000fc800078f38ff */
[----:B------:R-:W-:-:S05]  /*2bc50*/  SHF.R.S32.HI R2, RZ, 0x7, R2 ;  /* 0x00000007ff027819 */ /* 0x000fca0000011402 */
[----:B------:R-:W-:-:S07]  /*2bc60*/  IMAD.MOV.U32 R13, RZ, RZ, R2 ;  /* 0x000000ffff0d7224 */ /* 0x000fce00078e0002 */
[----:B0----5:R-:W-:Y:S05]  /*2bc70*/  WARPSYNC.COLLECTIVE R15, `(.L_x_1708) ;  /* 0x000000000f087348 */ /* 0x021fea0003c00000 */
[----:B------:R1:W2:Y:S02]  /*2bc80*/  SHFL.IDX P6, R14, R13, R12, R11 ;  /* 0x0000000c0d0e7389 */ /* 0x0002a400000c000b */
[----:B012--5:R-:W-:Y:S01]  /*2bc90*/  ENDCOLLECTIVE ;  /* 0x000000000000791b */ /* 0x027fe20003800000 */
.L_x_1708:
[----:B------:R-:W-:Y:S05]  /*2bca0*/  BSYNC B0 ;  /* 0x0000000000007941 */ /* 0x000fea0003800000 */
.L_x_1707:
[----:B------:R-:W-:Y:S01]  /*2bcb0*/  IMAD.MOV.U32 R179, RZ, RZ, R14 ;  /* 0x000000ffffb37224 */ /* 0x000fe200078e000e */
[----:B------:R-:W-:Y:S06]  /*2bcc0*/  BRA `(.L_x_1709) ;  /* 0xfffffde800007947 */ /* 0x000fec000383ffff */
.L_x_1413:
[----:B------:R-:W-:Y:S01]  /*2bcd0*/  BSSY B1, `(.L_x_1710) ;  /* 0x0000007000017945 */ /* 0x000fe20003800000 */
[----:B------:R-:W-:Y:S02]  /*2bce0*/  IMAD.MOV.U32 R12, RZ, RZ, RZ ;  /* 0x000000ffff0c7224 */ /* 0x000fe400078e00ff */
[----:B------:R-:W-:Y:S02]  /*2bcf0*/  IMAD.MOV.U32 R11, RZ, RZ, 0x1e1f ;  /* 0x00001e1fff0b7424 */ /* 0x000fe400078e00ff */
[----:B------:R-:W-:-:S07]  /*2bd00*/  IMAD.MOV.U32 R15, RZ, RZ, -0x1 ;  /* 0xffffffffff0f7424 */ /* 0x000fce00078e00ff */
[----:B0-----:R-:W-:Y:S05]  /*2bd10*/  WARPSYNC.COLLECTIVE R15, `(.L_x_1711) ;  /* 0x000000000f087348 */ /* 0x001fea0003c00000 */
[----:B------:R1:W2:Y:S02]  /*2bd20*/  SHFL.IDX P6, R14, R13, R12, R11 ;  /* 0x0000000c0d0e7389 */ /* 0x0002a400000c000b */
[----:B012---:R-:W-:Y:S01]  /*2bd30*/  ENDCOLLECTIVE ;  /* 0x000000000000791b */ /* 0x007fe20003800000 */
.L_x_1711:
[----:B------:R-:W-:Y:S05]  /*2bd40*/  BSYNC B1 ;  /* 0x0000000000017941 */ /* 0x000fea0003800000 */
.L_x_1710:
[----:B------:R-:W-:Y:S02]  /*2bd50*/  IMAD.MOV.U32 R13, RZ, RZ, R0 ;  /* 0x000000ffff0d7224 */ /* 0x000fe400078e0000 */
[----:B------:R-:W-:Y:S02]  /*2bd60*/  IMAD.MOV.U32 R12, RZ, RZ, RZ ;  /* 0x000000ffff0c7224 */ /* 0x000fe400078e00ff */
[----:B------:R-:W-:Y:S02]  /*2bd70*/  IMAD.MOV.U32 R11, RZ, RZ, 0x1e1f ;  /* 0x00001e1fff0b7424 */ /* 0x000fe400078e00ff */
[----:B------:R-:W-:Y:S02]  /*2bd80*/  IMAD.MOV.U32 R15, RZ, RZ, -0x1 ;  /* 0xffffffffff0f7424 */ /* 0x000fe400078e00ff */
[----:B------:R-:W-:-:S07]  /*2bd90*/  IMAD.MOV.U32 R3, RZ, RZ, R14 ;  /* 0x000000ffff037224 */ /* 0x000fce00078e000e */
[----:B------:R-:W-:Y:S05]  /*2bda0*/  WARPSYNC.COLLECTIVE R15, `(.L_x_1712) ;  /* 0x000000000f087348 */ /* 0x000fea0003c00000 */
[----:B------:R0:W1:Y:S02]  /*2bdb0*/  SHFL.IDX P6, R14, R13, R12, R11 ;  /* 0x0000000c0d0e7389 */ /* 0x00006400000c000b */
[----:B01----:R-:W-:Y:S01]  /*2bdc0*/  ENDCOLLECTIVE ;  /* 0x000000000000791b */ /* 0x003fe20003800000 */
.L_x_1712:
[----:B------:R-:W-:Y:S02]  /*2bdd0*/  IMAD.MOV.U32 R13, RZ, RZ, R5 ;  /* 0x000000ffff0d7224 */ /* 0x000fe400078e0005 */
[----:B------:R-:W-:-:S07]  /*2bde0*/  IMAD.MOV.U32 R0, RZ, RZ, R14 ;  /* 0x000000ffff007224 */ /* 0x000fce00078e000e */
[----:B------:R-:W-:Y:S05]  /*2bdf0*/  WARPSYNC.COLLECTIVE R15, `(.L_x_1713) ;  /* 0x000000000f087348 */ /* 0x000fea0003c00000 */
[----:B------:R0:W1:Y:S02]  /*2be00*/  SHFL.IDX P6, R14, R13, R12, R11 ;  /* 0x0000000c0d0e7389 */ /* 0x00006400000c000b */
[----:B01----:R-:W-:Y:S01]  /*2be10*/  ENDCOLLECTIVE ;  /* 0x000000000000791b */ /* 0x003fe20003800000 */
.L_x_1713:
[----:B------:R-:W-:Y:S02]  /*2be20*/  IMAD.MOV.U32 R13, RZ, RZ, R4 ;  /* 0x000000ffff0d7224 */ /* 0x000fe400078e0004 */
[----:B------:R-:W-:-:S07]  /*2be30*/  IMAD.MOV.U32 R5, RZ, RZ, R14 ;  /* 0x000000ffff057224 */ /* 0x000fce00078e000e */
[----:B------:R-:W-:Y:S05]  /*2be40*/  WARPSYNC.COLLECTIVE R15, `(.L_x_1714) ;  /* 0x000000000f087348 */ /* 0x000fea0003c00000 */
[----:B------:R0:W1:Y:S02]  /*2be50*/  SHFL.IDX P6, R14, R13, R12, R11 ;  /* 0x0000000c0d0e7389 */ /* 0x00006400000c000b */
[----:B01----:R-:W-:Y:S01]  /*2be60*/  ENDCOLLECTIVE ;  /* 0x000000000000791b */ /* 0x003fe20003800000 */
.L_x_1714:
[----:B------:R-:W-:Y:S01]  /*2be70*/  IMAD.MOV.U32 R4, RZ, RZ, R14 ;  /* 0x000000ffff047224 */ /* 0x000fe200078e000e */
[----:B------:R-:W-:Y:S06]  /*2be80*/  BRA `(.L_x_1715) ;  /* 0xfffffdec00d87947 */ /* 0x000fec000383ffff */
.L_x_1417:
[----:B-1----:R1:W2:Y:S02]  /*2be90*/  SYNCS.PHASECHK.TRANS64.TRYWAIT P0, [R16+URZ+0x22800], R3 ;  /* 0x02280003100075a7 */ /* 0x0022a4000800017f */
[----:B--2---:R-:W-:Y:S05]  /*2bea0*/  @!P0 NANOSLEEP.SYNCS 0x989680 ;  /* 0x009896800000895d */ /* 0x004fea0003900000 */
[----:B------:R-:W2:Y:S02]  /*2beb0*/  @!P0 SYNCS.PHASECHK.TRANS64 P0, [R16+URZ+0x22800], R3 ;  /* 0x02280003100085a7 */ /* 0x000ea4000800007f */
[----:B--2---:R-:W-:Y:S05]  /*2bec0*/  @!P0 BRA `(.L_x_1417) ;  /* 0xfffffffc00f08947 */ /* 0x004fea000383ffff */
[----:B------:R-:W-:Y:S05]  /*2bed0*/  BRA `(.L_x_1716) ;  /* 0xfffffdf4001c7947 */ /* 0x000fea000383ffff */
.L_x_1429:
[----:B------:R-:W-:Y:S01]  /*2bee0*/  BSSY B1, `(.L_x_1717) ;  /* 0x0000007000017945 */ /* 0x000fe20003800000 */
[----:B------:R-:W-:Y:S02]  /*2bef0*/  IMAD.MOV.U32 R12, RZ, RZ, RZ ;  /* 0x000000ffff0c7224 */ /* 0x000fe400078e00ff */
[----:B------:R-:W-:Y:S02]  /*2bf00*/  IMAD.MOV.U32 R11, RZ, RZ, 0x1e1f ;  /* 0x00001e1fff0b7424 */ /* 0x000fe400078e00ff */
[----:B------:R-:W-:-:S07]  /*2bf10*/  IMAD.MOV.U32 R15, RZ, RZ, -0x1 ;  /* 0xffffffffff0f7424 */ /* 0x000fce00078e00ff */
[----:B0-----:R-:W-:Y:S05]  /*2bf20*/  WARPSYNC.COLLECTIVE R15, `(.L_x_1718) ;  /* 0x000000000f087348 */ /* 0x001fea0003c00000 */
[----:B------:R1:W2:Y:S02]  /*2bf30*/  SHFL.IDX P6, R14, R13, R12, R11 ;  /* 0x0000000c0d0e7389 */ /* 0x0002a400000c000b */
[----:B012---:R-:W-:Y:S01]  /*2bf40*/  ENDCOLLECTIVE ;  /* 0x000000000000791b */ /* 0x007fe20003800000 */
.L_x_1718:
[----:B------:R-:W-:Y:S05]  /*2bf50*/  BSYNC B1 ;  /* 0x0000000000017941 */ /* 0x000fea0003800000 */
.L_x_1717:
        /* <DEDUP_REMOVED lines=8> */
.L_x_1719:
[----:B------:R-:W-:Y:S02]  /*2bfe0*/  IMAD.MOV.U32 R13, RZ, RZ, R20 ;  /* 0x000000ffff0d7224 */ /* 0x000fe400078e0014 */
[----:B------:R-:W-:-:S07]  /*2bff0*/  IMAD.MOV.U32 R3, RZ, RZ, R14 ;  /* 0x000000ffff037224 */ /* 0x000fce00078e000e */
[----:B------:R-:W-:Y:S05]  /*2c000*/  WARPSYNC.COLLECTIVE R15, `(.L_x_1720) ;  /* 0x000000000f087348 */ /* 0x000fea0003c00000 */
[----:B------:R0:W1:Y:S02]  /*2c010*/  SHFL.IDX P6, R14, R13, R12, R11 ;  /* 0x0000000c0d0e7389 */ /* 0x00006400000c000b */
[----:B01----:R-:W-:Y:S01]  /*2c020*/  ENDCOLLECTIVE ;  /* 0x000000000000791b */ /* 0x003fe20003800000 */
.L_x_1720:
[----:B------:R-:W-:Y:S02]  /*2c030*/  IMAD.MOV.U32 R13, RZ, RZ, R21 ;  /* 0x000000ffff0d7224 */ /* 0x000fe400078e0015 */
[----:B------:R-:W-:-:S07]  /*2c040*/  IMAD.MOV.U32 R20, RZ, RZ, R14 ;  /* 0x000000ffff147224 */ /* 0x000fce00078e000e */
[----:B------:R-:W-:Y:S05]  /*2c050*/  WARPSYNC.COLLECTIVE R15, `(.L_x_1721) ;  /* 0x000000000f087348 */ /* 0x000fea0003c00000 */
[----:B------:R0:W1:Y:S02]  /*2c060*/  SHFL.IDX P6, R14, R13, R12, R11 ;  /* 0x0000000c0d0e7389 */ /* 0x00006400000c000b */
[----:B01----:R-:W-:Y:S01]  /*2c070*/  ENDCOLLECTIVE ;  /* 0x000000000000791b */ /* 0x003fe20003800000 */
.L_x_1721:
[----:B------:R-:W-:Y:S01]  /*2c080*/  IMAD.MOV.U32 R21, RZ, RZ, R14 ;  /* 0x000000ffff157224 */ /* 0x000fe200078e000e */
[----:B------:R-:W-:Y:S06]  /*2c090*/  BRA `(.L_x_1722) ;  /* 0xfffffe2000d87947 */ /* 0x000fec000383ffff */
.L_x_1433:
[----:B--2---:R2:W3:Y:S02]  /*2c0a0*/  SYNCS.PHASECHK.TRANS64.TRYWAIT P0, [R16+URZ+0x22800], R3 ;  /* 0x02280003100075a7 */ /* 0x0044e4000800017f */
[----:B---3--:R-:W-:Y:S05]  /*2c0b0*/  @!P0 NANOSLEEP.SYNCS 0x989680 ;  /* 0x009896800000895d */ /* 0x008fea0003900000 */
[----:B------:R-:W3:Y:S02]  /*2c0c0*/  @!P0 SYNCS.PHASECHK.TRANS64 P0, [R16+URZ+0x22800], R3 ;  /* 0x02280003100085a7 */ /* 0x000ee4000800007f */
[----:B---3--:R-:W-:Y:S05]  /*2c0d0*/  @!P0 BRA `(.L_x_1433) ;  /* 0xfffffffc00f08947 */ /* 0x008fea000383ffff */
[----:B------:R-:W-:Y:S05]  /*2c0e0*/  BRA `(.L_x_1723) ;  /* 0xfffffe2400d47947 */ /* 0x000fea000383ffff */
.L_x_1441:
[----:B-1----:R1:W2:Y:S02]  /*2c0f0*/  SYNCS.PHASECHK.TRANS64.TRYWAIT P2, [R90+URZ+0x22830], R3 ;  /* 0x022830035a0075a7 */ /* 0x0022a4000804017f */
[----:B--2---:R-:W-:Y:S05]  /*2c100*/  @!P2 NANOSLEEP.SYNCS 0x989680 ;  /* 0x009896800000a95d */ /* 0x004fea0003900000 */
[----:B------:R-:W2:Y:S02]  /*2c110*/  @!P2 SYNCS.PHASECHK.TRANS64 P2, [R90+URZ+0x22830], R3 ;  /* 0x022830035a00a5a7 */ /* 0x000ea4000804007f */
[----:B--2---:R-:W-:Y:S05]  /*2c120*/  @!P2 BRA `(.L_x_1441) ;  /* 0xfffffffc00f0a947 */ /* 0x004fea000383ffff */
[----:B------:R-:W-:Y:S05]  /*2c130*/  BRA `(.L_x_1440) ;  /* 0xfffffe5800107947 */ /* 0x000fea000383ffff */
.L_x_1459:
[----:B-1----:R1:W2:Y:S02]  /*2c140*/  SYNCS.PHASECHK.TRANS64.TRYWAIT P5, [R7+URZ+0x22830], R6 ;  /* 0x02283006070075a7 */ /* 0x0022a400080a017f */
[----:B--2---:R-:W-:Y:S05]  /*2c150*/  @!P5 NANOSLEEP.SYNCS 0x989680 ;  /* 0x009896800000d95d */ /* 0x004fea0003900000 */
[----:B------:R-:W2:Y:S02]  /*2c160*/  @!P5 SYNCS.PHASECHK.TRANS64 P5, [R7+URZ+0x22830], R6 ;  /* 0x022830060700d5a7 */ /* 0x000ea400080a007f */
[----:B--2---:R-:W-:Y:S05]  /*2c170*/  @!P5 BRA `(.L_x_1459) ;  /* 0xfffffffc00f0d947 */ /* 0x004fea000383ffff */
[----:B------:R-:W-:Y:S05]  /*2c180*/  BRA `(.L_x_1458) ;  /* 0xfffffe9400147947 */ /* 0x000fea000383ffff */
.L_x_1463:
[----:B-1----:R1:W2:Y:S02]  /*2c190*/  SYNCS.PHASECHK.TRANS64.TRYWAIT P4, [R7+URZ+0x22850], R6 ;  /* 0x02285006070075a7 */ /* 0x0022a4000808017f */
[----:B--2---:R-:W-:Y:S05]  /*2c1a0*/  @!P4 NANOSLEEP.SYNCS 0x989680 ;  /* 0x009896800000c95d */ /* 0x004fea0003900000 */
[----:B------:R-:W2:Y:S02]  /*2c1b0*/  @!P4 SYNCS.PHASECHK.TRANS64 P4, [R7+URZ+0x22850], R6 ;  /* 0x022850060700c5a7 */ /* 0x000ea4000808007f */
[----:B--2---:R-:W-:Y:S05]  /*2c1c0*/  @!P4 BRA `(.L_x_1463) ;  /* 0xfffffffc00f0c947 */ /* 0x004fea000383ffff */
[----:B------:R-:W-:Y:S05]  /*2c1d0*/  BRA `(.L_x_1460) ;  /* 0xfffffe9400e47947 */ /* 0x000fea000383ffff */
.L_x_1483:
[----:B-1----:R1:W2:Y:S02]  /*2c1e0*/  SYNCS.PHASECHK.TRANS64.TRYWAIT P3, [R7+URZ+0x22830], R6 ;  /* 0x02283006070075a7 */ /* 0x0022a4000806017f */
[----:B--2---:R-:W-:Y:S05]  /*2c1f0*/  @!P3 NANOSLEEP.SYNCS 0x989680 ;  /* 0x009896800000b95d */ /* 0x004fea0003900000 */
[----:B------:R-:W2:Y:S02]  /*2c200*/  @!P3 SYNCS.PHASECHK.TRANS64 P3, [R7+URZ+0x22830], R6 ;  /* 0x022830060700b5a7 */ /* 0x000ea4000806007f */
[----:B--2---:R-:W-:Y:S05]  /*2c210*/  @!P3 BRA `(.L_x_1483) ;  /* 0xfffffffc00f0b947 */ /* 0x004fea000383ffff */
[----:B------:R-:W-:Y:S05]  /*2c220*/  BRA `(.L_x_1482) ;  /* 0xfffffecc00947947 */ /* 0x000fea000383ffff */
.L_x_1487:
[----:B-1----:R1:W2:Y:S02]  /*2c230*/  SYNCS.PHASECHK.TRANS64.TRYWAIT P2, [R7+URZ+0x22850], R6 ;  /* 0x02285006070075a7 */ /* 0x0022a4000804017f */
[----:B--2---:R-:W-:Y:S05]  /*2c240*/  @!P2 NANOSLEEP.SYNCS 0x989680 ;  /* 0x009896800000a95d */ /* 0x004fea0003900000 */
[----:B------:R-:W2:Y:S02]  /*2c250*/  @!P2 SYNCS.PHASECHK.TRANS64 P2, [R7+URZ+0x22850], R6 ;  /* 0x022850060700a5a7 */ /* 0x000ea4000804007f */
[----:B--2---:R-:W-:Y:S05]  /*2c260*/  @!P2 BRA `(.L_x_1487) ;  /* 0xfffffffc00f0a947 */ /* 0x004fea000383ffff */
[----:B------:R-:W-:Y:S05]  /*2c270*/  BRA `(.L_x_1484) ;  /* 0xfffffed000707947 */ /* 0x000fea000383ffff */
.L_x_1495:
[----:B-1----:R1:W2:Y:S02]  /*2c280*/  SYNCS.PHASECHK.TRANS64.TRYWAIT P3, [R7+URZ+0x22830], R6 ;  /* 0x02283006070075a7 */ /* 0x0022a4000806017f */
[----:B--2---:R-:W-:Y:S05]  /*2c290*/  @!P3 NANOSLEEP.SYNCS 0x989680 ;  /* 0x009896800000b95d */ /* 0x004fea0003900000 */
[----:B------:R-:W2:Y:S02]  /*2c2a0*/  @!P3 SYNCS.PHASECHK.TRANS64 P3, [R7+URZ+0x22830], R6 ;  /* 0x022830060700b5a7 */ /* 0x000ea4000806007f */
[----:B--2---:R-:W-:Y:S05]  /*2c2b0*/  @!P3 BRA `(.L_x_1495) ;  /* 0xfffffffc00f0b947 */ /* 0x004fea000383ffff */
[----:B------:R-:W-:Y:S05]  /*2c2c0*/  BRA `(.L_x_1494) ;  /* 0xfffffef4006c7947 */ /* 0x000fea000383ffff */
.L_x_1499:
[----:B-1----:R1:W2:Y:S02]  /*2c2d0*/  SYNCS.PHASECHK.TRANS64.TRYWAIT P2, [R7+URZ+0x22850], R6 ;  /* 0x02285006070075a7 */ /* 0x0022a4000804017f */
[----:B--2---:R-:W-:Y:S05]  /*2c2e0*/  @!P2 NANOSLEEP.SYNCS 0x989680 ;  /* 0x009896800000a95d */ /* 0x004fea0003900000 */
[----:B------:R-:W2:Y:S02]  /*2c2f0*/  @!P2 SYNCS.PHASECHK.TRANS64 P2, [R7+URZ+0x22850], R6 ;  /* 0x022850060700a5a7 */ /* 0x000ea4000804007f */
[----:B--2---:R-:W-:Y:S05]  /*2c300*/  @!P2 BRA `(.L_x_1499) ;  /* 0xfffffffc00f0a947 */ /* 0x004fea000383ffff */
[----:B------:R-:W-:Y:S05]  /*2c310*/  BRA `(.L_x_1496) ;  /* 0xfffffef800487947 */ /* 0x000fea000383ffff */
.L_x_1513:
[----:B-1----:R1:W2:Y:S02]  /*2c320*/  SYNCS.PHASECHK.TRANS64.TRYWAIT P1, [R13+URZ+0x22850], R2 ;  /* 0x022850020d0075a7 */ /* 0x0022a4000802017f */
[----:B--2---:R-:W-:Y:S05]  /*2c330*/  @!P1 NANOSLEEP.SYNCS 0x989680 ;  /* 0x009896800000995d */ /* 0x004fea0003900000 */
[----:B------:R-:W2:Y:S02]  /*2c340*/  @!P1 SYNCS.PHASECHK.TRANS64 P1, [R13+URZ+0x22850], R2 ;  /* 0x022850020d0095a7 */ /* 0x000ea4000802007f */
[----:B--2---:R-:W-:Y:S05]  /*2c350*/  @!P1 BRA `(.L_x_1513) ;  /* 0xfffffffc00f09947 */ /* 0x004fea000383ffff */
[----:B------:R-:W-:Y:S05]  /*2c360*/  BRA `(.L_x_1512) ;  /* 0xffffff2c00347947 */ /* 0x000fea000383ffff */
.L_x_1517:
[----:B------:R-:W-:Y:S01]  /*2c370*/  SEL R142, R12, R113, P0 ;  /* 0x000000710c8e7207 */ /* 0x000fe20000000000 */
[----:B------:R-:W-:Y:S01]  /*2c380*/  IMAD.MOV.U32 R11, RZ, RZ, 0x1c1f ;  /* 0x00001c1fff0b7424 */ /* 0x000fe200078e00ff */
[----:B------:R-:W-:Y:S01]  /*2c390*/  SEL R122, R113, R12, P0 ;  /* 0x0000000c717a7207 */ /* 0x000fe20000000000 */
[----:B-----5:R-:W-:Y:S01]  /*2c3a0*/  IMAD.MOV.U32 R12, RZ, RZ, R7 ;  /* 0x000000ffff0c7224 */ /* 0x020fe200078e0007 */
[----:B------:R-:W-:Y:S01]  /*2c3b0*/  LOP3.LUT R5, R7, 0x2, RZ, 0x3c, !PT ;  /* 0x0000000207057812 */ /* 0x000fe200078e3cff */
[----:B------:R-:W-:Y:S01]  /*2c3c0*/  IMAD.MOV.U32 R15, RZ, RZ, -0x1 ;  /* 0xffffffffff0f7424 */ /* 0x000fe200078e00ff */
[----:B------:R-:W-:Y:S02]  /*2c3d0*/  SEL R92, R76, R97, P0 ;  /* 0x000000614c5c7207 */ /* 0x000fe40000000000 */
[----:B------:R-:W-:-:S07]  /*2c3e0*/  SEL R76, R97, R76, P0 ;  /* 0x0000004c614c7207 */ /* 0x000fce0000000000 */
[----:B--23--:R-:W-:Y:S05]  /*2c3f0*/  WARPSYNC.COLLECTIVE R15, `(.L_x_1724) ;  /* 0x000000000f087348 */ /* 0x00cfea0003c00000 */
[----:B------:R0:W1:Y:S02]  /*2c400*/  SHFL.IDX P6, R14, R13, R12, R11 ;  /* 0x0000000c0d0e7389 */ /* 0x00006400000c000b */
[----:B0123--:R-:W-:Y:S01]  /*2c410*/  ENDCOLLECTIVE ;  /* 0x000000000000791b */ /* 0x00ffe20003800000 */
.L_x_1724:
        /* <DEDUP_REMOVED lines=18> */
.L_x_1725:
        /* <DEDUP_REMOVED lines=8> */
[----:B------:R-:W-:Y:S01]  /*2c5c0*/  SEL R134, R43, R112, P0 ;  /* 0x000000702b867207 */ /* 0x000fe20000000000 */
[----:B------:R-:W-:Y:S01]  /*2c5d0*/  IMAD.MOV.U32 R12, RZ, RZ, R5 ;  /* 0x000000ffff0c7224 */ /* 0x000fe200078e0005 */
        /* <DEDUP_REMOVED lines=9> */
.L_x_1726:
        /* <DEDUP_REMOVED lines=18> */
.L_x_1727:
        /* <DEDUP_REMOVED lines=19> */
.L_x_1728:
        /* <DEDUP_REMOVED lines=9> */
[----:B------:R-:W-:-:S07]  /*2c950*/  IMAD.MOV.U32 R91, RZ, RZ, R14 ;  /* 0x000000ffff5b7224 */ /* 0x000fce00078e000e */
[----:B------:R-:W-:Y:S05]  /*2c960*/  WARPSYNC.COLLECTIVE R15, `(.L_x_1729) ;  /* 0x000000000f087348 */ /* 0x000fea0003c00000 */
[----:B------:R0:W1:Y:S02]  /*2c970*/  SHFL.IDX P6, R14, R13, R12, R11 ;  /* 0x0000000c0d0e7389 */ /* 0x00006400000c000b */
[----:B01----:R-:W-:Y:S01]  /*2c980*/  ENDCOLLECTIVE ;  /* 0x000000000000791b */ /* 0x003fe20003800000 */
.L_x_1729:
[----:B------:R-:W-:Y:S02]  /*2c990*/  IMAD.MOV.U32 R13, RZ, RZ, R2 ;  /* 0x000000ffff0d7224 */ /* 0x000fe400078e0002 */
[----:B------:R-:W-:Y:S02]  /*2c9a0*/  IMAD.MOV.U32 R12, RZ, RZ, R5 ;  /* 0x000000ffff0c7224 */ /* 0x000fe400078e0005 */
[----:B------:R-:W-:-:S07]  /*2c9b0*/  IMAD.MOV.U32 R92, RZ, RZ, R14 ;  /* 0x000000ffff5c7224 */ /* 0x000fce00078e000e */
[----:B------:R-:W-:Y:S05]  /*2c9c0*/  WARPSYNC.COLLECTIVE R15, `(.L_x_1730) ;  /* 0x000000000f087348 */ /* 0x000fea0003c00000 */
[----:B------:R0:W1:Y:S02]  /*2c9d0*/  SHFL.IDX P6, R14, R13, R12, R11 ;  /* 0x0000000c0d0e7389 */ /* 0x00006400000c000b */
[----:B01----:R-:W-:Y:S01]  /*2c9e0*/  ENDCOLLECTIVE ;  /* 0x000000000000791b */ /* 0x003fe20003800000 */
.L_x_1730:
[----:B------:R-:W-:Y:S02]  /*2c9f0*/  IMAD.MOV.U32 R13, RZ, RZ, R76 ;  /* 0x000000ffff0d7224 */ /* 0x000fe400078e004c */
[----:B------:R-:W-:-:S07]  /*2ca00*/  IMAD.MOV.U32 R2, RZ, RZ, R14 ;  /* 0x000000ffff027224 */ /* 0x000fce00078e000e */
[----:B------:R-:W-:Y:S05]  /*2ca10*/  WARPSYNC.COLLECTIVE R15, `(.L_x_1731) ;  /* 0x000000000f087348 */ /* 0x000fea0003c00000 */
[----:B------:R0:W1:Y:S02]  /*2ca20*/  SHFL.IDX P6, R14, R13, R12, R11 ;  /* 0x0000000c0d0e7389 */ /* 0x00006400000c000b */
[----:B01----:R-:W-:Y:S01]  /*2ca30*/  ENDCOLLECTIVE ;  /* 0x000000000000791b */ /* 0x003fe20003800000 */
.L_x_1731:
        /* <DEDUP_REMOVED lines=8> */
.L_x_1732:
[----:B------:R-:W-:Y:S02]  /*2cac0*/  IMAD.MOV.U32 R13, RZ, RZ, R140 ;  /* 0x000000ffff0d7224 */ /* 0x000fe400078e008c */
[----:B------:R-:W-:-:S07]  /*2cad0*/  IMAD.MOV.U32 R0, RZ, RZ, R14 ;  /* 0x000000ffff007224 */ /* 0x000fce00078e000e */
[----:B------:R-:W-:Y:S05]  /*2cae0*/  WARPSYNC.COLLECTIVE R15, `(.L_x_1733) ;  /* 0x000000000f087348 */ /* 0x000fea0003c00000 */
[----:B------:R0:W1:Y:S02]  /*2caf0*/  SHFL.IDX P6, R14, R13, R12, R11 ;  /* 0x0000000c0d0e7389 */ /* 0x00006400000c000b */
[----:B01----:R-:W-:Y:S01]  /*2cb00*/  ENDCOLLECTIVE ;  /* 0x000000000000791b */ /* 0x003fe20003800000 */
.L_x_1733:
[----:B------:R-:W-:Y:S01]  /*2cb10*/  IMAD.MOV.U32 R13, RZ, RZ, R94 ;  /* 0x000000ffff0d7224 */ /* 0x000fe200078e005e */
[----:B------:R-:W-:Y:S01]  /*2cb20*/  SEL R94, R92, R49, P0 ;  /* 0x000000315c5e7207 */ /* 0x000fe20000000000 */
[----:B------:R-:W-:Y:S01]  /*2cb30*/  IMAD.MOV.U32 R12, RZ, RZ, R5 ;  /* 0x000000ffff0c7224 */ /* 0x000fe200078e0005 */
[----:B------:R-:W-:Y:S01]  /*2cb40*/  SEL R92, R49, R92, P0 ;  /* 0x0000005c315c7207 */ /* 0x000fe20000000000 */
[----:B------:R-:W-:-:S07]  /*2cb50*/  IMAD.MOV.U32 R3, RZ, RZ, R14 ;  /* 0x000000ffff037224 */ /* 0x000fce00078e000e */
[----:B------:R-:W-:Y:S05]  /*2cb60*/  WARPSYNC.COLLECTIVE R15, `(.L_x_1734) ;  /* 0x000000000f087348 */ /* 0x000fea0003c00000 */
[----:B------:R0:W1:Y:S02]  /*2cb70*/  SHFL.IDX P6, R14, R13, R12, R11 ;  /* 0x0000000c0d0e7389 */ /* 0x00006400000c000b */
[----:B01----:R-:W-:Y:S01]  /*2cb80*/  ENDCOLLECTIVE ;  /* 0x000000000000791b */ /* 0x003fe20003800000 */
.L_x_1734:
[----:B------:R-:W-:Y:S01]  /*2cb90*/  MOV R13, R20 ;  /* 0x00000014000d7202 */ /* 0x000fe20000000f00 */
[----:B------:R-:W-:-:S07]  /*2cba0*/  IMAD.MOV.U32 R33, RZ, RZ, R14 ;  /* 0x000000ffff217224 */ /* 0x000fce00078e000e */
[----:B------:R-:W-:Y:S05]  /*2cbb0*/  WARPSYNC.COLLECTIVE R15, `(.L_x_1735) ;  /* 0x000000000f087348 */ /* 0x000fea0003c00000 */
[----:B------:R0:W1:Y:S02]  /*2cbc0*/  SHFL.IDX P6, R14, R13, R12, R11 ;  /* 0x0000000c0d0e7389 */ /* 0x00006400000c000b */
[----:B01----:R-:W-:Y:S01]  /*2cbd0*/  ENDCOLLECTIVE ;  /* 0x000000000000791b */ /* 0x003fe20003800000 */
.L_x_1735:
        /* <DEDUP_REMOVED lines=8> */
.L_x_1736:
[----:B------:R-:W-:Y:S02]  /*2cc60*/  SEL R2, R3, R20, P0 ;  /* 0x0000001403027207 */ /* 0x000fe40000000000 */
[----:B------:R-:W-:Y:S01]  /*2cc70*/  SEL R3, R20, R3, P0 ;  /* 0x0000000314037207 */ /* 0x000fe20000000000 */
[----:B------:R-:W-:Y:S02]  /*2cc80*/  IMAD.MOV.U32 R13, RZ, RZ, R142 ;  /* 0x000000ffff0d7224 */ /* 0x000fe400078e008e */
[----:B------:R-:W-:-:S07]  /*2cc90*/  IMAD.MOV.U32 R21, RZ, RZ, R14 ;  /* 0x000000ffff157224 */ /* 0x000fce00078e000e */
[----:B------:R-:W-:Y:S05]  /*2cca0*/  WARPSYNC.COLLECTIVE R15, `(.L_x_1737) ;  /* 0x000000000f087348 */ /* 0x000fea0003c00000 */
[----:B------:R0:W1:Y:S02]  /*2ccb0*/  SHFL.IDX P6, R14, R13, R12, R11 ;  /* 0x0000000c0d0e7389 */ /* 0x00006400000c000b */
[----:B01----:R-:W-:Y:S01]  /*2ccc0*/  ENDCOLLECTIVE ;  /* 0x000000000000791b */ /* 0x003fe20003800000 */
.L_x_1737:
[----:B------:R-:W-:Y:S02]  /*2ccd0*/  IMAD.MOV.U32 R13, RZ, RZ, R38 ;  /* 0x000000ffff0d7224 */ /* 0x000fe400078e0026 */
[----:B------:R-:W-:Y:S02]  /*2cce0*/  IMAD.MOV.U32 R12, RZ, RZ, R5 ;  /* 0x000000ffff0c7224 */ /* 0x000fe400078e0005 */
[----:B------:R-:W-:-:S07]  /*2ccf0*/  IMAD.MOV.U32 R37, RZ, RZ, R14 ;  /* 0x000000ffff257224 */ /* 0x000fce00078e000e */
[----:B------:R-:W-:Y:S05]  /*2cd00*/  WARPSYNC.COLLECTIVE R15, `(.L_x_1738) ;  /* 0x000000000f087348 */ /* 0x000fea0003c00000 */
[----:B------:R0:W1:Y:S02]  /*2cd10*/  SHFL.IDX P6, R14, R13, R12, R11 ;  /* 0x0000000c0d0e7389 */ /* 0x00006400000c000b */
[----:B01----:R-:W-:Y:S01]  /*2cd20*/  ENDCOLLECTIVE ;  /* 0x000000000000791b */ /* 0x003fe20003800000 */
.L_x_1738:
[----:B------:R-:W-:Y:S02]  /*2cd30*/  IMAD.MOV.U32 R13, RZ, RZ, R122 ;  /* 0x000000ffff0d7224 */ /* 0x000fe400078e007a */
[----:B------:R-:W-:-:S07]  /*2cd40*/  IMAD.MOV.U32 R38, RZ, RZ, R14 ;  /* 0x000000ffff267224 */ /* 0x000fce00078e000e */
[----:B------:R-:W-:Y:S05]  /*2cd50*/  WARPSYNC.COLLECTIVE R15, `(.L_x_1739) ;  /* 0x000000000f087348 */ /* 0x000fea0003c00000 */
[----:B------:R0:W1:Y:S02]  /*2cd60*/  SHFL.IDX P6, R14, R13, R12, R11 ;  /* 0x0000000c0d0e7389 */ /* 0x00006400000c000b */
[----:B01----:R-:W-:Y:S01]  /*2cd70*/  ENDCOLLECTIVE ;  /* 0x000000000000791b */ /* 0x003fe20003800000 */
.L_x_1739:
        /* <DEDUP_REMOVED lines=8> */
.L_x_1740:
[----:B------:R-:W-:Y:S02]  /*2ce00*/  SEL R36, R37, R122, P0 ;  /* 0x0000007a25247207 */ /* 0x000fe40000000000 */
[----:B------:R-:W-:Y:S01]  /*2ce10*/  SEL R37, R122, R37, P0 ;  /* 0x000000257a257207 */ /* 0x000fe20000000000 */
[----:B------:R-:W-:Y:S02]  /*2ce20*/  IMAD.MOV.U32 R13, RZ, RZ, R136 ;  /* 0x000000ffff0d7224 */ /* 0x000fe400078e0088 */
[----:B------:R-:W-:-:S07]  /*2ce30*/  IMAD.MOV.U32 R39, RZ, RZ, R14 ;  /* 0x000000ffff277224 */ /* 0x000fce00078e000e */
[----:B------:R-:W-:Y:S05]  /*2ce40*/  WARPSYNC.COLLECTIVE R15, `(.L_x_1741) ;  /* 0x000000000f087348 */ /* 0x000fea0003c00000 */
[----:B------:R0:W1:Y:S02]  /*2ce50*/  SHFL.IDX P6, R14, R13, R12, R11 ;  /* 0x0000000c0d0e7389 */ /* 0x00006400000c000b */
[----:B01----:R-:W-:Y:S01]  /*2ce60*/  ENDCOLLECTIVE ;  /* 0x000000000000791b */ /* 0x003fe20003800000 */
.L_x_1741:
[----:B------:R-:W-:Y:S02]  /*2ce70*/  IMAD.MOV.U32 R13, RZ, RZ, R120 ;  /* 0x000000ffff0d7224 */ /* 0x000fe400078e0078 */
[----:B------:R-:W-:Y:S02]  /*2ce80*/  IMAD.MOV.U32 R12, RZ, RZ, R5 ;  /* 0x000000ffff0c7224 */ /* 0x000fe400078e0005 */
[----:B------:R-:W-:-:S07]  /*2ce90*/  IMAD.MOV.U32 R41, RZ, RZ, R14 ;  /* 0x000000ffff297224 */ /* 0x000fce00078e000e */
[----:B------:R-:W-:Y:S05]  /*2cea0*/  WARPSYNC.COLLECTIVE R15, `(.L_x_1742) ;  /* 0x000000000f087348 */ /* 0x000fea0003c00000 */
[----:B------:R0:W1:Y:S02]  /*2ceb0*/  SHFL.IDX P6, R14, R13, R12, R11 ;  /* 0x0000000c0d0e7389 */ /* 0x00006400000c000b */
[----:B01----:R-:W-:Y:S01]  /*2cec0*/  ENDCOLLECTIVE ;  /* 0x000000000000791b */ /* 0x003fe20003800000 */
.L_x_1742:
[----:B------:R-:W-:Y:S02]  /*2ced0*/  IMAD.MOV.U32 R13, RZ, RZ, R114 ;  /* 0x000000ffff0d7224 */ /* 0x000fe400078e0072 */
[----:B------:R-:W-:-:S07]  /*2cee0*/  IMAD.MOV.U32 R120, RZ, RZ, R14 ;  /* 0x000000ffff787224 */ /* 0x000fce00078e000e */
[----:B------:R-:W-:Y:S05]  /*2cef0*/  WARPSYNC.COLLECTIVE R15, `(.L_x_1743) ;  /* 0x000000000f087348 */ /* 0x000fea0003c00000 */
[----:B------:R0:W1:Y:S02]  /*2cf00*/  SHFL.IDX P6, R14, R13, R12, R11 ;  /* 0x0000000c0d0e7389 */ /* 0x00006400000c000b */
[----:B01----:R-:W-:Y:S01]  /*2cf10*/  ENDCOLLECTIVE ;  /* 0x000000000000791b */ /* 0x003fe20003800000 */
.L_x_1743:
        /* <DEDUP_REMOVED lines=8> */
.L_x_1744:
[----:B------:R-:W-:Y:S02]  /*2cfa0*/  IMAD.MOV.U32 R13, RZ, RZ, R68 ;  /* 0x000000ffff0d7224 */ /* 0x000fe400078e0044 */
[----:B------:R-:W-:-:S07]  /*2cfb0*/  IMAD.MOV.U32 R43, RZ, RZ, R14 ;  /* 0x000000ffff2b7224 */ /* 0x000fce00078e000e */
[----:B------:R-:W-:Y:S05]  /*2cfc0*/  WARPSYNC.COLLECTIVE R15, `(.L_x_1745) ;  /* 0x000000000f087348 */ /* 0x000fea0003c00000 */
[----:B------:R0:W1:Y:S02]  /*2cfd0*/  SHFL.IDX P6, R14, R13, R12, R11 ;  /* 0x0000000c0d0e7389 */ /* 0x00006400000c000b */
[----:B01----:R-:W-:Y:S01]  /*2cfe0*/  ENDCOLLECTIVE ;  /* 0x000000000000791b */ /* 0x003fe20003800000 */
.L_x_1745:
[----:B------:R-:W-:Y:S02]  /*2cff0*/  IMAD.MOV.U32 R13, RZ, RZ, R112 ;  /* 0x000000ffff0d7224 */ /* 0x000fe400078e0070 */
[----:B------:R-:W-:Y:S02]  /*2d000*/  IMAD.MOV.U32 R12, RZ, RZ, R5 ;  /* 0x000000ffff0c7224 */ /* 0x000fe400078e0005 */
[----:B------:R-:W-:-:S07]  /*2d010*/  IMAD.MOV.U32 R45, RZ, RZ, R14 ;  /* 0x000000ffff2d7224 */ /* 0x000fce00078e000e */
[----:B------:R-:W-:Y:S05]  /*2d020*/  WARPSYNC.COLLECTIVE R15, `(.L_x_1746) ;  /* 0x000000000f087348 */ /* 0x000fea0003c00000 */
[----:B------:R0:W1:Y:S02]  /*2d030*/  SHFL.IDX P6, R14, R13, R12, R11 ;  /* 0x0000000c0d0e7389 */ /* 0x00006400000c000b */
[----:B01----:R-:W-:Y:S01]  /*2d040*/  ENDCOLLECTIVE ;  /* 0x000000000000791b */ /* 0x003fe20003800000 */
.L_x_1746:
[----:B------:R-:W-:Y:S02]  /*2d050*/  IMAD.MOV.U32 R13, RZ, RZ, R110 ;  /* 0x000000ffff0d7224 */ /* 0x000fe400078e006e */
[----:B------:R-:W-:-:S07]  /*2d060*/  IMAD.MOV.U32 R112, RZ, RZ, R14 ;  /* 0x000000ffff707224 */ /* 0x000fce00078e000e */
[----:B------:R-:W-:Y:S05]  /*2d070*/  WARPSYNC.COLLECTIVE R15, `(.L_x_1747) ;  /* 0x000000000f087348 */ /* 0x000fea0003c00000 */
[----:B------:R0:W1:Y:S02]  /*2d080*/  SHFL.IDX P6, R14, R13, R12, R11 ;  /* 0x0000000c0d0e7389 */ /* 0x00006400000c000b */
[----:B01----:R-:W-:Y:S01]  /*2d090*/  ENDCOLLECTIVE ;  /* 0x000000000000791b */ /* 0x003fe20003800000 */
.L_x_1747:
[----:B------:R-:W-:Y:S02]  /*2d0a0*/  IMAD.MOV.U32 R13, RZ, RZ, R130 ;  /* 0x000000ffff0d7224 */ /* 0x000fe400078e0082 */
[----:B------:R-:W-:Y:S02]  /*2d0b0*/  IMAD.MOV.U32 R12, RZ, RZ, R7 ;  /* 0x000000ffff0c7224 */ /* 0x000fe400078e0007 */
[----:B------:R-:W-:-:S07]  /*2d0c0*/  IMAD.MOV.U32 R110, RZ, RZ, R14 ;  /* 0x000000ffff6e7224 */ /* 0x000fce00078e000e */
[----:B------:R-:W-:Y:S05]  /*2d0d0*/  WARPSYNC.COLLECTIVE R15, `(.L_x_1748) ;  /* 0x000000000f087348 */ /* 0x000fea0003c00000 */
[----:B------:R0:W1:Y:S02]  /*2d0e0*/  SHFL.IDX P6, R14, R13, R12, R11 ;  /* 0x0000000c0d0e7389 */ /* 0x00006400000c000b */
[----:B01----:R-:W-:Y:S01]  /*2d0f0*/  ENDCOLLECTIVE ;  /* 0x000000000000791b */ /* 0x003fe20003800000 */
.L_x_1748:
[----:B------:R-:W-:Y:S02]  /*2d100*/  SEL R44, R45, R110, P0 ;  /* 0x0000006e2d2c7207 */ /* 0x000fe40000000000 */
[----:B------:R-:W-:Y:S01]  /*2d110*/  SEL R45, R110, R45, P0 ;  /* 0x0000002d6e2d7207 */ /* 0x000fe20000000000 */
[----:B------:R-:W-:Y:S02]  /*2d120*/  IMAD.MOV.U32 R13, RZ, RZ, R66 ;  /* 0x000000ffff0d7224 */ /* 0x000fe400078e0042 */
[----:B------:R-:W-:-:S07]  /*2d130*/  IMAD.MOV.U32 R47, RZ, RZ, R14 ;  /* 0x000000ffff2f7224 */ /* 0x000fce00078e000e */
[----:B------:R-:W-:Y:S05]  /*2d140*/  WARPSYNC.COLLECTIVE R15, `(.L_x_1749) ;  /* 0x000000000f087348 */ /* 0x000fea0003c00000 */
[----:B------:R0:W1:Y:S02]  /*2d150*/  SHFL.IDX P6, R14, R13, R12, R11 ;  /* 0x0000000c0d0e7389 */ /* 0x00006400000c000b */
[----:B01----:R-:W-:Y:S01]  /*2d160*/  ENDCOLLECTIVE ;  /* 0x000000000000791b */ /* 0x003fe20003800000 */
.L_x_1749:
[----:B------:R-:W-:Y:S02]  /*2d170*/  IMAD.MOV.U32 R13, RZ, RZ, R82 ;  /* 0x000000ffff0d7224 */ /* 0x000fe400078e0052 */
[----:B------:R-:W-:Y:S02]  /*2d180*/  IMAD.MOV.U32 R12, RZ, RZ, R5 ;  /* 0x000000ffff0c7224 */ /* 0x000fe400078e0005 */
[----:B------:R-:W-:-:S07]  /*2d190*/  IMAD.MOV.U32 R77, RZ, RZ, R14 ;  /* 0x000000ffff4d7224 */ /* 0x000fce00078e000e */
[----:B------:R-:W-:Y:S05]  /*2d1a0*/  WARPSYNC.COLLECTIVE R15, `(.L_x_1750) ;  /* 0x000000000f087348 */ /* 0x000fea0003c00000 */
[----:B------:R0:W1:Y:S02]  /*2d1b0*/  SHFL.IDX P6, R14, R13, R12, R11 ;  /* 0x0000000c0d0e7389 */ /* 0x00006400000c000b */
[----:B01----:R-:W-:Y:S01]  /*2d1c0*/  ENDCOLLECTIVE ;  /* 0x000000000000791b */ /* 0x003fe20003800000 */
.L_x_1750:
[----:B------:R-:W-:Y:S02]  /*2d1d0*/  IMAD.MOV.U32 R13, RZ, RZ, R80 ;  /* 0x000000ffff0d7224 */ /* 0x000fe400078e0050 */
[----:B------:R-:W-:-:S07]  /*2d1e0*/  IMAD.MOV.U32 R82, RZ, RZ, R14 ;  /* 0x000000ffff527224 */ /* 0x000fce00078e000e */
[----:B------:R-:W-:Y:S05]  /*2d1f0*/  WARPSYNC.COLLECTIVE R15, `(.L_x_1751) ;  /* 0x000000000f087348 */ /* 0x000fea0003c00000 */
[----:B------:R0:W1:Y:S02]  /*2d200*/  SHFL.IDX P6, R14, R13, R12, R11 ;  /* 0x0000000c0d0e7389 */ /* 0x00006400000c000b */
[----:B01----:R-:W-:Y:S01]  /*2d210*/  ENDCOLLECTIVE ;  /* 0x000000000000791b */ /* 0x003fe20003800000 */
.L_x_1751:
[----:B------:R-:W-:Y:S02]  /*2d220*/  IMAD.MOV.U32 R13, RZ, RZ, R132 ;  /* 0x000000ffff0d7224 */ /* 0x000fe400078e0084 */
[----:B------:R-:W-:Y:S02]  /*2d230*/  IMAD.MOV.U32 R12, RZ, RZ, R7 ;  /* 0x000000ffff0c7224 */ /* 0x000fe400078e0007 */
[----:B------:R-:W-:-:S07]  /*2d240*/  IMAD.MOV.U32 R80, RZ, RZ, R14 ;  /* 0x000000ffff507224 */ /* 0x000fce00078e000e */
[----:B------:R-:W-:Y:S05]  /*2d250*/  WARPSYNC.COLLECTIVE R15, `(.L_x_1752) ;  /* 0x000000000f087348 */ /* 0x000fea0003c00000 */
[----:B------:R0:W1:Y:S02]  /*2d260*/  SHFL.IDX P6, R14, R13, R12, R11 ;  /* 0x0000000c0d0e7389 */ /* 0x00006400000c000b */
[----:B01----:R-:W-:Y:S01]  /*2d270*/  ENDCOLLECTIVE ;  /* 0x000000000000791b */ /* 0x003fe20003800000 */
.L_x_1752:
[----:B------:R-:W-:Y:S02]  /*2d280*/  IMAD.MOV.U32 R13, RZ, RZ, R128 ;  /* 0x000000ffff0d7224 */ /* 0x000fe400078e0080 */
[----:B------:R-:W-:-:S07]  /*2d290*/  IMAD.MOV.U32 R79, RZ, RZ, R14 ;  /* 0x000000ffff4f7224 */ /* 0x000fce00078e000e */
[----:B------:R-:W-:Y:S05]  /*2d2a0*/  WARPSYNC.COLLECTIVE R15, `(.L_x_1753) ;  /* 0x000000000f087348 */ /* 0x000fea0003c00000 */
[----:B------:R0:W1:Y:S02]  /*2d2b0*/  SHFL.IDX P6, R14, R13, R12, R11 ;  /* 0x0000000c0d0e7389 */ /* 0x00006400000c000b */
[----:B01----:R-:W-:Y:S01]  /*2d2c0*/  ENDCOLLECTIVE ;  /* 0x000000000000791b */ /* 0x003fe20003800000 */
.L_x_1753:
[----:B------:R-:W-:Y:S02]  /*2d2d0*/  IMAD.MOV.U32 R13, RZ, RZ, R78 ;  /* 0x000000ffff0d7224 */ /* 0x000fe400078e004e */
[----:B------:R-:W-:Y:S02]  /*2d2e0*/  IMAD.MOV.U32 R12, RZ, RZ, R5 ;  /* 0x000000ffff0c7224 */ /* 0x000fe400078e0005 */
[----:B------:R-:W-:-:S07]  /*2d2f0*/  IMAD.MOV.U32 R81, RZ, RZ, R14 ;  /* 0x000000ffff517224 */ /* 0x000fce00078e000e */
[----:B------:R-:W-:Y:S05]  /*2d300*/  WARPSYNC.COLLECTIVE R15, `(.L_x_1754) ;  /* 0x000000000f087348 */ /* 0x000fea0003c00000 */
[----:B------:R0:W1:Y:S02]  /*2d310*/  SHFL.IDX P6, R14, R13, R12, R11 ;  /* 0x0000000c0d0e7389 */ /* 0x00006400000c000b */
[----:B01----:R-:W-:Y:S01]  /*2d320*/  ENDCOLLECTIVE ;  /* 0x000000000000791b */ /* 0x003fe20003800000 */
.L_x_1754:
[----:B------:R-:W-:Y:S01]  /*2d330*/  IMAD.MOV.U32 R13, RZ, RZ, R48 ;  /* 0x000000ffff0d7224 */ /* 0x000fe200078e0030 */
[----:B------:R-:W-:Y:S02]  /*2d340*/  SEL R48, R77, R80, P0 ;  /* 0x000000504d307207 */ /* 0x000fe40000000000 */
[----:B------:R-:W-:Y:S01]  /*2d350*/  SEL R77, R80, R77, P0 ;  /* 0x0000004d504d7207 */ /* 0x000fe20000000000 */
[----:B------:R-:W-:-:S07]  /*2d360*/  IMAD.MOV.U32 R128, RZ, RZ, R14 ;  /* 0x000000ffff807224 */ /* 0x000fce00078e000e */
[----:B------:R-:W-:Y:S05]  /*2d370*/  WARPSYNC.COLLECTIVE R15, `(.L_x_1755) ;  /* 0x000000000f087348 */ /* 0x000fea0003c00000 */
[----:B------:R0:W1:Y:S02]  /*2d380*/  SHFL.IDX P6, R14, R13, R12, R11 ;  /* 0x0000000c0d0e7389 */ /* 0x00006400000c000b */
[----:B01----:R-:W-:Y:S01]  /*2d390*/  ENDCOLLECTIVE ;  /* 0x000000000000791b */ /* 0x003fe20003800000 */
.L_x_1755:
        /* <DEDUP_REMOVED lines=8> */
.L_x_1756:
[----:B------:R-:W-:Y:S02]  /*2d420*/  SEL R80, R81, R130, P0 ;  /* 0x0000008251507207 */ /* 0x000fe40000000000 */
[----:B------:R-:W-:Y:S01]  /*2d430*/  SEL R81, R130, R81, P0 ;  /* 0x0000005182517207 */ /* 0x000fe20000000000 */
[----:B------:R-:W-:Y:S02]  /*2d440*/  IMAD.MOV.U32 R13, RZ, RZ, R124 ;  /* 0x000000ffff0d7224 */ /* 0x000fe400078e007c */
[----:B------:R-:W-:-:S07]  /*2d450*/  IMAD.MOV.U32 R83, RZ, RZ, R14 ;  /* 0x000000ffff537224 */ /* 0x000fce00078e000e */
[----:B------:R-:W-:Y:S05]  /*2d460*/  WARPSYNC.COLLECTIVE R15, `(.L_x_1757) ;  /* 0x000000000f087348 */ /* 0x000fea0003c00000 */
[----:B------:R0:W1:Y:S02]  /*2d470*/  SHFL.IDX P6, R14, R13, R12, R11 ;  /* 0x0000000c0d0e7389 */ /* 0x00006400000c000b */
[----:B01----:R-:W-:Y:S01]  /*2d480*/  ENDCOLLECTIVE ;  /* 0x000000000000791b */ /* 0x003fe20003800000 */
.L_x_1757:
        /* <DEDUP_REMOVED lines=8> */
.L_x_1758:
[----:B------:R-:W-:Y:S01]  /*2d510*/  IMAD.MOV.U32 R13, RZ, RZ, R42 ;  /* 0x000000ffff0d7224 */ /* 0x000fe200078e002a */
[----:B------:R-:W-:Y:S02]  /*2d520*/  SEL R42, R43, R112, P0 ;  /* 0x000000702b2a7207 */ /* 0x000fe40000000000 */
[----:B------:R-:W-:Y:S01]  /*2d530*/  SEL R43, R112, R43, P0 ;  /* 0x0000002b702b7207 */ /* 0x000fe20000000000 */
[----:B------:R-:W-:-:S07]  /*2d540*/  IMAD.MOV.U32 R124, RZ, RZ, R14 ;  /* 0x000000ffff7c7224 */ /* 0x000fce00078e000e */
[----:B------:R-:W-:Y:S05]  /*2d550*/  WARPSYNC.COLLECTIVE R15, `(.L_x_1759) ;  /* 0x000000000f087348 */ /* 0x000fea0003c00000 */
[----:B------:R0:W1:Y:S02]  /*2d560*/  SHFL.IDX P6, R14, R13, R12, R11 ;  /* 0x0000000c0d0e7389 */ /* 0x00006400000c000b */
[----:B01----:R-:W-:Y:S01]  /*2d570*/  ENDCOLLECTIVE ;  /* 0x000000000000791b */ /* 0x003fe20003800000 */
.L_x_1759:
        /* <DEDUP_REMOVED lines=8> */
.L_x_1760:
[----:B------:R-:W-:Y:S01]  /*2d600*/  SEL R49, R31, R126, P0 ;  /* 0x0000007e1f317207 */ /* 0x000fe20000000000 */
[----:B------:R-:W-:Y:S02]  /*2d610*/  IMAD.MOV.U32 R13, RZ, RZ, R116 ;  /* 0x000000ffff0d7224 */ /* 0x000fe400078e0074 */
[----:B------:R-:W-:-:S07]  /*2d620*/  IMAD.MOV.U32 R27, RZ, RZ, R14 ;  /* 0x000000ffff1b7224 */ /* 0x000fce00078e000e */
[----:B------:R-:W-:Y:S05]  /*2d630*/  WARPSYNC.COLLECTIVE R15, `(.L_x_1761) ;  /* 0x000000000f087348 */ /* 0x000fea0003c00000 */
[----:B------:R0:W1:Y:S02]  /*2d640*/  SHFL.IDX P6, R14, R13, R12, R11 ;  /* 0x0000000c0d0e7389 */ /* 0x00006400000c000b */
[----:B01----:R-:W-:Y:S01]  /*2d650*/  ENDCOLLECTIVE ;  /* 0x000000000000791b */ /* 0x003fe20003800000 */
.L_x_1761:
        /* <DEDUP_REMOVED lines=8> */
.L_x_1762:
[----:B------:R-:W-:Y:S02]  /*2d6e0*/  IMAD.MOV.U32 R13, RZ, RZ, R52 ;  /* 0x000000ffff0d7224 */ /* 0x000fe400078e0034 */
[----:B------:R-:W-:-:S07]  /*2d6f0*/  IMAD.MOV.U32 R116, RZ, RZ, R14 ;  /* 0x000000ffff747224 */ /* 0x000fce00078e000e */
[----:B------:R-:W-:Y:S05]  /*2d700*/  WARPSYNC.COLLECTIVE R15, `(.L_x_1763) ;  /* 0x000000000f087348 */ /* 0x000fea0003c00000 */
[----:B------:R0:W1:Y:S02]  /*2d710*/  SHFL.IDX P6, R14, R13, R12, R11 ;  /* 0x0000000c0d0e7389 */ /* 0x00006400000c000b */
[----:B01----:R-:W-:Y:S01]  /*2d720*/  ENDCOLLECTIVE ;  /* 0x000000000000791b */ /* 0x003fe20003800000 */
.L_x_1763:
        /* <DEDUP_REMOVED lines=8> */
.L_x_1764:
[----:B------:R-:W-:Y:S01]  /*2d7b0*/  SEL R53, R29, R118, P0 ;  /* 0x000000761d357207 */ /* 0x000fe20000000000 */
[----:B------:R-:W-:Y:S02]  /*2d7c0*/  IMAD.MOV.U32 R13, RZ, RZ, R100 ;  /* 0x000000ffff0d7224 */ /* 0x000fe400078e0064 */
[----:B------:R-:W-:-:S07]  /*2d7d0*/  IMAD.MOV.U32 R9, RZ, RZ, R14 ;  /* 0x000000ffff097224 */ /* 0x000fce00078e000e */
[----:B------:R-:W-:Y:S05]  /*2d7e0*/  WARPSYNC.COLLECTIVE R15, `(.L_x_1765) ;  /* 0x000000000f087348 */ /* 0x000fea0003c00000 */
[----:B------:R0:W1:Y:S02]  /*2d7f0*/  SHFL.IDX P6, R14, R13, R12, R11 ;  /* 0x0000000c0d0e7389 */ /* 0x00006400000c000b */
[----:B01----:R-:W-:Y:S01]  /*2d800*/  ENDCOLLECTIVE ;  /* 0x000000000000791b */ /* 0x003fe20003800000 */
.L_x_1765:
[----:B------:R-:W-:Y:S02]  /*2d810*/  IMAD.MOV.U32 R13, RZ, RZ, R56 ;  /* 0x000000ffff0d7224 */ /* 0x000fe400078e0038 */
[----:B------:R-:W-:Y:S02]  /*2d820*/  IMAD.MOV.U32 R12, RZ, RZ, R5 ;  /* 0x000000ffff0c7224 */ /* 0x000fe400078e0005 */
[----:B------:R-:W-:-:S07]  /*2d830*/  IMAD.MOV.U32 R25, RZ, RZ, R14 ;  /* 0x000000ffff197224 */ /* 0x000fce00078e000e */
[----:B------:R-:W-:Y:S05]  /*2d840*/  WARPSYNC.COLLECTIVE R15, `(.L_x_1766) ;  /* 0x000000000f087348 */ /* 0x000fea0003c00000 */
[----:B------:R0:W1:Y:S02]  /*2d850*/  SHFL.IDX P6, R14, R13, R12, R11 ;  /* 0x0000000c0d0e7389 */ /* 0x00006400000c000b */
[----:B01----:R-:W-:Y:S01]  /*2d860*/  ENDCOLLECTIVE ;  /* 0x000000000000791b */ /* 0x003fe20003800000 */
.L_x_1766:
[----:B------:R-:W-:Y:S01]  /*2d870*/  IMAD.MOV.U32 R13, RZ, RZ, R50 ;  /* 0x000000ffff0d7224 */ /* 0x000fe200078e0032 */
[----:B------:R-:W-:Y:S01]  /*2d880*/  SEL R50, R126, R31, P0 ;  /* 0x0000001f7e327207 */ /* 0x000fe20000000000 */
[----:B------:R-:W-:-:S07]  /*2d890*/  IMAD.MOV.U32 R56, RZ, RZ, R14 ;  /* 0x000000ffff387224 */ /* 0x000fce00078e000e */
[----:B------:R-:W-:Y:S05]  /*2d8a0*/  WARPSYNC.COLLECTIVE R15, `(.L_x_1767) ;  /* 0x000000000f087348 */ /* 0x000fea0003c00000 */
[----:B------:R0:W1:Y:S02]  /*2d8b0*/  SHFL.IDX P6, R14, R13, R12, R11 ;  /* 0x0000000c0d0e7389 */ /* 0x00006400000c000b */
[----:B01----:R-:W-:Y:S01]  /*2d8c0*/  ENDCOLLECTIVE ;  /* 0x000000000000791b */ /* 0x003fe20003800000 */
.L_x_1767:
        /* <DEDUP_REMOVED lines=8> */
.L_x_1768:
[----:B------:R-:W-:Y:S02]  /*2d950*/  SEL R57, R25, R96, P0 ;  /* 0x0000006019397207 */ /* 0x000fe40000000000 */
[----:B------:R-:W-:Y:S01]  /*2d960*/  SEL R64, R96, R25, P0 ;  /* 0x0000001960407207 */ /* 0x000fe20000000000 */
[----:B------:R-:W-:Y:S01]  /*2d970*/  IMAD.MOV.U32 R96, RZ, RZ, RZ ;  /* 0x000000ffff607224 */ /* 0x000fe200078e00ff */
[----:B------:R-:W-:Y:S01]  /*2d980*/  MOV R13, R60 ;  /* 0x0000003c000d7202 */ /* 0x000fe20000000f00 */
[----:B------:R-:W-:-:S07]  /*2d990*/  IMAD.MOV.U32 R66, RZ, RZ, R14 ;  /* 0x000000ffff427224 */ /* 0x000fce00078e000e */
[----:B------:R-:W-:Y:S05]  /*2d9a0*/  WARPSYNC.COLLECTIVE R15, `(.L_x_1769) ;  /* 0x000000000f087348 */ /* 0x000fea0003c00000 */
[----:B------:R0:W1:Y:S02]  /*2d9b0*/  SHFL.IDX P6, R14, R13, R12, R11 ;  /* 0x0000000c0d0e7389 */ /* 0x00006400000c000b */
[----:B01----:R-:W-:Y:S01]  /*2d9c0*/  ENDCOLLECTIVE ;  /* 0x000000000000791b */ /* 0x003fe20003800000 */
.L_x_1769:
[----:B------:R-:W-:Y:S02]  /*2d9d0*/  IMAD.MOV.U32 R13, RZ, RZ, R26 ;  /* 0x000000ffff0d7224 */ /* 0x000fe400078e001a */
[----:B------:R-:W-:Y:S02]  /*2d9e0*/  IMAD.MOV.U32 R12, RZ, RZ, R5 ;  /* 0x000000ffff0c7224 */ /* 0x000fe400078e0005 */
[----:B------:R-:W-:-:S07]  /*2d9f0*/  IMAD.MOV.U32 R68, RZ, RZ, R14 ;  /* 0x000000ffff447224 */ /* 0x000fce00078e000e */
[----:B------:R-:W-:Y:S05]  /*2da00*/  WARPSYNC.COLLECTIVE R15, `(.L_x_1770) ;  /* 0x000000000f087348 */ /* 0x000fea0003c00000 */
[----:B------:R0:W1:Y:S02]  /*2da10*/  SHFL.IDX P6, R14, R13, R12, R11 ;  /* 0x0000000c0d0e7389 */ /* 0x00006400000c000b */
[----:B01----:R-:W-:Y:S01]  /*2da20*/  ENDCOLLECTIVE ;  /* 0x000000000000791b */ /* 0x003fe20003800000 */
.L_x_1770:
[----:B------:R-:W-:Y:S02]  /*2da30*/  IMAD.MOV.U32 R13, RZ, RZ, R24 ;  /* 0x000000ffff0d7224 */ /* 0x000fe400078e0018 */
[----:B------:R-:W-:-:S07]  /*2da40*/  IMAD.MOV.U32 R61, RZ, RZ, R14 ;  /* 0x000000ffff3d7224 */ /* 0x000fce00078e000e */
[----:B------:R-:W-:Y:S05]  /*2da50*/  WARPSYNC.COLLECTIVE R15, `(.L_x_1771) ;  /* 0x000000000f087348 */ /* 0x000fea0003c00000 */
[----:B------:R0:W1:Y:S02]  /*2da60*/  SHFL.IDX P6, R14, R13, R12, R11 ;  /* 0x0000000c0d0e7389 */ /* 0x00006400000c000b */
[----:B01----:R-:W-:Y:S01]  /*2da70*/  ENDCOLLECTIVE ;  /* 0x000000000000791b */ /* 0x003fe20003800000 */
.L_x_1771:
        /* <DEDUP_REMOVED lines=8> */
.L_x_1772:
[----:B------:R-:W-:Y:S02]  /*2db00*/  SEL R67, R68, R63, P0 ;  /* 0x0000003f44437207 */ /* 0x000fe40000000000 */
[----:B------:R-:W-:Y:S01]  /*2db10*/  SEL R68, R63, R68, P0 ;  /* 0x000000443f447207 */ /* 0x000fe20000000000 */
[----:B------:R-:W-:Y:S02]  /*2db20*/  IMAD.MOV.U32 R13, RZ, RZ, R72 ;  /* 0x000000ffff0d7224 */ /* 0x000fe400078e0048 */
[----:B------:R-:W-:-:S07]  /*2db30*/  IMAD.MOV.U32 R70, RZ, RZ, R14 ;  /* 0x000000ffff467224 */ /* 0x000fce00078e000e */
[----:B------:R-:W-:Y:S05]  /*2db40*/  WARPSYNC.COLLECTIVE R15, `(.L_x_1773) ;  /* 0x000000000f087348 */ /* 0x000fea0003c00000 */
[----:B------:R0:W1:Y:S02]  /*2db50*/  SHFL.IDX P6, R14, R13, R12, R11 ;  /* 0x0000000c0d0e7389 */ /* 0x00006400000c000b */
[----:B01----:R-:W-:Y:S01]  /*2db60*/  ENDCOLLECTIVE ;  /* 0x000000000000791b */ /* 0x003fe20003800000 */
.L_x_1773:
[----:B------:R-:W-:Y:S02]  /*2db70*/  IMAD.MOV.U32 R13, RZ, RZ, R30 ;  /* 0x000000ffff0d7224 */ /* 0x000fe400078e001e */
[----:B------:R-:W-:Y:S02]  /*2db80*/  IMAD.MOV.U32 R12, RZ, RZ, R5 ;  /* 0x000000ffff0c7224 */ /* 0x000fe400078e0005 */
[----:B------:R-:W-:-:S07]  /*2db90*/  IMAD.MOV.U32 R72, RZ, RZ, R14 ;  /* 0x000000ffff487224 */ /* 0x000fce00078e000e */
[----:B------:R-:W-:Y:S05]  /*2dba0*/  WARPSYNC.COLLECTIVE R15, `(.L_x_1774) ;  /* 0x000000000f087348 */ /* 0x000fea0003c00000 */
[----:B------:R0:W1:Y:S02]  /*2dbb0*/  SHFL.IDX P6, R14, R13, R12, R11 ;  /* 0x0000000c0d0e7389 */ /* 0x00006400000c000b */
[----:B01----:R-:W-:Y:S01]  /*2dbc0*/  ENDCOLLECTIVE ;  /* 0x000000000000791b */ /* 0x003fe20003800000 */
.L_x_1774:
[----:B------:R-:W-:Y:S02]  /*2dbd0*/  IMAD.MOV.U32 R13, RZ, RZ, R28 ;  /* 0x000000ffff0d7224 */ /* 0x000fe400078e001c */
[----:B------:R-:W-:-:S07]  /*2dbe0*/  IMAD.MOV.U32 R73, RZ, RZ, R14 ;  /* 0x000000ffff497224 */ /* 0x000fce00078e000e */
[----:B------:R-:W-:Y:S05]  /*2dbf0*/  WARPSYNC.COLLECTIVE R15, `(.L_x_1775) ;  /* 0x000000000f087348 */ /* 0x000fea0003c00000 */
[----:B------:R0:W1:Y:S02]  /*2dc00*/  SHFL.IDX P6, R14, R13, R12, R11 ;  /* 0x0000000c0d0e7389 */ /* 0x00006400000c000b */
[----:B01----:R-:W-:Y:S01]  /*2dc10*/  ENDCOLLECTIVE ;  /* 0x000000000000791b */ /* 0x003fe20003800000 */
.L_x_1775:
        /* <DEDUP_REMOVED lines=8> */
.L_x_1776:
[----:B------:R-:W-:Y:S02]  /*2dca0*/  SEL R71, R72, R85, P0 ;  /* 0x0000005548477207 */ /* 0x000fe40000000000 */
[----:B------:R-:W-:Y:S01]  /*2dcb0*/  SEL R72, R85, R72, P0 ;  /* 0x0000004855487207 */ /* 0x000fe20000000000 */
[----:B------:R-:W-:Y:S02]  /*2dcc0*/  IMAD.MOV.U32 R13, RZ, RZ, R86 ;  /* 0x000000ffff0d7224 */ /* 0x000fe400078e0056 */
[----:B------:R-:W-:-:S07]  /*2dcd0*/  IMAD.MOV.U32 R84, RZ, RZ, R14 ;  /* 0x000000ffff547224 */ /* 0x000fce00078e000e */
[----:B------:R-:W-:Y:S05]  /*2dce0*/  WARPSYNC.COLLECTIVE R15, `(.L_x_1777) ;  /* 0x000000000f087348 */ /* 0x000fea0003c00000 */
[----:B------:R0:W1:Y:S02]  /*2dcf0*/  SHFL.IDX P6, R14, R13, R12, R11 ;  /* 0x0000000c0d0e7389 */ /* 0x00006400000c000b */
[----:B01----:R-:W-:Y:S01]  /*2dd00*/  ENDCOLLECTIVE ;  /* 0x000000000000791b */ /* 0x003fe20003800000 */
.L_x_1777:
[----:B------:R-:W-:Y:S02]  /*2dd10*/  IMAD.MOV.U32 R13, RZ, RZ, R34 ;  /* 0x000000ffff0d7224 */ /* 0x000fe400078e0022 */
[----:B------:R-:W-:Y:S02]  /*2dd20*/  IMAD.MOV.U32 R12, RZ, RZ, R5 ;  /* 0x000000ffff0c7224 */ /* 0x000fe400078e0005 */
[----:B------:R-:W-:-:S07]  /*2dd30*/  IMAD.MOV.U32 R86, RZ, RZ, R14 ;  /* 0x000000ffff567224 */ /* 0x000fce00078e000e */
[----:B------:R-:W-:Y:S05]  /*2dd40*/  WARPSYNC.COLLECTIVE R15, `(.L_x_1778) ;  /* 0x000000000f087348 */ /* 0x000fea0003c00000 */
[----:B------:R0:W1:Y:S02]  /*2dd50*/  SHFL.IDX P6, R14, R13, R12, R11 ;  /* 0x0000000c0d0e7389 */ /* 0x00006400000c000b */
[----:B01----:R-:W-:Y:S01]  /*2dd60*/  ENDCOLLECTIVE ;  /* 0x000000000000791b */ /* 0x003fe20003800000 */
.L_x_1778:
[----:B------:R-:W-:Y:S02]  /*2dd70*/  IMAD.MOV.U32 R13, RZ, RZ, R32 ;  /* 0x000000ffff0d7224 */ /* 0x000fe400078e0020 */
[----:B------:R-:W-:-:S07]  /*2dd80*/  IMAD.MOV.U32 R87, RZ, RZ, R14 ;  /* 0x000000ffff577224 */ /* 0x000fce00078e000e */
[----:B------:R-:W-:Y:S05]  /*2dd90*/  WARPSYNC.COLLECTIVE R15, `(.L_x_1779) ;  /* 0x000000000f087348 */ /* 0x000fea0003c00000 */
[----:B------:R0:W1:Y:S02]  /*2dda0*/  SHFL.IDX P6, R14, R13, R12, R11 ;  /* 0x0000000c0d0e7389 */ /* 0x00006400000c000b */
[----:B01----:R-:W-:Y:S01]  /*2ddb0*/  ENDCOLLECTIVE ;  /* 0x000000000000791b */ /* 0x003fe20003800000 */
.L_x_1779:
        /* <DEDUP_REMOVED lines=8> */
.L_x_1780:
[----:B------:R-:W-:Y:S02]  /*2de40*/  SEL R85, R86, R89, P0 ;  /* 0x0000005956557207 */ /* 0x000fe40000000000 */
[----:B------:R-:W-:Y:S01]  /*2de50*/  SEL R86, R89, R86, P0 ;  /* 0x0000005659567207 */ /* 0x000fe20000000000 */
[----:B------:R-:W-:Y:S02]  /*2de60*/  IMAD.MOV.U32 R13, RZ, RZ, R90 ;  /* 0x000000ffff0d7224 */ /* 0x000fe400078e005a */
[----:B------:R-:W-:-:S07]  /*2de70*/  IMAD.MOV.U32 R88, RZ, RZ, R14 ;  /* 0x000000ffff587224 */ /* 0x000fce00078e000e */
[----:B------:R-:W-:Y:S05]  /*2de80*/  WARPSYNC.COLLECTIVE R15, `(.L_x_1781) ;  /* 0x000000000f087348 */ /* 0x000fea0003c00000 */
[----:B------:R0:W1:Y:S02]  /*2de90*/  SHFL.IDX P6, R14, R13, R12, R11 ;  /* 0x0000000c0d0e7389 */ /* 0x00006400000c000b */
[----:B01----:R-:W-:Y:S01]  /*2dea0*/  ENDCOLLECTIVE ;  /* 0x000000000000791b */ /* 0x003fe20003800000 */
.L_x_1781:
[----:B------:R-:W-:Y:S01]  /*2deb0*/  IMAD.MOV.U32 R13, RZ, RZ, R54 ;  /* 0x000000ffff0d7224 */ /* 0x000fe200078e0036 */
[----:B------:R-:W-:Y:S01]  /*2dec0*/  SEL R54, R118, R29, P0 ;  /* 0x0000001d76367207 */ /* 0x000fe20000000000 */
[----:B------:R-:W-:Y:S02]  /*2ded0*/  IMAD.MOV.U32 R12, RZ, RZ, R5 ;  /* 0x000000ffff0c7224 */ /* 0x000fe400078e0005 */
[----:B------:R-:W-:-:S07]  /*2dee0*/  IMAD.MOV.U32 R90, RZ, RZ, R14 ;  /* 0x000000ffff5a7224 */ /* 0x000fce00078e000e */
[----:B------:R-:W-:Y:S05]  /*2def0*/  WARPSYNC.COLLECTIVE R15, `(.L_x_1782) ;  /* 0x000000000f087348 */ /* 0x000fea0003c00000 */
[----:B------:R0:W1:Y:S02]  /*2df00*/  SHFL.IDX P6, R14, R13, R12, R11 ;  /* 0x0000000c0d0e7389 */ /* 0x00006400000c000b */
[----:B01----:R-:W-:Y:S01]  /*2df10*/  ENDCOLLECTIVE ;  /* 0x000000000000791b */ /* 0x003fe20003800000 */
.L_x_1782:
[----:B------:R-:W-:Y:S02]  /*2df20*/  IMAD.MOV.U32 R13, RZ, RZ, R10 ;  /* 0x000000ffff0d7224 */ /* 0x000fe400078e000a */
[----:B------:R-:W-:-:S07]  /*2df30*/  IMAD.MOV.U32 R101, RZ, RZ, R14 ;  /* 0x000000ffff657224 */ /* 0x000fce00078e000e */
[----:B------:R-:W-:Y:S05]  /*2df40*/  WARPSYNC.COLLECTIVE R15, `(.L_x_1783) ;  /* 0x000000000f087348 */ /* 0x000fea0003c00000 */
[----:B------:R0:W1:Y:S02]  /*2df50*/  SHFL.IDX P6, R14, R13, R12, R11 ;  /* 0x0000000c0d0e7389 */ /* 0x00006400000c000b */
[----:B01----:R-:W-:Y:S01]  /*2df60*/  ENDCOLLECTIVE ;  /* 0x000000000000791b */ /* 0x003fe20003800000 */
.L_x_1783:
        /* <DEDUP_REMOVED lines=8> */
.L_x_1784:
[----:B------:R-:W-:Y:S02]  /*2dff0*/  SEL R89, R90, R109, P0 ;  /* 0x0000006d5a597207 */ /* 0x000fe40000000000 */
[----:B------:R-:W-:Y:S01]  /*2e000*/  SEL R90, R109, R90, P0 ;  /* 0x0000005a6d5a7207 */ /* 0x000fe20000000000 */
[----:B------:R-:W-:Y:S02]  /*2e010*/  IMAD.MOV.U32 R13, RZ, RZ, R62 ;  /* 0x000000ffff0d7224 */ /* 0x000fe400078e003e */
[----:B------:R-:W-:-:S07]  /*2e020*/  IMAD.MOV.U32 R4, RZ, RZ, R14 ;  /* 0x000000ffff047224 */ /* 0x000fce00078e000e */
[----:B------:R-:W-:Y:S05]  /*2e030*/  WARPSYNC.COLLECTIVE R15, `(.L_x_1785) ;  /* 0x000000000f087348 */ /* 0x000fea0003c00000 */
[----:B------:R0:W1:Y:S02]  /*2e040*/  SHFL.IDX P6, R14, R13, R12, R11 ;  /* 0x0000000c0d0e7389 */ /* 0x00006400000c000b */
[----:B01----:R-:W-:Y:S01]  /*2e050*/  ENDCOLLECTIVE ;  /* 0x000000000000791b */ /* 0x003fe20003800000 */
.L_x_1785:
[----:B------:R-:W-:Y:S02]  /*2e060*/  IMAD.MOV.U32 R13, RZ, RZ, R8 ;  /* 0x000000ffff0d7224 */ /* 0x000fe400078e0008 */
[----:B------:R-:W-:Y:S02]  /*2e070*/  IMAD.MOV.U32 R12, RZ, RZ, R5 ;  /* 0x000000ffff0c7224 */ /* 0x000fe400078e0005 */
[----:B------:R-:W-:-:S07]  /*2e080*/  IMAD.MOV.U32 R62, RZ, RZ, R14 ;  /* 0x000000ffff3e7224 */ /* 0x000fce00078e000e */
[----:B------:R-:W-:Y:S05]  /*2e090*/  WARPSYNC.COLLECTIVE R15, `(.L_x_1786) ;  /* 0x000000000f087348 */ /* 0x000fea0003c00000 */
[----:B------:R0:W1:Y:S02]  /*2e0a0*/  SHFL.IDX P6, R14, R13, R12, R11 ;  /* 0x0000000c0d0e7389 */ /* 0x00006400000c000b */
[----:B01----:R-:W-:Y:S01]  /*2e0b0*/  ENDCOLLECTIVE ;  /* 0x000000000000791b */ /* 0x003fe20003800000 */
.L_x_1786:
[----:B------:R-:W-:Y:S02]  /*2e0c0*/  IMAD.MOV.U32 R13, RZ, RZ, R6 ;  /* 0x000000ffff0d7224 */ /* 0x000fe400078e0006 */
[----:B------:R-:W-:-:S07]  /*2e0d0*/  IMAD.MOV.U32 R7, RZ, RZ, R14 ;  /* 0x000000ffff077224 */ /* 0x000fce00078e000e */
[----:B------:R-:W-:Y:S05]  /*2e0e0*/  WARPSYNC.COLLECTIVE R15, `(.L_x_1787) ;  /* 0x000000000f087348 */ /* 0x000fea0003c00000 */
[----:B------:R0:W1:Y:S02]  /*2e0f0*/  SHFL.IDX P6, R14, R13, R12, R11 ;  /* 0x0000000c0d0e7389 */ /* 0x00006400000c000b */
[----:B01----:R-:W-:Y:S01]  /*2e100*/  ENDCOLLECTIVE ;  /* 0x000000000000791b */ /* 0x003fe20003800000 */
.L_x_1787:
[----:B------:R-:W-:Y:S05]  /*2e110*/  BRA `(.L_x_1788) ;  /* 0xffffff2800507947 */ /* 0x000fea000383ffff */
.L_x_1520:
[----:B------:R-:W-:Y:S02]  /*2e120*/  IMAD.MOV.U32 R13, RZ, RZ, R3 ;  /* 0x000000ffff0d7224 */ /* 0x000fe400078e0003 */
[----:B------:R-:W-:Y:S02]  /*2e130*/  IMAD.MOV.U32 R12, RZ, RZ, RZ ;  /* 0x000000ffff0c7224 */ /* 0x000fe400078e00ff */
[----:B------:R-:W-:Y:S02]  /*2e140*/  IMAD.MOV.U32 R11, RZ, RZ, 0x181f ;  /* 0x0000181fff0b7424 */ /* 0x000fe400078e00ff */
[----:B------:R-:W-:-:S07]  /*2e150*/  IMAD.MOV.U32 R15, RZ, RZ, -0x1 ;  /* 0xffffffffff0f7424 */ /* 0x000fce00078e00ff */
[----:B-----5:R-:W-:Y:S05]  /*2e160*/  WARPSYNC.COLLECTIVE R15, `(.L_x_1789) ;  /* 0x000000000f087348 */ /* 0x020fea0003c00000 */
[----:B------:R0:W1:Y:S02]  /*2e170*/  SHFL.IDX P6, R14, R13, R12, R11 ;  /* 0x0000000c0d0e7389 */ /* 0x00006400000c000b */
[----:B01---5:R-:W-:Y:S01]  /*2e180*/  ENDCOLLECTIVE ;  /* 0x000000000000791b */ /* 0x023fe20003800000 */
.L_x_1789:
[----:B------:R-:W-:Y:S02]  /*2e190*/  IMAD.MOV.U32 R13, RZ, RZ, R2 ;  /* 0x000000ffff0d7224 */ /* 0x000fe400078e0002 */
[----:B------:R-:W-:-:S07]  /*2e1a0*/  IMAD.MOV.U32 R0, RZ, RZ, R14 ;  /* 0x000000ffff007224 */ /* 0x000fce00078e000e */
[----:B------:R-:W-:Y:S05]  /*2e1b0*/  WARPSYNC.COLLECTIVE R15, `(.L_x_1790) ;  /* 0x000000000f087348 */ /* 0x000fea0003c00000 */
[----:B------:R0:W1:Y:S02]  /*2e1c0*/  SHFL.IDX P6, R14, R13, R12, R11 ;  /* 0x0000000c0d0e7389 */ /* 0x00006400000c000b */
[----:B01----:R-:W-:Y:S01]  /*2e1d0*/  ENDCOLLECTIVE ;  /* 0x000000000000791b */ /* 0x003fe20003800000 */
.L_x_1790:
[----:B------:R-:W-:Y:S05]  /*2e1e0*/  BRA `(.L_x_1791) ;  /* 0xffffff3400ac7947 */ /* 0x000fea000383ffff */
.L_x_1523:
[----:B------:R-:W-:Y:S01]  /*2e1f0*/  BSSY B1, `(.L_x_1792) ;  /* 0x0000008000017945 */ /* 0x000fe20003800000 */
[----:B------:R-:W-:Y:S02]  /*2e200*/  IMAD.MOV.U32 R13, RZ, RZ, R3 ;  /* 0x000000ffff0d7224 */ /* 0x000fe400078e0003 */
[----:B------:R-:W-:Y:S02]  /*2e210*/  IMAD.MOV.U32 R12, RZ, RZ, 0x1 ;  /* 0x00000001ff0c7424 */ /* 0x000fe400078e00ff */
[----:B------:R-:W-:Y:S02]  /*2e220*/  IMAD.MOV.U32 R11, RZ, RZ, 0x181f ;  /* 0x0000181fff0b7424 */ /* 0x000fe400078e00ff */
[----:B---3--:R-:W-:-:S07]  /*2e230*/  IMAD.MOV.U32 R15, RZ, RZ, -0x1 ;  /* 0xffffffffff0f7424 */ /* 0x008fce00078e00ff */
[----:B012--5:R-:W-:Y:S05]  /*2e240*/  WARPSYNC.COLLECTIVE R15, `(.L_x_1793) ;  /* 0x000000000f087348 */ /* 0x027fea0003c00000 */
[----:B--2---:R2:W3:Y:S02]  /*2e250*/  SHFL.IDX P6, R14, R13, R12, R11 ;  /* 0x0000000c0d0e7389 */ /* 0x0044e400000c000b */
[----:B0123-5:R-:W-:Y:S01]  /*2e260*/  ENDCOLLECTIVE ;  /* 0x000000000000791b */ /* 0x02ffe20003800000 */
.L_x_1793:
[----:B------:R-:W-:Y:S05]  /*2e270*/  BSYNC B1 ;  /* 0x0000000000017941 */ /* 0x000fea0003800000 */
.L_x_1792:
[----:B------:R-:W-:Y:S02]  /*2e280*/  IMAD.MOV.U32 R13, RZ, RZ, R2 ;  /* 0x000000ffff0d7224 */ /* 0x000fe400078e0002 */
[----:B------:R-:W-:Y:S02]  /*2e290*/  IMAD.MOV.U32 R12, RZ, RZ, 0x1 ;  /* 0x00000001ff0c7424 */ /* 0x000fe400078e00ff */
[----:B------:R-:W-:Y:S02]  /*2e2a0*/  IMAD.MOV.U32 R11, RZ, RZ, 0x181f ;  /* 0x0000181fff0b7424 */ /* 0x000fe400078e00ff */
[----:B------:R-:W-:Y:S02]  /*2e2b0*/  IMAD.MOV.U32 R15, RZ, RZ, -0x1 ;  /* 0xffffffffff0f7424 */ /* 0x000fe400078e00ff */
[----:B------:R-:W-:-:S07]  /*2e2c0*/  IMAD.MOV.U32 R0, RZ, RZ, R14 ;  /* 0x000000ffff007224 */ /* 0x000fce00078e000e */
[----:B------:R-:W-:Y:S05]  /*2e2d0*/  WARPSYNC.COLLECTIVE R15, `(.L_x_1794) ;  /* 0x000000000f087348 */ /* 0x000fea0003c00000 */
[----:B------:R0:W1:Y:S02]  /*2e2e0*/  SHFL.IDX P6, R14, R13, R12, R11 ;  /* 0x0000000c0d0e7389 */ /* 0x00006400000c000b */
[----:B01----:R-:W-:Y:S01]  /*2e2f0*/  ENDCOLLECTIVE ;  /* 0x000000000000791b */ /* 0x003fe20003800000 */
.L_x_1794:
[----:B------:R-:W-:Y:S05]  /*2e300*/  BRA `(.L_x_1795) ;  /* 0xffffff3400b47947 */ /* 0x000fea000383ffff */
.L_x_1526:
[----:B------:R-:W-:Y:S01]  /*2e310*/  BSSY B1, `(.L_x_1796) ;  /* 0x0000008000017945 */ /* 0x000fe20003800000 */
[----:B------:R-:W-:Y:S02]  /*2e320*/  IMAD.MOV.U32 R13, RZ, RZ, R3 ;  /* 0x000000ffff0d7224 */ /* 0x000fe400078e0003 */
[----:B------:R-:W-:Y:S02]  /*2e330*/  IMAD.MOV.U32 R12, RZ, RZ, 0x2 ;  /* 0x00000002ff0c7424 */ /* 0x000fe400078e00ff */
[----:B------:R-:W-:Y:S02]  /*2e340*/  IMAD.MOV.U32 R11, RZ, RZ, 0x181f ;  /* 0x0000181fff0b7424 */ /* 0x000fe400078e00ff */
[----:B---3--:R-:W-:-:S07]  /*2e350*/  IMAD.MOV.U32 R15, RZ, RZ, -0x1 ;  /* 0xffffffffff0f7424 */ /* 0x008fce00078e00ff */
[----:B012-4-:R-:W-:Y:S05]  /*2e360*/  WARPSYNC.COLLECTIVE R15, `(.L_x_1797) ;  /* 0x000000000f087348 */ /* 0x017fea0003c00000 */
[----:B--2---:R2:W3:Y:S02]  /*2e370*/  SHFL.IDX P6, R14, R13, R12, R11 ;  /* 0x0000000c0d0e7389 */ /* 0x0044e400000c000b */
[----:B01234-:R-:W-:Y:S01]  /*2e380*/  ENDCOLLECTIVE ;  /* 0x000000000000791b */ /* 0x01ffe20003800000 */
.L_x_1797:
[----:B------:R-:W-:Y:S05]  /*2e390*/  BSYNC B1 ;  /* 0x0000000000017941 */ /* 0x000fea0003800000 */
.L_x_1796:
        /* <DEDUP_REMOVED lines=8> */
.L_x_1798:
[----:B------:R-:W-:Y:S05]  /*2e420*/  BRA `(.L_x_1799) ;  /* 0xffffff3400bc7947 */ /* 0x000fea000383ffff */
.L_x_1529:
        /* <DEDUP_REMOVED lines=8> */
.L_x_1801:
[----:B------:R-:W-:Y:S05]  /*2e4b0*/  BSYNC B1 ;  /* 0x0000000000017941 */ /* 0x000fea0003800000 */
.L_x_1800:
        /* <DEDUP_REMOVED lines=8> */
.L_x_1802:
[----:B------:R-:W-:Y:S05]  /*2e540*/  BRA `(.L_x_1803) ;  /* 0xffffff3400c47947 */ /* 0x000fea000383ffff */
.L_x_1531:
[----:B------:R-:W-:Y:S02]  /*2e550*/  IMAD.MOV.U32 R13, RZ, RZ, R27 ;  /* 0x000000ffff0d7224 */ /* 0x000fe400078e001b */
[----:B------:R-:W-:Y:S02]  /*2e560*/  IMAD.MOV.U32 R12, RZ, RZ, RZ ;  /* 0x000000ffff0c7224 */ /* 0x000fe400078e00ff */
[----:B------:R-:W-:Y:S02]  /*2e570*/  IMAD.MOV.U32 R11, RZ, RZ, 0x1c1f ;  /* 0x00001c1fff0b7424 */ /* 0x000fe400078e00ff */
[----:B------:R-:W-:-:S07]  /*2e580*/  IMAD.MOV.U32 R15, RZ, RZ, -0x1 ;  /* 0xffffffffff0f7424 */ /* 0x000fce00078e00ff */
[----:B------:R-:W-:Y:S05]  /*2e590*/  WARPSYNC.COLLECTIVE R15, `(.L_x_1804) ;  /* 0x000000000f087348 */ /* 0x000fea0003c00000 */
[----:B------:R0:W1:Y:S02]  /*2e5a0*/  SHFL.IDX P6, R14, R13, R12, R11 ;  /* 0x0000000c0d0e7389 */ /* 0x00006400000c000b */
[----:B01----:R-:W-:Y:S01]  /*2e5b0*/  ENDCOLLECTIVE ;  /* 0x000000000000791b */ /* 0x003fe20003800000 */
.L_x_1804:
[----:B------:R-:W-:Y:S01]  /*2e5c0*/  MOV R13, R25 ;  /* 0x00000019000d7202 */ /* 0x000fe20000000f00 */
[----:B------:R-:W-:-:S07]  /*2e5d0*/  IMAD.MOV.U32 R26, RZ, RZ, R14 ;  /* 0x000000ffff1a7224 */ /* 0x000fce00078e000e */
[----:B------:R-:W-:Y:S05]  /*2e5e0*/  WARPSYNC.COLLECTIVE R15, `(.L_x_1805) ;  /* 0x000000000f087348 */ /* 0x000fea0003c00000 */
[----:B------:R0:W1:Y:S02]  /*2e5f0*/  SHFL.IDX P6, R14, R13, R12, R11 ;  /* 0x0000000c0d0e7389 */ /* 0x00006400000c000b */
[----:B01----:R-:W-:Y:S01]  /*2e600*/  ENDCOLLECTIVE ;  /* 0x000000000000791b */ /* 0x003fe20003800000 */
.L_x_1805:
[----:B------:R-:W-:Y:S05]  /*2e610*/  BRA `(.L_x_1806) ;  /* 0xffffff3800887947 */ /* 0x000fea000383ffff */
.L_x_1534:
[----:B------:R-:W-:Y:S01]  /*2e620*/  BSSY B1, `(.L_x_1807) ;  /* 0x0000008000017945 */ /* 0x000fe20003800000 */
[----:B------:R-:W-:Y:S02]  /*2e630*/  IMAD.MOV.U32 R13, RZ, RZ, R27 ;  /* 0x000000ffff0d7224 */ /* 0x000fe400078e001b */
[----:B------:R-:W-:Y:S02]  /*2e640*/  IMAD.MOV.U32 R12, RZ, RZ, 0x1 ;  /* 0x00000001ff0c7424 */ /* 0x000fe400078e00ff */
[----:B------:R-:W-:Y:S02]  /*2e650*/  IMAD.MOV.U32 R11, RZ, RZ, 0x1c1f ;  /* 0x00001c1fff0b7424 */ /* 0x000fe400078e00ff */
[----:B------:R-:W-:-:S07]  /*2e660*/  IMAD.MOV.U32 R15, RZ, RZ, -0x1 ;  /* 0xffffffffff0f7424 */ /* 0x000fce00078e00ff */
[----:B0123--:R-:W-:Y:S05]  /*2e670*/  WARPSYNC.COLLECTIVE R15, `(.L_x_1808) ;  /* 0x000000000f087348 */ /* 0x00ffea0003c00000 */
[----:B--2---:R2:W4:Y:S02]  /*2e680*/  SHFL.IDX P6, R14, R13, R12, R11 ;  /* 0x0000000c0d0e7389 */ /* 0x00452400000c000b */
[----:B01234-:R-:W-:Y:S01]  /*2e690*/  ENDCOLLECTIVE ;  /* 0x000000000000791b */ /* 0x01ffe20003800000 */
.L_x_1808:
[----:B------:R-:W-:Y:S05]  /*2e6a0*/  BSYNC B1 ;  /* 0x0000000000017941 */ /* 0x000fea0003800000 */
.L_x_1807:
        /* <DEDUP_REMOVED lines=8> */
.L_x_1809:
[----:B------:R-:W-:Y:S05]  /*2e730*/  BRA `(.L_x_1810) ;  /* 0xffffff3c00e87947 */ /* 0x000fea000383ffff */
.L_x_1538:
[----:B------:R-:W-:Y:S02]  /*2e740*/  IMAD.MOV.U32 R13, RZ, RZ, R3 ;  /* 0x000000ffff0d7224 */ /* 0x000fe400078e0003 */
[----:B------:R-:W-:Y:S02]  /*2e750*/  IMAD.MOV.U32 R12, RZ, RZ, RZ ;  /* 0x000000ffff0c7224 */ /* 0x000fe400078e00ff */
[----:B------:R-:W-:Y:S02]  /*2e760*/  IMAD.MOV.U32 R11, RZ, RZ, 0x181f ;  /* 0x0000181fff0b7424 */ /* 0x000fe400078e00ff */
[----:B------:R-:W-:-:S07]  /*2e770*/  IMAD.MOV.U32 R15, RZ, RZ, -0x1 ;  /* 0xffffffffff0f7424 */ /* 0x000fce00078e00ff */
[----:B---3--:R-:W-:Y:S05]  /*2e780*/  WARPSYNC.COLLECTIVE R15, `(.L_x_1811) ;  /* 0x000000000f087348 */ /* 0x008fea0003c00000 */
[----:B------:R0:W1:Y:S02]  /*2e790*/  SHFL.IDX P6, R14, R13, R12, R11 ;  /* 0x0000000c0d0e7389 */ /* 0x00006400000c000b */
[----:B01-3--:R-:W-:Y:S01]  /*2e7a0*/  ENDCOLLECTIVE ;  /* 0x000000000000791b */ /* 0x00bfe20003800000 */
.L_x_1811:
[----:B------:R-:W-:Y:S02]  /*2e7b0*/  IMAD.MOV.U32 R13, RZ, RZ, R2 ;  /* 0x000000ffff0d7224 */ /* 0x000fe400078e0002 */
[----:B------:R-:W-:-:S07]  /*2e7c0*/  IMAD.MOV.U32 R0, RZ, RZ, R14 ;  /* 0x000000ffff007224 */ /* 0x000fce00078e000e */
[----:B------:R-:W-:Y:S05]  /*2e7d0*/  WARPSYNC.COLLECTIVE R15, `(.L_x_1812) ;  /* 0x000000000f087348 */ /* 0x000fea0003c00000 */
[----:B------:R0:W1:Y:S02]  /*2e7e0*/  SHFL.IDX P6, R14, R13, R12, R11 ;  /* 0x0000000c0d0e7389 */ /* 0x00006400000c000b */
[----:B01----:R-:W-:Y:S01]  /*2e7f0*/  ENDCOLLECTIVE ;  /* 0x000000000000791b */ /* 0x003fe20003800000 */
.L_x_1812:
[----:B------:R-:W-:Y:S05]  /*2e800*/  BRA `(.L_x_1813) ;  /* 0xffffff4c00107947 */ /* 0x000fea000383ffff */
.L_x_1541:
[----:B------:R-:W-:Y:S01]  /*2e810*/  BSSY B1, `(.L_x_1814) ;  /* 0x0000008000017945 */ /* 0x000fe20003800000 */
[----:B------:R-:W-:Y:S02]  /*2e820*/  IMAD.MOV.U32 R13, RZ, RZ, R3 ;  /* 0x000000ffff0d7224 */ /* 0x000fe400078e0003 */
[----:B------:R-:W-:Y:S02]  /*2e830*/  IMAD.MOV.U32 R12, RZ, RZ, 0x1 ;  /* 0x00000001ff0c7424 */ /* 0x000fe400078e00ff */
[----:B------:R-:W-:Y:S02]  /*2e840*/  IMAD.MOV.U32 R11, RZ, RZ, 0x181f ;  /* 0x0000181fff0b7424 */ /* 0x000fe400078e00ff */
[----:B----4-:R-:W-:-:S07]  /*2e850*/  IMAD.MOV.U32 R15, RZ, RZ, -0x1 ;  /* 0xffffffffff0f7424 */ /* 0x010fce00078e00ff */
[----:B0123--:R-:W-:Y:S05]  /*2e860*/  WARPSYNC.COLLECTIVE R15, `(.L_x_1815) ;  /* 0x000000000f087348 */ /* 0x00ffea0003c00000 */
[----:B--2---:R2:W4:Y:S02]  /*2e870*/  SHFL.IDX P6, R14, R13, R12, R11 ;  /* 0x0000000c0d0e7389 */ /* 0x00452400000c000b */
[----:B01234-:R-:W-:Y:S01]  /*2e880*/  ENDCOLLECTIVE ;  /* 0x000000000000791b */ /* 0x01ffe20003800000 */
.L_x_1815:
[----:B------:R-:W-:Y:S05]  /*2e890*/  BSYNC B1 ;  /* 0x0000000000017941 */ /* 0x000fea0003800000 */
.L_x_1814:
        /* <DEDUP_REMOVED lines=8> */
.L_x_1816:
[----:B------:R-:W-:Y:S05]  /*2e920*/  BRA `(.L_x_1817) ;  /* 0xffffff4c001c7947 */ /* 0x000fea000383ffff */
.L_x_1544:
        /* <DEDUP_REMOVED lines=8> */
.L_x_1819:
[----:B------:R-:W-:Y:S05]  /*2e9b0*/  BSYNC B1 ;  /* 0x0000000000017941 */ /* 0x000fea0003800000 */
.L_x_1818:
        /* <DEDUP_REMOVED lines=8> */
.L_x_1820:
[----:B------:R-:W-:Y:S05]  /*2ea40*/  BRA `(.L_x_1821) ;  /* 0xffffff4c00247947 */ /* 0x000fea000383ffff */
.L_x_1547:
[----:B------:R-:W-:Y:S01]  /*2ea50*/  BSSY B1, `(.L_x_1822) ;  /* 0x0000008000017945 */ /* 0x000fe20003800000 */
[----:B------:R-:W-:Y:S02]  /*2ea60*/  IMAD.MOV.U32 R13, RZ, RZ, R3 ;  /* 0x000000ffff0d7224 */ /* 0x000fe400078e0003 */
[----:B------:R-:W-:Y:S02]  /*2ea70*/  IMAD.MOV.U32 R12, RZ, RZ, 0x3 ;  /* 0x00000003ff0c7424 */ /* 0x000fe400078e00ff */
[----:B------:R-:W-:Y:S02]  /*2ea80*/  IMAD.MOV.U32 R11, RZ, RZ, 0x181f ;  /* 0x0000181fff0b7424 */ /* 0x000fe400078e00ff */
[----:B0-----:R-:W-:-:S07]  /*2ea90*/  IMAD.MOV.U32 R15, RZ, RZ, -0x1 ;  /* 0xffffffffff0f7424 */ /* 0x001fce00078e00ff */
[----:B-1234-:R-:W-:Y:S05]  /*2eaa0*/  WARPSYNC.COLLECTIVE R15, `(.L_x_1823) ;  /* 0x000000000f087348 */ /* 0x01efea0003c00000 */
[----:B----4-:R0:W4:Y:S02]  /*2eab0*/  SHFL.IDX P6, R14, R13, R12, R11 ;  /* 0x0000000c0d0e7389 */ /* 0x01012400000c000b */
[----:B01234-:R-:W-:Y:S01]  /*2eac0*/  ENDCOLLECTIVE ;  /* 0x000000000000791b */ /* 0x01ffe20003800000 */
.L_x_1823:
[----:B------:R-:W-:Y:S05]  /*2ead0*/  BSYNC B1 ;  /* 0x0000000000017941 */ /* 0x000fea0003800000 */
.L_x_1822:
        /* <DEDUP_REMOVED lines=8> */
.L_x_1824:
[----:B------:R-:W-:Y:S05]  /*2eb60*/  BRA `(.L_x_1825) ;  /* 0xffffff4c002c7947 */ /* 0x000fea000383ffff */
.L_x_1574:
[----:B------:R-:W1:Y:S01]  /*2eb70*/  S2R R5, SR_TID.X ;  /* 0x0000000000057919 */ /* 0x000e620000002100 */
[----:B------:R-:W-:Y:S01]  /*2eb80*/  BSSY B1, `(.L_x_1826) ;  /* 0x000000a000017945 */ /* 0x000fe20003800000 */
[----:B------:R-:W-:Y:S02]  /*2eb90*/  IMAD.MOV.U32 R12, RZ, RZ, RZ ;  /* 0x000000ffff0c7224 */ /* 0x000fe400078e00ff */
[----:B------:R-:W-:Y:S02]  /*2eba0*/  IMAD.MOV.U32 R11, RZ, RZ, 0x1f ;  /* 0x0000001fff0b7424 */ /* 0x000fe400078e00ff */
[----:B0-----:R-:W-:Y:S01]  /*2ebb0*/  IMAD.MOV.U32 R15, RZ, RZ, -0x1 ;  /* 0xffffffffff0f7424 */ /* 0x001fe200078e00ff */
[----:B-1----:R-:W-:-:S04]  /*2ebc0*/  SHF.R.U32.HI R5, RZ, 0x5, R5 ;  /* 0x00000005ff057819 */ /* 0x002fc80000011605 */
[----:B------:R-:W-:-:S05]  /*2ebd0*/  LOP3.LUT R5, R5, 0x3, RZ, 0xc0, !PT ;  /* 0x0000000305057812 */ /* 0x000fca00078ec0ff */
[----:B------:R-:W-:-:S07]  /*2ebe0*/  IMAD.MOV.U32 R13, RZ, RZ, R5 ;  /* 0x000000ffff0d7224 */ /* 0x000fce00078e0005 */
[----:B------:R-:W-:Y:S05]  /*2ebf0*/  WARPSYNC.COLLECTIVE R15, `(.L_x_1827) ;  /* 0x000000000f087348 */ /* 0x000fea0003c00000 */
[----:B------:R0:W1:Y:S02]  /*2ec00*/  SHFL.IDX P6, R14, R13, R12, R11 ;  /* 0x0000000c0d0e7389 */ /* 0x00006400000c000b */
[----:B01----:R-:W-:Y:S01]  /*2ec10*/  ENDCOLLECTIVE ;  /* 0x000000000000791b */ /* 0x003fe20003800000 */
.L_x_1827:
[----:B------:R-:W-:Y:S05]  /*2ec20*/  BSYNC B1 ;  /* 0x0000000000017941 */ /* 0x000fea0003800000 */
.L_x_1826:
[----:B------:R-:W-:Y:S05]  /*2ec30*/  BRA `(.L_x_1828) ;  /* 0xffffff6c00a47947 */ /* 0x000fea000383ffff */
.L_x_1576:
[----:B------:R-:W-:Y:S01]  /*2ec40*/  BSSY B1, `(.L_x_1829) ;  /* 0x0000006000017945 */ /* 0x000fe20003800000 */
[----:B0-----:R-:W-:-:S07]  /*2ec50*/  IMAD.MOV.U32 R15, RZ, RZ, -0x1 ;  /* 0xffffffffff0f7424 */ /* 0x001fce00078e00ff */
[----:B-1----:R-:W-:Y:S05]  /*2ec60*/  WARPSYNC.COLLECTIVE R15, `(.L_x_1830) ;  /* 0x000000000f0c7348 */ /* 0x002fea0003c00000 */
[----:B------:R-:W-:Y:S02]  /*2ec70*/  ELECT P6, UR62, PT ;  /* 0x00000000003e782f */ /* 0x000fe400038c0000 */
[----:B------:R-:W-:Y:S01]  /*2ec80*/  MOV R14, UR62 ;  /* 0x0000003e000e7c02 */ /* 0x000fe20008000f00 */
[----:B-1----:R-:W-:Y:S10]  /*2ec90*/  ENDCOLLECTIVE ;  /* 0x000000000000791b */ /* 0x002ff40003800000 */
.L_x_1830:
[----:B------:R-:W-:Y:S05]  /*2eca0*/  BSYNC B1 ;  /* 0x0000000000017941 */ /* 0x000fea0003800000 */
.L_x_1829:
[----:B------:R-:W-:Y:S05]  /*2ecb0*/  BRA `(.L_x_1575) ;  /* 0xffffff6c009c7947 */ /* 0x000fea000383ffff */
.L_x_1578:
[----:B-1----:R1:W2:Y:S02]  /*2ecc0*/  SYNCS.PHASECHK.TRANS64.TRYWAIT P0, [R18+URZ+0x22820], R4 ;  /* 0x02282004120075a7 */ /* 0x0022a4000800017f */
[----:B--2---:R-:W-:Y:S05]  /*2ecd0*/  @!P0 NANOSLEEP.SYNCS 0x989680 ;  /* 0x009896800000895d */ /* 0x004fea0003900000 */
[----:B------:R-:W2:Y:S02]  /*2ece0*/  @!P0 SYNCS.PHASECHK.TRANS64 P0, [R18+URZ+0x22820], R4 ;  /* 0x02282004120085a7 */ /* 0x000ea4000800007f */
[----:B--2---:R-:W-:Y:S05]  /*2ecf0*/  @!P0 BRA `(.L_x_1578) ;  /* 0xfffffffc00f08947 */ /* 0x004fea000383ffff */
[----:B------:R-:W-:Y:S05]  /*2ed00*/  BRA `(.L_x_1831) ;  /* 0xffffff6c00ac7947 */ /* 0x000fea000383ffff */
.L_x_1582:
[----:B--2---:R2:W3:Y:S02]  /*2ed10*/  SYNCS.PHASECHK.TRANS64.TRYWAIT P0, [R7+URZ+0x228a0], R10 ;  /* 0x0228a00a070075a7 */ /* 0x0044e4000800017f */
[----:B---3--:R-:W-:Y:S05]  /*2ed20*/  @!P0 NANOSLEEP.SYNCS 0x989680 ;  /* 0x009896800000895d */ /* 0x008fea0003900000 */
[----:B------:R-:W3:Y:S02]  /*2ed30*/  @!P0 SYNCS.PHASECHK.TRANS64 P0, [R7+URZ+0x228a0], R10 ;  /* 0x0228a00a070085a7 */ /* 0x000ee4000800007f */
[----:B---3--:R-:W-:Y:S05]  /*2ed40*/  @!P0 BRA `(.L_x_1582) ;  /* 0xfffffffc00f08947 */ /* 0x008fea000383ffff */
[----:B------:R-:W-:Y:S05]  /*2ed50*/  BRA `(.L_x_1832) ;  /* 0xffffff6c00cc7947 */ /* 0x000fea000383ffff */
.L_x_1589:
[----:B-1----:R1:W3:Y:S02]  /*2ed60*/  SYNCS.PHASECHK.TRANS64.TRYWAIT P0, [R7+URZ+0x228c0], R10 ;  /* 0x0228c00a070075a7 */ /* 0x0022e4000800017f */
[----:B---3--:R-:W-:Y:S05]  /*2ed70*/  @!P0 NANOSLEEP.SYNCS 0x989680 ;  /* 0x009896800000895d */ /* 0x008fea0003900000 */
[----:B------:R-:W3:Y:S02]  /*2ed80*/  @!P0 SYNCS.PHASECHK.TRANS64 P0, [R7+URZ+0x228c0], R10 ;  /* 0x0228c00a070085a7 */ /* 0x000ee4000800007f */
[----:B---3--:R-:W-:Y:S05]  /*2ed90*/  @!P0 BRA `(.L_x_1589) ;  /* 0xfffffffc00f08947 */ /* 0x008fea000383ffff */
[----:B------:R-:W-:Y:S05]  /*2eda0*/  BRA `(.L_x_1833) ;  /* 0xffffff7000c47947 */ /* 0x000fea000383ffff */
.L_x_1596:
[----:B-1----:R1:W2:Y:S02]  /*2edb0*/  SYNCS.PHASECHK.TRANS64.TRYWAIT P1, [R8+URZ+0x228a0], R7 ;  /* 0x0228a007080075a7 */ /* 0x0022a4000802017f */
[----:B--2---:R-:W-:Y:S05]  /*2edc0*/  @!P1 NANOSLEEP.SYNCS 0x989680 ;  /* 0x009896800000995d */ /* 0x004fea0003900000 */
[----:B------:R-:W2:Y:S02]  /*2edd0*/  @!P1 SYNCS.PHASECHK.TRANS64 P1, [R8+URZ+0x228a0], R7 ;  /* 0x0228a007080095a7 */ /* 0x000ea4000802007f */
[----:B--2---:R-:W-:Y:S05]  /*2ede0*/  @!P1 BRA `(.L_x_1596) ;  /* 0xfffffffc00f09947 */ /* 0x004fea000383ffff */
[----:B------:R-:W-:Y:S05]  /*2edf0*/  BRA `(.L_x_1834) ;  /* 0xffffff7400a07947 */ /* 0x000fea000383ffff */
.L_x_1603:
[----:B--2---:R2:W3:Y:S02]  /*2ee00*/  SYNCS.PHASECHK.TRANS64.TRYWAIT P1, [R8+URZ+0x228c0], R7 ;  /* 0x0228c007080075a7 */ /* 0x0044e4000802017f */
[----:B---3--:R-:W-:Y:S05]  /*2ee10*/  @!P1 NANOSLEEP.SYNCS 0x989680 ;  /* 0x009896800000995d */ /* 0x008fea0003900000 */
[----:B------:R-:W3:Y:S02]  /*2ee20*/  @!P1 SYNCS.PHASECHK.TRANS64 P1, [R8+URZ+0x228c0], R7 ;  /* 0x0228c007080095a7 */ /* 0x000ee4000802007f */
[----:B---3--:R-:W-:Y:S05]  /*2ee30*/  @!P1 BRA `(.L_x_1603) ;  /* 0xfffffffc00f09947 */ /* 0x008fea000383ffff */
[----:B------:R-:W-:Y:S05]  /*2ee40*/  BRA `(.L_x_1835) ;  /* 0xffffff7800947947 */ /* 0x000fea000383ffff */
.L_x_1628:
[----:B------:R-:W2:Y:S01]  /*2ee50*/  S2R R0, SR_TID.X ;  /* 0x0000000000007919 */ /* 0x000ea20000002100 */
[----:B------:R-:W-:Y:S01]  /*2ee60*/  BSSY B0, `(.L_x_1836) ;  /* 0x000000a000007945 */ /* 0x000fe20003800000 */
[----:B------:R-:W-:Y:S02]  /*2ee70*/  IMAD.MOV.U32 R12, RZ, RZ, RZ ;  /* 0x000000ffff0c7224 */ /* 0x000fe400078e00ff */
[----:B------:R-:W-:Y:S02]  /*2ee80*/  IMAD.MOV.U32 R11, RZ, RZ, 0x1f ;  /* 0x0000001fff0b7424 */ /* 0x000fe400078e00ff */
[----:B0-----:R-:W-:Y:S01]  /*2ee90*/  IMAD.MOV.U32 R15, RZ, RZ, -0x1 ;  /* 0xffffffffff0f7424 */ /* 0x001fe200078e00ff */
[----:B--2---:R-:W-:-:S04]  /*2eea0*/  SHF.R.U32.HI R0, RZ, 0x5, R0 ;  /* 0x00000005ff007819 */ /* 0x004fc80000011600 */
[----:B------:R-:W-:-:S05]  /*2eeb0*/  LOP3.LUT R0, R0, 0x3, RZ, 0xc0, !PT ;  /* 0x0000000300007812 */ /* 0x000fca00078ec0ff */
[----:B------:R-:W-:-:S07]  /*2eec0*/  IMAD.MOV.U32 R13, RZ, RZ, R0 ;  /* 0x000000ffff0d7224 */ /* 0x000fce00078e0000 */
[----:B-1----:R-:W-:Y:S05]  /*2eed0*/  WARPSYNC.COLLECTIVE R15, `(.L_x_1837) ;  /* 0x000000000f087348 */ /* 0x002fea0003c00000 */
[----:B------:R0:W2:Y:S02]  /*2eee0*/  SHFL.IDX P6, R14, R13, R12, R11 ;  /* 0x0000000c0d0e7389 */ /* 0x0000a400000c000b */
[----:B012---:R-:W-:Y:S01]  /*2eef0*/  ENDCOLLECTIVE ;  /* 0x000000000000791b */ /* 0x007fe20003800000 */
.L_x_1837:
[----:B------:R-:W-:Y:S05]  /*2ef00*/  BSYNC B0 ;  /* 0x0000000000007941 */ /* 0x000fea0003800000 */
.L_x_1836:
[----:B------:R-:W-:Y:S05]  /*2ef10*/  BRA `(.L_x_1838) ;  /* 0xffffff8800d07947 */ /* 0x000fea000383ffff */
.L_x_1630:
[----:B------:R-:W-:Y:S01]  /*2ef20*/  BSSY B0, `(.L_x_1839) ;  /* 0x0000006000007945 */ /* 0x000fe20003800000 */
[----:B0-----:R-:W-:-:S07]  /*2ef30*/  IMAD.MOV.U32 R15, RZ, RZ, -0x1 ;  /* 0xffffffffff0f7424 */ /* 0x001fce00078e00ff */
[----:B-12---:R-:W-:Y:S05]  /*2ef40*/  WARPSYNC.COLLECTIVE R15, `(.L_x_1840) ;  /* 0x000000000f0c7348 */ /* 0x006fea0003c00000 */
[----:B------:R-:W-:Y:S02]  /*2ef50*/  ELECT P6, UR62, PT ;  /* 0x00000000003e782f */ /* 0x000fe400038c0000 */
[----:B------:R-:W-:Y:S01]  /*2ef60*/  MOV R14, UR62 ;  /* 0x0000003e000e7c02 */ /* 0x000fe20008000f00 */
[----:B-12---:R-:W-:Y:S10]  /*2ef70*/  ENDCOLLECTIVE ;  /* 0x000000000000791b */ /* 0x006ff40003800000 */
.L_x_1840:
[----:B------:R-:W-:Y:S05]  /*2ef80*/  BSYNC B0 ;  /* 0x0000000000007941 */ /* 0x000fea0003800000 */
.L_x_1839:
[----:B------:R-:W-:Y:S05]  /*2ef90*/  BRA `(.L_x_1841) ;  /* 0xffffff8800d87947 */ /* 0x000fea000383ffff */
.L_x_1632:
[----:B-1----:R1:W2:Y:S02]  /*2efa0*/  SYNCS.PHASECHK.TRANS64.TRYWAIT P0, [R2+URZ+0x22880], R3 ;  /* 0x02288003020075a7 */ /* 0x0022a4000800017f */
[----:B--2---:R-:W-:Y:S05]  /*2efb0*/  @!P0 NANOSLEEP.SYNCS 0x989680 ;  /* 0x009896800000895d */ /* 0x004fea0003900000 */
[----:B------:R-:W2:Y:S02]  /*2efc0*/  @!P0 SYNCS.PHASECHK.TRANS64 P0, [R2+URZ+0x22880], R3 ;  /* 0x02288003020085a7 */ /* 0x000ea4000800007f */
[----:B--2---:R-:W-:Y:S05]  /*2efd0*/  @!P0 BRA `(.L_x_1632) ;  /* 0xfffffffc00f08947 */ /* 0x004fea000383ffff */
[----:B------:R-:W-:Y:S05]  /*2efe0*/  BRA `(.L_x_1842) ;  /* 0xffffff8c00447947 */ /* 0x000fea000383ffff */
.L_x_1634:
[----:B--2---:R2:W3:Y:S02]  /*2eff0*/  SYNCS.PHASECHK.TRANS64.TRYWAIT P0, [R2+URZ+0x22840], R3 ;  /* 0x02284003020075a7 */ /* 0x0044e4000800017f */
[----:B---3--:R-:W-:Y:S05]  /*2f000*/  @!P0 NANOSLEEP.SYNCS 0x989680 ;  /* 0x009896800000895d */ /* 0x008fea0003900000 */
[----:B------:R-:W3:Y:S02]  /*2f010*/  @!P0 SYNCS.PHASECHK.TRANS64 P0, [R2+URZ+0x22840], R3 ;  /* 0x02284003020085a7 */ /* 0x000ee4000800007f */
[----:B---3--:R-:W-:Y:S05]  /*2f020*/  @!P0 BRA `(.L_x_1634) ;  /* 0xfffffffc00f08947 */ /* 0x008fea000383ffff */
[----:B------:R-:W-:Y:S05]  /*2f030*/  BRA `(.L_x_1843) ;  /* 0xffffff8c009c7947 */ /* 0x000fea000383ffff */
.L_x_1638:
[----:B------:R-:W2:Y:S01]  /*2f040*/  LDL.LU R11, [R1+0x40] ;  /* 0x00004000010b7983 */ /* 0x000ea20000300800 */
[----:B------:R-:W-:Y:S01]  /*2f050*/  IMAD.MOV.U32 R13, RZ, RZ, R2 ;  /* 0x000000ffff0d7224 */ /* 0x000fe200078e0002 */
[----:B------:R-:W-:Y:S01]  /*2f060*/  LOP3.LUT R5, R5, 0x7f, RZ, 0xc0, !PT ;  /* 0x0000007f05057812 */ /* 0x000fe200078ec0ff */
[----:B------:R-:W-:Y:S02]  /*2f070*/  IMAD.MOV.U32 R12, RZ, RZ, RZ ;  /* 0x000000ffff0c7224 */ /* 0x000fe400078e00ff */
[----:B------:R-:W-:Y:S01]  /*2f080*/  IMAD.MOV.U32 R15, RZ, RZ, -0x1 ;  /* 0xffffffffff0f7424 */ /* 0x000fe200078e00ff */
[----:B------:R-:W-:-:S05]  /*2f090*/  SHF.R.U32.HI R7, RZ, 0x2, R5 ;  /* 0x00000002ff077819 */ /* 0x000fca0000011605 */
        /* <DEDUP_REMOVED lines=8> */
.L_x_1844:
[----:B------:R-:W-:Y:S02]  /*2f120*/  IMAD.MOV.U32 R13, RZ, RZ, R3 ;  /* 0x000000ffff0d7224 */ /* 0x000fe400078e0003 */
[----:B------:R-:W-:-:S07]  /*2f130*/  IMAD.MOV.U32 R4, RZ, RZ, R14 ;  /* 0x000000ffff047224 */ /* 0x000fce00078e000e */
[----:B------:R-:W-:Y:S05]  /*2f140*/  WARPSYNC.COLLECTIVE R15, `(.L_x_1845) ;  /* 0x000000000f087348 */ /* 0x000fea0003c00000 */
[----:B------:R0:W1:Y:S02]  /*2f150*/  SHFL.IDX P6, R14, R13, R12, R11 ;  /* 0x0000000c0d0e7389 */ /* 0x00006400000c000b */
[----:B01----:R-:W-:Y:S01]  /*2f160*/  ENDCOLLECTIVE ;  /* 0x000000000000791b */ /* 0x003fe20003800000 */
.L_x_1845:
[----:B------:R-:W-:Y:S02]  /*2f170*/  IMAD.MOV.U32 R13, RZ, RZ, R2 ;  /* 0x000000ffff0d7224 */ /* 0x000fe400078e0002 */
[----:B------:R-:W-:Y:S02]  /*2f180*/  IMAD.MOV.U32 R12, RZ, RZ, 0x1 ;  /* 0x00000001ff0c7424 */ /* 0x000fe400078e00ff */
[----:B------:R-:W-:-:S07]  /*2f190*/  IMAD.MOV.U32 R5, RZ, RZ, R14 ;  /* 0x000000ffff057224 */ /* 0x000fce00078e000e */
[----:B------:R-:W-:Y:S05]  /*2f1a0*/  WARPSYNC.COLLECTIVE R15, `(.L_x_1846) ;  /* 0x000000000f087348 */ /* 0x000fea0003c00000 */
[----:B------:R0:W1:Y:S02]  /*2f1b0*/  SHFL.IDX P6, R14, R13, R12, R11 ;  /* 0x0000000c0d0e7389 */ /* 0x00006400000c000b */
[----:B01----:R-:W-:Y:S01]  /*2f1c0*/  ENDCOLLECTIVE ;  /* 0x000000000000791b */ /* 0x003fe20003800000 */
.L_x_1846:
        /* <DEDUP_REMOVED lines=11> */
.L_x_1847:
        /* <DEDUP_REMOVED lines=12> */
.L_x_1848:
[----:B------:R-:W-:-:S05]  /*2f340*/  @!P3 IADD3 R5, P4, R10, R4, RZ ;  /* 0x000000040a05b210 */ /* 0x000fca0007f9e0ff */
[----:B------:R-:W-:-:S05]  /*2f350*/  @!P3 IMAD.X R4, RZ, RZ, R6, P4 ;  /* 0x000000ffff04b224 */ /* 0x000fca00020e0606 */
        /* <DEDUP_REMOVED lines=8> */
.L_x_1849:
        /* <DEDUP_REMOVED lines=8> */
[----:B0-----:R-:W-:-:S05]  /*2f460*/  VIADD R4, R19, 0x40 ;  /* 0x0000004013047836 */ /* 0x001fca0000000000 */
[----:B------:R-:W-:Y:S01]  /*2f470*/  ISETP.GE.AND P3, PT, R4, R0, PT ;  /* 0x000000000400720c */ /* 0x000fe20003f66270 */
[----:B------:R-:W-:-:S12]  /*2f480*/  IMAD.MOV.U32 R4, RZ, RZ, R14 ;  /* 0x000000ffff047224 */ /* 0x000fd800078e000e */
[----:B------:R-:W-:Y:S05]  /*2f490*/  WARPSYNC.COLLECTIVE R15, `(.L_x_1850) ;  /* 0x000000000f087348 */ /* 0x000fea0003c00000 */
[----:B------:R0:W1:Y:S02]  /*2f4a0*/  SHFL.IDX P6, R14, R13, R12, R11 ;  /* 0x0000000c0d0e7389 */ /* 0x00006400000c000b */
[----:B01----:R-:W-:Y:S01]  /*2f4b0*/  ENDCOLLECTIVE ;  /* 0x000000000000791b */ /* 0x003fe20003800000 */
.L_x_1850:
[----:B------:R-:W-:Y:S01]  /*2f4c0*/  @!P3 IADD3 R5, P4, R10, R4, RZ ;  /* 0x000000040a05b210 */ /* 0x000fe20007f9e0ff */
[----:B------:R-:W-:-:S04]  /*2f4d0*/  IMAD.MOV.U32 R13, RZ, RZ, R3 ;  /* 0x000000ffff0d7224 */ /* 0x000fc800078e0003 */
[----:B------:R-:W-:-:S05]  /*2f4e0*/  @!P3 IMAD.X R4, RZ, RZ, R6, P4 ;  /* 0x000000ffff04b224 */ /* 0x000fca00020e0606 */
[----:B------:R-:W-:-:S04]  /*2f4f0*/  @!P3 LOP3.LUT R5, R5, R4, RZ, 0x3c, !PT ;  /* 0x000000040505b212 */ /* 0x000fc800078e3cff */
        /* <DEDUP_REMOVED lines=12> */
.L_x_1851:
[----:B------:R-:W-:Y:S01]  /*2f5c0*/  IMAD.MOV.U32 R3, RZ, RZ, R14 ;  /* 0x000000ffff037224 */ /* 0x000fe200078e000e */
[----:B------:R-:W-:Y:S06]  /*2f5d0*/  BRA `(.L_x_1852) ;  /* 0xffffff9000fc7947 */ /* 0x000fec000383ffff */
.L_x_1643:
[----:B0-----:R0:W1:Y:S02]  /*2f5e0*/  SYNCS.PHASECHK.TRANS64.TRYWAIT P0, [R18+URZ+0x22820], R0 ;  /* 0x02282000120075a7 */ /* 0x001064000800017f */
[----:B-1----:R-:W-:Y:S05]  /*2f5f0*/  @!P0 NANOSLEEP.SYNCS 0x989680 ;  /* 0x009896800000895d */ /* 0x002fea0003900000 */
[----:B------:R-:W1:Y:S02]  /*2f600*/  @!P0 SYNCS.PHASECHK.TRANS64 P0, [R18+URZ+0x22820], R0 ;  /* 0x02282000120085a7 */ /* 0x000e64000800007f */
[----:B-1----:R-:W-:Y:S05]  /*2f610*/  @!P0 BRA `(.L_x_1643) ;  /* 0xfffffffc00f08947 */ /* 0x002fea000383ffff */
[----:B------:R-:W-:Y:S05]  /*2f620*/  BRA `(.L_x_1853) ;  /* 0xffffff94006c7947 */ /* 0x000fea000383ffff */
.L_x_1649:
[----:B--2---:R2:W3:Y:S02]  /*2f630*/  SYNCS.PHASECHK.TRANS64.TRYWAIT P0, [R3+URZ+0x22880], R2 ;  /* 0x02288002030075a7 */ /* 0x0044e4000800017f */
[----:B---3--:R-:W-:Y:S05]  /*2f640*/  @!P0 NANOSLEEP.SYNCS 0x989680 ;  /* 0x009896800000895d */ /* 0x008fea0003900000 */
[----:B------:R-:W3:Y:S02]  /*2f650*/  @!P0 SYNCS.PHASECHK.TRANS64 P0, [R3+URZ+0x22880], R2 ;  /* 0x02288002030085a7 */ /* 0x000ee4000800007f */
[----:B---3--:R-:W-:Y:S05]  /*2f660*/  @!P0 BRA `(.L_x_1649) ;  /* 0xfffffffc00f08947 */ /* 0x008fea000383ffff */
[----:B------:R-:W-:Y:S05]  /*2f670*/  BRA `(.L_x_1854) ;  /* 0xffffff9800287947 */ /* 0x000fea000383ffff */
.L_x_1654:
[----:B-1----:R1:W3:Y:S02]  /*2f680*/  SYNCS.PHASECHK.TRANS64.TRYWAIT P0, [R3+URZ+0x22840], R2 ;  /* 0x02284002030075a7 */ /* 0x0022e4000800017f */
[----:B---3--:R-:W-:Y:S05]  /*2f690*/  @!P0 NANOSLEEP.SYNCS 0x989680 ;  /* 0x009896800000895d */ /* 0x008fea0003900000 */
[----:B------:R-:W3:Y:S02]  /*2f6a0*/  @!P0 SYNCS.PHASECHK.TRANS64 P0, [R3+URZ+0x22840], R2 ;  /* 0x02284002030085a7 */ /* 0x000ee4000800007f */
[----:B---3--:R-:W-:Y:S05]  /*2f6b0*/  @!P0 BRA `(.L_x_1654) ;  /* 0xfffffffc00f08947 */ /* 0x008fea000383ffff */
[----:B------:R-:W-:Y:S05]  /*2f6c0*/  BRA `(.L_x_1855) ;  /* 0xffffff9800a87947 */ /* 0x000fea000383ffff */
.L_x_1662:
[----:B---3--:R3:W4:Y:S02]  /*2f6d0*/  SYNCS.PHASECHK.TRANS64.TRYWAIT P0, [R20+URZ+0x22870], R2 ;  /* 0x02287002140075a7 */ /* 0x008724000800017f */
[----:B----4-:R-:W-:Y:S05]  /*2f6e0*/  @!P0 NANOSLEEP.SYNCS 0x989680 ;  /* 0x009896800000895d */ /* 0x010fea0003900000 */
[----:B------:R-:W4:Y:S02]  /*2f6f0*/  @!P0 SYNCS.PHASECHK.TRANS64 P0, [R20+URZ+0x22870], R2 ;  /* 0x02287002140085a7 */ /* 0x000f24000800007f */
[----:B----4-:R-:W-:Y:S05]  /*2f700*/  @!P0 BRA `(.L_x_1662) ;  /* 0xfffffffc00f08947 */ /* 0x010fea000383ffff */
[----:B------:R-:W-:Y:S05]  /*2f710*/  BRA `(.L_x_1856) ;  /* 0xffffff9c00c47947 */ /* 0x000fea000383ffff */
.L_x_1664:
[----:B---3--:R3:W4:Y:S02]  /*2f720*/  SYNCS.PHASECHK.TRANS64.TRYWAIT P0, [R20+URZ+0x22860], R2 ;  /* 0x02286002140075a7 */ /* 0x008724000800017f */
[----:B----4-:R-:W-:Y:S05]  /*2f730*/  @!P0 NANOSLEEP.SYNCS 0x989680 ;  /* 0x009896800000895d */ /* 0x010fea0003900000 */
[----:B------:R-:W4:Y:S02]  /*2f740*/  @!P0 SYNCS.PHASECHK.TRANS64 P0, [R20+URZ+0x22860], R2 ;  /* 0x02286002140085a7 */ /* 0x000f24000800007f */
[----:B----4-:R-:W-:Y:S05]  /*2f750*/  @!P0 BRA `(.L_x_1664) ;  /* 0xfffffffc00f08947 */ /* 0x010fea000383ffff */
[----:B------:R-:W-:Y:S05]  /*2f760*/  BRA `(.L_x_1857) ;  /* 0xffffff9c00cc7947 */ /* 0x000fea000383ffff */
.L_x_1671:
[----:B-1----:R1:W3:Y:S02]  /*2f770*/  SYNCS.PHASECHK.TRANS64.TRYWAIT P1, [R16+URZ+0x22870], R0 ;  /* 0x02287000100075a7 */ /* 0x0022e4000802017f */
[----:B---3--:R-:W-:Y:S05]  /*2f780*/  @!P1 NANOSLEEP.SYNCS 0x989680 ;  /* 0x009896800000995d */ /* 0x008fea0003900000 */
[----:B------:R-:W3:Y:S02]  /*2f790*/  @!P1 SYNCS.PHASECHK.TRANS64 P1, [R16+URZ+0x22870], R0 ;  /* 0x02287000100095a7 */ /* 0x000ee4000802007f */
[----:B---3--:R-:W-:Y:S05]  /*2f7a0*/  @!P1 BRA `(.L_x_1671) ;  /* 0xfffffffc00f09947 */ /* 0x008fea000383ffff */
[----:B------:R-:W-:Y:S05]  /*2f7b0*/  BRA `(.L_x_1858) ;  /* 0xffffffa400a07947 */ /* 0x000fea000383ffff */
.L_x_1673:
[----:B-1----:R1:W3:Y:S02]  /*2f7c0*/  SYNCS.PHASECHK.TRANS64.TRYWAIT P1, [R16+URZ+0x22860], R0 ;  /* 0x02286000100075a7 */ /* 0x0022e4000802017f */
[----:B---3--:R-:W-:Y:S05]  /*2f7d0*/  @!P1 NANOSLEEP.SYNCS 0x989680 ;  /* 0x009896800000995d */ /* 0x008fea0003900000 */
[----:B------:R-:W3:Y:S02]  /*2f7e0*/  @!P1 SYNCS.PHASECHK.TRANS64 P1, [R16+URZ+0x22860], R0 ;  /* 0x02286000100095a7 */ /* 0x000ee4000802007f */
[----:B---3--:R-:W-:Y:S05]  /*2f7f0*/  @!P1 BRA `(.L_x_1673) ;  /* 0xfffffffc00f09947 */ /* 0x008fea000383ffff */
[----:B------:R-:W-:Y:S05]  /*2f800*/  BRA `(.L_x_1859) ;  /* 0xffffffa400a87947 */ /* 0x000fea000383ffff */
.L_x_1677:
[----:B------:R-:W2:Y:S01]  /*2f810*/  LDL R3, [R1] ;  /* 0x0000000001037983 */ /* 0x000ea20000100800 */
[----:B------:R-:W-:Y:S01]  /*2f820*/  BSSY B0, `(.L_x_1860) ;  /* 0x0000008000007945 */ /* 0x000fe20003800000 */
[----:B------:R-:W-:Y:S02]  /*2f830*/  IMAD.MOV.U32 R12, RZ, RZ, RZ ;  /* 0x000000ffff0c7224 */ /* 0x000fe400078e00ff */
[----:B------:R-:W-:Y:S02]  /*2f840*/  IMAD.MOV.U32 R11, RZ, RZ, 0x1f ;  /* 0x0000001fff0b7424 */ /* 0x000fe400078e00ff */
[----:B0-----:R-:W-:Y:S02]  /*2f850*/  IMAD.MOV.U32 R15, RZ, RZ, -0x1 ;  /* 0xffffffffff0f7424 */ /* 0x001fe400078e00ff */
[----:B--2---:R-:W-:-:S07]  /*2f860*/  IMAD.MOV.U32 R13, RZ, RZ, R3 ;  /* 0x000000ffff0d7224 */ /* 0x004fce00078e0003 */
[----:B-1----:R-:W-:Y:S05]  /*2f870*/  WARPSYNC.COLLECTIVE R15, `(.L_x_1861) ;  /* 0x000000000f087348 */ /* 0x002fea0003c00000 */
[----:B------:R0:W2:Y:S02]  /*2f880*/  SHFL.IDX P6, R14, R13, R12, R11 ;  /* 0x0000000c0d0e7389 */ /* 0x0000a400000c000b */
[----:B012---:R-:W-:Y:S01]  /*2f890*/  ENDCOLLECTIVE ;  /* 0x000000000000791b */ /* 0x007fe20003800000 */
.L_x_1861:
[----:B------:R-:W-:Y:S05]  /*2f8a0*/  BSYNC B0 ;  /* 0x0000000000007941 */ /* 0x000fea0003800000 */
.L_x_1860:
[----:B------:R0:W5:Y:S01]  /*2f8b0*/  LDL R2, [R1+0xc] ;  /* 0x00000c0001027983 */ /* 0x0001620000100800 */
[----:B------:R-:W-:Y:S01]  /*2f8c0*/  IMAD.MOV.U32 R13, RZ, RZ, R3 ;  /* 0x000000ffff0d7224 */ /* 0x000fe200078e0003 */
[----:B------:R-:W-:Y:S01]  /*2f8d0*/  MOV R0, R14 ;  /* 0x0000000e00007202 */ /* 0x000fe20000000f00 */
[----:B------:R-:W-:Y:S02]  /*2f8e0*/  IMAD.MOV.U32 R12, RZ, RZ, 0x1 ;  /* 0x00000001ff0c7424 */ /* 0x000fe400078e00ff */
[----:B------:R-:W-:Y:S02]  /*2f8f0*/  IMAD.MOV.U32 R11, RZ, RZ, 0x1f ;  /* 0x0000001fff0b7424 */ /* 0x000fe400078e00ff */
[----:B------:R-:W-:-:S07]  /*2f900*/  IMAD.MOV.U32 R15, RZ, RZ, -0x1 ;  /* 0xffffffffff0f7424 */ /* 0x000fce00078e00ff */
[----:B0----5:R-:W-:Y:S05]  /*2f910*/  WARPSYNC.COLLECTIVE R15, `(.L_x_1862) ;  /* 0x000000000f087348 */ /* 0x021fea0003c00000 */
[----:B------:R1:W2:Y:S02]  /*2f920*/  SHFL.IDX P6, R14, R13, R12, R11 ;  /* 0x0000000c0d0e7389 */ /* 0x0002a400000c000b */
[----:B012--5:R-:W-:Y:S01]  /*2f930*/  ENDCOLLECTIVE ;  /* 0x000000000000791b */ /* 0x027fe20003800000 */
.L_x_1862:
        /* <DEDUP_REMOVED lines=11> */
[----:B------:R-:W-:Y:S01]  /*2f9f0*/  IMAD.MOV.U32 R5, RZ, RZ, RZ ;  /* 0x000000ffff057224 */ /* 0x000fe200078e00ff */
[C---:B------:R-:W-:Y:S01]  /*2fa00*/  ISETP.GE.U32.AND P2, PT, R16.reuse, 0x2, PT ;  /* 0x000000021000780c */ /* 0x040fe20003f46070 */
[----:B------:R-:W-:Y:S01]  /*2fa10*/  IMAD.MOV.U32 R8, RZ, RZ, RZ ;  /* 0x000000ffff087224 */ /* 0x000fe200078e00ff */
[C---:B------:R-:W-:Y:S02]  /*2fa20*/  ISETP.GE.U32.AND P3, PT, R16.reuse, 0x4, PT ;  /* 0x000000041000780c */ /* 0x040fe40003f66070 */
[C---:B------:R-:W-:Y:S02]  /*2fa30*/  ISETP.GE.U32.AND P4, PT, R16.reuse, 0x8, PT ;  /* 0x000000081000780c */ /* 0x040fe40003f86070 */
[----:B------:R-:W-:Y:S01]  /*2fa40*/  ISETP.GE.U32.AND P5, PT, R16, 0x10, PT ;  /* 0x000000101000780c */ /* 0x000fe20003fa6070 */
[----:B--2---:R-:W-:Y:S02]  /*2fa50*/  @!P1 IMAD.MOV.U32 R5, RZ, RZ, R6 ;  /* 0x000000ffff059224 */ /* 0x004fe400078e0006 */
[----:B------:R-:W-:-:S02]  /*2fa60*/  IMAD.MOV.U32 R6, RZ, RZ, RZ ;  /* 0x000000ffff067224 */ /* 0x000fc400078e00ff */
[----:B---3--:R-:W-:Y:S01]  /*2fa70*/  @!P1 IMAD.MOV.U32 R6, RZ, RZ, R2 ;  /* 0x000000ffff069224 */ /* 0x008fe200078e0002 */
[----:B------:R-:W-:-:S03]  /*2fa80*/  ISETP.NE.AND P1, PT, R16, RZ, PT ;  /* 0x000000ff1000720c */ /* 0x000fc60003f25270 */
[----:B------:R-:W-:-:S04]  /*2fa90*/  IMAD R2, R6, R5, RZ ;  /* 0x0000000506027224 */ /* 0x000fc800078e02ff */
[----:B------:R-:W-:-:S07]  /*2faa0*/  IMAD.MOV.U32 R13, RZ, RZ, R2 ;  /* 0x000000ffff0d7224 */ /* 0x000fce00078e0002 */
[----:B------:R-:W-:Y:S05]  /*2fab0*/  WARPSYNC.COLLECTIVE R15, `(.L_x_1863) ;  /* 0x000000000f087348 */ /* 0x000fea0003c00000 */
[----:B------:R0:W1:Y:S02]  /*2fac0*/  SHFL.UP P6, R14, R13, R12, R11 ;  /* 0x0400000c0d0e7389 */ /* 0x00006400000c000b */
[----:B01----:R-:W-:Y:S01]  /*2fad0*/  ENDCOLLECTIVE ;  /* 0x000000000000791b */ /* 0x003fe20003800000 */
.L_x_1863:
[----:B------:R-:W-:Y:S02]  /*2fae0*/  IMAD.MOV.U32 R12, RZ, RZ, 0x2 ;  /* 0x00000002ff0c7424 */ /* 0x000fe400078e00ff */
[----:B------:R-:W-:-:S05]  /*2faf0*/  IMAD.MOV.U32 R3, RZ, RZ, R14 ;  /* 0x000000ffff037224 */ /* 0x000fca00078e000e */
[----:B------:R-:W-:-:S05]  /*2fb00*/  SEL R3, R3, RZ, P1 ;  /* 0x000000ff03037207 */ /* 0x000fca0000800000 */
[----:B------:R-:W-:-:S04]  /*2fb10*/  IMAD.IADD R2, R2, 0x1, R3 ;  /* 0x0000000102027824 */ /* 0x000fc800078e0203 */
[----:B------:R-:W-:-:S07]  /*2fb20*/  IMAD.MOV.U32 R13, RZ, RZ, R2 ;  /* 0x000000ffff0d7224 */ /* 0x000fce00078e0002 */
[----:B------:R-:W-:Y:S05]  /*2fb30*/  WARPSYNC.COLLECTIVE R15, `(.L_x_1864) ;  /* 0x000000000f087348 */ /* 0x000fea0003c00000 */
[----:B------:R0:W1:Y:S02]  /*2fb40*/  SHFL.UP P6, R14, R13, R12, R11 ;  /* 0x0400000c0d0e7389 */ /* 0x00006400000c000b */
[----:B01----:R-:W-:Y:S01]  /*2fb50*/  ENDCOLLECTIVE ;  /* 0x000000000000791b */ /* 0x003fe20003800000 */
.L_x_1864:
        /* <DEDUP_REMOVED lines=8> */
.L_x_1865:
        /* <DEDUP_REMOVED lines=8> */
.L_x_1866:
        /* <DEDUP_REMOVED lines=8> */
.L_x_1867:
[----:B------:R-:W-:Y:S02]  /*2fce0*/  IMAD.MOV.U32 R12, RZ, RZ, 0x1f ;  /* 0x0000001fff0c7424 */ /* 0x000fe400078e00ff */
[----:B------:R-:W-:Y:S02]  /*2fcf0*/  IMAD.MOV.U32 R11, RZ, RZ, 0x1f ;  /* 0x0000001fff0b7424 */ /* 0x000fe400078e00ff */
[----:B------:R-:W-:-:S05]  /*2fd00*/  IMAD.MOV.U32 R3, RZ, RZ, R14 ;  /* 0x000000ffff037224 */ /* 0x000fca00078e000e */
[----:B------:R-:W-:-:S05]  /*2fd10*/  SEL R3, R3, RZ, P5 ;  /* 0x000000ff03037207 */ /* 0x000fca0002800000 */
[----:B------:R-:W-:-:S04]  /*2fd20*/  IMAD.IADD R3, R2, 0x1, R3 ;  /* 0x0000000102037824 */ /* 0x000fc800078e0203 */
[----:B------:R-:W-:-:S07]  /*2fd30*/  IMAD.MOV.U32 R13, RZ, RZ, R3 ;  /* 0x000000ffff0d7224 */ /* 0x000fce00078e0003 */
[----:B------:R-:W-:Y:S05]  /*2fd40*/  WARPSYNC.COLLECTIVE R15, `(.L_x_1868) ;  /* 0x000000000f087348 */ /* 0x000fea0003c00000 */
[----:B------:R0:W1:Y:S02]  /*2fd50*/  SHFL.IDX P6, R14, R13, R12, R11 ;  /* 0x0000000c0d0e7389 */ /* 0x00006400000c000b */
[----:B01----:R-:W-:Y:S01]  /*2fd60*/  ENDCOLLECTIVE ;  /* 0x000000000000791b */ /* 0x003fe20003800000 */
.L_x_1868:
[----:B------:R-:W-:Y:S01]  /*2fd70*/  IMAD.MOV.U32 R9, RZ, RZ, R14 ;  /* 0x000000ffff097224 */ /* 0x000fe200078e000e */
[----:B------:R-:W-:Y:S06]  /*2fd80*/  BRA `(.L_x_1869) ;  /* 0xffffffa800987947 */ /* 0x000fec000383ffff */
.L_x_1680:
[----:B------:R-:W-:Y:S01]  /*2fd90*/  BSSY B0, `(.L_x_1870) ;  /* 0x0000008000007945 */ /* 0x000fe20003800000 */
[----:B------:R-:W-:Y:S02]  /*2fda0*/  IMAD.MOV.U32 R13, RZ, RZ, R2 ;  /* 0x000000ffff0d7224 */ /* 0x000fe400078e0002 */
[----:B------:R-:W-:Y:S02]  /*2fdb0*/  IMAD.MOV.U32 R12, RZ, RZ, 0x1 ;  /* 0x00000001ff0c7424 */ /* 0x000fe400078e00ff */
[----:B------:R-:W-:Y:S02]  /*2fdc0*/  IMAD.MOV.U32 R11, RZ, RZ, RZ ;  /* 0x000000ffff0b7224 */ /* 0x000fe400078e00ff */
[----:B0-----:R-:W-:-:S07]  /*2fdd0*/  IMAD.MOV.U32 R15, RZ, RZ, -0x1 ;  /* 0xffffffffff0f7424 */ /* 0x001fce00078e00ff */
[----:B-1----:R-:W-:Y:S05]  /*2fde0*/  WARPSYNC.COLLECTIVE R15, `(.L_x_1871) ;  /* 0x000000000f087348 */ /* 0x002fea0003c00000 */
[----:B------:R0:W2:Y:S02]  /*2fdf0*/  SHFL.UP P6, R14, R13, R12, R11 ;  /* 0x0400000c0d0e7389 */ /* 0x0000a400000c000b */
[----:B012---:R-:W-:Y:S01]  /*2fe00*/  ENDCOLLECTIVE ;  /* 0x000000000000791b */ /* 0x007fe20003800000 */
.L_x_1871:
[----:B------:R-:W-:Y:S05]  /*2fe10*/  BSYNC B0 ;  /* 0x0000000000007941 */ /* 0x000fea0003800000 */
.L_x_1870:
[----:B------:R-:W-:Y:S02]  /*2fe20*/  IMAD.MOV.U32 R3, RZ, RZ, R14 ;  /* 0x000000ffff037224 */ /* 0x000fe400078e000e */
[----:B------:R-:W-:Y:S02]  /*2fe30*/  IMAD.MOV.U32 R12, RZ, RZ, 0x2 ;  /* 0x00000002ff0c7424 */ /* 0x000fe400078e00ff */
[----:B------:R-:W-:Y:S01]  /*2fe40*/  IMAD.MOV.U32 R11, RZ, RZ, RZ ;  /* 0x000000ffff0b7224 */ /* 0x000fe200078e00ff */
[----:B------:R-:W-:Y:S01]  /*2fe50*/  SEL R3, R3, RZ, P1 ;  /* 0x000000ff03037207 */ /* 0x000fe20000800000 */
[----:B------:R-:W-:-:S04]  /*2fe60*/  IMAD.MOV.U32 R15, RZ, RZ, -0x1 ;  /* 0xffffffffff0f7424 */ /* 0x000fc800078e00ff */
[----:B------:R-:W-:-:S04]  /*2fe70*/  IMAD.IADD R2, R2, 0x1, R3 ;  /* 0x0000000102027824 */ /* 0x000fc800078e0203 */
[----:B------:R-:W-:-:S07]  /*2fe80*/  IMAD.MOV.U32 R13, RZ, RZ, R2 ;  /* 0x000000ffff0d7224 */ /* 0x000fce00078e0002 */
[----:B------:R-:W-:Y:S05]  /*2fe90*/  WARPSYNC.COLLECTIVE R15, `(.L_x_1872) ;  /* 0x000000000f087348 */ /* 0x000fea0003c00000 */
[----:B------:R0:W1:Y:S02]  /*2fea0*/  SHFL.UP P6, R14, R13, R12, R11 ;  /* 0x0400000c0d0e7389 */ /* 0x00006400000c000b */
[----:B01----:R-:W-:Y:S01]  /*2feb0*/  ENDCOLLECTIVE ;  /* 0x000000000000791b */ /* 0x003fe20003800000 */
.L_x_1872:
        /* <DEDUP_REMOVED lines=8> */
.L_x_1873:
        /* <DEDUP_REMOVED lines=8> */
.L_x_1874:
        /* <DEDUP_REMOVED lines=8> */
.L_x_1875:
        /* <DEDUP_REMOVED lines=9> */
.L_x_1876:
[----:B------:R-:W-:Y:S01]  /*300d0*/  IMAD.MOV.U32 R9, RZ, RZ, R14 ;  /* 0x000000ffff097224 */ /* 0x000fe200078e000e */
[----:B------:R-:W-:Y:S06]  /*300e0*/  BRA `(.L_x_1877) ;  /* 0xffffffa800707947 */ /* 0x000fec000383ffff */
.L_x_1682:
[----:B------:R-:W-:Y:S01]  /*300f0*/  BSSY B0, `(.L_x_1878) ;  /* 0x0000006000007945 */ /* 0x000fe20003800000 */
[----:B------:R-:W-:Y:S01]  /*30100*/  PLOP3.LUT P6, PT, P6, PT, PT, 0x8, 0x0 ;  /* 0x000000000000781c */ /* 0x000fe200037ce170 */
[----:B0-----:R-:W-:-:S12]  /*30110*/  IMAD.MOV.U32 R15, RZ, RZ, -0x1 ;  /* 0xffffffffff0f7424 */ /* 0x001fd800078e00ff */
[----:B-1----:R-:W-:Y:S05]  /*30120*/  WARPSYNC.COLLECTIVE R15, `(.L_x_1879) ;  /* 0x000000000f087348 */ /* 0x002fea0003c00000 */
[----:B------:R-:W-:Y:S01]  /*30130*/  VOTE.ANY R14, PT, P6 ;  /* 0x00000000000e7806 */ /* 0x000fe200030e0100 */
[----:B-1----:R-:W-:Y:S06]  /*30140*/  ENDCOLLECTIVE ;  /* 0x000000000000791b */ /* 0x002fec0003800000 */
.L_x_1879:
[----:B------:R-:W-:Y:S05]  /*30150*/  BSYNC B0 ;  /* 0x0000000000007941 */ /* 0x000fea0003800000 */
.L_x_1878:
[----:B------:R0:W5:Y:S01]  /*30160*/  LDL.LU R10, [R1+0xc] ;  /* 0x00000c00010a7983 */ /* 0x0001620000300800 */
[----:B------:R-:W-:Y:S02]  /*30170*/  IMAD.MOV.U32 R4, RZ, RZ, R14 ;  /* 0x000000ffff047224 */ /* 0x000fe400078e000e */
[----:B------:R-:W-:Y:S02]  /*30180*/  IMAD.MOV.U32 R13, RZ, RZ, R5 ;  /* 0x000000ffff0d7224 */ /* 0x000fe400078e0005 */
[----:B------:R-:W1:Y:S01]  /*30190*/  POPC R3, R4 ;  /* 0x0000000400037309 */ /* 0x000e620000000000 */
[----:B------:R-:W-:Y:S02]  /*301a0*/  IMAD.MOV.U32 R11, RZ, RZ, 0x1f ;  /* 0x0000001fff0b7424 */ /* 0x000fe400078e00ff */
[----:B------:R-:W-:Y:S02]  /*301b0*/  IMAD.MOV.U32 R15, RZ, RZ, -0x1 ;  /* 0xffffffffff0f7424 */ /* 0x000fe400078e00ff */
[----:B01----:R-:W-:-:S07]  /*301c0*/  IMAD.MOV.U32 R12, RZ, RZ, R3 ;  /* 0x000000ffff0c7224 */ /* 0x003fce00078e0003 */
[----:B-----5:R-:W-:Y:S05]  /*301d0*/  WARPSYNC.COLLECTIVE R15, `(.L_x_1880) ;  /* 0x000000000f087348 */ /* 0x020fea0003c00000 */
[----:B------:R0:W1:Y:S02]  /*301e0*/  SHFL.IDX P6, R14, R13, R12, R11 ;  /* 0x0000000c0d0e7389 */ /* 0x00006400000c000b */
[----:B01---5:R-:W-:Y:S01]  /*301f0*/  ENDCOLLECTIVE ;  /* 0x000000000000791b */ /* 0x023fe20003800000 */
.L_x_1880:
[----:B------:R-:W-:Y:S02]  /*30200*/  IMAD.MOV.U32 R13, RZ, RZ, R6 ;  /* 0x000000ffff0d7224 */ /* 0x000fe400078e0006 */
[----:B------:R-:W-:-:S07]  /*30210*/  IMAD.MOV.U32 R5, RZ, RZ, R14 ;  /* 0x000000ffff057224 */ /* 0x000fce00078e000e */
[----:B------:R-:W-:Y:S05]  /*30220*/  WARPSYNC.COLLECTIVE R15, `(.L_x_1881) ;  /* 0x000000000f087348 */ /* 0x000fea0003c00000 */
[----:B------:R0:W1:Y:S02]  /*30230*/  SHFL.IDX P6, R14, R13, R12, R11 ;  /* 0x0000000c0d0e7389 */ /* 0x00006400000c000b */
[----:B01----:R-:W-:Y:S01]  /*30240*/  ENDCOLLECTIVE ;  /* 0x000000000000791b */ /* 0x003fe20003800000 */
.L_x_1881:
[----:B------:R-:W-:Y:S02]  /*30250*/  IMAD.MOV.U32 R6, RZ, RZ, R14 ;  /* 0x000000ffff067224 */ /* 0x000fe400078e000e */
[----:B------:R-:W-:-:S05]  /*30260*/  IMAD.IADD R10, R3, 0x1, R10 ;  /* 0x00000001030a7824 */ /* 0x000fca00078e020a */
[----:B------:R0:W-:Y:S01]  /*30270*/  STL [R1+0xc], R10 ;  /* 0x00000c0a01007387 */ /* 0x0001e20000100800 */
[----:B------:R-:W-:Y:S05]  /*30280*/  BRA `(.L_x_1882) ;  /* 0xffffffa800547947 */ /* 0x000fea000383ffff */
.L_x_1684:
[----:B------:R-:W-:Y:S01]  /*30290*/  BSSY B0, `(.L_x_1883) ;  /* 0x0000008000007945 */ /* 0x000fe20003800000 */
[----:B------:R-:W-:Y:S02]  /*302a0*/  IMAD.MOV.U32 R13, RZ, RZ, R7 ;  /* 0x000000ffff0d7224 */ /* 0x000fe400078e0007 */
[----:B------:R-:W-:Y:S02]  /*302b0*/  IMAD.MOV.U32 R12, RZ, RZ, R3 ;  /* 0x000000ffff0c7224 */ /* 0x000fe400078e0003 */
[----:B------:R-:W-:Y:S02]  /*302c0*/  IMAD.MOV.U32 R11, RZ, RZ, 0x1f ;  /* 0x0000001fff0b7424 */ /* 0x000fe400078e00ff */
[----:B------:R-:W-:-:S07]  /*302d0*/  IMAD.MOV.U32 R15, RZ, RZ, -0x1 ;  /* 0xffffffffff0f7424 */ /* 0x000fce00078e00ff */
[----:B01----:R-:W-:Y:S05]  /*302e0*/  WARPSYNC.COLLECTIVE R15, `(.L_x_1884) ;  /* 0x000000000f087348 */ /* 0x003fea0003c00000 */
[----:B------:R2:W3:Y:S02]  /*302f0*/  SHFL.IDX P6, R14, R13, R12, R11 ;  /* 0x0000000c0d0e7389 */ /* 0x0004e400000c000b */
[----:B0123--:R-:W-:Y:S01]  /*30300*/  ENDCOLLECTIVE ;  /* 0x000000000000791b */ /* 0x00ffe20003800000 */
.L_x_1884:
[----:B------:R-:W-:Y:S05]  /*30310*/  BSYNC B0 ;  /* 0x0000000000007941 */ /* 0x000fea0003800000 */
.L_x_1883:
[----:B------:R-:W-:Y:S01]  /*30320*/  IMAD.MOV.U32 R3, RZ, RZ, R14 ;  /* 0x000000ffff037224 */ /* 0x000fe200078e000e */
[----:B------:R-:W-:Y:S06]  /*30330*/  BRA `(.L_x_1885) ;  /* 0xffffffa800407947 */ /* 0x000fec000383ffff */
.L_x_1690:
[----:B0-----:R0:W1:Y:S02]  /*30340*/  SYNCS.PHASECHK.TRANS64.TRYWAIT P0, [R0+URZ+0x22820], R3 ;  /* 0x02282003000075a7 */ /* 0x001064000800017f */
[----:B-1----:R-:W-:Y:S05]  /*30350*/  @!P0 NANOSLEEP.SYNCS 0x989680 ;  /* 0x009896800000895d */ /* 0x002fea0003900000 */
[----:B------:R-:W1:Y:S02]  /*30360*/  @!P0 SYNCS.PHASECHK.TRANS64 P0, [R0+URZ+0x22820], R3 ;  /* 0x02282003000085a7 */ /* 0x000e64000800007f */
[----:B-1----:R-:W-:Y:S05]  /*30370*/  @!P0 BRA `(.L_x_1690) ;  /* 0xfffffffc00f08947 */ /* 0x002fea000383ffff */
[----:B------:R-:W-:Y:S05]  /*30380*/  BRA `(.L_x_1886) ;  /* 0xffffffb000e47947 */ /* 0x000fea000383ffff */
.L_x_1691:
        /* <DEDUP_REMOVED lines=11> */
.L_x_1888:
[----:B------:R-:W-:Y:S05]  /*30440*/  BSYNC B0 ;  /* 0x0000000000007941 */ /* 0x000fea0003800000 */
.L_x_1887:
[----:B------:R-:W-:Y:S05]  /*30450*/  BRA `(.L_x_1889) ;  /* 0xffffffb000cc7947 */ /* 0x000fea000383ffff */
.L_x_1692:
[----:B------:R-:W-:Y:S01]  /*30460*/  BSSY B0, `(.L_x_1890) ;  /* 0x0000006000007945 */ /* 0x000fe20003800000 */
[----:B------:R-:W-:-:S07]  /*30470*/  IMAD.MOV.U32 R15, RZ, RZ, -0x1 ;  /* 0xffffffffff0f7424 */ /* 0x000fce00078e00ff */
[----:B01----:R-:W-:Y:S05]  /*30480*/  WARPSYNC.COLLECTIVE R15, `(.L_x_1891) ;  /* 0x000000000f0c7348 */ /* 0x003fea0003c00000 */
[----:B------:R-:W-:Y:S02]  /*30490*/  ELECT P6, UR62, PT ;  /* 0x00000000003e782f */ /* 0x000fe400038c0000 */
[----:B------:R-:W-:Y:S01]  /*304a0*/  MOV R14, UR62 ;  /* 0x0000003e000e7c02 */ /* 0x000fe20008000f00 */
[----:B01----:R-:W-:Y:S10]  /*304b0*/  ENDCOLLECTIVE ;  /* 0x000000000000791b */ /* 0x003ff40003800000 */
.L_x_1891:
[----:B------:R-:W-:Y:S05]  /*304c0*/  BSYNC B0 ;  /* 0x0000000000007941 */ /* 0x000fea0003800000 */
.L_x_1890:
[----:B------:R-:W-:Y:S05]  /*304d0*/  BRA `(.L_x_1892) ;  /* 0xffffffb000c07947 */ /* 0x000fea000383ffff */
.L_x_1694:
[----:B0-----:R0:W1:Y:S02]  /*304e0*/  SYNCS.PHASECHK.TRANS64.TRYWAIT P1, [R6+URZ], R5 ;  /* 0x00000005060075a7 */ /* 0x001064000802017f */
[----:B-1----:R-:W-:Y:S05]  /*304f0*/  @!P1 NANOSLEEP.SYNCS 0x989680 ;  /* 0x009896800000995d */ /* 0x002fea0003900000 */
[----:B------:R-:W1:Y:S02]  /*30500*/  @!P1 SYNCS.PHASECHK.TRANS64 P1, [R6+URZ], R5 ;  /* 0x00000005060095a7 */ /* 0x000e64000802007f */
[----:B-1----:R-:W-:Y:S05]  /*30510*/  @!P1 BRA `(.L_x_1694) ;  /* 0xfffffffc00f09947 */ /* 0x002fea000383ffff */
[----:B------:R-:W-:Y:S05]  /*30520*/  BRA `(.L_x_1893) ;  /* 0xffffffb000fc7947 */ /* 0x000fea000383ffff */
.L_x_1695:
[----:B-1----:R1:W2:Y:S02]  /*30530*/  SYNCS.PHASECHK.TRANS64.TRYWAIT P1, [R7+URZ], R2 ;  /* 0x00000002070075a7 */ /* 0x0022a4000802017f */
[----:B--2---:R-:W-:Y:S05]  /*30540*/  @!P1 NANOSLEEP.SYNCS 0x989680 ;  /* 0x009896800000995d */ /* 0x004fea0003900000 */
[----:B------:R-:W2:Y:S02]  /*30550*/  @!P1 SYNCS.PHASECHK.TRANS64 P1, [R7+URZ], R2 ;  /* 0x00000002070095a7 */ /* 0x000ea4000802007f */
[----:B--2---:R-:W-:Y:S05]  /*30560*/  @!P1 BRA `(.L_x_1695) ;  /* 0xfffffffc00f09947 */ /* 0x004fea000383ffff */
[----:B------:R-:W-:Y:S05]  /*30570*/  BRA `(.L_x_1894) ;  /* 0xffffffb000f07947 */ /* 0x000fea000383ffff */
.L_x_1697:
[----:B--2---:R2:W3:Y:S02]  /*30580*/  SYNCS.PHASECHK.TRANS64.TRYWAIT P1, [R4+URZ+0x22860], R5 ;  /* 0x02286005040075a7 */ /* 0x0044e4000802017f */
[----:B---3--:R-:W-:Y:S05]  /*30590*/  @!P1 NANOSLEEP.SYNCS 0x989680 ;  /* 0x009896800000995d */ /* 0x008fea0003900000 */
[----:B------:R-:W3:Y:S02]  /*305a0*/  @!P1 SYNCS.PHASECHK.TRANS64 P1, [R4+URZ+0x22860], R5 ;  /* 0x02286005040095a7 */ /* 0x000ee4000802007f */
[----:B---3--:R-:W-:Y:S05]  /*305b0*/  @!P1 BRA `(.L_x_1697) ;  /* 0xfffffffc00f09947 */ /* 0x008fea000383ffff */
[----:B------:R-:W-:Y:S05]  /*305c0*/  BRA `(.L_x_1895) ;  /* 0xffffffb000f47947 */ /* 0x000fea000383ffff */
.L_x_1699:
[----:B---3--:R3:W4:Y:S02]  /*305d0*/  SYNCS.PHASECHK.TRANS64.TRYWAIT P1, [R3+URZ+0x22860], R2 ;  /* 0x02286002030075a7 */ /* 0x008724000802017f */
[----:B----4-:R-:W-:Y:S05]  /*305e0*/  @!P1 NANOSLEEP.SYNCS 0x989680 ;  /* 0x009896800000995d */ /* 0x010fea0003900000 */
[----:B------:R-:W4:Y:S02]  /*305f0*/  @!P1 SYNCS.PHASECHK.TRANS64 P1, [R3+URZ+0x22860], R2 ;  /* 0x02286002030095a7 */ /* 0x000f24000802007f */
[----:B----4-:R-:W-:Y:S05]  /*30600*/  @!P1 BRA `(.L_x_1699) ;  /* 0xfffffffc00f09947 */ /* 0x010fea000383ffff */
[----:B------:R-:W-:Y:S05]  /*30610*/  BRA `(.L_x_1896) ;  /* 0xffffffb000f47947 */ /* 0x000fea000383ffff */
.L_x_1701:
[----:B----4-:R4:W0:Y:S02]  /*30620*/  SYNCS.PHASECHK.TRANS64.TRYWAIT P0, [R4+URZ+0x22880], R5 ;  /* 0x02288005040075a7 */ /* 0x010824000800017f */
[----:B0-----:R-:W-:Y:S05]  /*30630*/  @!P0 NANOSLEEP.SYNCS 0x989680 ;  /* 0x009896800000895d */ /* 0x001fea0003900000 */
[----:B------:R-:W0:Y:S02]  /*30640*/  @!P0 SYNCS.PHASECHK.TRANS64 P0, [R4+URZ+0x22880], R5 ;  /* 0x02288005040085a7 */ /* 0x000e24000800007f */
[----:B0-----:R-:W-:Y:S05]  /*30650*/  @!P0 BRA `(.L_x_1701) ;  /* 0xfffffffc00f08947 */ /* 0x001fea000383ffff */
[----:B------:R-:W-:Y:S05]  /*30660*/  BRA `(.L_x_1702) ;  /* 0xffffffb000f07947 */ /* 0x000fea000383ffff */
.L_x_1897:
        /* <DEDUP_REMOVED lines=9> */
.L_x_2805:


//--------------------- .text._ZN7cutlass13device_kernelIN5flash11enable_sm90INS1_16FlashAttnFwdSm90INS1_25CollectiveMainloopFwdSm90ILi2EN4cute5tupleIJNS5_1CILi1EEES8_S8_EEENS6_IJNS7_ILi128EEENS7_ILi160EEENS7_ILi192EEEEEELi128ENS_12float_e4m3_tEfNS_4arch4Sm90ELb1ELb0ELb1ELb0ELb0ELb0ELb0ELb1ELb1ELb1ELb1ELb0EEENS1_21CollectiveEpilogueFwdINS6_IJSA_SA_SB_EEES9_NS_10bfloat16_tESG_Li256ELb0ELb1ELb1ELb1EEENS1_19SingleTileSchedulerILb0ELb1ELb1ELi128EEEEEEEEEvNT_6ParamsE --------------------------
	.section	.text._ZN7cutlass13device_kernelIN5flash11enable_sm90INS1_16FlashAttnFwdSm90INS1_25CollectiveMainloopFwdSm90ILi2EN4cute5tupleIJNS5_1CILi1EEES8_S8_EEENS6_IJNS7_ILi128EEENS7_ILi160EEENS7_ILi192EEEEEELi128ENS_12float_e4m3_tEfNS_4arch4Sm90ELb1ELb0ELb1ELb0ELb0ELb0ELb0ELb1ELb1ELb1ELb1ELb0EEENS1_21CollectiveEpilogueFwdINS6_IJSA_SA_SB_EEES9_NS_10bfloat16_tESG_Li256ELb0ELb1ELb1ELb1EEENS1_19SingleTileSchedulerILb0ELb1ELb1ELi128EEEEEEEEEvNT_6ParamsE,"ax",@progbits
	.align	128
.text._ZN7cutlass13device_kernelIN5flash11enable_sm90INS1_16FlashAttnFwdSm90INS1_25CollectiveMainloopFwdSm90ILi2EN4cute5tupleIJNS5_1CILi1EEES8_S8_EEENS6_IJNS7_ILi128EEENS7_ILi160EEENS7_ILi192EEEEEELi128ENS_12float_e4m3_tEfNS_4arch4Sm90ELb1ELb0ELb1ELb0ELb0ELb0ELb0ELb1ELb1ELb1ELb1ELb0EEENS1_21CollectiveEpilogueFwdINS6_IJSA_SA_SB_EEES9_NS_10bfloat16_tESG_Li256ELb0ELb1ELb1ELb1EEENS1_19SingleTileSchedulerILb0ELb1ELb1ELi128EEEEEEEEEvNT_6ParamsE:
        .type           _ZN7cutlass13device_kernelIN5flash11enable_sm90INS1_16FlashAttnFwdSm90INS1_25CollectiveMainloopFwdSm90ILi2EN4cute5tupleIJNS5_1CILi1EEES8_S8_EEENS6_IJNS7_ILi128EEENS7_ILi160EEENS7_ILi192EEEEEELi128ENS_12float_e4m3_tEfNS_4arch4Sm90ELb1ELb0ELb1ELb0ELb0ELb0ELb0ELb1ELb1ELb1ELb1ELb0EEENS1_21CollectiveEpilogueFwdINS6_IJSA_SA_SB_EEES9_NS_10bfloat16_tESG_Li256ELb0ELb1ELb1ELb1EEENS1_19SingleTileSchedulerILb0ELb1ELb1ELi128EEEEEEEEEvNT_6ParamsE,@function
        .size           _ZN7cutlass13device_kernelIN5flash11enable_sm90INS1_16FlashAttnFwdSm90INS1_25CollectiveMainloopFwdSm90ILi2EN4cute5tupleIJNS5_1CILi1EEES8_S8_EEENS6_IJNS7_ILi128EEENS7_ILi160EEENS7_ILi192EEEEEELi128ENS_12float_e4m3_tEfNS_4arch4Sm90ELb1ELb0ELb1ELb0ELb0ELb0ELb0ELb1ELb1ELb1ELb1ELb0EEENS1_21CollectiveEpilogueFwdINS6_IJSA_SA_SB_EEES9_NS_10bfloat16_tESG_Li256ELb0ELb1ELb1ELb1EEENS1_19SingleTileSchedulerILb0ELb1ELb1ELi128EEEEEEEEEvNT_6ParamsE,(.L_x_2806 - _ZN7cutlass13device_kernelIN5flash11enable_sm90INS1_16FlashAttnFwdSm90INS1_25CollectiveMainloopFwdSm90ILi2EN4cute5tupleIJNS5_1CILi1EEES8_S8_EEENS6_IJNS7_ILi128EEENS7_ILi160EEENS7_ILi192EEEEEELi128ENS_12float_e4m3_tEfNS_4arch4Sm90ELb1ELb0ELb1ELb0ELb0ELb0ELb0ELb1ELb1ELb1ELb1ELb0EEENS1_21CollectiveEpilogueFwdINS6_IJSA_SA_SB_EEES9_NS_10bfloat16_tESG_Li256ELb0ELb1ELb1ELb1EEENS1_19SingleTileSchedulerILb0ELb1ELb1ELi128EEEEEEEEEvNT_6ParamsE)
        .other          _ZN7cutlass13device_kernelIN5flash11enable_sm90INS1_16FlashAttnFwdSm90INS1_25CollectiveMainloopFwdSm90ILi2EN4cute5tupleIJNS5_1CILi1EEES8_S8_EEENS6_IJNS7_ILi128EEENS7_ILi160EEENS7_ILi192EEEEEELi128ENS_12float_e4m3_tEfNS_4arch4Sm90ELb1ELb0ELb1ELb0ELb0ELb0ELb0ELb1ELb1ELb1ELb1ELb0EEENS1_21CollectiveEpilogueFwdINS6_IJSA_SA_SB_EEES9_NS_10bfloat16_tESG_Li256ELb0ELb1ELb1ELb1EEENS1_19SingleTileSchedulerILb0ELb1ELb1ELi128EEEEEEEEEvNT_6ParamsE,@"STO_CUDA_ENTRY STV_DEFAULT"
_ZN7cutlass13device_kernelIN5flash11enable_sm90INS1_16FlashAttnFwdSm90INS1_25CollectiveMainloopFwdSm90ILi2EN4cute5tupleIJNS5_1CILi1EEES8_S8_EEENS6_IJNS7_ILi128EEENS7_ILi160EEENS7_ILi192EEEEEELi128ENS_12float_e4m3_tEfNS_4arch4Sm90ELb1ELb0ELb1ELb0ELb0ELb0ELb0ELb1ELb1ELb1ELb1ELb0EEENS1_21CollectiveEpilogueFwdINS6_IJSA_SA_SB_EEES9_NS_10bfloat16_tESG_Li256ELb0ELb1ELb1ELb1EEENS1_19SingleTileSchedulerILb0ELb1ELb1ELi128EEEEEEEEEvNT_6ParamsE:
        /* <DEDUP_REMOVED lines=17> */
.L_x_1899:
[----:B------:R-:W-:Y:S05]  /*0110*/  BSYNC B0 ;  /* 0x0000000000007941 */ /* 0x000fea0003800000 */
.L_x_1898:
        /* <DEDUP_REMOVED lines=40> */
.L_x_1900:
        /* <DEDUP_REMOVED lines=22> */
.L_x_1901:
        /* <DEDUP_REMOVED lines=18> */
.L_x_1902:
        /* <DEDUP_REMOVED lines=22> */
.L_x_1903:
        /* <DEDUP_REMOVED lines=22> */
.L_x_1904:
        /* <DEDUP_REMOVED lines=9> */
.L_x_1907:
[----:B------:R-:W-:-:S08]  /*0970*/  NOP ;  /* 0x0000000000007918 */ /* 0x000fd00000000000 */
[----:B------:R-:W0:Y:S02]  /*0980*/  USETMAXREG.TRY_ALLOC.CTAPOOL UP0, 0xf0 ;  /* 0x000000f0000079c8 */ /* 0x000e240008000600 */
[----:B0-----:R-:W-:-:S13]  /*0990*/  PLOP3.LUT P0, PT, PT, PT, UP0, 0x80, 0x0 ;  /* 0x000000000000781c */ /* 0x001fda0003f0f008 */
[----:B------:R-:W-:Y:S05]  /*09a0*/  @!P0 BRA `(.L_x_1907) ;  /* 0xfffffffc00f08947 */ /* 0x000fea000383ffff */
[----:B--2---:R-:W0:Y:S01]  /*09b0*/  LDC R2, c[0x0][0xc50] ;  /* 0x00031400ff027b82 */ /* 0x004e220000000800 */
[----:B------:R-:W1:Y:S07]  /*09c0*/  S2R R12, SR_TID.X ;  /* 0x00000000000c7919 */ /* 0x000e6e0000002100 */
[----:B------:R-:W2:Y:S08]  /*09d0*/  S2UR UR4, SR_CTAID.Y ;  /* 0x00000000000479c3 */ /* 0x000eb00000002600 */
[----:B------:R-:W3:Y:S08]  /*09e0*/  S2UR UR36, SR_CTAID.Z ;  /* 0x00000000002479c3 */ /* 0x000ef00000002700 */
[----:B------:R-:W-:Y:S06]  /*09f0*/  BAR.ARV 0x8, 0x180 ;  /* 0x0206000000007b1d */ /* 0x000fec0000002000 */
[----:B0-----:R-:W-:Y:S01]  /*0a00*/  ISETP.NE.AND P1, PT, R2, 0x1, PT ;  /* 0x000000010200780c */ /* 0x001fe20003f25270 */
[----:B--2---:R-:W-:Y:S01]  /*0a10*/  IMAD.U32 R17, RZ, RZ, UR4 ;  /* 0x00000004ff117e24 */ /* 0x004fe2000f8e00ff */
[----:B-1----:R-:W-:-:S11]  /*0a20*/  LOP3.LUT R4, R12, 0xffffff80, RZ, 0xc0, !PT ;  /* 0xffffff800c047812 */ /* 0x002fd600078ec0ff */
[----:B------:R-:W0:Y:S01]  /*0a30*/  @P1 LDC R0, c[0x0][0xc54] ;  /* 0x00031500ff001b82 */ /* 0x000e220000000800 */
[----:B------:R-:W-:-:S07]  /*0a40*/  ISETP.NE.AND P0, PT, R4, 0x80, PT ;  /* 0x000000800400780c */ /* 0x000fce0003f05270 */
[----:B------:R-:W1:Y:S08]  /*0a50*/  @P1 LDC R3, c[0x0][0xc58] ;  /* 0x00031600ff031b82 */ /* 0x000e700000000800 */
[----:B------:R-:W-:Y:S06]  /*0a60*/  @!P0 BAR.ARV 0x9, 0x100 ;  /* 0x0244000000008b1d */ /* 0x000fec0000002000 */
[----:B---3--:R-:W-:Y:S01]  /*0a70*/  ISETP.LE.AND P0, PT, RZ, UR36, PT ;  /* 0x00000024ff007c0c */ /* 0x008fe2000bf03270 */
[----:B0-----:R-:W-:-:S05]  /*0a80*/  @P1 IMAD.HI.U32 R0, R0, UR4, RZ ;  /* 0x0000000400001c27 */ /* 0x001fca000f8e00ff */
[----:B-1----:R-:W-:-:S05]  /*0a90*/  @P1 SHF.R.U32.HI R17, RZ, R3, R0 ;  /* 0x00000003ff111219 */ /* 0x002fca0000011600 */
[----:B------:R-:W-:-:S04]  /*0aa0*/  IMAD.MOV R3, RZ, RZ, -R17 ;  /* 0x000000ffff037224 */ /* 0x000fc800078e0a11 */
[----:B------:R-:W-:Y:S01]  /*0ab0*/  IMAD R18, R2, R3, UR4 ;  /* 0x0000000402127e24 */ /* 0x000fe2000f8e0203 */
[----:B------:R-:W-:Y:S06]  /*0ac0*/  @!P0 BRA `(.L_x_1908) ;  /* 0x0000012800e08947 */ /* 0x000fec0003800000 */
[----:B------:R-:W0:Y:S01]  /*0ad0*/  LDC R0, c[0x0][0x448] ;  /* 0x00011200ff007b82 */ /* 0x000e220000000800 */
[----:B------:R-:W1:Y:S01]  /*0ae0*/  S2R R22, SR_CTAID.X ;  /* 0x0000000000167919 */ /* 0x000e620000002500 */
[----:B------:R-:W-:Y:S01]  /*0af0*/  SHF.R.U32.HI R4, RZ, 0x10, R18 ;  /* 0x00000010ff047819 */ /* 0x000fe20000011612 */
[----:B------:R-:W-:Y:S01]  /*0b00*/  IMAD.MOV.U32 R23, RZ, RZ, RZ ;  /* 0x000000ffff177224 */ /* 0x000fe200078e00ff */
[----:B------:R-:W-:-:S04]  /*0b10*/  LOP3.LUT R18, R18, 0xffff, RZ, 0xc0, !PT ;  /* 0x0000ffff12127812 */ /* 0x000fc800078ec0ff */
[----:B------:R-:W2:Y:S08]  /*0b20*/  LDC.64 R10, c[0x0][0x418] ;  /* 0x00010600ff0a7b82 */ /* 0x000eb00000000a00 */
[----:B------:R-:W3:Y:S01]  /*0b30*/  LDC R3, c[0x0][0x288] ;  /* 0x0000a200ff037b82 */ /* 0x000ee20000000800 */
[----:B0-----:R-:W-:-:S07]  /*0b40*/  ISETP.NE.AND P1, PT, R0, 0x1, PT ;  /* 0x000000010000780c */ /* 0x001fce0003f25270 */
[----:B------:R-:W0:Y:S01]  /*0b50*/  LDC R16, c[0x0][0x424] ;  /* 0x00010900ff107b82 */ /* 0x000e220000000800 */
[----:B--2---:R-:W-:-:S07]  /*0b60*/  ISETP.NE.U32.AND P0, PT, R10, RZ, PT ;  /* 0x000000ff0a00720c */ /* 0x004fce0003f05070 */
[----:B------:R-:W2:Y:S01]  /*0b70*/  LDC R7, c[0x0][0x2f0] ;  /* 0x0000bc00ff077b82 */ /* 0x000ea20000000800 */
[----:B-1----:R-:W-:Y:S01]  /*0b80*/  IMAD.SHL.U32 R22, R22, 0x80, RZ ;  /* 0x0000008016167824 */ /* 0x002fe200078e00ff */
[----:B------:R-:W-:-:S03]  /*0b90*/  ISETP.NE.AND.EX P0, PT, R11, RZ, PT, P0 ;  /* 0x000000ff0b00720c */ /* 0x000fc60003f05300 */
[----:B------:R-:W-:Y:S01]  /*0ba0*/  @P1 VIADD R0, R22, 0x7f ;  /* 0x0000007f16001836 */ /* 0x000fe20000000000 */
[----:B---3--:R-:W-:Y:S02]  /*0bb0*/  IADD3 R3, -R3, 0xa0, RZ ;  /* 0x000000a003037810 */ /* 0x008fe40007ffe1ff */
[----:B------:R-:W1:Y:S08]  /*0bc0*/  @P1 LDC R5, c[0x0][0x44c] ;  /* 0x00011300ff051b82 */ /* 0x000e700000000800 */
[----:B------:R-:W3:Y:S01]  /*0bd0*/  @P1 LDC R9, c[0x0][0x450] ;  /* 0x00011400ff091b82 */ /* 0x000ee20000000800 */
[----:B0-----:R-:W-:-:S02]  /*0be0*/  SEL R16, R16, 0x1, P0 ;  /* 0x0000000110107807 */ /* 0x001fc40000000000 */
[----:B------:R-:W-:-:S03]  /*0bf0*/  ISETP.NE.AND P0, PT, R4, RZ, PT ;  /* 0x000000ff0400720c */ /* 0x000fc60003f05270 */
[----:B--2---:R-:W-:Y:S02]  /*0c00*/  IMAD R3, R16, R7, R3 ;  /* 0x0000000710037224 */ /* 0x004fe400078e0203 */
[----:B-1----:R-:W-:-:S08]  /*0c10*/  @P1 IMAD.HI.U32 R2, R0, R5, RZ ;  /* 0x0000000500021227 */ /* 0x002fd000078e00ff */
[----:B------:R-:W0:Y:S01]  /*0c20*/  @!P0 LDC R4, c[0x0][0x9f0] ;  /* 0x00027c00ff048b82 */ /* 0x000e220000000800 */
[----:B------:R-:W-:Y:S01]  /*0c30*/  VIADD R0, R22, 0x7f ;  /* 0x0000007f16007836 */ /* 0x000fe20000000000 */
[----:B---3--:R-:W-:Y:S01]  /*0c40*/  @P1 SHF.R.U32.HI R0, RZ, R9, R2 ;  /* 0x00000009ff001219 */ /* 0x008fe20000011602 */
[----:B------:R-:W-:-:S04]  /*0c50*/  IMAD R2, R16, R7, 0x9f ;  /* 0x0000009f10027424 */ /* 0x000fc800078e0207 */
[----:B------:R-:W-:Y:S02]  /*0c60*/  IMAD.IADD R0, R3, 0x1, R0 ;  /* 0x0000000103007824 */ /* 0x000fe400078e0200 */
[----:B------:R-:W-:-:S04]  /*0c70*/  IMAD.HI R2, R2, 0x66666667, RZ ;  /* 0x6666666702027827 */ /* 0x000fc800078e02ff */
[----:B------:R-:W-:Y:S01]  /*0c80*/  IMAD.HI R0, R0, 0x66666667, RZ ;  /* 0x6666666700007827 */ /* 0x000fe200078e02ff */
[----:B------:R-:W-:-:S04]  /*0c90*/  SHF.R.U32.HI R3, RZ, 0x1f, R2 ;  /* 0x0000001fff037819 */ /* 0x000fc80000011602 */
[----:B------:R-:W-:Y:S02]  /*0ca0*/  SHF.R.U32.HI R5, RZ, 0x1f, R0 ;  /* 0x0000001fff057819 */ /* 0x000fe40000011600 */
[----:B------:R-:W-:Y:S02]  /*0cb0*/  LEA.HI.SX32 R3, R2, R3, 0x1a ;  /* 0x0000000302037211 */ /* 0x000fe400078fd2ff */
[----:B------:R-:W-:-:S04]  /*0cc0*/  LEA.HI.SX32 R0, R0, R5, 0x1a ;  /* 0x0000000500007211 */ /* 0x000fc800078fd2ff */
[----:B------:R-:W-:-:S04]  /*0cd0*/  VIMNMX R13, R3, R0, PT ;  /* 0x00000000030d7248 */ /* 0x000fc80003fe0100 */
[----:B------:R-:W-:-:S13]  /*0ce0*/  ISETP.GE.AND P1, PT, R13, 0x1, PT ;  /* 0x000000010d00780c */ /* 0x000fda0003f26270 */
[----:B0-----:R-:W-:Y:S05]  /*0cf0*/  @!P1 BRA `(.L_x_1909) ;  /* 0x00000000006c9947 */ /* 0x001fea0003800000 */
[-C--:B------:R-:W-:Y:S02]  /*0d00*/  IABS R9, R4.reuse ;  /* 0x0000000400097213 */ /* 0x080fe40000000000 */
        /* <DEDUP_REMOVED lines=26> */
.L_x_1909:
        /* <DEDUP_REMOVED lines=40> */
[----:B------:R-:W-:Y:S01]  /*1130*/  IMAD R104, R16, R7, RZ ;  /* 0x0000000710687224 */ /* 0x000fe200078e02ff */
        /* <DEDUP_REMOVED lines=35> */
.L_x_1911:
        /* <DEDUP_REMOVED lines=45> */
.L_x_2006:
[----:B------:R-:W-:Y:S05]  /*1640*/  @!P1 BRA `(.L_x_1913) ;  /* 0x0000000000049947 */ /* 0x000fea0003800000 */
[----:B------:R-:W-:Y:S01]  /*1650*/  BPT.TRAP 0x1 ;  /* 0x000000040000795c */ /* 0x000fe20000300000 */
.L_x_1913:
[----:B------:R1:W2:Y:S01]  /*1660*/  SYNCS.PHASECHK.TRANS64.TRYWAIT P2, [UR39+0x29830], R6 ;  /* 0x02983006ff0075a7 */ /* 0x0002a20008040167 */
[----:B------:R-:W-:Y:S05]  /*1670*/  @!P1 BRA `(.L_x_1914) ;  /* 0x0000000000049947 */ /* 0x000fea0003800000 */
[----:B------:R-:W-:Y:S01]  /*1680*/  BPT.TRAP 0x1 ;  /* 0x000000040000795c */ /* 0x000fe20000300000 */
.L_x_1914:
[----:B------:R-:W3:Y:S02]  /*1690*/  S2R R2, SR_TID.X ;  /* 0x0000000000027919 */ /* 0x000ee40000002100 */
[----:B---3--:R-:W-:-:S04]  /*16a0*/  LOP3.LUT R2, R2, 0x7f, RZ, 0xc0, !PT ;  /* 0x0000007f02027812 */ /* 0x008fc800078ec0ff */
[----:B------:R-:W-:Y:S01]  /*16b0*/  ISETP.NE.AND P0, PT, R2, RZ, PT ;  /* 0x000000ff0200720c */ /* 0x000fe20003f05270 */
[----:B------:R-:W-:-:S05]  /*16c0*/  IMAD.U32 R2, RZ, RZ, UR40 ;  /* 0x00000028ff027e24 */ /* 0x000fca000f8e00ff */
[----:B------:R-:W-:Y:S01]  /*16d0*/  LOP3.LUT R2, R2, 0x10000, RZ, 0xfc, !PT ;  /* 0x0001000002027812 */ /* 0x000fe200078efcff */
[----:B--2---:R-:W-:Y:S06]  /*16e0*/  @P2 BRA `(.L_x_1915) ;  /* 0x0000000000082947 */ /* 0x004fec0003800000 */
[----:B------:R-:W2:Y:S02]  /*16f0*/  SYNCS.PHASECHK.TRANS64.TRYWAIT P2, [UR39+0x29830], R6 ;  /* 0x02983006ff0075a7 */ /* 0x000ea40008040167 */
[----:B--2---:R-:W-:Y:S05]  /*1700*/  @!P2 BRA `(.L_x_1916) ;  /* 0x0000011c00f0a947 */ /* 0x004fea0003800000 */
.L_x_1915:
[----:B------:R-:W-:Y:S05]  /*1710*/  WARPSYNC.ALL ;  /* 0x0000000000007948 */ /* 0x000fea0003800000 */
[----:B0-----:R-:W-:Y:S01]  /*1720*/  IMAD.MOV.U32 R3, RZ, RZ, -0x7fffffe0 ;  /* 0x80000020ff037424 */ /* 0x001fe200078e00ff */
[----:B------:R-:W-:Y:S01]  /*1730*/  UIADD3 UR4, UR39, 0x1a400, URZ ;  /* 0x0001a40027047890 */ /* 0x000fe2000fffe03f */
[C---:B------:R-:W-:Y:S01]  /*1740*/  R2UR UR8, R2.reuse ;  /* 0x00000000020872ca */ /* 0x040fe200000e0000 */
[----:B------:R-:W-:Y:S02]  /*1750*/  WARPGROUP.ARRIVE ;  /* 0x00000000000079c5 */ /* 0x000fe40000000000 */
        /* <DEDUP_REMOVED lines=23> */
[----:B------:R-:W0:Y:S01]  /*18d0*/  LDC R8, c[0x0][0x448] ;  /* 0x00011200ff087b82 */ /* 0x000e220000000800 */
[----:B------:R-:W-:Y:S01]  /*18e0*/  UIADD3 UR4, UR52, 0x200, URZ ;  /* 0x0000020034047890 */ /* 0x000fe2000fffe03f */
[----:B------:R-:W-:Y:S01]  /*18f0*/  LEA.HI R108, R108, R105, RZ, 0x2 ;  /* 0x000000696c6c7211 */ /* 0x000fe200078f10ff */
[----:B------:R-:W-:Y:S01]  /*1900*/  UMOV UR22, UR8 ;  /* 0x0000000800167c82 */ /* 0x000fe20008000000 */
[----:B------:R-:W-:Y:S01]  /*1910*/  UMOV UR15, 0x80000020 ;  /* 0x80000020000f7882 */ /* 0x000fe20000000000 */
[----:B------:R-:W-:Y:S01]  /*1920*/  UMOV UR5, 0x80000020 ;  /* 0x8000002000057882 */ /* 0x000fe20000000000 */
[----:B------:R-:W-:Y:S01]  /*1930*/  UMOV UR18, UR10 ;  /* 0x0000000a00127c82 */ /* 0x000fe20008000000 */
[----:B------:R-:W-:Y:S01]  /*1940*/  UIADD3 UR10, UR52, 0x2, URZ ;  /* 0x00000002340a7890 */ /* 0x000fe2000fffe03f */
[----:B------:R-:W-:Y:S01]  /*1950*/  LOP3.LUT R108, R108, 0xfffffffc, RZ, 0xc0, !PT ;  /* 0xfffffffc6c6c7812 */ /* 0x000fe200078ec0ff */
[----:B------:R-:W-:Y:S01]  /*1960*/  UMOV UR14, UR4 ;  /* 0x00000004000e7c82 */ /* 0x000fe20008000000 */
[----:B------:R-:W-:Y:S01]  /*1970*/  UIADD3 UR7, UR6, 0x2, URZ ;  /* 0x0000000206077890 */ /* 0x000fe2000fffe03f */
[----:B------:R-:W3:Y:S01]  /*1980*/  S2UR UR50, SR_CgaCtaId ;  /* 0x00000000003279c3 */ /* 0x000ee20000008800 */
[----:B------:R-:W-:Y:S01]  /*1990*/  UMOV UR9, UR5 ;  /* 0x0000000500097c82 */ /* 0x000fe20008000000 */
[----:B------:R-:W-:Y:S01]  /*19a0*/  UMOV UR11, 0x80000020 ;  /* 0x80000020000b7882 */ /* 0x000fe20000000000 */
[----:B------:R-:W-:Y:S01]  /*19b0*/  IMAD.IADD R108, R105, 0x1, -R108 ;  /* 0x00000001696c7824 */ /* 0x000fe200078e0a6c */
[----:B------:R-:W-:-:S02]  /*19c0*/  UMOV UR54, URZ ;  /* 0x0000003f00367c82 */ /* 0x000fc40008000000 */
[----:B------:R-:W-:Y:S01]  /*19d0*/  UMOV UR4, UR7 ;  /* 0x0000000700047c82 */ /* 0x000fe20008000000 */
[----:B------:R-:W-:Y:S01]  /*19e0*/  UIADD3 UR7, UR52, 0x102, URZ ;  /* 0x0000010234077890 */ /* 0x000fe2000fffe03f */
[----:B------:R-:W-:Y:S01]  /*19f0*/  UMOV UR8, UR4 ;  /* 0x0000000400087c82 */ /* 0x000fe20008000000 */
[----:B0-----:R-:W-:Y:S02]  /*1a00*/  ISETP.NE.AND P2, PT, R8, 0x1, PT ;  /* 0x000000010800780c */ /* 0x001fe40003f45270 */
[----:B------:R-:W-:Y:S01]  /*1a10*/  LOP3.LUT R8, R107, 0xffffff80, RZ, 0xc0, !PT ;  /* 0xffffff806b087812 */ /* 0x000fe200078ec0ff */
[----:B------:R-:W-:Y:S02]  /*1a20*/  WARPGROUP.DEPBAR.LE gsb0, 0x0 ;  /* 0x00008000000079c5 */ /* 0x000fe40000010000 */
[----:B------:R-:W-:-:S06]  /*1a30*/  WARPGROUP.ARRIVE ;  /* 0x00000000000079c5 */ /* 0x000fcc0000000000 */
[----:B------:R-:W-:Y:S03]  /*1a40*/  QGMMA.64x32x32.F32.E4M3.E4M3 R72, gdesc[UR24], RZ, !UPT, gsb0 ;  /* 0x00600000184879f3 */ /* 0x000fe6000c0008ff */
[----:B------:R-:W-:Y:S02]  /*1a50*/  WARPGROUP.DEPBAR.LE gsb0, 0x0 ;  /* 0x00008000000079c5 */ /* 0x000fe40000010000 */
[----:B------:R-:W-:-:S06]  /*1a60*/  WARPGROUP.ARRIVE ;  /* 0x00000000000079c5 */ /* 0x000fcc0000000000 */
[----:B------:R-:W-:Y:S01]  /*1a70*/  QGMMA.64x32x32.F32.E4M3.E4M3 R56, gdesc[UR20], RZ, !UPT, gsb0 ;  /* 0x00600000143879f3 */ /* 0x000fe2000c0008ff */
[----:B------:R-:W-:Y:S02]  /*1a80*/  UIADD3 UR20, UR6, 0x402, URZ ;  /* 0x0000040206147890 */ /* 0x000fe4000fffe03f */
[----:B------:R-:W-:Y:S01]  /*1a90*/  UIADD3 UR22, UR52, 0x502, URZ ;  /* 0x0000050234167890 */ /* 0x000fe2000fffe03f */
[----:B------:R-:W-:Y:S01]  /*1aa0*/  UMOV UR21, 0x80000020 ;  /* 0x8000002000157882 */ /* 0x000fe20000000000 */
[----:B------:R-:W-:Y:S01]  /*1ab0*/  UMOV UR23, 0x80000020 ;  /* 0x8000002000177882 */ /* 0x000fe20000000000 */
        /* <DEDUP_REMOVED lines=11> */
[----:B------:R-:W-:Y:S02]  /*1b70*/  UIADD3 UR13, UR6, 0x200, URZ ;  /* 0x00000200060d7890 */ /* 0x000fe4000fffe03f */
        /* <DEDUP_REMOVED lines=38> */
[----:B------:R-:W-:Y:S01]  /*1de0*/  UMOV UR10, UR12 ;  /* 0x0000000c000a7c82 */ /* 0x000fe20008000000 */
[----:B------:R-:W-:Y:S01]  /*1df0*/  UMOV UR11, 0x80000020 ;  /* 0x80000020000b7882 */ /* 0x000fe20000000000 */
        /* <DEDUP_REMOVED lines=19> */
[----:B------:R-:W-:Y:S01]  /*1f30*/  UMOV UR14, UR16 ;  /* 0x00000010000e7c82 */ /* 0x000fe20008000000 */
[----:B------:R-:W-:Y:S02]  /*1f40*/  UIADD3 UR16, UR6, 0x400, URZ ;  /* 0x0000040006107890 */ /* 0x000fe4000fffe03f */
        /* <DEDUP_REMOVED lines=69> */
[C---:B--2---:R-:W-:Y:S01]  /*23a0*/  FMUL.FTZ R5, R0.reuse, R88 ;  /* 0x0000005800057220 */ /* 0x044fe20000410000 */
[C---:B-1----:R-:W-:Y:S01]  /*23b0*/  FMUL.FTZ R6, R0.reuse, R92 ;  /* 0x0000005c00067220 */ /* 0x042fe20000410000 */
[----:B------:R-:W0:Y:S01]  /*23c0*/  @P2 LDC R88, c[0x0][0x44c] ;  /* 0x00011300ff582b82 */ /* 0x000e220000000800 */
[C---:B------:R-:W-:Y:S01]  /*23d0*/  FMUL.FTZ R9, R0.reuse, R93 ;  /* 0x0000005d00097220 */ /* 0x040fe20000410000 */
[----:B------:R-:W-:Y:S01]  /*23e0*/  QGMMA.64x32x32.F32.E4M3.E4M3 R72, gdesc[UR20], R72, gsb0 ;  /* 0x00600000144879f3 */ /* 0x000fe20008000848 */
[----:B------:R-:W-:Y:S01]  /*23f0*/  UIADD3 UR22, UR52, 0x602, URZ ;  /* 0x0000060234167890 */ /* 0x000fe2000fffe03f */
[C---:B------:R-:W-:Y:S01]  /*2400*/  FMUL.FTZ R4, R0.reuse, R89 ;  /* 0x0000005900047220 */ /* 0x040fe20000410000 */
[----:B------:R-:W-:Y:S01]  /*2410*/  UMOV UR23, 0x80000020 ;  /* 0x8000002000177882 */ /* 0x000fe20000000000 */
[C---:B------:R-:W-:Y:S01]  /*2420*/  FMUL.FTZ R90, R0.reuse, R90 ;  /* 0x0000005a005a7220 */ /* 0x040fe20000410000 */
[C---:B------:R-:W-:Y:S01]  /*2430*/  FMUL.FTZ R91, R0.reuse, R91 ;  /* 0x0000005b005b7220 */ /* 0x040fe20000410000 */
[----:B------:R-:W1:Y:S01]  /*2440*/  @P2 LDC R92, c[0x0][0x450] ;  /* 0x00011400ff5c2b82 */ /* 0x000e620000000800 */
        /* <DEDUP_REMOVED lines=9> */
[----:B------:R-:W-:-:S02]  /*24e0*/  FMUL.FTZ R12, R0, R100 ;  /* 0x00000064000c7220 */ /* 0x000fc40000410000 */
[----:B------:R-:W4:Y:S08]  /*24f0*/  MUFU.TANH R91, R91 ;  /* 0x0000005b005b7308 */ /* 0x000f300000002400 */
[----:B------:R-:W5:Y:S08]  /*2500*/  MUFU.TANH R94, R94 ;  /* 0x0000005e005e7308 */ /* 0x000f700000002400 */
[----:B------:R-:W3:Y:S08]  /*2510*/  MUFU.TANH R95, R95 ;  /* 0x0000005f005f7308 */ /* 0x000ef00000002400 */
[----:B------:R-:W3:Y:S08]  /*2520*/  MUFU.TANH R98, R98 ;  /* 0x0000006200627308 */ /* 0x000ef00000002400 */
[----:B------:R-:W3:Y:S08]  /*2530*/  MUFU.TANH R99, R99 ;  /* 0x0000006300637308 */ /* 0x000ef00000002400 */
[----:B------:R-:W3:Y:S01]  /*2540*/  MUFU.TANH R102, R102 ;  /* 0x0000006600667308 */ /* 0x000ee20000002400 */
[----:B------:R-:W-:-:S02]  /*2550*/  WARPGROUP.DEPBAR.LE gsb0, 0x0 ;  /* 0x00008000000079c5 */ /* 0x000fc40000010000 */
[----:B------:R-:W-:Y:S01]  /*2560*/  WARPGROUP.ARRIVE ;  /* 0x00000000000079c5 */ /* 0x000fe20000000000 */
[C---:B------:R-:W-:Y:S01]  /*2570*/  FMUL.FTZ R20, R0.reuse, R76 ;  /* 0x0000004c00147220 */ /* 0x040fe20000410000 */
[----:B------:R-:W-:Y:S02]  /*2580*/  IMAD.IADD R76, R105, 0x1, -R8 ;  /* 0x00000001694c7824 */ /* 0x000fe400078e0a08 */
[C---:B------:R-:W-:Y:S01]  /*2590*/  FMUL.FTZ R15, R0.reuse, R73 ;  /* 0x00000049000f7220 */ /* 0x040fe20000410000 */
[C---:B------:R-:W-:Y:S01]  /*25a0*/  FMUL.FTZ R73, R0.reuse, R81 ;  /* 0x0000005100497220 */ /* 0x040fe20000410000 */
[C---:B------:R-:W-:Y:S01]  /*25b0*/  FMUL.FTZ R21, R0.reuse, R77 ;  /* 0x0000004d00157220 */ /* 0x040fe20000410000 */
[----:B------:R-:W-:Y:S01]  /*25c0*/  QGMMA.64x32x32.F32.E4M3.E4M3 R56, gdesc[UR20], R56, gsb0 ;  /* 0x00600000143879f3 */ /* 0x000fe20008000838 */
[----:B------:R-:W-:Y:S01]  /*25d0*/  FMUL.FTZ R79, R0, R79 ;  /* 0x0000004f004f7220 */ /* 0x000fe20000410000 */
[----:B------:R-:W-:Y:S01]  /*25e0*/  LEA.HI R77, R106, R106, RZ, 0x1 ;  /* 0x0000006a6a4d7211 */ /* 0x000fe200078f08ff */
[C---:B------:R-:W-:Y:S01]  /*25f0*/  FMUL.FTZ R78, R0.reuse, R78 ;  /* 0x0000004e004e7220 */ /* 0x040fe20000410000 */
[C---:B------:R-:W-:Y:S01]  /*2600*/  FMUL.FTZ R14, R0.reuse, R72 ;  /* 0x00000048000e7220 */ /* 0x040fe20000410000 */
[----:B------:R2:W-:Y:S01]  /*2610*/  MUFU.TANH R117, R79 ;  /* 0x0000004f00757308 */ /* 0x0005e20000002400 */
[C---:B------:R-:W-:Y:S01]  /*2620*/  FMUL.FTZ R72, R0.reuse, R80 ;  /* 0x0000005000487220 */ /* 0x040fe20000410000 */
[----:B------:R-:W-:Y:S01]  /*2630*/  UIADD3 UR22, UR52, 0x682, URZ ;  /* 0x0000068234167890 */ /* 0x000fe2000fffe03f */
[C---:B------:R-:W-:Y:S01]  /*2640*/  FMUL.FTZ R74, R0.reuse, R74 ;  /* 0x0000004a004a7220 */ /* 0x040fe20000410000 */
[----:B------:R-:W-:Y:S01]  /*2650*/  UMOV UR23, 0x80000020 ;  /* 0x8000002000177882 */ /* 0x000fe20000000000 */
[C---:B------:R-:W-:Y:S01]  /*2660*/  FMUL.FTZ R75, R0.reuse, R75 ;  /* 0x0000004b004b7220 */ /* 0x040fe20000410000 */
[C---:B------:R-:W-:Y:S01]  /*2670*/  FMUL.FTZ R82, R0.reuse, R82 ;  /* 0x0000005200527220 */ /* 0x040fe20000410000 */
[C---:B------:R-:W-:Y:S01]  /*2680*/  FMUL.FTZ R83, R0.reuse, R83 ;  /* 0x0000005300537220 */ /* 0x040fe20000410000 */
[----:B------:R4:W-:Y:S01]  /*2690*/  MUFU.TANH R123, R78 ;  /* 0x0000004e007b7308 */ /* 0x0009e20000002400 */
[----:B--2---:R-:W-:Y:S01]  /*26a0*/  LOP3.LUT R79, R77, 0x3fffffe, RZ, 0xc0, !PT ;  /* 0x03fffffe4d4f7812 */ /* 0x004fe200078ec0ff */
[C---:B------:R-:W-:Y:S01]  /*26b0*/  FMUL.FTZ R86, R0.reuse, R86 ;  /* 0x0000005600567220 */ /* 0x040fe20000410000 */
[----:B------:R-:W-:-:S03]  /*26c0*/  FMUL.FTZ R87, R0, R87 ;  /* 0x0000005700577220 */ /* 0x000fc60000410000 */
[----:B------:R-:W-:Y:S02]  /*26d0*/  IMAD.IADD R79, R106, 0x1, -R79 ;  /* 0x000000016a4f7824 */ /* 0x000fe400078e0a4f */
[----:B------:R2:W-:Y:S01]  /*26e0*/  MUFU.TANH R119, R74 ;  /* 0x0000004a00777308 */ /* 0x0005e20000002400 */
[----:B----4-:R-:W-:-:S07]  /*26f0*/  LEA.HI R78, R108, R108, RZ, 0x1 ;  /* 0x0000006c6c4e7211 */ /* 0x010fce00078f08ff */
[----:B------:R4:W-:Y:S01]  /*2700*/  MUFU.TANH R125, R75 ;  /* 0x0000004b007d7308 */ /* 0x0009e20000002400 */
[----:B--2---:R-:W-:-:S07]  /*2710*/  FMUL.FTZ R74, R0, R84 ;  /* 0x00000054004a7220 */ /* 0x004fce0000410000 */
[----:B------:R-:W2:Y:S01]  /*2720*/  MUFU.TANH R103, R103 ;  /* 0x0000006700677308 */ /* 0x000ea20000002400 */
[----:B----4-:R-:W-:-:S07]  /*2730*/  FMUL.FTZ R75, R0, R85 ;  /* 0x00000055004b7220 */ /* 0x010fce0000410000 */
[----:B------:R-:W4:Y:S08]  /*2740*/  MUFU.TANH R82, R82 ;  /* 0x0000005200527308 */ /* 0x000f300000002400 */
[----:B------:R-:W4:Y:S01]  /*2750*/  MUFU.TANH R83, R83 ;  /* 0x0000005300537308 */ /* 0x000f220000002400 */
[----:B------:R-:W-:Y:S02]  /*2760*/  WARPGROUP.DEPBAR.LE gsb0, 0x0 ;  /* 0x00008000000079c5 */ /* 0x000fe40000010000 */
[C---:B------:R-:W-:Y:S01]  /*2770*/  FMUL.FTZ R7, R0.reuse, R58 ;  /* 0x0000003a00077220 */ /* 0x040fe20000410000 */
[C---:B------:R-:W-:Y:S01]  /*2780*/  FMUL.FTZ R59, R0.reuse, R59 ;  /* 0x0000003b003b7220 */ /* 0x040fe20000410000 */
[----:B------:R-:W-:Y:S01]  /*2790*/  WARPGROUP.ARRIVE ;  /* 0x00000000000079c5 */ /* 0x000fe20000000000 */
[----:B------:R-:W-:-:S02]  /*27a0*/  FMUL.FTZ R63, R0, R63 ;  /* 0x0000003f003f7220 */ /* 0x000fc40000410000 */
[----:B------:R5:W-:Y:S01]  /*27b0*/  MUFU.TANH R81, R7 ;  /* 0x0000000700517308 */ /* 0x000be20000002400 */
[C---:B------:R-:W-:Y:S01]  /*27c0*/  FMUL.FTZ R62, R0.reuse, R62 ;  /* 0x0000003e003e7220 */ /* 0x040fe20000410000 */
[C---:B------:R-:W-:Y:S01]  /*27d0*/  FMUL.FTZ R67, R0.reuse, R67 ;  /* 0x0000004300437220 */ /* 0x040fe20000410000 */
[C---:B------:R-:W-:Y:S01]  /*27e0*/  FMUL.FTZ R70, R0.reuse, R70 ;  /* 0x0000004600467220 */ /* 0x040fe20000410000 */
[----:B------:R-:W-:Y:S01]  /*27f0*/  QGMMA.64x32x32.F32.E4M3.E4M3 R40, gdesc[UR20], R40, gsb0 ;  /* 0x00600000142879f3 */ /* 0x000fe20008000828 */
[----:B------:R-:W-:Y:S01]  /*2800*/  UIADD3 UR22, UR52, 0x702, URZ ;  /* 0x0000070234167890 */ /* 0x000fe2000fffe03f */
[C---:B------:R-:W-:Y:S01]  /*2810*/  FMUL.FTZ R71, R0.reuse, R71 ;  /* 0x0000004700477220 */ /* 0x040fe20000410000 */
[----:B------:R-:W-:Y:S01]  /*2820*/  UMOV UR23, 0x80000020 ;  /* 0x8000002000177882 */ /* 0x000fe20000000000 */
[----:B------:R0:W-:Y:S01]  /*2830*/  MUFU.TANH R97, R59 ;  /* 0x0000003b00617308 */ /* 0x0001e20000002400 */
[----:B-----5:R-:W-:Y:S01]  /*2840*/  SHF.R.S32.HI R7, RZ, 0x1f, R76 ;  /* 0x0000001fff077819 */ /* 0x020fe2000001144c */
[C---:B------:R-:W-:Y:S01]  /*2850*/  FMUL.FTZ R58, R0.reuse, R60 ;  /* 0x0000003c003a7220 */ /* 0x040fe20000410000 */
[C---:B------:R-:W-:Y:S01]  /*2860*/  FMUL.FTZ R60, R0.reuse, R61 ;  /* 0x0000003d003c7220 */ /* 0x040fe20000410000 */
[C---:B------:R-:W-:Y:S01]  /*2870*/  FMUL.FTZ R61, R0.reuse, R64 ;  /* 0x00000040003d7220 */ /* 0x040fe20000410000 */
[CC--:B------:R-:W-:Y:S01]  /*2880*/  LEA.HI R8, R7.reuse, R76.reuse, RZ, 0x5 ;  /* 0x0000004c07087211 */ /* 0x0c0fe200078f28ff */
[C---:B------:R-:W-:Y:S01]  /*2890*/  FMUL.FTZ R64, R0.reuse, R69 ;  /* 0x0000004500407220 */ /* 0x040fe20000410000 */
[----:B------:R-:W-:Y:S01]  /*28a0*/  LEA.HI R77, R7, R76, RZ, 0x2 ;  /* 0x0000004c074d7211 */ /* 0x000fe200078f10ff */
[----:B------:R5:W-:Y:S01]  /*28b0*/  MUFU.TANH R93, R63 ;  /* 0x0000003f005d7308 */ /* 0x000be20000002400 */
[----:B0-----:R-:W-:Y:S01]  /*28c0*/  SHF.R.S32.HI R59, RZ, 0x5, R8 ;  /* 0x00000005ff3b7819 */ /* 0x001fe20000011408 */
[C---:B------:R-:W-:Y:S01]  /*28d0*/  FMUL.FTZ R56, R0.reuse, R56 ;  /* 0x0000003800387220 */ /* 0x040fe20000410000 */
[--C-:B------:R-:W-:Y:S01]  /*28e0*/  SHF.R.S32.HI R7, RZ, 0x2, R77.reuse ;  /* 0x00000002ff077819 */ /* 0x100fe2000001144d */
[----:B------:R-:W-:Y:S01]  /*28f0*/  FMUL.FTZ R57, R0, R57 ;  /* 0x0000003900397220 */ /* 0x000fe20000410000 */
[----:B------:R-:W-:Y:S01]  /*2900*/  SHF.R.S32.HI R8, RZ, 0x1f, R77 ;  /* 0x0000001fff087819 */ /* 0x000fe2000001144d */
[----:B------:R-:W-:Y:S01]  /*2910*/  IMAD R80, R59, 0x10, R22 ;  /* 0x000000103b507824 */ /* 0x000fe200078e0216 */
[----:B------:R-:W-:Y:S01]  /*2920*/  LOP3.LUT R59, R78, 0x1ffffffe, RZ, 0xc0, !PT ;  /* 0x1ffffffe4e3b7812 */ /* 0x000fe200078ec0ff */
[----:B------:R0:W-:Y:S01]  /*2930*/  MUFU.TANH R84, R62 ;  /* 0x0000003e00547308 */ /* 0x0001e20000002400 */
[----:B------:R-:W-:Y:S01]  /*2940*/  LEA.HI R8, R8, R7, RZ, 0x3 ;  /* 0x0000000708087211 */ /* 0x000fe200078f18ff */
[----:B-----5:R-:W-:Y:S01]  /*2950*/  FMUL.FTZ R63, R0, R68 ;  /* 0x00000044003f7220 */ /* 0x020fe20000410000 */
[----:B------:R-:W-:Y:S01]  /*2960*/  LOP3.LUT R77, R77, 0x7ffffffc, RZ, 0xc0, !PT ;  /* 0x7ffffffc4d4d7812 */ /* 0x000fe200078ec0ff */
[----:B------:R-:W-:Y:S01]  /*2970*/  IMAD.MOV.U32 R68, RZ, RZ, -0xa0 ;  /* 0xffffff60ff447424 */ /* 0x000fe200078e00ff */
[----:B------:R-:W-:-:S03]  /*2980*/  LOP3.LUT R8, R8, 0xfffffff8, RZ, 0xc0, !PT ;  /* 0xfffffff808087812 */ /* 0x000fc600078ec0ff */
[----:B------:R-:W-:Y:S01]  /*2990*/  MUFU.TANH R85, R70 ;  /* 0x0000004600557308 */ /* 0x000fe20000002400 */
[----:B------:R-:W-:Y:S01]  /*29a0*/  IADD3 R8, R80, R7, -R8 ;  /* 0x0000000750087210 */ /* 0x000fe20007ffe808 */
[----:B------:R-:W-:Y:S02]  /*29b0*/  IMAD.IADD R7, R108, 0x1, -R59 ;  /* 0x000000016c077824 */ /* 0x000fe400078e0a3b */
[----:B0-----:R-:W-:Y:S01]  /*29c0*/  FMUL.FTZ R62, R0, R65 ;  /* 0x00000041003e7220 */ /* 0x001fe20000410000 */
[----:B------:R-:W-:Y:S02]  /*29d0*/  IMAD R65, R23, -0xa0, R104 ;  /* 0xffffff6017417824 */ /* 0x000fe400078e0268 */
[----:B------:R-:W-:Y:S02]  /*29e0*/  IMAD R8, R79, 0x40, R8 ;  /* 0x000000404f087824 */ /* 0x000fe400078e0208 */
[----:B------:R0:W-:Y:S01]  /*29f0*/  MUFU.TANH R79, R67 ;  /* 0x00000043004f7308 */ /* 0x0001e20000002400 */
[----:B------:R-:W-:-:S02]  /*2a00*/  VIADD R65, R65, 0xa0 ;  /* 0x000000a041417836 */ /* 0x000fc40000000000 */
[----:B------:R-:W-:Y:S02]  /*2a10*/  IMAD R7, R7, 0x8, R8 ;  /* 0x0000000807077824 */ /* 0x000fe400078e0208 */
[----:B------:R-:W-:Y:S02]  /*2a20*/  FMUL.FTZ R8, R0, R66 ;  /* 0x0000004200087220 */ /* 0x000fe40000410000 */
[----:B------:R-:W-:Y:S02]  /*2a30*/  @P2 IMAD.HI.U32 R59, R7, R88, RZ ;  /* 0x00000058073b2227 */ /* 0x000fe400078e00ff */
[----:B------:R5:W-:Y:S02]  /*2a40*/  MUFU.TANH R89, R8 ;  /* 0x0000000800597308 */ /* 0x000be40000002400 */
[----:B------:R-:W-:Y:S01]  /*2a50*/  IMAD.MOV.U32 R66, RZ, RZ, R7 ;  /* 0x000000ffff427224 */ /* 0x000fe200078e0007 */
[----:B-1----:R-:W-:Y:S01]  /*2a60*/  @P2 SHF.R.U32.HI R66, RZ, R92, R59 ;  /* 0x0000005cff422219 */ /* 0x002fe2000001163b */
[----:B0-----:R-:W-:Y:S01]  /*2a70*/  IMAD R67, R23, R68, 0xa1 ;  /* 0x000000a117437424 */ /* 0x001fe200078e0244 */
[----:B------:R-:W0:Y:S01]  /*2a80*/  LDC R59, c[0x0][0x288] ;  /* 0x0000a200ff3b7b82 */ /* 0x000e220000000800 */
[----:B------:R-:W-:-:S02]  /*2a90*/  IMAD.U32 R88, RZ, RZ, UR6 ;  /* 0x00000006ff587e24 */ /* 0x000fc4000f8e00ff */
[----:B------:R-:W1:Y:S01]  /*2aa0*/  MUFU.TANH R86, R86 ;  /* 0x0000005600567308 */ /* 0x000e620000002400 */
[----:B------:R-:W3:Y:S01]  /*2ab0*/  SHFL.IDX PT, R78, R66, 0x1, 0x1c1f ;  /* 0x003c1f00424e7f89 */ /* 0x000ee200000e0000 */
[----:B-----5:R-:W-:-:S04]  /*2ac0*/  IMAD.IADD R8, R76, 0x1, -R77 ;  /* 0x000000014c087824 */ /* 0x020fc800078e0a4d */
[C---:B------:R-:W-:Y:S02]  /*2ad0*/  IMAD R67, R8.reuse, -0x2, R67 ;  /* 0xfffffffe08437824 */ /* 0x040fe400078e0243 */
[----:B------:R-:W-:Y:S01]  /*2ae0*/  IMAD R68, R8, -0x2, R65 ;  /* 0xfffffffe08447824 */ /* 0x000fe200078e0241 */
[----:B------:R-:W-:Y:S02]  /*2af0*/  WARPGROUP.DEPBAR.LE gsb0, 0x0 ;  /* 0x00008000000079c5 */ /* 0x000fe40000010000 */
[----:B------:R-:W-:Y:S01]  /*2b00*/  WARPGROUP.ARRIVE ;  /* 0x00000000000079c5 */ /* 0x000fe20000000000 */
[----:B------:R-:W5:Y:S01]  /*2b10*/  MUFU.TANH R87, R87 ;  /* 0x0000005700577308 */ /* 0x000f620000002400 */
[C---:B------:R-:W-:Y:S01]  /*2b20*/  FMUL.FTZ R42, R0.reuse, R42 ;  /* 0x0000002a002a7220 */ /* 0x040fe20000410000 */
[C---:B------:R-:W-:Y:S01]  /*2b30*/  FMUL.FTZ R43, R0.reuse, R43 ;  /* 0x0000002b002b7220 */ /* 0x040fe20000410000 */
[C---:B------:R-:W-:Y:S01]  /*2b40*/  FMUL.FTZ R46, R0.reuse, R46 ;  /* 0x0000002e002e7220 */ /* 0x040fe20000410000 */
[C---:B------:R-:W-:Y:S01]  /*2b50*/  FMUL.FTZ R47, R0.reuse, R47 ;  /* 0x0000002f002f7220 */ /* 0x040fe20000410000 */
[----:B------:R-:W-:Y:S01]  /*2b60*/  QGMMA.64x32x32.F32.E4M3.E4M3 R24, gdesc[UR20], R24, gsb0 ;  /* 0x00600000141879f3 */ /* 0x000fe20008000818 */
[C---:B------:R-:W-:Y:S01]  /*2b70*/  FMUL.FTZ R50, R0.reuse, R50 ;  /* 0x0000003200327220 */ /* 0x040fe20000410000 */
[C---:B------:R-:W-:Y:S01]  /*2b80*/  FMUL.FTZ R51, R0.reuse, R51 ;  /* 0x0000003300337220 */ /* 0x040fe20000410000 */
[----:B------:R-:W5:Y:S01]  /*2b90*/  MUFU.TANH R71, R71 ;  /* 0x0000004700477308 */ /* 0x000f620000002400 */
[C---:B------:R-:W-:Y:S01]  /*2ba0*/  FMUL.FTZ R65, R0.reuse, R40 ;  /* 0x0000002800417220 */ /* 0x040fe20000410000 */
[----:B0-----:R-:W-:Y:S01]  /*2bb0*/  IADD3 R107, R67, -R59, R104 ;  /* 0x8000003b436b7210 */ /* 0x001fe20007ffe068 */
[C---:B------:R-:W-:Y:S01]  /*2bc0*/  FMUL.FTZ R54, R0.reuse, R54 ;  /* 0x0000003600367220 */ /* 0x040fe20000410000 */
[C---:B------:R-:W-:Y:S01]  /*2bd0*/  FMUL.FTZ R40, R0.reuse, R41 ;  /* 0x0000002900287220 */ /* 0x040fe20000410000 */
[----:B------:R-:W-:Y:S01]  /*2be0*/  FMUL.FTZ R55, R0, R55 ;  /* 0x0000003700377220 */ /* 0x000fe20000410000 */
[----:B---3--:R-:W-:Y:S01]  /*2bf0*/  VIADDMNMX R78, R78, R107, R68, PT ;  /* 0x0000006b4e4e7246 */ /* 0x008fe20003800144 */
[C---:B------:R-:W-:Y:S01]  /*2c00*/  FMUL.FTZ R52, R0.reuse, R52 ;  /* 0x0000003400347220 */ /* 0x040fe20000410000 */
[----:B------:R-:W0:Y:S01]  /*2c10*/  MUFU.TANH R42, R42 ;  /* 0x0000002a002a7308 */ /* 0x000e220000002400 */
[----:B------:R-:W-:Y:S01]  /*2c20*/  FMUL.FTZ R44, R0, R44 ;  /* 0x0000002c002c7220 */ /* 0x000fe20000410000 */
[----:B------:R-:W-:Y:S01]  /*2c30*/  ISETP.GT.AND P5, PT, R78, RZ, PT ;  /* 0x000000ff4e00720c */ /* 0x000fe20003fa4270 */
[----:B------:R-:W-:Y:S01]  /*2c40*/  FMUL.FTZ R48, R0, R48 ;  /* 0x0000003000307220 */ /* 0x000fe20000410000 */
[----:B------:R-:W-:Y:S01]  /*2c50*/  ISETP.GT.AND P6, PT, R78, 0x1, PT ;  /* 0x000000014e00780c */ /* 0x000fe20003fc4270 */
[----:B------:R-:W-:Y:S01]  /*2c60*/  FMUL.FTZ R49, R0, R49 ;  /* 0x0000003100317220 */ /* 0x000fe20000410000 */
[----:B------:R-:W-:Y:S01]  /*2c70*/  ISETP.GT.AND P3, PT, R78, 0x8, PT ;  /* 0x000000084e00780c */ /* 0x000fe20003f64270 */
[----:B------:R-:W-:Y:S01]  /*2c80*/  FMUL.FTZ R53, R0, R53 ;  /* 0x0000003500357220 */ /* 0x000fe20000410000 */
[----:B------:R-:W-:Y:S01]  /*2c90*/  FSEL R129, R90, -INF , P5 ;  /* 0xff8000005a817808 */ /* 0x000fe20002800000 */
[----:B------:R-:W3:Y:S01]  /*2ca0*/  MUFU.TANH R43, R43 ;  /* 0x0000002b002b7308 */ /* 0x000ee20000002400 */
[----:B------:R-:W-:-:S02]  /*2cb0*/  FSEL R111, R91, -INF , P6 ;  /* 0xff8000005b6f7808 */ /* 0x000fc40003000000 */
[----:B------:R-:W-:Y:S02]  /*2cc0*/  ISETP.GT.AND P4, PT, R78, 0x9, PT ;  /* 0x000000094e00780c */ /* 0x000fe40003f84270 */
[----:B------:R-:W-:Y:S02]  /*2cd0*/  FSEL R121, R94, -INF , P3 ;  /* 0xff8000005e797808 */ /* 0x000fe40001800000 */
[----:B------:R-:W-:Y:S01]  /*2ce0*/  FMNMX.FTZ R70, R129, R111, !PT ;  /* 0x0000006f81467209 */ /* 0x000fe20007810000 */
[----:B------:R-:W3:Y:S01]  /*2cf0*/  MUFU.TANH R46, R46 ;  /* 0x0000002e002e7308 */ /* 0x000ee20000002400 */
[----:B------:R-:W-:Y:S02]  /*2d00*/  ISETP.GT.AND P5, PT, R78, 0x10, PT ;  /* 0x000000104e00780c */ /* 0x000fe40003fa4270 */
[----:B------:R-:W-:Y:S02]  /*2d10*/  FSEL R113, R95, -INF , P4 ;  /* 0xff8000005f717808 */ /* 0x000fe40002000000 */
[----:B------:R-:W-:-:S02]  /*2d20*/  FMNMX.FTZ R70, R121, R70, !PT ;  /* 0x0000004679467209 */ /* 0x000fc40007810000 */
[----:B------:R-:W-:Y:S01]  /*2d30*/  ISETP.GT.AND P3, PT, R78, 0x11, PT ;  /* 0x000000114e00780c */ /* 0x000fe20003f64270 */
[----:B------:R-:W3:Y:S01]  /*2d40*/  MUFU.TANH R47, R47 ;  /* 0x0000002f002f7308 */ /* 0x000ee20000002400 */
[----:B------:R-:W-:Y:S02]  /*2d50*/  FSEL R127, R98, -INF , P5 ;  /* 0xff800000627f7808 */ /* 0x000fe40002800000 */
[----:B------:R-:W-:Y:S02]  /*2d60*/  FMNMX.FTZ R70, R113, R70, !PT ;  /* 0x0000004671467209 */ /* 0x000fe40007810000 */
[----:B------:R-:W-:Y:S02]  /*2d70*/  ISETP.GT.AND P4, PT, R78, 0x18, PT ;  /* 0x000000184e00780c */ /* 0x000fe40003f84270 */
[----:B------:R-:W-:Y:S01]  /*2d80*/  FSEL R133, R99, -INF , P3 ;  /* 0xff80000063857808 */ /* 0x000fe20001800000 */
[----:B------:R-:W3:Y:S01]  /*2d90*/  MUFU.TANH R50, R50 ;  /* 0x0000003200327308 */ /* 0x000ee20000002400 */
[----:B------:R-:W-:-:S02]  /*2da0*/  FMNMX.FTZ R70, R127, R70, !PT ;  /* 0x000000467f467209 */ /* 0x000fc40007810000 */
[----:B------:R-:W-:Y:S02]  /*2db0*/  ISETP.GT.AND P3, PT, R78, 0x19, PT ;  /* 0x000000194e00780c */ /* 0x000fe40003f64270 */
[----:B------:R-:W-:Y:S02]  /*2dc0*/  FSEL R131, R102, -INF , P4 ;  /* 0xff80000066837808 */ /* 0x000fe40002000000 */
[----:B------:R-:W-:Y:S01]  /*2dd0*/  FMNMX.FTZ R70, R133, R70, !PT ;  /* 0x0000004685467209 */ /* 0x000fe20007810000 */
[----:B------:R-:W3:Y:S01]  /*2de0*/  MUFU.TANH R67, R51 ;  /* 0x0000003300437308 */ /* 0x000ee20000002400 */
[----:B------:R-:W-:Y:S02]  /*2df0*/  ISETP.GT.AND P4, PT, R78, 0x20, PT ;  /* 0x000000204e00780c */ /* 0x000fe40003f84270 */
[----:B--2---:R-:W-:Y:S02]  /*2e00*/  FSEL R115, R103, -INF , P3 ;  /* 0xff80000067737808 */ /* 0x004fe40001800000 */
[----:B------:R-:W-:-:S02]  /*2e10*/  FMNMX.FTZ R70, R131, R70, !PT ;  /* 0x0000004683467209 */ /* 0x000fc40007810000 */
[----:B------:R-:W-:Y:S01]  /*2e20*/  ISETP.GT.AND P3, PT, R78, 0x21, PT ;  /* 0x000000214e00780c */ /* 0x000fe20003f64270 */
[----:B------:R-:W-:Y:S02]  /*2e30*/  WARPGROUP.DEPBAR.LE gsb0, 0x0 ;  /* 0x00008000000079c5 */ /* 0x000fe40000010000 */
[----:B------:R-:W-:Y:S01]  /*2e40*/  FSEL R119, R119, -INF , P4 ;  /* 0xff80000077777808 */ /* 0x000fe20002000000 */
[C---:B------:R-:W-:Y:S01]  /*2e50*/  FMUL.FTZ R26, R0.reuse, R26 ;  /* 0x0000001a001a7220 */ /* 0x040fe20000410000 */
[----:B------:R-:W-:Y:S01]  /*2e60*/  FMNMX.FTZ R70, R115, R70, !PT ;  /* 0x0000004673467209 */ /* 0x000fe20007810000 */
[----:B------:R-:W-:Y:S01]  /*2e70*/  FMUL.FTZ R41, R0, R27 ;  /* 0x0000001b00297220 */ /* 0x000fe20000410000 */
[----:B------:R-:W-:Y:S01]  /*2e80*/  ISETP.GT.AND P4, PT, R78, 0x28, PT ;  /* 0x000000284e00780c */ /* 0x000fe20003f84270 */
[----:B------:R2:W-:Y:S01]  /*2e90*/  MUFU.TANH R69, R26 ;  /* 0x0000001a00457308 */ /* 0x0005e20000002400 */
[----:B------:R-:W-:Y:S01]  /*2ea0*/  FSEL R125, R125, -INF , P3 ;  /* 0xff8000007d7d7808 */ /* 0x000fe20001800000 */
[C---:B------:R-:W-:Y:S01]  /*2eb0*/  FMUL.FTZ R30, R0.reuse, R30 ;  /* 0x0000001e001e7220 */ /* 0x040fe20000410000 */
[----:B------:R-:W-:Y:S01]  /*2ec0*/  FMNMX.FTZ R70, R119, R70, !PT ;  /* 0x0000004677467209 */ /* 0x000fe20007810000 */
[----:B------:R-:W-:Y:S01]  /*2ed0*/  FMUL.FTZ R34, R0, R34 ;  /* 0x0000002200227220 */ /* 0x000fe20000410000 */
[----:B------:R-:W-:Y:S01]  /*2ee0*/  ISETP.GT.AND P3, PT, R78, 0x29, PT ;  /* 0x000000294e00780c */ /* 0x000fe20003f64270 */
[C---:B------:R-:W-:Y:S01]  /*2ef0*/  FMUL.FTZ R38, R0.reuse, R38 ;  /* 0x0000002600267220 */ /* 0x040fe20000410000 */
[----:B------:R-:W-:Y:S01]  /*2f00*/  FSEL R123, R123, -INF , P4 ;  /* 0xff8000007b7b7808 */ /* 0x000fe20002000000 */
[----:B------:R-:W3:Y:S01]  /*2f10*/  MUFU.TANH R54, R54 ;  /* 0x0000003600367308 */ /* 0x000ee20000002400 */
[----:B------:R-:W-:Y:S01]  /*2f20*/  FMNMX.FTZ R70, R125, R70, !PT ;  /* 0x000000467d467209 */ /* 0x000fe20007810000 */
[----:B--2---:R-:W-:Y:S01]  /*2f30*/  FMUL.FTZ R26, R0, R31 ;  /* 0x0000001f001a7220 */ /* 0x004fe20000410000 */
[----:B------:R-:W-:Y:S01]  /*2f40*/  ISETP.GT.AND P4, PT, R78, 0x30, PT ;  /* 0x000000304e00780c */ /* 0x000fe20003f84270 */
[C---:B------:R-:W-:Y:S01]  /*2f50*/  FMUL.FTZ R32, R0.reuse, R32 ;  /* 0x0000002000207220 */ /* 0x040fe20000410000 */
[----:B------:R-:W-:Y:S01]  /*2f60*/  FSEL R117, R117, -INF , P3 ;  /* 0xff80000075757808 */ /* 0x000fe20001800000 */
[----:B------:R-:W-:Y:S01]  /*2f70*/  FMUL.FTZ R29, R0, R29 ;  /* 0x0000001d001d7220 */ /* 0x000fe20000410000 */
[----:B------:R-:W-:Y:S01]  /*2f80*/  FMNMX.FTZ R70, R123, R70, !PT ;  /* 0x000000467b467209 */ /* 0x000fe20007810000 */
[----:B------:R-:W2:Y:S01]  /*2f90*/  MUFU.TANH R55, R55 ;  /* 0x0000003700377308 */ /* 0x000ea20000002400 */
[----:B------:R-:W-:Y:S01]  /*2fa0*/  ISETP.GT.AND P3, PT, R78, 0x31, PT ;  /* 0x000000314e00780c */ /* 0x000fe20003f64270 */
[----:B------:R-:W-:Y:S01]  /*2fb0*/  FMUL.FTZ R25, R0, R25 ;  /* 0x0000001900197220 */ /* 0x000fe20000410000 */
[----:B----4-:R-:W-:Y:S01]  /*2fc0*/  FSEL R109, R82, -INF , P4 ;  /* 0xff800000526d7808 */ /* 0x010fe20002000000 */
[C---:B------:R-:W-:Y:S01]  /*2fd0*/  FMUL.FTZ R28, R0.reuse, R28 ;  /* 0x0000001c001c7220 */ /* 0x040fe20000410000 */
[----:B------:R-:W-:Y:S01]  /*2fe0*/  FMNMX.FTZ R70, R117, R70, !PT ;  /* 0x0000004675467209 */ /* 0x000fe20007810000 */
[----:B------:R-:W-:Y:S01]  /*2ff0*/  FMUL.FTZ R24, R0, R24 ;  /* 0x0000001800187220 */ /* 0x000fe20000410000 */
[----:B------:R-:W-:Y:S01]  /*3000*/  ISETP.GT.AND P4, PT, R78, 0x38, PT ;  /* 0x000000384e00780c */ /* 0x000fe20003f84270 */
[----:B------:R-:W4:Y:S01]  /*3010*/  MUFU.TANH R76, R41 ;  /* 0x00000029004c7308 */ /* 0x000f220000002400 */
[----:B------:R-:W-:Y:S01]  /*3020*/  FSEL R105, R83, -INF , P3 ;  /* 0xff80000053697808 */ /* 0x000fe20001800000 */
[C---:B------:R-:W-:Y:S01]  /*3030*/  FMUL.FTZ R36, R0.reuse, R36 ;  /* 0x0000002400247220 */ /* 0x040fe20000410000 */
[----:B------:R-:W-:Y:S01]  /*3040*/  FMNMX.FTZ R70, R109, R70, !PT ;  /* 0x000000466d467209 */ /* 0x000fe20007810000 */
[----:B------:R-:W-:Y:S01]  /*3050*/  FMUL.FTZ R33, R0, R33 ;  /* 0x0000002100217220 */ /* 0x000fe20000410000 */
[----:B------:R-:W-:Y:S01]  /*3060*/  ISETP.GT.AND P3, PT, R78, 0x39, PT ;  /* 0x000000394e00780c */ /* 0x000fe20003f64270 */
[----:B------:R-:W-:Y:S01]  /*3070*/  FMUL.FTZ R37, R0, R37 ;  /* 0x0000002500257220 */ /* 0x000fe20000410000 */
[----:B-1----:R-:W-:Y:S01]  /*3080*/  FSEL R103, R86, -INF , P4 ;  /* 0xff80000056677808 */ /* 0x002fe20002000000 */
[----:B------:R-:W1:Y:S01]  /*3090*/  MUFU.TANH R30, R30 ;  /* 0x0000001e001e7308 */ /* 0x000e620000002400 */
[----:B------:R-:W-:-:S02]  /*30a0*/  FMNMX.FTZ R70, R105, R70, !PT ;  /* 0x0000004669467209 */ /* 0x000fc40007810000 */
[C---:B------:R-:W-:Y:S02]  /*30b0*/  ISETP.GT.AND P4, PT, R78.reuse, 0x40, PT ;  /* 0x000000404e00780c */ /* 0x040fe40003f84270 */
[----:B-----5:R-:W-:Y:S02]  /*30c0*/  FSEL R101, R87, -INF , P3 ;  /* 0xff80000057657808 */ /* 0x020fe40001800000 */
[----:B------:R-:W-:Y:S01]  /*30d0*/  FMNMX.FTZ R70, R103, R70, !PT ;  /* 0x0000004667467209 */ /* 0x000fe20007810000 */
[----:B------:R-:W-:Y:S01]  /*30e0*/  MUFU.TANH R34, R34 ;  /* 0x0000002200227308 */ /* 0x000fe20000002400 */
[----:B------:R-:W-:Y:S02]  /*30f0*/  ISETP.GT.AND P3, PT, R78, 0x41, PT ;  /* 0x000000414e00780c */ /* 0x000fe40003f64270 */
[----:B------:R-:W-:Y:S02]  /*3100*/  FSEL R99, R81, -INF , P4 ;  /* 0xff80000051637808 */ /* 0x000fe40002000000 */
[----:B------:R-:W-:-:S02]  /*3110*/  FMNMX.FTZ R70, R101, R70, !PT ;  /* 0x0000004665467209 */ /* 0x000fc40007810000 */
[C---:B------:R-:W-:Y:S01]  /*3120*/  ISETP.GT.AND P4, PT, R78.reuse, 0x48, PT ;  /* 0x000000484e00780c */ /* 0x040fe20003f84270 */
[----:B------:R-:W-:Y:S01]  /*3130*/  MUFU.TANH R38, R38 ;  /* 0x0000002600267308 */ /* 0x000fe20000002400 */
[----:B------:R-:W-:Y:S02]  /*3140*/  FSEL R97, R97, -INF , P3 ;  /* 0xff80000061617808 */ /* 0x000fe40001800000 */
[----:B------:R-:W-:Y:S02]  /*3150*/  FMNMX.FTZ R70, R99, R70, !PT ;  /* 0x0000004663467209 */ /* 0x000fe40007810000 */
[----:B------:R-:W-:Y:S02]  /*3160*/  ISETP.GT.AND P3, PT, R78, 0x49, PT ;  /* 0x000000494e00780c */ /* 0x000fe40003f64270 */
[----:B------:R-:W-:Y:S01]  /*3170*/  FSEL R95, R84, -INF , P4 ;  /* 0xff800000545f7808 */ /* 0x000fe20002000000 */
[----:B------:R5:W-:Y:S01]  /*3180*/  MUFU.TANH R145, R32 ;  /* 0x0000002000917308 */ /* 0x000be20000002400 */
[----:B------:R-:W-:-:S02]  /*3190*/  FMNMX.FTZ R70, R97, R70, !PT ;  /* 0x0000004661467209 */ /* 0x000fc40007810000 */
[C---:B------:R-:W-:Y:S02]  /*31a0*/  ISETP.GT.AND P4, PT, R78.reuse, 0x50, PT ;  /* 0x000000504e00780c */ /* 0x040fe40003f84270 */
[----:B------:R-:W-:Y:S02]  /*31b0*/  FSEL R93, R93, -INF , P3 ;  /* 0xff8000005d5d7808 */ /* 0x000fe40001800000 */
[----:B------:R-:W-:Y:S01]  /*31c0*/  FMNMX.FTZ R70, R95, R70, !PT ;  /* 0x000000465f467209 */ /* 0x000fe20007810000 */
[----:B------:R-:W-:Y:S01]  /*31d0*/  MUFU.TANH R5, R5 ;  /* 0x0000000500057308 */ /* 0x000fe20000002400 */
[----:B------:R-:W-:Y:S01]  /*31e0*/  ISETP.GT.AND P3, PT, R78, 0x51, PT ;  /* 0x000000514e00780c */ /* 0x000fe20003f64270 */
[----:B-----5:R-:W5:Y:S01]  /*31f0*/  SHFL.IDX PT, R32, R66, RZ, 0x1c1f ;  /* 0x001c1fff42207589 */ /* 0x020f6200000e0000 */
        /* <DEDUP_REMOVED lines=8> */
[----:B------:R-:W-:Y:S01]  /*3280*/  MUFU.TANH R6, R6 ;  /* 0x0000000600067308 */ /* 0x000fe20000002400 */
[----:B------:R-:W-:-:S02]  /*3290*/  FMNMX.FTZ R70, R87, R70, !PT ;  /* 0x0000004657467209 */ /* 0x000fc40007810000 */
[C---:B------:R-:W-:Y:S02]  /*32a0*/  ISETP.GT.AND P4, PT, R78.reuse, 0x60, PT ;  /* 0x000000604e00780c */ /* 0x040fe40003f84270 */
[----:B------:R-:W-:Y:S02]  /*32b0*/  FSEL R81, R71, -INF , P3 ;  /* 0xff80000047517808 */ /* 0x000fe40001800000 */
[----:B------:R-:W-:Y:S01]  /*32c0*/  FMNMX.FTZ R70, R85, R70, !PT ;  /* 0x0000004655467209 */ /* 0x000fe20007810000 */
[----:B------:R2:W5:Y:S01]  /*32d0*/  MUFU.TANH R71, R26 ;  /* 0x0000001a00477308 */ /* 0x0005620000002400 */
[----:B------:R-:W-:Y:S02]  /*32e0*/  ISETP.GT.AND P3, PT, R78, 0x61, PT ;  /* 0x000000614e00780c */ /* 0x000fe40003f64270 */
[----:B0-----:R-:W-:Y:S02]  /*32f0*/  FSEL R51, R42, -INF , P4 ;  /* 0xff8000002a337808 */ /* 0x001fe40002000000 */
[----:B------:R-:W-:-:S02]  /*3300*/  FMNMX.FTZ R70, R81, R70, !PT ;  /* 0x0000004651467209 */ /* 0x000fc40007810000 */
[----:B------:R-:W-:Y:S01]  /*3310*/  ISETP.GT.AND P4, PT, R78, 0x68, PT ;  /* 0x000000684e00780c */ /* 0x000fe20003f84270 */
[----:B------:R-:W-:Y:S01]  /*3320*/  MUFU.TANH R9, R9 ;  /* 0x0000000900097308 */ /* 0x000fe20000002400 */
[----:B---3--:R-:W-:Y:S01]  /*3330*/  FSEL R27, R43, -INF , P3 ;  /* 0xff8000002b1b7808 */ /* 0x008fe20001800000 */
[----:B--2---:R-:W-:Y:S01]  /*3340*/  FMUL.FTZ R26, R0, R35 ;  /* 0x00000023001a7220 */ /* 0x004fe20000410000 */
[----:B------:R-:W-:Y:S02]  /*3350*/  FMNMX.FTZ R70, R51, R70, !PT ;  /* 0x0000004633467209 */ /* 0x000fe40007810000 */
[----:B------:R-:W-:Y:S02]  /*3360*/  ISETP.GT.AND P3, PT, R78, 0x69, PT ;  /* 0x000000694e00780c */ /* 0x000fe40003f64270 */
[----:B------:R-:W-:Y:S01]  /*3370*/  FSEL R31, R46, -INF , P4 ;  /* 0xff8000002e1f7808 */ /* 0x000fe20002000000 */
[----:B------:R0:W2:Y:S01]  /*3380*/  MUFU.TANH R79, R26 ;  /* 0x0000001a004f7308 */ /* 0x0000a20000002400 */
[----:B------:R-:W-:-:S02]  /*3390*/  FMNMX.FTZ R70, R27, R70, !PT ;  /* 0x000000461b467209 */ /* 0x000fc40007810000 */
[C---:B------:R-:W-:Y:S02]  /*33a0*/  ISETP.GT.AND P4, PT, R78.reuse, 0x70, PT ;  /* 0x000000704e00780c */ /* 0x040fe40003f84270 */
[----:B------:R-:W-:Y:S02]  /*33b0*/  FSEL R41, R47, -INF , P3 ;  /* 0xff8000002f297808 */ /* 0x000fe40001800000 */
[----:B------:R-:W-:Y:S01]  /*33c0*/  FMNMX.FTZ R70, R31, R70, !PT ;  /* 0x000000461f467209 */ /* 0x000fe20007810000 */
[----:B------:R-:W-:Y:S01]  /*33d0*/  MUFU.TANH R10, R10 ;  /* 0x0000000a000a7308 */ /* 0x000fe20000002400 */
[----:B------:R-:W-:Y:S01]  /*33e0*/  ISETP.GT.AND P3, PT, R78, 0x71, PT ;  /* 0x000000714e00780c */ /* 0x000fe20003f64270 */
[----:B0-----:R-:W-:Y:S01]  /*33f0*/  FMUL.FTZ R26, R0, R39 ;  /* 0x00000027001a7220 */ /* 0x001fe20000410000 */
[----:B------:R-:W-:Y:S02]  /*3400*/  FSEL R43, R50, -INF , P4 ;  /* 0xff800000322b7808 */ /* 0x000fe40002000000 */
[----:B------:R-:W-:-:S02]  /*3410*/  FMNMX.FTZ R70, R41, R70, !PT ;  /* 0x0000004629467209 */ /* 0x000fc40007810000 */
[C---:B------:R-:W-:Y:S01]  /*3420*/  ISETP.GT.AND P4, PT, R78.reuse, 0x78, PT ;  /* 0x000000784e00780c */ /* 0x040fe20003f84270 */
[----:B------:R0:W3:Y:S01]  /*3430*/  MUFU.TANH R83, R26 ;  /* 0x0000001a00537308 */ /* 0x0000e20000002400 */
[----:B------:R-:W-:Y:S02]  /*3440*/  FSEL R47, R67, -INF , P3 ;  /* 0xff800000432f7808 */ /* 0x000fe40001800000 */
[----:B------:R-:W-:Y:S02]  /*3450*/  FMNMX.FTZ R70, R43, R70, !PT ;  /* 0x000000462b467209 */ /* 0x000fe40007810000 */
[----:B------:R-:W-:Y:S02]  /*3460*/  ISETP.GT.AND P3, PT, R78, 0x79, PT ;  /* 0x000000794e00780c */ /* 0x000fe40003f64270 */
[----:B------:R-:W-:Y:S01]  /*3470*/  FSEL R35, R54, -INF , P4 ;  /* 0xff80000036237808 */ /* 0x000fe20002000000 */
[----:B------:R-:W-:Y:S01]  /*3480*/  MUFU.TANH R50, R29 ;  /* 0x0000001d00327308 */ /* 0x000fe20000002400 */
[----:B------:R-:W-:Y:S01]  /*3490*/  FMNMX.FTZ R70, R47, R70, !PT ;  /* 0x000000462f467209 */ /* 0x000fe20007810000 */
[----:B0-----:R-:W-:Y:S01]  /*34a0*/  FMUL.FTZ R26, R0, R45 ;  /* 0x0000002d001a7220 */ /* 0x001fe20000410000 */
[----:B------:R-:W-:-:S02]  /*34b0*/  ISETP.GT.AND P4, PT, R78, 0x80, PT ;  /* 0x000000804e00780c */ /* 0x000fc40003f84270 */
[----:B------:R-:W-:Y:S02]  /*34c0*/  FSEL R55, R55, -INF , P3 ;  /* 0xff80000037377808 */ /* 0x000fe40001800000 */
[----:B------:R-:W-:Y:S01]  /*34d0*/  FMNMX.FTZ R70, R35, R70, !PT ;  /* 0x0000004623467209 */ /* 0x000fe20007810000 */
[----:B------:R-:W-:Y:S01]  /*34e0*/  MUFU.TANH R42, R26 ;  /* 0x0000001a002a7308 */ /* 0x000fe20000002400 */
[C---:B------:R-:W-:Y:S02]  /*34f0*/  ISETP.GT.AND P3, PT, R78.reuse, 0x81, PT ;  /* 0x000000814e00780c */ /* 0x040fe40003f64270 */
[----:B------:R-:W-:Y:S02]  /*3500*/  FSEL R67, R69, -INF , P4 ;  /* 0xff80000045437808 */ /* 0x000fe40002000000 */
[----:B------:R-:W-:Y:S02]  /*3510*/  FMNMX.FTZ R70, R55, R70, !PT ;  /* 0x0000004637467209 */ /* 0x000fe40007810000 */
[----:B------:R-:W-:Y:S01]  /*3520*/  ISETP.GT.AND P4, PT, R78, 0x88, PT ;  /* 0x000000884e00780c */ /* 0x000fe20003f84270 */
[----:B------:R-:W0:Y:S01]  /*3530*/  MUFU.TANH R11, R11 ;  /* 0x0000000b000b7308 */ /* 0x000e220000002400 */
[----:B----4-:R-:W-:-:S02]  /*3540*/  FSEL R69, R76, -INF , P3 ;  /* 0xff8000004c457808 */ /* 0x010fc40001800000 */
[----:B------:R-:W-:Y:S02]  /*3550*/  FMNMX.FTZ R70, R67, R70, !PT ;  /* 0x0000004643467209 */ /* 0x000fe40007810000 */
[----:B------:R-:W-:Y:S02]  /*3560*/  ISETP.GT.AND P3, PT, R78, 0x89, PT ;  /* 0x000000894e00780c */ /* 0x000fe40003f64270 */
[----:B-1----:R-:W-:Y:S01]  /*3570*/  FSEL R39, R30, -INF , P4 ;  /* 0xff8000001e277808 */ /* 0x002fe20002000000 */
[----:B------:R1:W-:Y:S01]  /*3580*/  MUFU.TANH R139, R52 ;  /* 0x00000034008b7308 */ /* 0x0003e20000002400 */
[----:B------:R-:W-:Y:S02]  /*3590*/  FMNMX.FTZ R70, R69, R70, !PT ;  /* 0x0000004645467209 */ /* 0x000fe40007810000 */
[----:B------:R-:W-:Y:S02]  /*35a0*/  ISETP.GT.AND P4, PT, R78, 0x90, PT ;  /* 0x000000904e00780c */ /* 0x000fe40003f84270 */
[----:B-----5:R-:W-:-:S02]  /*35b0*/  FSEL R71, R71, -INF , P3 ;  /* 0xff80000047477808 */ /* 0x020fc40001800000 */
[----:B------:R-:W-:Y:S01]  /*35c0*/  FMNMX.FTZ R70, R39, R70, !PT ;  /* 0x0000004627467209 */ /* 0x000fe20007810000 */
[----:B------:R-:W4:Y:S01]  /*35d0*/  MUFU.TANH R12, R12 ;  /* 0x0000000c000c7308 */ /* 0x000f220000002400 */
[----:B------:R-:W-:Y:S02]  /*35e0*/  ISETP.GT.AND P3, PT, R78, 0x91, PT ;  /* 0x000000914e00780c */ /* 0x000fe40003f64270 */
[----:B------:R-:W-:Y:S02]  /*35f0*/  FSEL R77, R34, -INF , P4 ;  /* 0xff800000224d7808 */ /* 0x000fe40002000000 */
[----:B------:R-:W-:Y:S02]  /*3600*/  FMNMX.FTZ R70, R71, R70, !PT ;  /* 0x0000004647467209 */ /* 0x000fe40007810000 */
[----:B------:R-:W-:Y:S01]  /*3610*/  ISETP.GT.AND P4, PT, R78, 0x98, PT ;  /* 0x000000984e00780c */ /* 0x000fe20003f84270 */
[----:B------:R5:W-:Y:S01]  /*3620*/  MUFU.TANH R46, R25 ;  /* 0x00000019002e7308 */ /* 0x000be20000002400 */
[----:B--2---:R-:W-:-:S02]  /*3630*/  FSEL R79, R79, -INF , P3 ;  /* 0xff8000004f4f7808 */ /* 0x004fc40001800000 */
[----:B------:R-:W-:Y:S02]  /*3640*/  FMNMX.FTZ R70, R77, R70, !PT ;  /* 0x000000464d467209 */ /* 0x000fe40007810000 */
[----:B------:R-:W-:Y:S02]  /*3650*/  ISETP.GT.AND P3, PT, R78, 0x99, PT ;  /* 0x000000994e00780c */ /* 0x000fe40003f64270 */
[----:B------:R-:W-:Y:S01]  /*3660*/  FSEL R45, R38, -INF , P4 ;  /* 0xff800000262d7808 */ /* 0x000fe20002000000 */
[----:B------:R-:W2:Y:S01]  /*3670*/  MUFU.TANH R13, R13 ;  /* 0x0000000d000d7308 */ /* 0x000ea20000002400 */
[----:B------:R-:W-:Y:S02]  /*3680*/  FMNMX.FTZ R70, R79, R70, !PT ;  /* 0x000000464f467209 */ /* 0x000fe40007810000 */
[----:B---3--:R-:W-:Y:S02]  /*3690*/  FSEL R83, R83, -INF , P3 ;  /* 0xff80000053537808 */ /* 0x008fe40001800000 */
[----:B------:R-:W-:-:S02]  /*36a0*/  FMNMX.FTZ R70, R45, R70, !PT ;  /* 0x000000462d467209 */ /* 0x000fc40007810000 */
[----:B------:R-:W-:Y:S01]  /*36b0*/  VIADDMNMX R68, R32, R107, R68, PT ;  /* 0x0000006b20447246 */ /* 0x000fe20003800144 */
[----:B------:R-:W3:Y:S01]  /*36c0*/  MUFU.TANH R14, R14 ;  /* 0x0000000e000e7308 */ /* 0x000ee20000002400 */
[----:B------:R-:W-:Y:S02]  /*36d0*/  FMNMX.FTZ R70, R83, R70, !PT ;  /* 0x0000004653467209 */ /* 0x000fe40007810000 */
[C---:B------:R-:W-:Y:S02]  /*36e0*/  ISETP.GT.AND P4, PT, R68.reuse, 0x1, PT ;  /* 0x000000014400780c */ /* 0x040fe40003f84270 */
[----:B------:R-:W-:Y:S01]  /*36f0*/  ISETP.GT.AND P5, PT, R68, 0x8, PT ;  /* 0x000000084400780c */ /* 0x000fe20003fa4270 */
[----:B------:R-:W0:Y:S01]  /*3700*/  SHFL.BFLY PT, R91, R70, 0x2, 0x1f ;  /* 0x0c401f00465b7f89 */ /* 0x000e2200000e0000 */
[----:B-1----:R-:W-:Y:S01]  /*3710*/  FSEL R52, R4, -INF , P4 ;  /* 0xff80000004347808 */ /* 0x002fe20002000000 */
[----:B------:R-:W1:Y:S01]  /*3720*/  MUFU.TANH R15, R15 ;  /* 0x0000000f000f7308 */ /* 0x000e620000002400 */
[----:B------:R-:W-:-:S02]  /*3730*/  FSEL R107, R6, -INF , P5 ;  /* 0xff800000066b7808 */ /* 0x000fc40002800000 */
[----:B------:R-:W-:-:S05]  /*3740*/  ISETP.GT.AND P4, PT, R68, 0x10, PT ;  /* 0x000000104400780c */ /* 0x000fca0003f84270 */
[----:B------:R-:W1:Y:S08]  /*3750*/  MUFU.TANH R20, R20 ;  /* 0x0000001400147308 */ /* 0x000e700000002400 */
[----:B------:R-:W1:Y:S01]  /*3760*/  MUFU.TANH R21, R21 ;  /* 0x0000001500157308 */ /* 0x000e620000002400 */
[----:B0-----:R-:W-:-:S07]  /*3770*/  FMNMX.FTZ R26, R70, R91, !PT ;  /* 0x0000005b461a7209 */ /* 0x001fce0007810000 */
[----:B------:R0:W-:Y:S01]  /*3780*/  MUFU.TANH R143, R28 ;  /* 0x0000001c008f7308 */ /* 0x0001e20000002400 */
[----:B------:R-:W4:Y:S07]  /*3790*/  SHFL.BFLY PT, R91, R26, 0x1, 0x1f ;  /* 0x0c201f001a5b7f89 */ /* 0x000f2e00000e0000 */
[----:B------:R-:W1:Y:S08]  /*37a0*/  MUFU.TANH R72, R72 ;  /* 0x0000004800487308 */ /* 0x000e700000002400 */
[----:B------:R-:W1:Y:S08]  /*37b0*/  MUFU.TANH R73, R73 ;  /* 0x0000004900497308 */ /* 0x000e700000002400 */
[----:B------:R2:W-:Y:S01]  /*37c0*/  MUFU.TANH R141, R24 ;  /* 0x00000018008d7308 */ /* 0x0005e20000002400 */
[----:B----4-:R-:W-:-:S04]  /*37d0*/  FMNMX.FTZ R91, R26, R91, !PT ;  /* 0x0000005b1a5b7209 */ /* 0x010fc80007810000 */
[C---:B------:R-:W-:Y:S01]  /*37e0*/  FSETP.NEU.FTZ.AND P3, PT, R91.reuse, -INF , PT ;  /* 0xff8000005b00780b */ /* 0x040fe20003f7d000 */
[----:B------:R-:W-:Y:S02]  /*37f0*/  FFMA.FTZ R30, R91, R88, -8 ;  /* 0xc10000005b1e7423 */ /* 0x000fe40000010058 */
[----:B------:R-:W4:Y:S03]  /*3800*/  MUFU.TANH R74, R74 ;  /* 0x0000004a004a7308 */ /* 0x000f260000002400 */
[----:B------:R-:W-:Y:S02]  /*3810*/  FSEL R30, R30, RZ, P3 ;  /* 0x000000ff1e1e7208 */ /* 0x000fe40001800000 */
[----:B------:R-:W-:-:S03]  /*3820*/  ISETP.GT.AND P3, PT, R68, RZ, PT ;  /* 0x000000ff4400720c */ /* 0x000fc60003f64270 */
[----:B------:R-:W4:Y:S01]  /*3830*/  MUFU.TANH R75, R75 ;  /* 0x0000004b004b7308 */ /* 0x000f220000002400 */
[-CC-:B------:R-:W-:Y:S01]  /*3840*/  FFMA.FTZ R29, R113, R88.reuse, -R30.reuse ;  /* 0x00000058711d7223 */ /* 0x180fe2000001081e */
[----:B------:R-:W-:Y:S01]  /*3850*/  FSEL R113, R5, -INF , P3 ;  /* 0xff80000005717808 */ /* 0x000fe20001800000 */
[-CC-:B-----5:R-:W-:Y:S01]  /*3860*/  FFMA.FTZ R25, R111, R88.reuse, -R30.reuse ;  /* 0x000000586f197223 */ /* 0x1a0fe2000001081e */
[----:B------:R-:W-:Y:S01]  /*3870*/  ISETP.GT.AND P3, PT, R68, 0x9, PT ;  /* 0x000000094400780c */ /* 0x000fe20003f64270 */
[--C-:B------:R-:W-:Y:S01]  /*3880*/  FFMA.FTZ R4, R115, R88, -R30.reuse ;  /* 0x0000005873047223 */ /* 0x100fe2000001081e */
[----:B------:R-:W-:Y:S01]  /*3890*/  FMNMX.FTZ R6, R113, R52, !PT ;  /* 0x0000003471067209 */ /* 0x000fe20007810000 */
[-CC-:B------:R-:W-:Y:S01]  /*38a0*/  FFMA.FTZ R32, R119, R88.reuse, -R30.reuse ;  /* 0x0000005877207223 */ /* 0x180fe2000001081e */
[----:B------:R-:W-:Y:S01]  /*38b0*/  FSEL R111, R9, -INF , P3 ;  /* 0xff800000096f7808 */ /* 0x000fe20001800000 */
[--C-:B------:R-:W-:Y:S01]  /*38c0*/  FFMA.FTZ R26, R121, R88, -R30.reuse ;  /* 0x00000058791a7223 */ /* 0x100fe2000001081e */
[----:B------:R-:W-:Y:S01]  /*38d0*/  FMNMX.FTZ R6, R107, R6, !PT ;  /* 0x000000066b067209 */ /* 0x000fe20007810000 */
[-CC-:B------:R-:W-:Y:S01]  /*38e0*/  FFMA.FTZ R9, R125, R88.reuse, -R30.reuse ;  /* 0x000000587d097223 */ /* 0x180fe2000001081e */
[----:B------:R-:W-:Y:S01]  /*38f0*/  FSEL R115, R10, -INF , P4 ;  /* 0xff8000000a737808 */ /* 0x000fe20002000000 */
[-CC-:B0-----:R-:W-:Y:S01]  /*3900*/  FFMA.FTZ R28, R127, R88.reuse, -R30.reuse ;  /* 0x000000587f1c7223 */ /* 0x181fe2000001081e */
[C---:B------:R-:W-:Y:S01]  /*3910*/  ISETP.GT.AND P3, PT, R68.reuse, 0x11, PT ;  /* 0x000000114400780c */ /* 0x040fe20003f64270 */
[--C-:B--2---:R-:W-:Y:S01]  /*3920*/  FFMA.FTZ R24, R129, R88, -R30.reuse ;  /* 0x0000005881187223 */ /* 0x104fe2000001081e */
[----:B------:R-:W-:Y:S01]  /*3930*/  FMNMX.FTZ R10, R111, R6, !PT ;  /* 0x000000066f0a7209 */ /* 0x000fe20007810000 */
[-CC-:B------:R-:W-:Y:S01]  /*3940*/  FFMA.FTZ R131, R131, R88.reuse, -R30.reuse ;  /* 0x0000005883837223 */ /* 0x180fe2000001081e */
[C---:B------:R-:W-:Y:S01]  /*3950*/  ISETP.GT.AND P4, PT, R68.reuse, 0x18, PT ;  /* 0x000000184400780c */ /* 0x040fe20003f84270 */
[----:B------:R-:W0:Y:S01]  /*3960*/  MUFU.TANH R56, R56 ;  /* 0x0000003800387308 */ /* 0x000e220000002400 */
[----:B------:R-:W-:Y:S01]  /*3970*/  FSEL R119, R11, -INF , P3 ;  /* 0xff8000000b777808 */ /* 0x000fe20001800000 */
[--C-:B------:R-:W-:Y:S01]  /*3980*/  FFMA.FTZ R11, R117, R88, -R30.reuse ;  /* 0x00000058750b7223 */ /* 0x100fe2000001081e */
[----:B------:R-:W-:Y:S01]  /*3990*/  FMNMX.FTZ R10, R115, R10, !PT ;  /* 0x0000000a730a7209 */ /* 0x000fe20007810000 */
[-CC-:B------:R-:W-:Y:S01]  /*39a0*/  FFMA.FTZ R38, R95, R88.reuse, -R30.reuse ;  /* 0x000000585f267223 */ /* 0x180fe2000001081e */
[----:B------:R-:W-:Y:S01]  /*39b0*/  ISETP.GT.AND P3, PT, R68, 0x19, PT ;  /* 0x000000194400780c */ /* 0x000fe20003f64270 */
[--C-:B------:R-:W-:Y:S01]  /*39c0*/  FFMA.FTZ R51, R51, R88, -R30.reuse ;  /* 0x0000005833337223 */ /* 0x100fe2000001081e */
[----:B------:R-:W-:Y:S01]  /*39d0*/  FSEL R121, R12, -INF , P4 ;  /* 0xff8000000c797808 */ /* 0x000fe20002000000 */
[----:B------:R2:W-:Y:S01]  /*39e0*/  MUFU.EX2 R5, R131 ;  /* 0x0000008300057308 */ /* 0x0005e20000000800 */
[----:B------:R-:W-:Y:S01]  /*39f0*/  FMNMX.FTZ R10, R119, R10, !PT ;  /* 0x0000000a770a7209 */ /* 0x000fe20007810000 */
[-CC-:B------:R-:W-:Y:S01]  /*3a00*/  FFMA.FTZ R89, R89, R88.reuse, -R30.reuse ;  /* 0x0000005859597223 */ /* 0x180fe2000001081e */
[C---:B------:R-:W-:Y:S01]  /*3a10*/  ISETP.GT.AND P4, PT, R68.reuse, 0x20, PT ;  /* 0x000000204400780c */ /* 0x040fe20003f84270 */
[-CC-:B------:R-:W-:Y:S01]  /*3a20*/  FFMA.FTZ R27, R27, R88.reuse, -R30.reuse ;  /* 0x000000581b1b7223 */ /* 0x180fe2000001081e */
[----:B------:R-:W-:Y:S01]  /*3a30*/  FSEL R125, R13, -INF , P3 ;  /* 0xff8000000d7d7808 */ /* 0x000fe20001800000 */
[--C-:B------:R-:W-:Y:S01]  /*3a40*/  FFMA.FTZ R13, R123, R88, -R30.reuse ;  /* 0x000000587b0d7223 */ /* 0x100fe2000001081e */
[----:B------:R-:W-:Y:S01]  /*3a50*/  FMNMX.FTZ R10, R121, R10, !PT ;  /* 0x0000000a790a7209 */ /* 0x000fe20007810000 */
[----:B------:R-:W5:Y:S01]  /*3a60*/  MUFU.TANH R57, R57 ;  /* 0x0000003900397308 */ /* 0x000f620000002400 */
[----:B------:R-:W-:Y:S01]  /*3a70*/  ISETP.GT.AND P3, PT, R68, 0x21, PT ;  /* 0x000000214400780c */ /* 0x000fe20003f64270 */
[-CC-:B------:R-:W-:Y:S01]  /*3a80*/  FFMA.FTZ R31, R31, R88.reuse, -R30.reuse ;  /* 0x000000581f1f7223 */ /* 0x180fe2000001081e */
[----:B---3--:R-:W-:Y:S01]  /*3a90*/  FSEL R127, R14, -INF , P4 ;  /* 0xff8000000e7f7808 */ /* 0x008fe20002000000 */
[--C-:B------:R-:W-:Y:S01]  /*3aa0*/  FFMA.FTZ R35, R35, R88, -R30.reuse ;  /* 0x0000005823237223 */ /* 0x100fe2000001081e */
[----:B------:R-:W-:Y:S01]  /*3ab0*/  FMNMX.FTZ R12, R125, R10, !PT ;  /* 0x0000000a7d0c7209 */ /* 0x000fe20007810000 */
[-CC-:B------:R-:W-:Y:S01]  /*3ac0*/  FFMA.FTZ R39, R39, R88.reuse, -R30.reuse ;  /* 0x0000005827277223 */ /* 0x180fe2000001081e */
[C---:B------:R-:W-:Y:S01]  /*3ad0*/  ISETP.GT.AND P4, PT, R68.reuse, 0x28, PT ;  /* 0x000000284400780c */ /* 0x040fe20003f84270 */
[----:B------:R-:W3:Y:S01]  /*3ae0*/  MUFU.TANH R58, R58 ;  /* 0x0000003a003a7308 */ /* 0x000ee20000002400 */
[----:B-1----:R-:W-:Y:S01]  /*3af0*/  FSEL R123, R15, -INF , P3 ;  /* 0xff8000000f7b7808 */ /* 0x002fe20001800000 */
[--C-:B------:R-:W-:Y:S01]  /*3b00*/  FFMA.FTZ R15, R109, R88, -R30.reuse ;  /* 0x000000586d0f7223 */ /* 0x100fe2000001081e */
[----:B------:R-:W-:Y:S01]  /*3b10*/  FMNMX.FTZ R12, R127, R12, !PT ;  /* 0x0000000c7f0c7209 */ /* 0x000fe20007810000 */
[-CC-:B------:R-:W-:Y:S01]  /*3b20*/  FFMA.FTZ R79, R79, R88.reuse, -R30.reuse ;  /* 0x000000584f4f7223 */ /* 0x180fe2000001081e */
[----:B------:R-:W-:Y:S01]  /*3b30*/  ISETP.GT.AND P3, PT, R68, 0x29, PT ;  /* 0x000000294400780c */ /* 0x000fe20003f64270 */
[----:B------:R-:W-:Y:S01]  /*3b40*/  FFMA.FTZ R45, R45, R88, -R30 ;  /* 0x000000582d2d7223 */ /* 0x000fe2000001081e */
[----:B------:R-:W-:Y:S01]  /*3b50*/  FSEL R129, R20, -INF , P4 ;  /* 0xff80000014817808 */ /* 0x000fe20002000000 */
[----:B------:R-:W1:Y:S01]  /*3b60*/  MUFU.TANH R60, R60 ;  /* 0x0000003c003c7308 */ /* 0x000e620000002400 */
[----:B------:R-:W-:-:S02]  /*3b70*/  FMNMX.FTZ R12, R123, R12, !PT ;  /* 0x0000000c7b0c7209 */ /* 0x000fc40007810000 */
[C---:B------:R-:W-:Y:S02]  /*3b80*/  ISETP.GT.AND P4, PT, R68.reuse, 0x30, PT ;  /* 0x000000304400780c */ /* 0x040fe40003f84270 */
[----:B------:R-:W-:Y:S01]  /*3b90*/  FSEL R117, R21, -INF , P3 ;  /* 0xff80000015757808 */ /* 0x000fe20001800000 */
[----:B------:R-:W-:Y:S01]  /*3ba0*/  FFMA.FTZ R21, R101, R88, -R30 ;  /* 0x0000005865157223 */ /* 0x000fe2000001081e */
[----:B------:R-:W-:Y:S01]  /*3bb0*/  FMNMX.FTZ R12, R129, R12, !PT ;  /* 0x0000000c810c7209 */ /* 0x000fe20007810000 */
[----:B------:R4:W-:Y:S01]  /*3bc0*/  MUFU.EX2 R10, R13 ;  /* 0x0000000d000a7308 */ /* 0x0009e20000000800 */
[----:B------:R-:W-:Y:S02]  /*3bd0*/  ISETP.GT.AND P3, PT, R68, 0x31, PT ;  /* 0x000000314400780c */ /* 0x000fe40003f64270 */
[----:B--2---:R-:W-:Y:S02]  /*3be0*/  FSEL R131, R72, -INF , P4 ;  /* 0xff80000048837808 */ /* 0x004fe40002000000 */
[----:B------:R-:W-:-:S02]  /*3bf0*/  FMNMX.FTZ R14, R117, R12, !PT ;  /* 0x0000000c750e7209 */ /* 0x000fc40007810000 */
[C---:B------:R-:W-:Y:S01]  /*3c00*/  ISETP.GT.AND P4, PT, R68.reuse, 0x38, PT ;  /* 0x000000384400780c */ /* 0x040fe20003f84270 */
[----:B------:R-:W2:Y:S01]  /*3c10*/  MUFU.TANH R61, R61 ;  /* 0x0000003d003d7308 */ /* 0x000ea20000002400 */
[----:B------:R-:W-:Y:S01]  /*3c20*/  FSEL R73, R73, -INF , P3 ;  /* 0xff80000049497808 */ /* 0x000fe20001800000 */
[----:B----4-:R-:W-:Y:S01]  /*3c30*/  FFMA.FTZ R13, R105, R88, -R30 ;  /* 0x00000058690d7223 */ /* 0x010fe2000001081e */
        /* <DEDUP_REMOVED lines=8> */
[----:B------:R4:W-:Y:S01]  /*3cc0*/  MUFU.EX2 R12, R15 ;  /* 0x0000000f000c7308 */ /* 0x0009e20000000800 */
[----:B------:R-:W-:Y:S02]  /*3cd0*/  ISETP.GT.AND P3, PT, R68, 0x41, PT ;  /* 0x000000414400780c */ /* 0x000fe40003f64270 */
[----:B0-----:R-:W-:Y:S01]  /*3ce0*/  FSEL R105, R56, -INF , P4 ;  /* 0xff80000038697808 */ /* 0x001fe20002000000 */
[----:B------:R-:W-:Y:S01]  /*3cf0*/  IMAD.U32 R56, RZ, RZ, UR39 ;  /* 0x00000027ff387e24 */ /* 0x000fe2000f8e00ff */
[----:B------:R-:W-:-:S02]  /*3d00*/  FMNMX.FTZ R20, R75, R14, !PT ;  /* 0x0000000e4b147209 */ /* 0x000fc40007810000 */
[----:B------:R-:W-:Y:S01]  /*3d10*/  ISETP.GT.AND P4, PT, R68, 0x48, PT ;  /* 0x000000484400780c */ /* 0x000fe20003f84270 */
[----:B------:R-:W0:Y:S01]  /*3d20*/  MUFU.TANH R63, R63 ;  /* 0x0000003f003f7308 */ /* 0x000e220000002400 */
[----:B-----5:R-:W-:Y:S01]  /*3d30*/  FSEL R57, R57, -INF , P3 ;  /* 0xff80000039397808 */ /* 0x020fe20001800000 */
[----:B----4-:R-:W-:Y:S01]  /*3d40*/  FFMA.FTZ R15, R103, R88, -R30 ;  /* 0x00000058670f7223 */ /* 0x010fe2000001081e */
[----:B------:R-:W-:Y:S01]  /*3d50*/  FMNMX.FTZ R20, R105, R20, !PT ;  /* 0x0000001469147209 */ /* 0x000fe20007810000 */
[----:B------:R-:W-:Y:S01]  /*3d60*/  @!P0 VIADD R56, R56, 0x29840 ;  /* 0x0002984038388836 */ /* 0x000fe20000000000 */
[----:B------:R-:W-:Y:S02]  /*3d70*/  ISETP.GT.AND P3, PT, R68, 0x49, PT ;  /* 0x000000494400780c */ /* 0x000fe40003f64270 */
[----:B---3--:R-:W-:Y:S01]  /*3d80*/  FSEL R103, R58, -INF , P4 ;  /* 0xff8000003a677808 */ /* 0x008fe20002000000 */
[----:B------:R-:W-:Y:S01]  /*3d90*/  MUFU.TANH R64, R64 ;  /* 0x0000004000407308 */ /* 0x000fe20000002400 */
[----:B------:R-:W-:-:S02]  /*3da0*/  FMNMX.FTZ R20, R57, R20, !PT ;  /* 0x0000001439147209 */ /* 0x000fc40007810000 */
[----:B------:R-:W-:Y:S02]  /*3db0*/  ISETP.GT.AND P4, PT, R68, 0x50, PT ;  /* 0x000000504400780c */ /* 0x000fe40003f84270 */
[----:B-1----:R-:W-:Y:S02]  /*3dc0*/  FSEL R101, R60, -INF , P3 ;  /* 0xff8000003c657808 */ /* 0x002fe40001800000 */
[----:B------:R-:W-:Y:S01]  /*3dd0*/  FMNMX.FTZ R20, R103, R20, !PT ;  /* 0x0000001467147209 */ /* 0x000fe20007810000 */
[----:B------:R-:W1:Y:S01]  /*3de0*/  MUFU.TANH R65, R65 ;  /* 0x0000004100417308 */ /* 0x000e620000002400 */
[----:B------:R-:W-:Y:S02]  /*3df0*/  ISETP.GT.AND P3, PT, R68, 0x51, PT ;  /* 0x000000514400780c */ /* 0x000fe40003f64270 */
[----:B--2---:R-:W-:Y:S02]  /*3e00*/  FSEL R61, R61, -INF , P4 ;  /* 0xff8000003d3d7808 */ /* 0x004fe40002000000 */
[----:B------:R-:W-:-:S02]  /*3e10*/  FMNMX.FTZ R20, R101, R20, !PT ;  /* 0x0000001465147209 */ /* 0x000fc40007810000 */
[C---:B------:R-:W-:Y:S01]  /*3e20*/  ISETP.GT.AND P4, PT, R68.reuse, 0x58, PT ;  /* 0x000000584400780c */ /* 0x040fe20003f84270 */
[----:B------:R2:W-:Y:S01]  /*3e30*/  MUFU.EX2 R14, R15 ;  /* 0x0000000f000e7308 */ /* 0x0005e20000000800 */
[----:B------:R-:W-:Y:S02]  /*3e40*/  FMNMX.FTZ R20, R61, R20, !PT ;  /* 0x000000143d147209 */ /* 0x000fe40007810000 */
[----:B0-----:R-:W-:Y:S02]  /*3e50*/  FSEL R63, R63, -INF , P4 ;  /* 0xff8000003f3f7808 */ /* 0x001fe40002000000 */
[----:B------:R-:W-:Y:S02]  /*3e60*/  ISETP.GT.AND P4, PT, R68, 0x60, PT ;  /* 0x000000604400780c */ /* 0x000fe40003f84270 */
[----:B------:R-:W-:Y:S01]  /*3e70*/  @!P0 PRMT R56, RZ, 0x654, R56 ;  /* 0x00000654ff388816 */ /* 0x000fe20000000038 */
[----:B------:R-:W0:Y:S01]  /*3e80*/  MUFU.TANH R40, R40 ;  /* 0x0000002800287308 */ /* 0x000e220000002400 */
[----:B--2---:R-:W-:Y:S01]  /*3e90*/  FFMA.FTZ R15, R99, R88, -R30 ;  /* 0x00000058630f7223 */ /* 0x004fe2000001081e */
[----:B------:R-:W-:Y:S01]  /*3ea0*/  FSEL R99, R62, -INF , P3 ;  /* 0xff8000003e637808 */ /* 0x000fe20001800000 */
[----:B------:R2:W-:Y:S01]  /*3eb0*/  @!P0 SYNCS.ARRIVE.TRANS64.RED.A1T0 RZ, [R56+URZ], RZ ;  /* 0x000000ff38ff89a7 */ /* 0x0005e2000810043f */
[----:B------:R-:W-:-:S02]  /*3ec0*/  ISETP.GT.AND P3, PT, R68, 0x59, PT ;  /* 0x000000594400780c */ /* 0x000fc40003f64270 */
[----:B-1----:R-:W-:Y:S02]  /*3ed0*/  FSEL R65, R65, -INF , P4 ;  /* 0xff80000041417808 */ /* 0x002fe40002000000 */
[----:B------:R-:W1:Y:S01]  /*3ee0*/  MUFU.TANH R44, R44 ;  /* 0x0000002c002c7308 */ /* 0x000e620000002400 */
[----:B------:R-:W-:-:S07]  /*3ef0*/  ISETP.GT.AND P4, PT, R68, 0x68, PT ;  /* 0x000000684400780c */ /* 0x000fce0003f84270 */
[----:B------:R3:W-:Y:S08]  /*3f00*/  MUFU.EX2 R6, R32 ;  /* 0x0000002000067308 */ /* 0x0007f00000000800 */
[----:B------:R4:W-:Y:S01]  /*3f10*/  MUFU.TANH R149, R36 ;  /* 0x0000002400957308 */ /* 0x0009e20000002400 */
[----:B---3--:R-:W-:-:S04]  /*3f20*/  FMNMX.FTZ R32, R99, R20, !PT ;  /* 0x0000001463207209 */ /* 0x008fc80007810000 */
[----:B------:R-:W-:-:S03]  /*3f30*/  FMNMX.FTZ R32, R63, R32, !PT ;  /* 0x000000203f207209 */ /* 0x000fc60007810000 */
[----:B------:R-:W3:Y:S01]  /*3f40*/  MUFU.TANH R48, R48 ;  /* 0x0000003000307308 */ /* 0x000ee20000002400 */
[--C-:B----4-:R-:W-:Y:S01]  /*3f50*/  FFMA.FTZ R36, R97, R88, -R30.reuse ;  /* 0x0000005861247223 */ /* 0x110fe2000001081e */
[----:B------:R-:W-:Y:S02]  /*3f60*/  FSEL R97, R64, -INF , P3 ;  /* 0xff80000040617808 */ /* 0x000fe40001800000 */
[----:B------:R-:W-:Y:S02]  /*3f70*/  ISETP.GT.AND P3, PT, R68, 0x61, PT ;  /* 0x000000614400780c */ /* 0x000fe40003f64270 */
[----:B------:R-:W-:Y:S02]  /*3f80*/  FMNMX.FTZ R34, R97, R32, !PT ;  /* 0x0000002061227209 */ /* 0x000fe40007810000 */
[----:B------:R-:W4:Y:S01]  /*3f90*/  MUFU.TANH R49, R49 ;  /* 0x0000003100317308 */ /* 0x000f220000002400 */
[----:B0-----:R-:W-:Y:S01]  /*3fa0*/  FSEL R95, R40, -INF , P3 ;  /* 0xff800000285f7808 */ /* 0x001fe20001800000 */
[----:B------:R-:W-:Y:S01]  /*3fb0*/  FFMA.FTZ R40, R85, R88, -R30 ;  /* 0x0000005855287223 */ /* 0x000fe2000001081e */
[----:B------:R-:W-:-:S02]  /*3fc0*/  FMNMX.FTZ R34, R65, R34, !PT ;  /* 0x0000002241227209 */ /* 0x000fc40007810000 */
[----:B------:R-:W-:Y:S02]  /*3fd0*/  ISETP.GT.AND P3, PT, R68, 0x69, PT ;  /* 0x000000694400780c */ /* 0x000fe40003f64270 */
[----:B------:R-:W-:Y:S01]  /*3fe0*/  FMNMX.FTZ R34, R95, R34, !PT ;  /* 0x000000225f227209 */ /* 0x000fe20007810000 */
[----:B------:R0:W-:Y:S08]  /*3ff0*/  MUFU.TANH R147, R33 ;  /* 0x0000002100937308 */ /* 0x0001f00000002400 */
[----:B------:R5:W-:Y:S01]  /*4000*/  MUFU.TANH R151, R37 ;  /* 0x0000002500977308 */ /* 0x000be20000002400 */
[-CC-:B0-----:R-:W-:Y:S01]  /*4010*/  FFMA.FTZ R33, R133, R88.reuse, -R30.reuse ;  /* 0x0000005885217223 */ /* 0x181fe2000001081e */
[----:B-1----:R-:W-:Y:S01]  /*4020*/  FSEL R133, R44, -INF , P4 ;  /* 0xff8000002c857808 */ /* 0x002fe20002000000 */
[----:B------:R-:W-:Y:S01]  /*4030*/  FFMA.FTZ R44, R55, R88, -R30 ;  /* 0x00000058372c7223 */ /* 0x000fe2000001081e */
[----:B------:R-:W-:-:S02]  /*4040*/  ISETP.GT.AND P4, PT, R68, 0x70, PT ;  /* 0x000000704400780c */ /* 0x000fc40003f84270 */
[----:B------:R-:W-:Y:S02]  /*4050*/  FMNMX.FTZ R34, R133, R34, !PT ;  /* 0x0000002285227209 */ /* 0x000fe40007810000 */
[----:B------:R-:W0:Y:S01]  /*4060*/  MUFU.TANH R53, R53 ;  /* 0x0000003500357308 */ /* 0x000e220000002400 */
[-CC-:B-----5:R-:W-:Y:S01]  /*4070*/  FFMA.FTZ R37, R93, R88.reuse, -R30.reuse ;  /* 0x000000585d257223 */ /* 0x1a0fe2000001081e */
[----:B------:R-:W-:Y:S01]  /*4080*/  FSEL R93, R42, -INF , P3 ;  /* 0xff8000002a5d7808 */ /* 0x000fe20001800000 */
[-CC-:B------:R-:W-:Y:S01]  /*4090*/  FFMA.FTZ R42, R47, R88.reuse, -R30.reuse ;  /* 0x000000582f2a7223 */ /* 0x180fe2000001081e */
[----:B------:R-:W-:Y:S01]  /*40a0*/  ISETP.GT.AND P3, PT, R68, 0x71, PT ;  /* 0x000000714400780c */ /* 0x000fe20003f64270 */
[-CC-:B------:R-:W-:Y:S01]  /*40b0*/  FFMA.FTZ R47, R77, R88.reuse, -R30.reuse ;  /* 0x000000584d2f7223 */ /* 0x180fe2000001081e */
[----:B---3--:R-:W-:Y:S01]  /*40c0*/  FSEL R135, R48, -INF , P4 ;  /* 0xff80000030877808 */ /* 0x008fe20002000000 */
[----:B------:R-:W-:Y:S01]  /*40d0*/  FFMA.FTZ R48, R71, R88, -R30 ;  /* 0x0000005847307223 */ /* 0x000fe2000001081e */
[----:B------:R1:W-:Y:S01]  /*40e0*/  MUFU.EX2 R20, R36 ;  /* 0x0000002400147308 */ /* 0x0003e20000000800 */
[----:B------:R-:W-:-:S02]  /*40f0*/  ISETP.GT.AND P4, PT, R68, 0x78, PT ;  /* 0x000000784400780c */ /* 0x000fc40003f84270 */
[----:B----4-:R-:W-:Y:S01]  /*4100*/  FSEL R137, R49, -INF , P3 ;  /* 0xff80000031897808 */ /* 0x010fe20001800000 */
[----:B------:R-:W-:Y:S01]  /*4110*/  FFMA.FTZ R49, R87, R88, -R30 ;  /* 0x0000005857317223 */ /* 0x000fe2000001081e */
[C---:B------:R-:W-:Y:S02]  /*4120*/  ISETP.GT.AND P3, PT, R68.reuse, 0x79, PT ;  /* 0x000000794400780c */ /* 0x040fe40003f64270 */
[----:B------:R-:W-:Y:S01]  /*4130*/  FSEL R139, R139, -INF , P4 ;  /* 0xff8000008b8b7808 */ /* 0x000fe20002000000 */
[----:B------:R3:W-:Y:S01]  /*4140*/  MUFU.EX2 R32, R38 ;  /* 0x0000002600207308 */ /* 0x0007e20000000800 */
[----:B-1----:R-:W-:Y:S02]  /*4150*/  FMNMX.FTZ R36, R93, R34, !PT ;  /* 0x000000225d247209 */ /* 0x002fe40007810000 */
[----:B------:R-:W-:Y:S02]  /*4160*/  ISETP.GT.AND P4, PT, R68, 0x80, PT ;  /* 0x000000804400780c */ /* 0x000fe40003f84270 */
[----:B------:R-:W-:-:S02]  /*4170*/  FMNMX.FTZ R36, R135, R36, !PT ;  /* 0x0000002487247209 */ /* 0x000fc40007810000 */
[----:B0-----:R-:W-:Y:S01]  /*4180*/  FSEL R87, R53, -INF , P3 ;  /* 0xff80000035577808 */ /* 0x001fe20001800000 */
[----:B------:R-:W-:Y:S01]  /*4190*/  FFMA.FTZ R53, R81, R88, -R30 ;  /* 0x0000005851357223 */ /* 0x000fe2000001081e */
[----:B------:R-:W-:Y:S01]  /*41a0*/  FMNMX.FTZ R36, R137, R36, !PT ;  /* 0x0000002489247209 */ /* 0x000fe20007810000 */
[----:B------:R-:W-:Y:S01]  /*41b0*/  MUFU.EX2 R34, R89 ;  /* 0x0000005900227308 */ /* 0x000fe20000000800 */
[C---:B------:R-:W-:Y:S02]  /*41c0*/  ISETP.GT.AND P3, PT, R68.reuse, 0x81, PT ;  /* 0x000000814400780c */ /* 0x040fe40003f64270 */
[----:B------:R-:W-:Y:S02]  /*41d0*/  FMNMX.FTZ R36, R139, R36, !PT ;  /* 0x000000248b247209 */ /* 0x000fe40007810000 */
[----:B------:R-:W-:Y:S02]  /*41e0*/  FSEL R141, R141, -INF , P4 ;  /* 0xff8000008d8d7808 */ /* 0x000fe40002000000 */
[----:B---3--:R-:W-:Y:S01]  /*41f0*/  FMNMX.FTZ R38, R87, R36, !PT ;  /* 0x0000002457267209 */ /* 0x008fe20007810000 */
[----:B------:R-:W-:Y:S01]  /*4200*/  MUFU.EX2 R24, R24 ;  /* 0x0000001800187308 */ /* 0x000fe20000000800 */
[----:B------:R-:W-:-:S02]  /*4210*/  ISETP.GT.AND P4, PT, R68, 0x88, PT ;  /* 0x000000884400780c */ /* 0x000fc40003f84270 */
[----:B------:R-:W-:Y:S02]  /*4220*/  FSEL R85, R46, -INF , P3 ;  /* 0xff8000002e557808 */ /* 0x000fe40001800000 */
[----:B------:R-:W-:Y:S02]  /*4230*/  FMNMX.FTZ R38, R141, R38, !PT ;  /* 0x000000268d267209 */ /* 0x000fe40007810000 */
[C---:B------:R-:W-:Y:S01]  /*4240*/  ISETP.GT.AND P3, PT, R68.reuse, 0x89, PT ;  /* 0x000000894400780c */ /* 0x040fe20003f64270 */
[----:B------:R0:W-:Y:S01]  /*4250*/  MUFU.EX2 R36, R40 ;  /* 0x0000002800247308 */ /* 0x0001e20000000800 */
[----:B------:R-:W-:Y:S02]  /*4260*/  FSEL R143, R143, -INF , P4 ;  /* 0xff8000008f8f7808 */ /* 0x000fe40002000000 */
[----:B------:R-:W-:Y:S02]  /*4270*/  FMNMX.FTZ R38, R85, R38, !PT ;  /* 0x0000002655267209 */ /* 0x000fe40007810000 */
[----:B------:R-:W-:-:S02]  /*4280*/  ISETP.GT.AND P4, PT, R68, 0x90, PT ;  /* 0x000000904400780c */ /* 0x000fc40003f84270 */
[----:B------:R-:W-:Y:S01]  /*4290*/  FSEL R81, R50, -INF , P3 ;  /* 0xff80000032517808 */ /* 0x000fe20001800000 */
[----:B------:R-:W-:Y:S01]  /*42a0*/  MUFU.EX2 R25, R25 ;  /* 0x0000001900197308 */ /* 0x000fe20000000800 */
[----:B------:R-:W-:Y:S02]  /*42b0*/  FMNMX.FTZ R38, R143, R38, !PT ;  /* 0x000000268f267209 */ /* 0x000fe40007810000 */
[C---:B------:R-:W-:Y:S02]  /*42c0*/  ISETP.GT.AND P3, PT, R68.reuse, 0x91, PT ;  /* 0x000000914400780c */ /* 0x040fe40003f64270 */
[----:B------:R-:W-:Y:S02]  /*42d0*/  FSEL R145, R145, -INF , P4 ;  /* 0xff80000091917808 */ /* 0x000fe40002000000 */
[----:B0-----:R-:W-:Y:S01]  /*42e0*/  FMNMX.FTZ R40, R81, R38, !PT ;  /* 0x0000002651287209 */ /* 0x001fe20007810000 */
[----:B------:R-:W-:Y:S01]  /*42f0*/  MUFU.EX2 R26, R26 ;  /* 0x0000001a001a7308 */ /* 0x000fe20000000800 */
[----:B------:R-:W-:-:S02]  /*4300*/  ISETP.GT.AND P4, PT, R68, 0x98, PT ;  /* 0x000000984400780c */ /* 0x000fc40003f84270 */
[----:B------:R-:W-:Y:S02]  /*4310*/  FSEL R147, R147, -INF , P3 ;  /* 0xff80000093937808 */ /* 0x000fe40001800000 */
[----:B------:R-:W-:Y:S02]  /*4320*/  FMNMX.FTZ R40, R145, R40, !PT ;  /* 0x0000002891287209 */ /* 0x000fe40007810000 */
[----:B------:R-:W-:Y:S01]  /*4330*/  ISETP.GT.AND P3, PT, R68, 0x99, PT ;  /* 0x000000994400780c */ /* 0x000fe20003f64270 */
[----:B------:R0:W-:Y:S01]  /*4340*/  MUFU.EX2 R38, R51 ;  /* 0x0000003300267308 */ /* 0x0001e20000000800 */
[----:B------:R-:W-:Y:S02]  /*4350*/  FSEL R149, R149, -INF , P4 ;  /* 0xff80000095957808 */ /* 0x000fe40002000000 */
[----:B------:R-:W-:Y:S02]  /*4360*/  FMNMX.FTZ R40, R147, R40, !PT ;  /* 0x0000002893287209 */ /* 0x000fe40007810000 */
[----:B------:R-:W-:-:S02]  /*4370*/  FSEL R151, R151, -INF , P3 ;  /* 0xff80000097977808 */ /* 0x000fc40001800000 */
[----:B------:R-:W-:Y:S01]  /*4380*/  FMNMX.FTZ R40, R149, R40, !PT ;  /* 0x0000002895287209 */ /* 0x000fe20007810000 */
[----:B------:R-:W1:Y:S03]  /*4390*/  MUFU.EX2 R29, R29 ;  /* 0x0000001d001d7308 */ /* 0x000e660000000800 */
[----:B------:R-:W-:Y:S01]  /*43a0*/  FMNMX.FTZ R46, R151, R40, !PT ;  /* 0x00000028972e7209 */ /* 0x000fe20007810000 */
[-CC-:B------:R-:W-:Y:S01]  /*43b0*/  FFMA.FTZ R40, R41, R88.reuse, -R30.reuse ;  /* 0x0000005829287223 */ /* 0x180fe2000001081e */
[-CC-:B------:R-:W-:Y:S01]  /*43c0*/  FFMA.FTZ R41, R43, R88.reuse, -R30.reuse ;  /* 0x000000582b297223 */ /* 0x180fe2000001081e */
[----:B------:R-:W-:Y:S02]  /*43d0*/  FFMA.FTZ R43, R67, R88, -R30 ;  /* 0x00000058432b7223 */ /* 0x000fe4000001081e */
[----:B0-----:R-:W0:Y:S01]  /*43e0*/  SHFL.BFLY PT, R51, R46, 0x2, 0x1f ;  /* 0x0c401f002e337f89 */ /* 0x001e2200000e0000 */
[----:B------:R-:W-:Y:S08]  /*43f0*/  MUFU.EX2 R28, R28 ;  /* 0x0000001c001c7308 */ /* 0x000ff00000000800 */
[----:B------:R-:W-:Y:S01]  /*4400*/  MUFU.EX2 R33, R33 ;  /* 0x0000002100217308 */ /* 0x000fe20000000800 */
[----:B-1----:R-:W-:-:S04]  /*4410*/  F2FP.SATFINITE.E4M3.F32.PACK_AB_MERGE_C R185, R29, R26, RZ ;  /* 0x0000001a1db9723e */ /* 0x002fc800048070ff */
[----:B------:R-:W-:-:S03]  /*4420*/  F2FP.SATFINITE.E4M3.F32.PACK_AB_MERGE_C R185, R25, R24, R185 ;  /* 0x0000001819b9723e */ /* 0x000fc600048070b9 */
[----:B------:R-:W1:Y:S01]  /*4430*/  MUFU.EX2 R4, R4 ;  /* 0x0000000400047308 */ /* 0x000e620000000800 */
[----:B0-----:R-:W-:-:S07]  /*4440*/  FMNMX.FTZ R51, R46, R51, !PT ;  /* 0x000000332e337209 */ /* 0x001fce0007810000 */
[----:B------:R-:W-:Y:S01]  /*4450*/  MUFU.EX2 R9, R9 ;  /* 0x0000000900097308 */ /* 0x000fe20000000800 */
[-CC-:B------:R-:W-:Y:S01]  /*4460*/  FFMA.FTZ R46, R69, R88.reuse, -R30.reuse ;  /* 0x00000058452e7223 */ /* 0x180fe2000001081e */
[----:B------:R-:W-:Y:S01]  /*4470*/  FFMA.FTZ R30, R83, R88, -R30 ;  /* 0x00000058531e7223 */ /* 0x000fe2000001081e */
[----:B------:R-:W0:Y:S05]  /*4480*/  SHFL.BFLY PT, R50, R51, 0x1, 0x1f ;  /* 0x0c201f0033327f89 */ /* 0x000e2a00000e0000 */
[----:B------:R-:W-:Y:S01]  /*4490*/  MUFU.EX2 R11, R11 ;  /* 0x0000000b000b7308 */ /* 0x000fe20000000800 */
[----:B-1----:R-:W-:-:S04]  /*44a0*/  F2FP.SATFINITE.E4M3.F32.PACK_AB_MERGE_C R187, R4, R5, RZ ;  /* 0x0000000504bb723e */ /* 0x002fc800048070ff */
[----:B------:R-:W-:-:S03]  /*44b0*/  F2FP.SATFINITE.E4M3.F32.PACK_AB_MERGE_C R187, R33, R28, R187 ;  /* 0x0000001c21bb723e */ /* 0x000fc600048070bb */
[----:B------:R-:W-:Y:S08]  /*44c0*/  MUFU.EX2 R13, R13 ;  /* 0x0000000d000d7308 */ /* 0x000ff00000000800 */
[----:B------:R-:W-:Y:S01]  /*44d0*/  MUFU.EX2 R21, R21 ;  /* 0x0000001500157308 */ /* 0x000fe20000000800 */
[----:B0-----:R-:W-:-:S04]  /*44e0*/  FMNMX.FTZ R89, R51, R50, !PT ;  /* 0x0000003233597209 */ /* 0x001fc80007810000 */
        /* <DEDUP_REMOVED lines=20> */
[----:B------:R-:W0:Y:S01]  /*4630*/  MUFU.EX2 R52, R52 ;  /* 0x0000003400347308 */ /* 0x000e220000000800 */
        /* <DEDUP_REMOVED lines=14> */
[-C--:B------:R-:W-:Y:S01]  /*4720*/  FFMA.FTZ R93, R93, R88.reuse, -R58 ;  /* 0x000000585d5d7223 */ /* 0x080fe2000001083a */
[----:B------:R-:W3:Y:S01]  /*4730*/  MUFU.EX2 R60, R111 ;  /* 0x0000006f003c7308 */ /* 0x000ee20000000800 */
[----:B0-----:R-:W-:Y:S01]  /*4740*/  FADD.FTZ R78, R51, R52 ;  /* 0x00000034334e7221 */ /* 0x001fe20000010000 */
        /* <DEDUP_REMOVED lines=12> */
[----:B------:R-:W-:-:S02]  /*4810*/  FFMA.FTZ R58, R151, R88, -R58 ;  /* 0x00000058973a7223 */ /* 0x000fc4000001083a */
[----:B------:R-:W4:Y:S01]  /*4820*/  MUFU.EX2 R115, R115 ;  /* 0x0000007300737308 */ /* 0x000f220000000800 */
[----:B0-----:R-:W-:Y:S02]  /*4830*/  FADD.FTZ R57, R24, R25 ;  /* 0x0000001918397221 */ /* 0x001fe40000010000 */
[----:B------:R-:W0:Y:S02]  /*4840*/  @P2 LDC R24, c[0x0][0x450] ;  /* 0x00011400ff182b82 */ /* 0x000e240000000800 */
[----:B--2---:R-:W-:Y:S01]  /*4850*/  FADD.FTZ R56, R26, R57 ;  /* 0x000000391a387221 */ /* 0x004fe20000010000 */
[----:B-1----:R-:W-:Y:S02]  /*4860*/  FADD.FTZ R57, R107, R78 ;  /* 0x0000004e6b397221 */ /* 0x002fe40000010000 */
[----:B------:R-:W1:Y:S01]  /*4870*/  MUFU.EX2 R62, R119 ;  /* 0x00000077003e7308 */ /* 0x000e620000000800 */
[----:B------:R-:W-:Y:S01]  /*4880*/  FADD.FTZ R67, R29, R56 ;  /* 0x000000381d437221 */ /* 0x000fe20000010000 */
[C---:B---3--:R-:W-:Y:S01]  /*4890*/  FADD.FTZ R78, R60.reuse, R57 ;  /* 0x000000393c4e7221 */ /* 0x048fe20000010000 */
[----:B------:R-:W-:-:S02]  /*48a0*/  F2FP.SATFINITE.E4M3.F32.PACK_AB_MERGE_C R60, R60, R107, RZ ;  /* 0x0000006b3c3c723e */ /* 0x000fc400048070ff */
[----:B------:R-:W-:Y:S02]  /*48b0*/  FADD.FTZ R80, R28, R67 ;  /* 0x000000431c507221 */ /* 0x000fe40000010000 */
[----:B------:R-:W-:Y:S01]  /*48c0*/  F2FP.SATFINITE.E4M3.F32.PACK_AB_MERGE_C R184, R52, R51, R60 ;  /* 0x0000003334b8723e */ /* 0x000fe2000480703c */
[----:B------:R-:W2:Y:S01]  /*48d0*/  MUFU.EX2 R121, R121 ;  /* 0x0000007900797308 */ /* 0x000ea20000000800 */
[----:B------:R-:W-:Y:S01]  /*48e0*/  FADD.FTZ R80, R33, R80 ;  /* 0x0000005021507221 */ /* 0x000fe20000010000 */
[----:B----4-:R-:W-:-:S03]  /*48f0*/  FADD.FTZ R57, R115, R78 ;  /* 0x0000004e73397221 */ /* 0x010fc60000010000 */
[----:B------:R-:W-:-:S03]  /*4900*/  FADD.FTZ R67, R5, R80 ;  /* 0x0000005005437221 */ /* 0x000fc60000010000 */
[----:B------:R-:W3:Y:S01]  /*4910*/  MUFU.EX2 R64, R125 ;  /* 0x0000007d00407308 */ /* 0x000ee20000000800 */
[----:B-1----:R-:W-:Y:S01]  /*4920*/  FADD.FTZ R80, R62, R57 ;  /* 0x000000393e507221 */ /* 0x002fe20000010000 */
[----:B------:R-:W-:-:S06]  /*4930*/  FADD.FTZ R67, R4, R67 ;  /* 0x0000004304437221 */ /* 0x000fcc0000010000 */
[----:B------:R-:W1:Y:S01]  /*4940*/  MUFU.EX2 R54, R54 ;  /* 0x0000003600367308 */ /* 0x000e620000000800 */
[----:B--2---:R-:W-:Y:S01]  /*4950*/  FADD.FTZ R57, R121, R80 ;  /* 0x0000005079397221 */ /* 0x004fe20000010000 */
[----:B------:R-:W-:-:S04]  /*4960*/  FADD.FTZ R80, R6, R67 ;  /* 0x0000004306507221 */ /* 0x000fc80000010000 */
[----:B------:R-:W-:Y:S02]  /*4970*/  FADD.FTZ R67, R9, R80 ;  /* 0x0000005009437221 */ /* 0x000fe40000010000 */
[----:B------:R-:W2:Y:S01]  /*4980*/  MUFU.EX2 R55, R55 ;  /* 0x0000003700377308 */ /* 0x000ea20000000800 */
[----:B---3--:R-:W-:Y:S01]  /*4990*/  FADD.FTZ R57, R64, R57 ;  /* 0x0000003940397221 */ /* 0x008fe20000010000 */
[----:B------:R-:W-:Y:S01]  /*49a0*/  FADD.FTZ R84, R10, R67 ;  /* 0x000000430a547221 */ /* 0x000fe20000010000 */
[----:B------:R-:W-:-:S03]  /*49b0*/  F2FP.SATFINITE.E4M3.F32.PACK_AB_MERGE_C R64, R64, R121, RZ ;  /* 0x000000794040723e */ /* 0x000fc600048070ff */
[----:B------:R-:W-:Y:S01]  /*49c0*/  FADD.FTZ R67, R11, R84 ;  /* 0x000000540b437221 */ /* 0x000fe20000010000 */
[----:B------:R-:W-:Y:S01]  /*49d0*/  F2FP.SATFINITE.E4M3.F32.PACK_AB_MERGE_C R186, R62, R115, R64 ;  /* 0x000000733eba723e */ /* 0x000fe20004807040 */
[----:B------:R-:W3:Y:S01]  /*49e0*/  MUFU.EX2 R129, R129 ;  /* 0x0000008100817308 */ /* 0x000ee20000000800 */
[----:B-1----:R-:W-:-:S07]  /*49f0*/  FADD.FTZ R80, R54, R57 ;  /* 0x0000003936507221 */ /* 0x002fce0000010000 */
[----:B------:R-:W1:Y:S01]  /*4a00*/  MUFU.EX2 R66, R117 ;  /* 0x0000007500427308 */ /* 0x000e620000000800 */
[----:B--2---:R-:W-:-:S07]  /*4a10*/  FADD.FTZ R82, R55, R80 ;  /* 0x0000005037527221 */ /* 0x004fce0000010000 */
[----:B------:R-:W2:Y:S01]  /*4a20*/  MUFU.EX2 R131, R131 ;  /* 0x0000008300837308 */ /* 0x000ea20000000800 */
[----:B---3--:R-:W-:Y:S01]  /*4a30*/  FADD.FTZ R57, R129, R82 ;  /* 0x0000005281397221 */ /* 0x008fe20000010000 */
[----:B------:R-:W-:-:S04]  /*4a40*/  FADD.FTZ R82, R12, R67 ;  /* 0x000000430c527221 */ /* 0x000fc80000010000 */
[----:B------:R-:W-:Y:S01]  /*4a50*/  FADD.FTZ R29, R13, R82 ;  /* 0x000000520d1d7221 */ /* 0x000fe20000010000 */
[----:B------:R-:W-:Y:S01]  /*4a60*/  CS2R R82, SRZ ;  /* 0x0000000000527805 */ /* 0x000fe2000001ff00 */
[----:B------:R-:W3:Y:S01]  /*4a70*/  MUFU.EX2 R68, R73 ;  /* 0x0000004900447308 */ /* 0x000ee20000000800 */
[----:B-1----:R-:W-:Y:S01]  /*4a80*/  FADD.FTZ R26, R66, R57 ;  /* 0x00000039421a7221 */ /* 0x002fe20000010000 */
[----:B------:R-:W-:Y:S01]  /*4a90*/  FADD.FTZ R4, R14, R29 ;  /* 0x0000001d0e047221 */ /* 0x000fe20000010000 */
[C---:B------:R-:W-:Y:S02]  /*4aa0*/  F2FP.SATFINITE.E4M3.F32.PACK_AB_MERGE_C R29, R21.reuse, R14, RZ ;  /* 0x0000000e151d723e */ /* 0x040fe400048070ff */
[----:B------:R-:W-:Y:S01]  /*4ab0*/  F2FP.SATFINITE.E4M3.F32.PACK_AB_MERGE_C R66, R66, R129, RZ ;  /* 0x000000814242723e */ /* 0x000fe200048070ff */
[----:B------:R-:W-:Y:S01]  /*4ac0*/  FADD.FTZ R14, R21, R4 ;  /* 0x00000004150e7221 */ /* 0x000fe20000010000 */
[----:B------:R-:W-:Y:S01]  /*4ad0*/  F2FP.SATFINITE.E4M3.F32.PACK_AB_MERGE_C R183, R13, R12, R29 ;  /* 0x0000000c0db7723e */ /* 0x000fe2000480701d */
[----:B------:R-:W1:Y:S01]  /*4ae0*/  MUFU.EX2 R109, R109 ;  /* 0x0000006d006d7308 */ /* 0x000e620000000800 */
[----:B--2---:R-:W-:Y:S01]  /*4af0*/  FADD.FTZ R5, R131, R26 ;  /* 0x0000001a83057221 */ /* 0x004fe20000010000 */
[----:B------:R-:W-:Y:S01]  /*4b00*/  F2FP.SATFINITE.E4M3.F32.PACK_AB_MERGE_C R26, R11, R10, RZ ;  /* 0x0000000a0b1a723e */ /* 0x000fe200048070ff */
[----:B------:R-:W-:Y:S01]  /*4b10*/  FADD.FTZ R11, R15, R14 ;  /* 0x0000000e0f0b7221 */ /* 0x000fe20000010000 */
[----:B------:R-:W2:Y:S01]  /*4b20*/  @P2 LDC R13, c[0x0][0x44c] ;  /* 0x00011300ff0d2b82 */ /* 0x000ea20000000800 */
[----:B------:R-:W-:-:S02]  /*4b30*/  F2FP.SATFINITE.E4M3.F32.PACK_AB_MERGE_C R180, R55, R54, R66 ;  /* 0x0000003637b4723e */ /* 0x000fc40004807042 */
[----:B------:R-:W-:Y:S01]  /*4b40*/  CS2R R28, SRZ ;  /* 0x00000000001c7805 */ /* 0x000fe2000001ff00 */
[----:B------:R-:W-:Y:S01]  /*4b50*/  FADD.FTZ R11, R20, R11 ;  /* 0x0000000b140b7221 */ /* 0x000fe20000010000 */
[----:B------:R-:W4:Y:S01]  /*4b60*/  MUFU.EX2 R70, R75 ;  /* 0x0000004b00467308 */ /* 0x000f220000000800 */
[----:B---3--:R-:W-:Y:S01]  /*4b70*/  FADD.FTZ R10, R68, R5 ;  /* 0x00000005440a7221 */ /* 0x008fe20000010000 */
[----:B------:R-:W-:Y:S02]  /*4b80*/  F2FP.SATFINITE.E4M3.F32.PACK_AB_MERGE_C R181, R9, R6, R26 ;  /* 0x0000000609b5723e */ /* 0x000fe4000480701a */
[----:B------:R-:W-:Y:S02]  /*4b90*/  CS2R R54, SRZ ;  /* 0x0000000000367805 */ /* 0x000fe4000001ff00 */
[----:B------:R-:W-:Y:S02]  /*4ba0*/  CS2R R66, SRZ ;  /* 0x0000000000427805 */ /* 0x000fe4000001ff00 */
[----:B------:R-:W3:Y:S01]  /*4bb0*/  MUFU.EX2 R105, R105 ;  /* 0x0000006900697308 */ /* 0x000ee20000000800 */
[----:B-1----:R-:W-:-:S07]  /*4bc0*/  FADD.FTZ R5, R109, R10 ;  /* 0x0000000a6d057221 */ /* 0x002fce0000010000 */
[----:B------:R-:W1:Y:S01]  /*4bd0*/  MUFU.EX2 R103, R103 ;  /* 0x0000006700677308 */ /* 0x000e620000000800 */
[C---:B----4-:R-:W-:Y:S01]  /*4be0*/  FADD.FTZ R10, R70.reuse, R5 ;  /* 0x00000005460a7221 */ /* 0x050fe20000010000 */
[----:B------:R-:W-:-:S04]  /*4bf0*/  F2FP.SATFINITE.E4M3.F32.PACK_AB_MERGE_C R70, R70, R109, RZ ;  /* 0x0000006d4646723e */ /* 0x000fc800048070ff */
[----:B------:R-:W-:Y:S02]  /*4c00*/  F2FP.SATFINITE.E4M3.F32.PACK_AB_MERGE_C R182, R68, R131, R70 ;  /* 0x0000008344b6723e */ /* 0x000fe40004807046 */
[----:B------:R-:W-:Y:S01]  /*4c10*/  CS2R R68, SRZ ;  /* 0x0000000000447805 */ /* 0x000fe2000001ff00 */
[----:B------:R-:W4:Y:S01]  /*4c20*/  MUFU.EX2 R74, R101 ;  /* 0x00000065004a7308 */ /* 0x000f220000000800 */
[----:B---3--:R-:W-:Y:S01]  /*4c30*/  FADD.FTZ R5, R105, R10 ;  /* 0x0000000a69057221 */ /* 0x008fe20000010000 */
[----:B------:R-:W-:Y:S01]  /*4c40*/  FADD.FTZ R10, R32, R11 ;  /* 0x0000000b200a7221 */ /* 0x000fe20000010000 */
[C---:B------:R-:W-:Y:S02]  /*4c50*/  F2FP.SATFINITE.E4M3.F32.PACK_AB_MERGE_C R32, R37.reuse, R32, RZ ;  /* 0x000000202520723e */ /* 0x040fe400048070ff */
[----:B------:R-:W-:Y:S01]  /*4c60*/  CS2R R70, SRZ ;  /* 0x0000000000467805 */ /* 0x000fe2000001ff00 */
[----:B------:R-:W-:Y:S01]  /*4c70*/  FADD.FTZ R14, R72, R5 ;  /* 0x00000005480e7221 */ /* 0x000fe20000010000 */
[----:B------:R-:W-:Y:S01]  /*4c80*/  FADD.FTZ R37, R37, R10 ;  /* 0x0000000a25257221 */ /* 0x000fe20000010000 */
[----:B------:R-:W-:Y:S01]  /*4c90*/  F2FP.SATFINITE.E4M3.F32.PACK_AB_MERGE_C R177, R20, R15, R32 ;  /* 0x0000000f14b1723e */ /* 0x000fe20004807020 */
[----:B------:R-:W3:Y:S01]  /*4ca0*/  MUFU.EX2 R49, R49 ;  /* 0x0000003100317308 */ /* 0x000ee20000000800 */
[----:B-1----:R-:W-:Y:S01]  /*4cb0*/  FADD.FTZ R5, R103, R14 ;  /* 0x0000000e67057221 */ /* 0x002fe20000010000 */
[----:B------:R-:W-:Y:S01]  /*4cc0*/  FADD.FTZ R14, R34, R37 ;  /* 0x00000025220e7221 */ /* 0x000fe20000010000 */
[----:B------:R-:W-:-:S05]  /*4cd0*/  CS2R R32, SRZ ;  /* 0x0000000000207805 */ /* 0x000fca000001ff00 */
[----:B------:R-:W1:Y:S01]  /*4ce0*/  MUFU.EX2 R61, R61 ;  /* 0x0000003d003d7308 */ /* 0x000e620000000800 */
[C---:B----4-:R-:W-:Y:S01]  /*4cf0*/  F2FP.SATFINITE.E4M3.F32.PACK_AB_MERGE_C R103, R74.reuse, R103, RZ ;  /* 0x000000674a67723e */ /* 0x050fe200048070ff */
[----:B------:R-:W-:-:S03]  /*4d00*/  FADD.FTZ R74, R74, R5 ;  /* 0x000000054a4a7221 */ /* 0x000fc60000010000 */
[----:B------:R-:W-:Y:S02]  /*4d10*/  F2FP.SATFINITE.E4M3.F32.PACK_AB_MERGE_C R176, R72, R105, R103 ;  /* 0x0000006948b0723e */ /* 0x000fe40004807067 */
[----:B------:R-:W-:Y:S01]  /*4d20*/  CS2R R72, SRZ ;  /* 0x0000000000487805 */ /* 0x000fe2000001ff00 */
[----:B------:R-:W4:Y:S01]  /*4d30*/  MUFU.EX2 R53, R53 ;  /* 0x0000003500357308 */ /* 0x000f220000000800 */
[----:B---3--:R-:W-:-:S04]  /*4d40*/  FADD.FTZ R9, R49, R14 ;  /* 0x0000000e31097221 */ /* 0x008fc80000010000 */
[----:B------:R-:W-:-:S03]  /*4d50*/  FADD.FTZ R6, R36, R9 ;  /* 0x0000000924067221 */ /* 0x000fc60000010000 */
[----:B------:R-:W3:Y:S01]  /*4d60*/  MUFU.EX2 R76, R99 ;  /* 0x00000063004c7308 */ /* 0x000ee20000000800 */
[----:B-1----:R-:W-:Y:S01]  /*4d70*/  FADD.FTZ R5, R61, R74 ;  /* 0x0000004a3d057221 */ /* 0x002fe20000010000 */
[----:B------:R-:W-:-:S06]  /*4d80*/  CS2R R74, SRZ ;  /* 0x00000000004a7805 */ /* 0x000fcc000001ff00 */
[----:B------:R-:W1:Y:S01]  /*4d90*/  MUFU.EX2 R63, R63 ;  /* 0x0000003f003f7308 */ /* 0x000e620000000800 */
[C---:B----4-:R-:W-:Y:S01]  /*4da0*/  F2FP.SATFINITE.E4M3.F32.PACK_AB_MERGE_C R36, R53.reuse, R36, RZ ;  /* 0x000000243524723e */ /* 0x050fe200048070ff */
[----:B------:R-:W-:-:S03]  /*4db0*/  FADD.FTZ R53, R53, R6 ;  /* 0x0000000635357221 */ /* 0x000fc60000010000 */
[----:B------:R-:W-:Y:S02]  /*4dc0*/  F2FP.SATFINITE.E4M3.F32.PACK_AB_MERGE_C R179, R49, R34, R36 ;  /* 0x0000002231b3723e */ /* 0x000fe40004807024 */
[----:B------:R-:W-:Y:S01]  /*4dd0*/  CS2R R36, SRZ ;  /* 0x0000000000247805 */ /* 0x000fe2000001ff00 */
[----:B------:R-:W4:Y:S01]  /*4de0*/  MUFU.EX2 R27, R27 ;  /* 0x0000001b001b7308 */ /* 0x000f220000000800 */
[----:B---3--:R-:W-:-:S07]  /*4df0*/  FADD.FTZ R12, R76, R5 ;  /* 0x000000054c0c7221 */ /* 0x008fce0000010000 */
[----:B------:R-:W3:Y:S01]  /*4e00*/  MUFU.EX2 R56, R97 ;  /* 0x0000006100387308 */ /* 0x000ee20000000800 */
[----:B-1----:R-:W-:Y:S01]  /*4e10*/  FADD.FTZ R5, R63, R12 ;  /* 0x0000000c3f057221 */ /* 0x002fe20000010000 */
[----:B------:R-:W-:Y:S01]  /*4e20*/  FADD.FTZ R12, R38, R53 ;  /* 0x00000035260c7221 */ /* 0x000fe20000010000 */
[----:B------:R-:W-:-:S05]  /*4e30*/  CS2R R52, SRZ ;  /* 0x0000000000347805 */ /* 0x000fca000001ff00 */
[----:B------:R-:W-:Y:S01]  /*4e40*/  MUFU.EX2 R31, R31 ;  /* 0x0000001f001f7308 */ /* 0x000fe20000000800 */
[----:B----4-:R-:W-:-:S07]  /*4e50*/  FADD.FTZ R12, R27, R12 ;  /* 0x0000000c1b0c7221 */ /* 0x010fce0000010000 */
[----:B------:R-:W1:Y:S01]  /*4e60*/  MUFU.EX2 R40, R40 ;  /* 0x0000002800287308 */ /* 0x000e620000000800 */
[C---:B---3--:R-:W-:Y:S01]  /*4e70*/  F2FP.SATFINITE.E4M3.F32.PACK_AB_MERGE_C R63, R56.reuse, R63, RZ ;  /* 0x0000003f383f723e */ /* 0x048fe200048070ff */
[----:B------:R-:W-:-:S03]  /*4e80*/  FADD.FTZ R56, R56, R5 ;  /* 0x0000000538387221 */ /* 0x000fc60000010000 */
[----:B------:R-:W-:Y:S02]  /*4e90*/  F2FP.SATFINITE.E4M3.F32.PACK_AB_MERGE_C R178, R76, R61, R63 ;  /* 0x0000003d4cb2723e */ /* 0x000fe4000480703f */
[----:B------:R-:W-:Y:S02]  /*4ea0*/  CS2R R60, SRZ ;  /* 0x00000000003c7805 */ /* 0x000fe4000001ff00 */
[----:B------:R-:W-:Y:S01]  /*4eb0*/  CS2R R62, SRZ ;  /* 0x00000000003e7805 */ /* 0x000fe2000001ff00 */
[----:B------:R-:W3:Y:S01]  /*4ec0*/  MUFU.EX2 R65, R65 ;  /* 0x0000004100417308 */ /* 0x000ee20000000800 */
[----:B------:R-:W-:-:S07]  /*4ed0*/  CS2R R76, SRZ ;  /* 0x00000000004c7805 */ /* 0x000fce000001ff00 */
[----:B------:R-:W4:Y:S01]  /*4ee0*/  MUFU.EX2 R78, R95 ;  /* 0x0000005f004e7308 */ /* 0x000f220000000800 */
[----:B-1----:R-:W-:Y:S01]  /*4ef0*/  F2FP.SATFINITE.E4M3.F32.PACK_AB_MERGE_C R9, R40, R31, RZ ;  /* 0x0000001f2809723e */ /* 0x002fe200048070ff */
[----:B------:R-:W-:-:S03]  /*4f00*/  FADD.FTZ R31, R31, R12 ;  /* 0x0000000c1f1f7221 */ /* 0x000fc60000010000 */
[----:B------:R-:W-:Y:S01]  /*4f10*/  F2FP.SATFINITE.E4M3.F32.PACK_AB_MERGE_C R173, R27, R38, R9 ;  /* 0x000000261bad723e */ /* 0x000fe20004807009 */
[----:B------:R-:W-:Y:S01]  /*4f20*/  FADD.FTZ R40, R40, R31 ;  /* 0x0000001f28287221 */ /* 0x000fe20000010000 */
[----:B------:R-:W-:Y:S01]  /*4f30*/  CS2R R26, SRZ ;  /* 0x00000000001a7805 */ /* 0x000fe2000001ff00 */
[----:B------:R-:W-:Y:S01]  /*4f40*/  MUFU.EX2 R35, R35 ;  /* 0x0000002300237308 */ /* 0x000fe20000000800 */
[----:B---3--:R-:W-:Y:S01]  /*4f50*/  FADD.FTZ R5, R65, R56 ;  /* 0x0000003841057221 */ /* 0x008fe20000010000 */
[----:B------:R-:W-:-:S06]  /*4f60*/  CS2R R56, SRZ ;  /* 0x0000000000387805 */ /* 0x000fcc000001ff00 */
[----:B------:R-:W1:Y:S01]  /*4f70*/  MUFU.EX2 R44, R44 ;  /* 0x0000002c002c7308 */ /* 0x000e620000000800 */
[----:B----4-:R-:W-:-:S07]  /*4f80*/  FADD.FTZ R14, R78, R5 ;  /* 0x000000054e0e7221 */ /* 0x010fce0000010000 */
[----:B------:R-:W3:Y:S08]  /*4f90*/  MUFU.EX2 R41, R41 ;  /* 0x0000002900297308 */ /* 0x000ef00000000800 */
[----:B------:R-:W4:Y:S01]  /*4fa0*/  MUFU.EX2 R133, R133 ;  /* 0x0000008500857308 */ /* 0x000f220000000800 */
[----:B-1----:R-:W-:-:S07]  /*4fb0*/  F2FP.SATFINITE.E4M3.F32.PACK_AB_MERGE_C R11, R44, R35, RZ ;  /* 0x000000232c0b723e */ /* 0x002fce00048070ff */
[----:B------:R-:W1:Y:S01]  /*4fc0*/  MUFU.EX2 R42, R42 ;  /* 0x0000002a002a7308 */ /* 0x000e620000000800 */
[----:B---3--:R-:W-:-:S07]  /*4fd0*/  FADD.FTZ R9, R41, R40 ;  /* 0x0000002829097221 */ /* 0x008fce0000010000 */
[----:B------:R-:W3:Y:S01]  /*4fe0*/  MUFU.EX2 R80, R93 ;  /* 0x0000005d00507308 */ /* 0x000ee20000000800 */
[----:B----4-:R-:W-:-:S07]  /*4ff0*/  FADD.FTZ R5, R133, R14 ;  /* 0x0000000e85057221 */ /* 0x010fce0000010000 */
[----:B------:R-:W4:Y:S01]  /*5000*/  MUFU.EX2 R135, R135 ;  /* 0x0000008700877308 */ /* 0x000f220000000800 */
[C---:B-1----:R-:W-:Y:S01]  /*5010*/  F2FP.SATFINITE.E4M3.F32.PACK_AB_MERGE_C R175, R42.reuse, R41, R11 ;  /* 0x000000292aaf723e */ /* 0x042fe2000480700b */
[----:B------:R-:W-:Y:S01]  /*5020*/  FADD.FTZ R42, R42, R9 ;  /* 0x000000092a2a7221 */ /* 0x000fe20000010000 */
[----:B------:R-:W-:-:S03]  /*5030*/  CS2R R40, SRZ ;  /* 0x0000000000287805 */ /* 0x000fc6000001ff00 */
[----:B------:R-:W-:Y:S02]  /*5040*/  FADD.FTZ R35, R35, R42 ;  /* 0x0000002a23237221 */ /* 0x000fe40000010000 */
[----:B------:R-:W1:Y:S01]  /*5050*/  MUFU.EX2 R4, R137 ;  /* 0x0000008900047308 */ /* 0x000e620000000800 */
[C---:B---3--:R-:W-:Y:S01]  /*5060*/  F2FP.SATFINITE.E4M3.F32.PACK_AB_MERGE_C R133, R80.reuse, R133, RZ ;  /* 0x000000855085723e */ /* 0x048fe200048070ff */
[----:B------:R-:W-:Y:S01]  /*5070*/  FADD.FTZ R80, R80, R5 ;  /* 0x0000000550507221 */ /* 0x000fe20000010000 */
[----:B------:R-:W-:Y:S01]  /*5080*/  FADD.FTZ R44, R44, R35 ;  /* 0x000000232c2c7221 */ /* 0x000fe20000010000 */
[----:B------:R-:W-:Y:S02]  /*5090*/  CS2R R34, SRZ ;  /* 0x0000000000227805 */ /* 0x000fe4000001ff00 */
[----:B------:R-:W-:Y:S02]  /*50a0*/  F2FP.SATFINITE.E4M3.F32.PACK_AB_MERGE_C R172, R78, R65, R133 ;  /* 0x000000414eac723e */ /* 0x000fe40004807085 */
[----:B------:R-:W-:Y:S01]  /*50b0*/  CS2R R64, SRZ ;  /* 0x0000000000407805 */ /* 0x000fe2000001ff00 */
[----:B------:R-:W-:Y:S01]  /*50c0*/  MUFU.EX2 R39, R39 ;  /* 0x0000002700277308 */ /* 0x000fe20000000800 */
[----:B----4-:R-:W-:-:S07]  /*50d0*/  FADD.FTZ R5, R135, R80 ;  /* 0x0000005087057221 */ /* 0x010fce0000010000 */
[----:B------:R-:W3:Y:S01]  /*50e0*/  MUFU.EX2 R48, R48 ;  /* 0x0000003000307308 */ /* 0x000ee20000000800 */
[----:B-1----:R-:W-:-:S07]  /*50f0*/  FADD.FTZ R20, R4, R5 ;  /* 0x0000000504147221 */ /* 0x002fce0000010000 */
[----:B------:R-:W1:Y:S08]  /*5100*/  MUFU.EX2 R43, R43 ;  /* 0x0000002b002b7308 */ /* 0x000e700000000800 */
[----:B------:R-:W4:Y:S01]  /*5110*/  MUFU.EX2 R139, R139 ;  /* 0x0000008b008b7308 */ /* 0x000f220000000800 */
[----:B---3--:R-:W-:-:S07]  /*5120*/  F2FP.SATFINITE.E4M3.F32.PACK_AB_MERGE_C R11, R48, R39, RZ ;  /* 0x00000027300b723e */ /* 0x008fce00048070ff */
[----:B------:R-:W3:Y:S01]  /*5130*/  MUFU.EX2 R46, R46 ;  /* 0x0000002e002e7308 */ /* 0x000ee20000000800 */
[----:B-1----:R-:W-:-:S07]  /*5140*/  FADD.FTZ R9, R43, R44 ;  /* 0x0000002c2b097221 */ /* 0x002fce0000010000 */
[----:B------:R1:W5:Y:S01]  /*5150*/  MUFU.EX2 R10, R87 ;  /* 0x00000057000a7308 */ /* 0x0003620000000800 */
[----:B----4-:R-:W-:-:S07]  /*5160*/  FADD.FTZ R5, R139, R20 ;  /* 0x000000148b057221 */ /* 0x010fce0000010000 */
[----:B------:R-:W4:Y:S01]  /*5170*/  MUFU.EX2 R141, R141 ;  /* 0x0000008d008d7308 */ /* 0x000f220000000800 */
[C---:B---3--:R-:W-:Y:S01]  /*5180*/  F2FP.SATFINITE.E4M3.F32.PACK_AB_MERGE_C R169, R46.reuse, R43, R11 ;  /* 0x0000002b2ea9723e */ /* 0x048fe2000480700b */
[----:B------:R-:W-:Y:S01]  /*5190*/  FADD.FTZ R46, R46, R9 ;  /* 0x000000092e2e7221 */ /* 0x000fe20000010000 */
[----:B--2---:R-:W-:Y:S01]  /*51a0*/  @P2 IMAD.HI.U32 R9, R22, R13, RZ ;  /* 0x0000000d16092227 */ /* 0x004fe200078e00ff */
[----:B------:R-:W-:Y:S02]  /*51b0*/  CS2R R42, SRZ ;  /* 0x00000000002a7805 */ /* 0x000fe4000001ff00 */
[----:B-1----:R-:W-:Y:S01]  /*51c0*/  CS2R R86, SRZ ;  /* 0x0000000000567805 */ /* 0x002fe2000001ff00 */
[----:B------:R-:W-:Y:S01]  /*51d0*/  FADD.FTZ R39, R39, R46 ;  /* 0x0000002e27277221 */ /* 0x000fe20000010000 */
[----:B------:R1:W2:Y:S01]  /*51e0*/  MUFU.EX2 R6, R85 ;  /* 0x0000005500067308 */ /* 0x0002a20000000800 */
[C---:B-----5:R-:W-:Y:S01]  /*51f0*/  F2FP.SATFINITE.E4M3.F32.PACK_AB_MERGE_C R139, R10.reuse, R139, RZ ;  /* 0x0000008b0a8b723e */ /* 0x060fe200048070ff */
[----:B------:R-:W-:Y:S01]  /*5200*/  FADD.FTZ R10, R10, R5 ;  /* 0x000000050a0a7221 */ /* 0x000fe20000010000 */
[----:B0-----:R-:W-:Y:S01]  /*5210*/  @P2 SHF.R.U32.HI R22, RZ, R24, R9 ;  /* 0x00000018ff162219 */ /* 0x001fe20000011609 */
[----:B------:R-:W-:Y:S01]  /*5220*/  FADD.FTZ R48, R48, R39 ;  /* 0x0000002730307221 */ /* 0x000fe20000010000 */
[----:B------:R-:W-:-:S02]  /*5230*/  F2FP.SATFINITE.E4M3.F32.PACK_AB_MERGE_C R174, R4, R135, R139 ;  /* 0x0000008704ae723e */ /* 0x000fc4000480708b */
[----:B------:R-:W-:Y:S02]  /*5240*/  CS2R R24, SRZ ;  /* 0x0000000000187805 */ /* 0x000fe4000001ff00 */
[----:B------:R-:W-:Y:S01]  /*5250*/  IADD3 R22, R22, -R59, R104 ;  /* 0x8000003b16167210 */ /* 0x000fe20007ffe068 */
[----:B------:R-:W0:Y:S01]  /*5260*/  MUFU.EX2 R143, R143 ;  /* 0x0000008f008f7308 */ /* 0x000e220000000800 */
[----:B----4-:R-:W-:Y:S01]  /*5270*/  FADD.FTZ R5, R141, R10 ;  /* 0x0000000a8d057221 */ /* 0x010fe20000010000 */
[----:B------:R-:W-:Y:S02]  /*5280*/  CS2R R38, SRZ ;  /* 0x0000000000267805 */ /* 0x000fe4000001ff00 */
[----:B-1----:R-:W-:Y:S01]  /*5290*/  CS2R R84, SRZ ;  /* 0x0000000000547805 */ /* 0x002fe2000001ff00 */
[----:B------:R-:W-:-:S03]  /*52a0*/  IMAD.HI R22, R22, 0x66666667, RZ ;  /* 0x6666666716167827 */ /* 0x000fc600078e02ff */
[----:B------:R-:W-:Y:S01]  /*52b0*/  MUFU.EX2 R45, R45 ;  /* 0x0000002d002d7308 */ /* 0x000fe20000000800 */
[----:B--2---:R-:W-:-:S07]  /*52c0*/  FADD.FTZ R10, R6, R5 ;  /* 0x00000005060a7221 */ /* 0x004fce0000010000 */
[----:B------:R-:W1:Y:S01]  /*52d0*/  MUFU.EX2 R30, R30 ;  /* 0x0000001e001e7308 */ /* 0x000e620000000800 */
[----:B0-----:R-:W-:-:S07]  /*52e0*/  FADD.FTZ R5, R143, R10 ;  /* 0x0000000a8f057221 */ /* 0x001fce0000010000 */
[----:B------:R-:W0:Y:S08]  /*52f0*/  MUFU.EX2 R47, R47 ;  /* 0x0000002f002f7308 */ /* 0x000e300000000800 */
[----:B------:R2:W3:Y:S01]  /*5300*/  MUFU.EX2 R50, R79 ;  /* 0x0000004f00327308 */ /* 0x0004e20000000800 */
[----:B-1----:R-:W-:-:S07]  /*5310*/  F2FP.SATFINITE.E4M3.F32.PACK_AB_MERGE_C R10, R30, R45, RZ ;  /* 0x0000002d1e0a723e */ /* 0x002fce00048070ff */
[----:B------:R1:W4:Y:S01]  /*5320*/  MUFU.EX2 R12, R81 ;  /* 0x00000051000c7308 */ /* 0x0003220000000800 */
[----:B0-----:R-:W-:Y:S01]  /*5330*/  FADD.FTZ R9, R47, R48 ;  /* 0x000000302f097221 */ /* 0x001fe20000010000 */
[----:B------:R-:W-:Y:S02]  /*5340*/  CS2R R48, SRZ ;  /* 0x0000000000307805 */ /* 0x000fe4000001ff00 */
[----:B--2---:R-:W-:-:S04]  /*5350*/  CS2R R78, SRZ ;  /* 0x00000000004e7805 */ /* 0x004fc8000001ff00 */
[----:B------:R-:W0:Y:S01]  /*5360*/  MUFU.EX2 R145, R145 ;  /* 0x0000009100917308 */ /* 0x000e220000000800 */
[C---:B---3--:R-:W-:Y:S01]  /*5370*/  F2FP.SATFINITE.E4M3.F32.PACK_AB_MERGE_C R171, R50.reuse, R47, R10 ;  /* 0x0000002f32ab723e */ /* 0x048fe2000480700a */
[----:B------:R-:W-:Y:S01]  /*5380*/  FADD.FTZ R50, R50, R9 ;  /* 0x0000000932327221 */ /* 0x000fe20000010000 */
[----:B------:R-:W-:Y:S02]  /*5390*/  SHF.R.U32.HI R9, RZ, 0x1f, R22 ;  /* 0x0000001fff097819 */ /* 0x000fe40000011616 */
[----:B------:R-:W-:Y:S02]  /*53a0*/  CS2R R46, SRZ ;  /* 0x00000000002e7805 */ /* 0x000fe4000001ff00 */
[----:B-1----:R-:W-:Y:S02]  /*53b0*/  CS2R R80, SRZ ;  /* 0x0000000000507805 */ /* 0x002fe4000001ff00 */
[----:B------:R-:W-:Y:S01]  /*53c0*/  LEA.HI.SX32 R9, R22, R9, 0x1a ;  /* 0x0000000916097211 */ /* 0x000fe200078fd2ff */
[----:B------:R-:W1:Y:S01]  /*53d0*/  MUFU.EX2 R14, R147 ;  /* 0x00000093000e7308 */ /* 0x000e620000000800 */
[C---:B----4-:R-:W-:Y:S01]  /*53e0*/  F2FP.SATFINITE.E4M3.F32.PACK_AB_MERGE_C R143, R12.reuse, R143, RZ ;  /* 0x0000008f0c8f723e */ /* 0x050fe200048070ff */
[----:B------:R-:W-:Y:S01]  /*53f0*/  FADD.FTZ R12, R12, R5 ;  /* 0x000000050c0c7221 */ /* 0x000fe20000010000 */
[----:B------:R-:W-:-:S02]  /*5400*/  VIMNMX R11, R18, R9, !PT ;  /* 0x00000009120b7248 */ /* 0x000fc40007fe0100 */
[----:B------:R-:W-:-:S03]  /*5410*/  F2FP.SATFINITE.E4M3.F32.PACK_AB_MERGE_C R168, R6, R141, R143 ;  /* 0x0000008d06a8723e */ /* 0x000fc6000480708f */
[----:B------:R-:W-:Y:S01]  /*5420*/  MUFU.EX2 R149, R149 ;  /* 0x0000009500957308 */ /* 0x000fe20000000800 */
[----:B0-----:R-:W-:Y:S01]  /*5430*/  FADD.FTZ R5, R145, R12 ;  /* 0x0000000c91057221 */ /* 0x001fe20000010000 */
[----:B------:R-:W-:-:S05]  /*5440*/  VIADD R12, R23, 0xfffffffe ;  /* 0xfffffffe170c7836 */ /* 0x000fca0000000000 */
[----:B------:R-:W-:Y:S01]  /*5450*/  ISETP.GE.AND P3, PT, R12, R11, PT ;  /* 0x0000000b0c00720c */ /* 0x000fe20003f66270 */
[----:B------:R-:W0:Y:S01]  /*5460*/  MUFU.EX2 R58, R58 ;  /* 0x0000003a003a7308 */ /* 0x000e220000000800 */
[----:B-1----:R-:W-:Y:S01]  /*5470*/  FADD.FTZ R4, R14, R5 ;  /* 0x000000050e047221 */ /* 0x002fe20000010000 */
[----:B------:R-:W-:Y:S01]  /*5480*/  FADD.FTZ R5, R45, R50 ;  /* 0x000000322d057221 */ /* 0x000fe20000010000 */
[----:B------:R-:W-:Y:S02]  /*5490*/  CS2R R44, SRZ ;  /* 0x00000000002c7805 */ /* 0x000fe4000001ff00 */
[----:B------:R-:W-:Y:S01]  /*54a0*/  CS2R R50, SRZ ;  /* 0x0000000000327805 */ /* 0x000fe2000001ff00 */
[----:B------:R-:W-:Y:S01]  /*54b0*/  FADD.FTZ R5, R30, R5 ;  /* 0x000000051e057221 */ /* 0x000fe20000010000 */
[----:B------:R-:W-:Y:S02]  /*54c0*/  CS2R R30, SRZ ;  /* 0x00000000001e7805 */ /* 0x000fe4000001ff00 */
[----:B0-----:R-:W-:Y:S01]  /*54d0*/  F2FP.SATFINITE.E4M3.F32.PACK_AB_MERGE_C R6, R58, R149, RZ ;  /* 0x000000953a06723e */ /* 0x001fe200048070ff */
[----:B------:R-:W-:Y:S01]  /*54e0*/  FADD.FTZ R149, R149, R4 ;  /* 0x0000000495957221 */ /* 0x000fe20000010000 */
[----:B------:R-:W-:-:S02]  /*54f0*/  IMAD.MOV.U32 R4, RZ, RZ, RZ ;  /* 0x000000ffff047224 */ /* 0x000fc400078e00ff */
[----:B------:R-:W-:Y:S01]  /*5500*/  F2FP.SATFINITE.E4M3.F32.PACK_AB_MERGE_C R170, R14, R145, R6 ;  /* 0x000000910eaa723e */ /* 0x000fe20004807006 */
[----:B------:R-:W-:Y:S01]  /*5510*/  FADD.FTZ R6, R58, R149 ;  /* 0x000000953a067221 */ /* 0x000fe20000010000 */
[----:B------:R-:W-:Y:S01]  /*5520*/  CS2R R58, SRZ ;  /* 0x00000000003a7805 */ /* 0x000fe2000001ff00 */
        /* <DEDUP_REMOVED lines=38> */
[----:B------:R-:W-:-:S05]  /*5790*/  ULDC UR53, c[0x0][0x2f0] ;  /* 0x0000bc0000357ab9 */ /* 0x000fca0000000800 */
.L_x_1927:
[----:B------:R-:W-:Y:S01]  /*57a0*/  ISETP.NE.AND P4, PT, RZ, UR38, PT ;  /* 0x00000026ff007c0c */ /* 0x000fe2000bf85270 */
[----:B------:R-:W-:-:S04]  /*57b0*/  UISETP.NE.AND UP0, UPT, UR55, 0x1, UPT ;  /* 0x000000013700788c */ /* 0x000fc8000bf05270 */
[----:B------:R-:W-:-:S06]  /*57c0*/  USEL UR6, URZ, 0x1, UP0 ;  /* 0x000000013f067887 */ /* 0x000fcc0008000000 */
[----:B------:R-:W-:Y:S02]  /*57d0*/  LOP3.LUT R4, R13, UR6, RZ, 0x3c, !PT ;  /* 0x000000060d047c12 */ /* 0x000fe4000f8e3cff */
[----:B------:R-:W-:Y:S05]  /*57e0*/  @P4 BRA `(.L_x_1918) ;  /* 0x0000000000344947 */ /* 0x000fea0003800000 */
[----:B------:R-:W-:Y:S05]  /*57f0*/  @!P1 BRA `(.L_x_1919) ;  /* 0x0000000000049947 */ /* 0x000fea0003800000 */
[----:B------:R-:W-:Y:S01]  /*5800*/  BPT.TRAP 0x1 ;  /* 0x000000040000795c */ /* 0x000fe20000300000 */
.L_x_1919:
        /* <DEDUP_REMOVED lines=8> */
.L_x_1920:
[----:B-1----:R-:W-:Y:S05]  /*5890*/  @P3 BRA `(.L_x_1918) ;  /* 0x0000000000083947 */ /* 0x002fea0003800000 */
[----:B------:R-:W1:Y:S02]  /*58a0*/  SYNCS.PHASECHK.TRANS64.TRYWAIT P3, [UR6+0x29830], R14 ;  /* 0x0298300eff0075a7 */ /* 0x000e640008060146 */
[----:B-1----:R-:W-:Y:S05]  /*58b0*/  @!P3 BRA `(.L_x_1921) ;  /* 0x000000dc009cb947 */ /* 0x002fea0003800000 */
.L_x_1918:
        /* <DEDUP_REMOVED lines=35> */
[----:B------:R-:W-:Y:S02]  /*5af0*/  UIADD3 UR11, UR56, 0x182, URZ ;  /* 0x00000182380b7890 */ /* 0x000fe4000fffe03f */
        /* <DEDUP_REMOVED lines=128> */
[----:B------:R-:W-:Y:S02]  /*6300*/  UIADD3 UR6, UR56, 0x582, URZ ;  /* 0x0000058238067890 */ /* 0x000fe4000fffe03f */
        /* <DEDUP_REMOVED lines=29> */
.L_x_1923:
[----:B------:R-:W-:Y:S01]  /*64e0*/  ULEA UR6, UR55, UR39, 0x3 ;  /* 0x0000002737067291 */ /* 0x000fe2000f8e183f */
[----:B------:R-:W-:-:S08]  /*64f0*/  SHF.L.U32 R13, R13, 0x1f, RZ ;  /* 0x0000001f0d0d7819 */ /* 0x000fd000000006ff */
[----:B------:R0:W1:Y:S01]  /*6500*/  SYNCS.PHASECHK.TRANS64.TRYWAIT P3, [UR6+0x29850], R13 ;  /* 0x0298500dff0075a7 */ /* 0x0000620008060146 */
[----:B------:R-:W-:Y:S05]  /*6510*/  @!P1 BRA `(.L_x_1924) ;  /* 0x0000000000049947 */ /* 0x000fea0003800000 */
[----:B------:R-:W-:Y:S01]  /*6520*/  BPT.TRAP 0x1 ;  /* 0x000000040000795c */ /* 0x000fe20000300000 */
.L_x_1924:
[----:B-1----:R-:W-:Y:S05]  /*6530*/  @P3 BRA `(.L_x_1922) ;  /* 0x0000000000083947 */ /* 0x002fea0003800000 */
[----:B------:R-:W1:Y:S02]  /*6540*/  SYNCS.PHASECHK.TRANS64.TRYWAIT P3, [UR6+0x29850], R13 ;  /* 0x0298500dff0075a7 */ /* 0x000e640008060146 */
[----:B-1----:R-:W-:Y:S05]  /*6550*/  @!P3 BRA `(.L_x_1925) ;  /* 0x000000d0008cb947 */ /* 0x002fea0003800000 */
.L_x_1922:
[C---:B------:R-:W-:Y:S01]  /*6560*/  FMUL.FTZ R199, R0.reuse, R140 ;  /* 0x0000008c00c77220 */ /* 0x040fe20000410000 */
[C---:B------:R-:W-:Y:S01]  /*6570*/  FMUL.FTZ R140, R0.reuse, R146 ;  /* 0x00000092008c7220 */ /* 0x040fe20000410000 */
[C---:B------:R-:W-:Y:S01]  /*6580*/  FMUL.FTZ R146, R0.reuse, R120 ;  /* 0x0000007800927220 */ /* 0x040fe20000410000 */
[C---:B------:R-:W-:Y:S01]  /*6590*/  FMUL.FTZ R120, R0.reuse, R122 ;  /* 0x0000007a00787220 */ /* 0x040fe20000410000 */
[C---:B------:R-:W-:Y:S01]  /*65a0*/  FMUL.FTZ R122, R0.reuse, R126 ;  /* 0x0000007e007a7220 */ /* 0x040fe20000410000 */
[C---:B------:R-:W-:Y:S01]  /*65b0*/  FMUL.FTZ R197, R0.reuse, R141 ;  /* 0x0000008d00c57220 */ /* 0x040fe20000410000 */
[----:B------:R-:W2:Y:S01]  /*65c0*/  @P2 LDC R126, c[0x0][0x44c] ;  /* 0x00011300ff7e2b82 */ /* 0x000ea20000000800 */
[C---:B------:R-:W-:Y:S01]  /*65d0*/  FMUL.FTZ R141, R0.reuse, R147 ;  /* 0x00000093008d7220 */ /* 0x040fe20000410000 */
[C---:B------:R-:W-:Y:S01]  /*65e0*/  FMUL.FTZ R147, R0.reuse, R121 ;  /* 0x0000007900937220 */ /* 0x040fe20000410000 */
[C---:B------:R-:W-:Y:S01]  /*65f0*/  FMUL.FTZ R121, R0.reuse, R123 ;  /* 0x0000007b00797220 */ /* 0x040fe20000410000 */
[C---:B------:R-:W-:Y:S01]  /*6600*/  FMUL.FTZ R123, R0.reuse, R127 ;  /* 0x0000007f007b7220 */ /* 0x040fe20000410000 */
[C---:B------:R-:W-:Y:S01]  /*6610*/  FMUL.FTZ R203, R0.reuse, R136 ;  /* 0x0000008800cb7220 */ /* 0x040fe20000410000 */
[C---:B------:R-:W-:Y:S01]  /*6620*/  FMUL.FTZ R136, R0.reuse, R138 ;  /* 0x0000008a00887220 */ /* 0x040fe20000410000 */
[C---:B------:R-:W-:Y:S01]  /*6630*/  FMUL.FTZ R138, R0.reuse, R142 ;  /* 0x0000008e008a7220 */ /* 0x040fe20000410000 */
[----:B------:R-:W3:Y:S01]  /*6640*/  @P2 LDC R127, c[0x0][0x450] ;  /* 0x00011400ff7f2b82 */ /* 0x000ee20000000800 */
[C---:B------:R-:W-:Y:S01]  /*6650*/  FMUL.FTZ R142, R0.reuse, R150 ;  /* 0x00000096008e7220 */ /* 0x040fe20000410000 */
[----:B------:R-:W-:Y:S01]  /*6660*/  FMUL.FTZ R150, R0, R128 ;  /* 0x0000008000967220 */ /* 0x000fe20000410000 */
[----:B------:R-:W-:-:S02]  /*6670*/  IMAD.MOV.U32 R128, RZ, RZ, R7 ;  /* 0x000000ffff807224 */ /* 0x000fc400078e0007 */
        /* <DEDUP_REMOVED lines=11> */
[----:B------:R-:W4:Y:S01]  /*6730*/  MUFU.TANH R188, R188 ;  /* 0x000000bc00bc7308 */ /* 0x000f220000002400 */
[----:B--2---:R-:W-:-:S04]  /*6740*/  @P2 IMAD.HI.U32 R126, R7, R126, RZ ;  /* 0x0000007e077e2227 */ /* 0x004fc800078e00ff */
[C---:B------:R-:W-:Y:S01]  /*6750*/  FMUL.FTZ R195, R0.reuse, R144 ;  /* 0x0000009000c37220 */ /* 0x040fe20000410000 */
[C---:B------:R-:W-:Y:S01]  /*6760*/  FMUL.FTZ R144, R0.reuse, R148 ;  /* 0x0000009400907220 */ /* 0x040fe20000410000 */
[C---:B------:R-:W-:Y:S01]  /*6770*/  FMUL.FTZ R207, R0.reuse, R156 ;  /* 0x0000009c00cf7220 */ /* 0x040fe20000410000 */
[C---:B------:R-:W-:Y:S01]  /*6780*/  FMUL.FTZ R148, R0.reuse, R124 ;  /* 0x0000007c00947220 */ /* 0x040fe20000410000 */
[C---:B------:R-:W-:Y:S01]  /*6790*/  FMUL.FTZ R124, R0.reuse, R130 ;  /* 0x00000082007c7220 */ /* 0x040fe20000410000 */
[C---:B------:R-:W-:Y:S01]  /*67a0*/  FMUL.FTZ R211, R0.reuse, R157 ;  /* 0x0000009d00d37220 */ /* 0x040fe20000410000 */
[----:B------:R-:W2:Y:S01]  /*67b0*/  MUFU.TANH R205, R205 ;  /* 0x000000cd00cd7308 */ /* 0x000ea20000002400 */
[----:B---3--:R-:W-:Y:S01]  /*67c0*/  @P2 SHF.R.U32.HI R128, RZ, R127, R126 ;  /* 0x0000007fff802219 */ /* 0x008fe2000001167e */
[----:B------:R-:W-:Y:S01]  /*67d0*/  IMAD.MOV.U32 R127, RZ, RZ, -0xa0 ;  /* 0xffffff60ff7f7424 */ /* 0x000fe200078e00ff */
[----:B------:R-:W-:Y:S01]  /*67e0*/  UIADD3 UR6, UR39, 0x400, URZ ;  /* 0x0000040027067890 */ /* 0x000fe2000fffe03f */
[C---:B------:R-:W-:Y:S01]  /*67f0*/  FMUL.FTZ R126, R0.reuse, R134 ;  /* 0x00000086007e7220 */ /* 0x040fe20000410000 */
[----:B------:R-:W-:Y:S01]  /*6800*/  FMUL.FTZ R213, R0, R160 ;  /* 0x000000a000d57220 */ /* 0x000fe20000410000 */
[----:B------:R-:W3:Y:S01]  /*6810*/  SHFL.IDX PT, R131, R128, RZ, 0x1c1f ;  /* 0x001c1fff80837589 */ /* 0x000ee200000e0000 */
[----:B------:R-:W-:Y:S01]  /*6820*/  IMAD R127, R12, R127, 0x1 ;  /* 0x000000010c7f7424 */ /* 0x000fe200078e027f */
[----:B------:R-:W5:Y:S01]  /*6830*/  MUFU.TANH R207, R207 ;  /* 0x000000cf00cf7308 */ /* 0x000f620000002400 */
[----:B------:R-:W-:Y:S01]  /*6840*/  USHF.R.U32.HI UR6, URZ, 0x4, UR6 ;  /* 0x000000043f067899 */ /* 0x000fe20008011606 */
[----:B------:R-:W-:Y:S01]  /*6850*/  FMUL.FTZ R215, R0, R161 ;  /* 0x000000a100d77220 */ /* 0x000fe20000410000 */
[----:B------:R-:W-:-:S02]  /*6860*/  IMAD R129, R8, -0x2, R127 ;  /* 0xfffffffe08817824 */ /* 0x000fc400078e027f */
[C---:B01----:R-:W-:Y:S01]  /*6870*/  FMUL.FTZ R13, R0.reuse, R154 ;  /* 0x0000009a000d7220 */ /* 0x043fe20000410000 */
[----:B------:R-:W-:Y:S01]  /*6880*/  ULOP3.LUT UR6, UR6, 0x3fff, URZ, 0xc0, !UPT ;  /* 0x00003fff06067892 */ /* 0x000fe2000f8ec03f */
[----:B------:R-:W-:Y:S01]  /*6890*/  FMUL.FTZ R154, R0, R132 ;  /* 0x00000084009a7220 */ /* 0x000fe20000410000 */
[----:B------:R-:W-:Y:S01]  /*68a0*/  IMAD R130, R16, UR53, R129 ;  /* 0x0000003510827c24 */ /* 0x000fe2000f8e0281 */
[----:B------:R-:W0:Y:S01]  /*68b0*/  MUFU.TANH R211, R211 ;  /* 0x000000d300d37308 */ /* 0x000e220000002400 */
[C---:B------:R-:W-:Y:S01]  /*68c0*/  FMUL.FTZ R217, R0.reuse, R164 ;  /* 0x000000a400d97220 */ /* 0x040fe20000410000 */
[----:B------:R-:W-:Y:S01]  /*68d0*/  ULOP3.LUT UR6, UR6, 0x10000, URZ, 0xfc, !UPT ;  /* 0x0001000006067892 */ /* 0x000fe2000f8efc3f */
[C---:B------:R-:W-:Y:S01]  /*68e0*/  FMUL.FTZ R209, R0.reuse, R165 ;  /* 0x000000a500d17220 */ /* 0x040fe20000410000 */
[----:B------:R-:W-:Y:S01]  /*68f0*/  WARPGROUP.ARRIVE ;  /* 0x00000000000079c5 */ /* 0x000fe20000000000 */
[----:B------:R-:W-:Y:S01]  /*6900*/  UMOV UR7, 0xc0000010 ;  /* 0xc000001000077882 */ /* 0x000fe20000000000 */
[----:B------:R-:W-:Y:S01]  /*6910*/  UIMAD UR6, UR55, 0x500, UR6 ;  /* 0x00000500370678a4 */ /* 0x000fe2000f8e0206 */
[C---:B------:R-:W-:Y:S01]  /*6920*/  FMUL.FTZ R105, R0.reuse, R105 ;  /* 0x0000006900697220 */ /* 0x040fe20000410000 */
[----:B------:R-:W1:Y:S01]  /*6930*/  MUFU.TANH R213, R213 ;  /* 0x000000d500d57308 */ /* 0x000e620000002400 */
[C---:B------:R-:W-:Y:S01]  /*6940*/  FMUL.FTZ R14, R0.reuse, R155 ;  /* 0x0000009b000e7220 */ /* 0x040fe20000410000 */
[C---:B------:R-:W-:Y:S01]  /*6950*/  FMUL.FTZ R107, R0.reuse, R107 ;  /* 0x0000006b006b7220 */ /* 0x040fe20000410000 */
[C---:B------:R-:W-:Y:S01]  /*6960*/  FMUL.FTZ R155, R0.reuse, R104 ;  /* 0x00000068009b7220 */ /* 0x040fe20000410000 */
[C---:B------:R-:W-:Y:S01]  /*6970*/  FMUL.FTZ R104, R0.reuse, R106 ;  /* 0x0000006a00687220 */ /* 0x040fe20000410000 */
[C---:B------:R-:W-:Y:S01]  /*6980*/  FMUL.FTZ R109, R0.reuse, R109 ;  /* 0x0000006d006d7220 */ /* 0x040fe20000410000 */
[----:B---3--:R-:W-:Y:S01]  /*6990*/  IADD3 R134, R131, -UR51, R130 ;  /* 0x8000003383867c10 */ /* 0x008fe2000fffe082 */
[----:B------:R-:W-:Y:S01]  /*69a0*/  QGMMA.64x128x32.F32.E4M3.E4M3 R24, R184, gdesc[UR4], R24, gsb0 ;  /* 0x01e00004b8187df3 */ /* 0x000fe20008000818 */
[----:B------:R-:W3:Y:S01]  /*69b0*/  MUFU.TANH R215, R215 ;  /* 0x000000d700d77308 */ /* 0x000ee20000002400 */
[----:B------:R-:W-:Y:S01]  /*69c0*/  FMUL.FTZ R129, R0, R113 ;  /* 0x0000007100817220 */ /* 0x000fe20000410000 */
[----:B------:R-:W-:Y:S01]  /*69d0*/  ISETP.GT.AND P3, PT, R134, RZ, PT ;  /* 0x000000ff8600720c */ /* 0x000fe20003f64270 */
[----:B------:R-:W-:Y:S01]  /*69e0*/  FMUL.FTZ R112, R0, R112 ;  /* 0x0000007000707220 */ /* 0x000fe20000410000 */
[----:B------:R-:W-:Y:S01]  /*69f0*/  ISETP.GT.AND P4, PT, R134, 0x1, PT ;  /* 0x000000018600780c */ /* 0x000fe20003f84270 */
[----:B------:R-:W-:Y:S01]  /*6a00*/  FMUL.FTZ R15, R0, R158 ;  /* 0x0000009e000f7220 */ /* 0x000fe20000410000 */
[----:B----4-:R-:W-:Y:S01]  /*6a10*/  FSEL R132, R188, -INF , P3 ;  /* 0xff800000bc847808 */ /* 0x010fe20001800000 */
[----:B------:R-:W-:Y:S01]  /*6a20*/  FMUL.FTZ R153, R0, R133 ;  /* 0x0000008500997220 */ /* 0x000fe20000410000 */
[----:B------:R-:W-:Y:S01]  /*6a30*/  ISETP.GT.AND P3, PT, R134, 0x8, PT ;  /* 0x000000088600780c */ /* 0x000fe20003f64270 */
[----:B------:R-:W4:Y:S01]  /*6a40*/  MUFU.TANH R217, R217 ;  /* 0x000000d900d97308 */ /* 0x000f220000002400 */
[----:B--2---:R-:W-:Y:S01]  /*6a50*/  FSEL R205, R205, -INF , P4 ;  /* 0xff800000cdcd7808 */ /* 0x004fe20002000000 */
[----:B------:R-:W-:Y:S01]  /*6a60*/  FMUL.FTZ R20, R0, R159 ;  /* 0x0000009f00147220 */ /* 0x000fe20000410000 */
[----:B------:R-:W-:Y:S01]  /*6a70*/  FMNMX.FTZ R156, R132, R9, !PT ;  /* 0x00000009849c7209 */ /* 0x000fe20007810000 */
[----:B------:R-:W-:Y:S01]  /*6a80*/  FMUL.FTZ R108, R0, R108 ;  /* 0x0000006c006c7220 */ /* 0x000fe20000410000 */
[----:B------:R-:W-:Y:S01]  /*6a90*/  ISETP.GT.AND P4, PT, R134, 0x9, PT ;  /* 0x000000098600780c */ /* 0x000fe20003f84270 */
[C---:B------:R-:W-:Y:S01]  /*6aa0*/  FMUL.FTZ R127, R0.reuse, R135 ;  /* 0x00000087007f7220 */ /* 0x040fe20000410000 */
[----:B-----5:R-:W-:Y:S01]  /*6ab0*/  FSEL R207, R207, -INF , P3 ;  /* 0xff800000cfcf7808 */ /* 0x020fe20001800000 */
[----:B------:R-:W2:Y:S01]  /*6ac0*/  MUFU.TANH R209, R209 ;  /* 0x000000d100d17308 */ /* 0x000ea20000002400 */
[----:B------:R-:W-:Y:S01]  /*6ad0*/  FMNMX.FTZ R156, R205, R156, !PT ;  /* 0x0000009ccd9c7209 */ /* 0x000fe20007810000 */
[----:B------:R-:W-:Y:S01]  /*6ae0*/  FMUL.FTZ R116, R0, R116 ;  /* 0x0000007400747220 */ /* 0x000fe20000410000 */
[----:B------:R-:W-:Y:S01]  /*6af0*/  ISETP.GT.AND P3, PT, R134, 0x10, PT ;  /* 0x000000108600780c */ /* 0x000fe20003f64270 */
[C---:B------:R-:W-:Y:S01]  /*6b00*/  FMUL.FTZ R88, R0.reuse, R88 ;  /* 0x0000005800587220 */ /* 0x040fe20000410000 */
[----:B0-----:R-:W-:Y:S01]  /*6b10*/  FSEL R211, R211, -INF , P4 ;  /* 0xff800000d3d37808 */ /* 0x001fe20002000000 */
[----:B------:R-:W-:Y:S01]  /*6b20*/  FMUL.FTZ R89, R0, R89 ;  /* 0x0000005900597220 */ /* 0x000fe20000410000 */
[----:B------:R-:W-:Y:S01]  /*6b30*/  FMNMX.FTZ R156, R207, R156, !PT ;  /* 0x0000009ccf9c7209 */ /* 0x000fe20007810000 */
[----:B------:R-:W0:Y:S01]  /*6b40*/  MUFU.TANH R203, R203 ;  /* 0x000000cb00cb7308 */ /* 0x000e220000002400 */
[----:B------:R-:W-:Y:S01]  /*6b50*/  ISETP.GT.AND P4, PT, R134, 0x11, PT ;  /* 0x000000118600780c */ /* 0x000fe20003f84270 */
[----:B------:R-:W-:Y:S01]  /*6b60*/  UIADD3 UR10, UR6, 0x100, URZ ;  /* 0x00000100060a7890 */ /* 0x000fe2000fffe03f */
[----:B-1----:R-:W-:Y:S01]  /*6b70*/  FSEL R213, R213, -INF , P3 ;  /* 0xff800000d5d57808 */ /* 0x002fe20001800000 */
[----:B------:R-:W-:Y:S01]  /*6b80*/  FMUL.FTZ R92, R0, R92 ;  /* 0x0000005c005c7220 */ /* 0x000fe20000410000 */
[----:B------:R-:W-:Y:S01]  /*6b90*/  FMNMX.FTZ R156, R211, R156, !PT ;  /* 0x0000009cd39c7209 */ /* 0x000fe20007810000 */
[----:B------:R-:W-:Y:S01]  /*6ba0*/  UMOV UR11, 0xc0000010 ;  /* 0xc0000010000b7882 */ /* 0x000fe20000000000 */
[----:B------:R-:W-:Y:S01]  /*6bb0*/  ISETP.GT.AND P3, PT, R134, 0x18, PT ;  /* 0x000000188600780c */ /* 0x000fe20003f64270 */
[----:B------:R-:W1:Y:S01]  /*6bc0*/  MUFU.TANH R201, R201 ;  /* 0x000000c900c97308 */ /* 0x000e620000002400 */
[----:B---3--:R-:W-:Y:S01]  /*6bd0*/  FSEL R215, R215, -INF , P4 ;  /* 0xff800000d7d77808 */ /* 0x008fe20002000000 */
[C---:B------:R-:W-:Y:S01]  /*6be0*/  FMUL.FTZ R96, R0.reuse, R96 ;  /* 0x0000006000607220 */ /* 0x040fe20000410000 */
[----:B------:R-:W-:Y:S01]  /*6bf0*/  FMNMX.FTZ R156, R213, R156, !PT ;  /* 0x0000009cd59c7209 */ /* 0x000fe20007810000 */
[----:B------:R-:W-:Y:S01]  /*6c00*/  FMUL.FTZ R100, R0, R100 ;  /* 0x0000006400647220 */ /* 0x000fe20000410000 */
[----:B------:R-:W-:Y:S01]  /*6c10*/  ISETP.GT.AND P4, PT, R134, 0x19, PT ;  /* 0x000000198600780c */ /* 0x000fe20003f84270 */
[C---:B------:R-:W-:Y:S01]  /*6c20*/  FMUL.FTZ R152, R0.reuse, R167 ;  /* 0x000000a700987220 */ /* 0x040fe20000410000 */
[----:B----4-:R-:W-:Y:S01]  /*6c30*/  FSEL R217, R217, -INF , P3 ;  /* 0xff800000d9d97808 */ /* 0x010fe20001800000 */
[----:B------:R-:W3:Y:S01]  /*6c40*/  MUFU.TANH R199, R199 ;  /* 0x000000c700c77308 */ /* 0x000ee20000002400 */
[----:B------:R-:W-:Y:S01]  /*6c50*/  FMNMX.FTZ R156, R215, R156, !PT ;  /* 0x0000009cd79c7209 */ /* 0x000fe20007810000 */
[----:B------:R-:W-:Y:S01]  /*6c60*/  FMUL.FTZ R101, R0, R101 ;  /* 0x0000006500657220 */ /* 0x000fe20000410000 */
[----:B------:R-:W-:Y:S01]  /*6c70*/  ISETP.GT.AND P3, PT, R134, 0x20, PT ;  /* 0x000000208600780c */ /* 0x000fe20003f64270 */
[C---:B------:R-:W-:Y:S01]  /*6c80*/  FMUL.FTZ R22, R0.reuse, R163 ;  /* 0x000000a300167220 */ /* 0x040fe20000410000 */
[----:B--2---:R-:W-:Y:S01]  /*6c90*/  FSEL R209, R209, -INF , P4 ;  /* 0xff800000d1d17808 */ /* 0x004fe20002000000 */
[----:B------:R-:W-:Y:S01]  /*6ca0*/  FMUL.FTZ R21, R0, R162 ;  /* 0x000000a200157220 */ /* 0x000fe20000410000 */
[----:B------:R-:W-:Y:S01]  /*6cb0*/  FMNMX.FTZ R156, R217, R156, !PT ;  /* 0x0000009cd99c7209 */ /* 0x000fe20007810000 */
[----:B------:R-:W2:Y:S01]  /*6cc0*/  MUFU.TANH R197, R197 ;  /* 0x000000c500c57308 */ /* 0x000ea20000002400 */
[----:B------:R-:W-:Y:S01]  /*6cd0*/  ISETP.GT.AND P4, PT, R134, 0x21, PT ;  /* 0x000000218600780c */ /* 0x000fe20003f84270 */
[C---:B------:R-:W-:Y:S01]  /*6ce0*/  FMUL.FTZ R23, R0.reuse, R166 ;  /* 0x000000a600177220 */ /* 0x040fe20000410000 */
[----:B0-----:R-:W-:Y:S01]  /*6cf0*/  FSEL R203, R203, -INF , P3 ;  /* 0xff800000cbcb7808 */ /* 0x001fe20001800000 */
[C---:B------:R-:W-:Y:S01]  /*6d00*/  FMUL.FTZ R110, R0.reuse, R110 ;  /* 0x0000006e006e7220 */ /* 0x040fe20000410000 */
[----:B------:R-:W-:Y:S01]  /*6d10*/  FMNMX.FTZ R156, R209, R156, !PT ;  /* 0x0000009cd19c7209 */ /* 0x000fe20007810000 */
[----:B------:R-:W-:Y:S01]  /*6d20*/  FMUL.FTZ R90, R0, R90 ;  /* 0x0000005a005a7220 */ /* 0x000fe20000410000 */
[----:B------:R-:W-:Y:S01]  /*6d30*/  ISETP.GT.AND P3, PT, R134, 0x28, PT ;  /* 0x000000288600780c */ /* 0x000fe20003f64270 */
[----:B------:R-:W0:Y:S01]  /*6d40*/  MUFU.TANH R195, R195 ;  /* 0x000000c300c37308 */ /* 0x000e220000002400 */
[----:B-1----:R-:W-:Y:S01]  /*6d50*/  FSEL R201, R201, -INF , P4 ;  /* 0xff800000c9c97808 */ /* 0x002fe20002000000 */
[C---:B------:R-:W-:Y:S01]  /*6d60*/  FMUL.FTZ R91, R0.reuse, R91 ;  /* 0x0000005b005b7220 */ /* 0x040fe20000410000 */
[----:B------:R-:W-:Y:S01]  /*6d70*/  FMNMX.FTZ R156, R203, R156, !PT ;  /* 0x0000009ccb9c7209 */ /* 0x000fe20007810000 */
[----:B------:R-:W-:Y:S01]  /*6d80*/  FMUL.FTZ R94, R0, R94 ;  /* 0x0000005e005e7220 */ /* 0x000fe20000410000 */
[----:B------:R-:W-:Y:S01]  /*6d90*/  ISETP.GT.AND P4, PT, R134, 0x29, PT ;  /* 0x000000298600780c */ /* 0x000fe20003f84270 */
[C---:B------:R-:W-:Y:S01]  /*6da0*/  FMUL.FTZ R95, R0.reuse, R95 ;  /* 0x0000005f005f7220 */ /* 0x040fe20000410000 */
[----:B---3--:R-:W-:Y:S01]  /*6db0*/  FSEL R199, R199, -INF , P3 ;  /* 0xff800000c7c77808 */ /* 0x008fe20001800000 */
[----:B------:R-:W1:Y:S01]  /*6dc0*/  MUFU.TANH R193, R193 ;  /* 0x000000c100c17308 */ /* 0x000e620000002400 */
[----:B------:R-:W-:Y:S01]  /*6dd0*/  FMNMX.FTZ R156, R201, R156, !PT ;  /* 0x0000009cc99c7209 */ /* 0x000fe20007810000 */
[----:B------:R-:W-:Y:S01]  /*6de0*/  FMUL.FTZ R98, R0, R98 ;  /* 0x0000006200627220 */ /* 0x000fe20000410000 */
[----:B------:R-:W-:Y:S01]  /*6df0*/  ISETP.GT.AND P3, PT, R134, 0x30, PT ;  /* 0x000000308600780c */ /* 0x000fe20003f64270 */
[C---:B------:R-:W-:Y:S01]  /*6e00*/  FMUL.FTZ R99, R0.reuse, R99 ;  /* 0x0000006300637220 */ /* 0x040fe20000410000 */
[----:B--2---:R-:W-:Y:S01]  /*6e10*/  FSEL R197, R197, -INF , P4 ;  /* 0xff800000c5c57808 */ /* 0x004fe20002000000 */
[----:B------:R-:W-:Y:S01]  /*6e20*/  FMUL.FTZ R103, R0, R103 ;  /* 0x0000006700677220 */ /* 0x000fe20000410000 */
[----:B------:R-:W-:Y:S01]  /*6e30*/  FMNMX.FTZ R156, R199, R156, !PT ;  /* 0x0000009cc79c7209 */ /* 0x000fe20007810000 */
[----:B------:R-:W-:Y:S01]  /*6e40*/  MUFU.TANH R144, R144 ;  /* 0x0000009000907308 */ /* 0x000fe20000002400 */
[----:B------:R-:W-:Y:S01]  /*6e50*/  ISETP.GT.AND P4, PT, R134, 0x31, PT ;  /* 0x000000318600780c */ /* 0x000fe20003f84270 */
[----:B------:R-:W-:Y:S01]  /*6e60*/  UMOV UR7, 0xc0000010 ;  /* 0xc000001000077882 */ /* 0x000fe20000000000 */
[----:B0-----:R-:W-:-:S02]  /*6e70*/  FSEL R195, R195, -INF , P3 ;  /* 0xff800000c3c37808 */ /* 0x001fc40001800000 */
[----:B------:R-:W-:Y:S02]  /*6e80*/  FMNMX.FTZ R156, R197, R156, !PT ;  /* 0x0000009cc59c7209 */ /* 0x000fe40007810000 */
[C---:B------:R-:W-:Y:S01]  /*6e90*/  ISETP.GT.AND P3, PT, R134.reuse, 0x38, PT ;  /* 0x000000388600780c */ /* 0x040fe20003f64270 */
[----:B------:R-:W0:Y:S01]  /*6ea0*/  MUFU.TANH R145, R145 ;  /* 0x0000009100917308 */ /* 0x000e220000002400 */
[----:B-1----:R-:W-:Y:S02]  /*6eb0*/  FSEL R193, R193, -INF , P4 ;  /* 0xff800000c1c17808 */ /* 0x002fe40002000000 */
[----:B------:R-:W-:Y:S02]  /*6ec0*/  FMNMX.FTZ R156, R195, R156, !PT ;  /* 0x0000009cc39c7209 */ /* 0x000fe40007810000 */
[C---:B------:R-:W-:Y:S02]  /*6ed0*/  ISETP.GT.AND P4, PT, R134.reuse, 0x39, PT ;  /* 0x000000398600780c */ /* 0x040fe40003f84270 */
[----:B------:R-:W-:Y:S01]  /*6ee0*/  FMNMX.FTZ R156, R193, R156, !PT ;  /* 0x0000009cc19c7209 */ /* 0x000fe20007810000 */
[----:B------:R-:W1:Y:S01]  /*6ef0*/  MUFU.TANH R146, R146 ;  /* 0x0000009200927308 */ /* 0x000e620000002400 */
[----:B------:R-:W-:-:S02]  /*6f00*/  ISETP.GT.AND P5, PT, R134, 0x89, PT ;  /* 0x000000898600780c */ /* 0x000fc40003fa4270 */
[----:B------:R-:W-:-:S05]  /*6f10*/  ISETP.GT.AND P6, PT, R134, 0x99, PT ;  /* 0x000000998600780c */ /* 0x000fca0003fc4270 */
[----:B------:R-:W2:Y:S01]  /*6f20*/  MUFU.TANH R147, R147 ;  /* 0x0000009300937308 */ /* 0x000ea20000002400 */
[----:B0-----:R-:W-:Y:S02]  /*6f30*/  FSEL R113, R145, -INF , P4 ;  /* 0xff80000091717808 */ /* 0x001fe40002000000 */
[----:B------:R-:W-:-:S05]  /*6f40*/  ISETP.GT.AND P4, PT, R134, 0x41, PT ;  /* 0x000000418600780c */ /* 0x000fca0003f84270 */
[----:B------:R-:W-:Y:S08]  /*6f50*/  MUFU.TANH R106, R105 ;  /* 0x00000069006a7308 */ /* 0x000ff00000002400 */
[----:B------:R-:W-:Y:S08]  /*6f60*/  MUFU.TANH R148, R148 ;  /* 0x0000009400947308 */ /* 0x000ff00000002400 */
[----:B------:R0:W-:Y:S08]  /*6f70*/  MUFU.TANH R105, R107 ;  /* 0x0000006b00697308 */ /* 0x0001f00000002400 */
[----:B------:R-:W3:Y:S01]  /*6f80*/  MUFU.TANH R149, R149 ;  /* 0x0000009500957308 */ /* 0x000ee20000002400 */
[----:B0-----:R-:W-:-:S02]  /*6f90*/  FSEL R107, R144, -INF , P3 ;  /* 0xff800000906b7808 */ /* 0x001fc40001800000 */
[----:B------:R-:W-:Y:S02]  /*6fa0*/  ISETP.GT.AND P3, PT, R134, 0x40, PT ;  /* 0x000000408600780c */ /* 0x000fe40003f64270 */
[----:B------:R-:W-:-:S03]  /*6fb0*/  FMNMX.FTZ R156, R107, R156, !PT ;  /* 0x0000009c6b9c7209 */ /* 0x000fc60007810000 */
[----:B------:R-:W-:Y:S01]  /*6fc0*/  MUFU.TANH R150, R150 ;  /* 0x0000009600967308 */ /* 0x000fe20000002400 */
[----:B------:R-:W-:Y:S01]  /*6fd0*/  FMNMX.FTZ R156, R113, R156, !PT ;  /* 0x0000009c719c7209 */ /* 0x000fe20007810000 */
[----:B------:R-:W-:Y:S02]  /*6fe0*/  WARPGROUP.DEPBAR.LE gsb0, 0x0 ;  /* 0x00008000000079c5 */ /* 0x000fe40000010000 */
[----:B------:R-:W-:Y:S01]  /*6ff0*/  WARPGROUP.ARRIVE ;  /* 0x00000000000079c5 */ /* 0x000fe20000000000 */
[----:B------:R-:W0:Y:S03]  /*7000*/  SHFL.IDX PT, R185, R128, 0x1, 0x1c1f ;  /* 0x003c1f0080b97f89 */ /* 0x000e2600000e0000 */
[----:B------:R1:W-:Y:S02]  /*7010*/  MUFU.TANH R157, R109 ;  /* 0x0000006d009d7308 */ /* 0x0003e40000002400 */
[----:B------:R-:W-:Y:S01]  /*7020*/  QGMMA.64x128x32.F32.E4M3.E4M3 R24, R180, gdesc[UR8], R24, gsb0 ;  /* 0x01e00008b4187df3 */ /* 0x000fe20008000818 */
[----:B------:R-:W-:Y:S01]  /*7030*/  UIADD3 UR10, UR6, 0x200, URZ ;  /* 0x00000200060a7890 */ /* 0x000fe2000fffe03f */
[----:B------:R-:W-:-:S04]  /*7040*/  UMOV UR11, 0xc0000010 ;  /* 0xc0000010000b7882 */ /* 0x000fc80000000000 */
[----:B------:R4:W-:Y:S01]  /*7050*/  MUFU.TANH R158, R112 ;  /* 0x00000070009e7308 */ /* 0x0009e20000002400 */
[----:B-1----:R-:W-:Y:S02]  /*7060*/  FSEL R109, R146, -INF , P3 ;  /* 0xff800000926d7808 */ /* 0x002fe40001800000 */
[----:B------:R-:W-:Y:S02]  /*7070*/  ISETP.GT.AND P3, PT, R134, 0x48, PT ;  /* 0x000000488600780c */ /* 0x000fe40003f64270 */
[----:B------:R-:W-:-:S03]  /*7080*/  FMNMX.FTZ R156, R109, R156, !PT ;  /* 0x0000009c6d9c7209 */ /* 0x000fc60007810000 */
[----:B------:R-:W1:Y:S01]  /*7090*/  MUFU.TANH R151, R151 ;  /* 0x0000009700977308 */ /* 0x000e620000002400 */
[----:B----4-:R-:W-:Y:S01]  /*70a0*/  FMUL.FTZ R112, R0, R117 ;  /* 0x0000007500707220 */ /* 0x010fe20000410000 */
[----:B--2---:R-:W-:Y:S02]  /*70b0*/  FSEL R117, R147, -INF , P4 ;  /* 0xff80000093757808 */ /* 0x004fe40002000000 */
[C---:B------:R-:W-:Y:S02]  /*70c0*/  ISETP.GT.AND P4, PT, R134.reuse, 0x49, PT ;  /* 0x000000498600780c */ /* 0x040fe40003f84270 */
[----:B------:R-:W-:Y:S02]  /*70d0*/  FMNMX.FTZ R156, R117, R156, !PT ;  /* 0x0000009c759c7209 */ /* 0x000fe40007810000 */
[----:B------:R-:W2:Y:S01]  /*70e0*/  MUFU.TANH R154, R154 ;  /* 0x0000009a009a7308 */ /* 0x000ea20000002400 */
[----:B---3--:R-:W-:Y:S02]  /*70f0*/  FSEL R133, R149, -INF , P4 ;  /* 0xff80000095857808 */ /* 0x008fe40002000000 */
[----:B------:R-:W-:-:S02]  /*7100*/  ISETP.GT.AND P4, PT, R134, 0x51, PT ;  /* 0x000000518600780c */ /* 0x000fc40003f84270 */
[----:B0-----:R-:W-:-:S03]  /*7110*/  IADD3 R130, R185, -UR51, R130 ;  /* 0x80000033b9827c10 */ /* 0x001fc6000fffe082 */
[----:B------:R0:W-:Y:S01]  /*7120*/  MUFU.TANH R159, R129 ;  /* 0x00000081009f7308 */ /* 0x0001e20000002400 */
[----:B-1----:R-:W-:Y:S02]  /*7130*/  FSEL R145, R151, -INF , P4 ;  /* 0xff80000097917808 */ /* 0x002fe40002000000 */
[----:B------:R-:W-:-:S05]  /*7140*/  ISETP.GT.AND P4, PT, R134, 0x59, PT ;  /* 0x000000598600780c */ /* 0x000fca0003f84270 */
[----:B------:R-:W1:Y:S01]  /*7150*/  MUFU.TANH R153, R153 ;  /* 0x0000009900997308 */ /* 0x000e620000002400 */
[----:B0-----:R-:W-:Y:S02]  /*7160*/  FSEL R129, R148, -INF , P3 ;  /* 0xff80000094817808 */ /* 0x001fe40001800000 */
[----:B------:R-:W-:Y:S02]  /*7170*/  ISETP.GT.AND P3, PT, R134, 0x50, PT ;  /* 0x000000508600780c */ /* 0x000fe40003f64270 */
[----:B------:R-:W-:Y:S02]  /*7180*/  FMNMX.FTZ R156, R129, R156, !PT ;  /* 0x0000009c819c7209 */ /* 0x000fe40007810000 */
[----:B------:R-:W-:Y:S01]  /*7190*/  FSEL R131, R150, -INF , P3 ;  /* 0xff80000096837808 */ /* 0x000fe20001800000 */
[----:B------:R-:W0:Y:S01]  /*71a0*/  MUFU.TANH R155, R155 ;  /* 0x0000009b009b7308 */ /* 0x000e220000002400 */
[----:B------:R-:W-:Y:S02]  /*71b0*/  FMNMX.FTZ R156, R133, R156, !PT ;  /* 0x0000009c859c7209 */ /* 0x000fe40007810000 */
[----:B------:R-:W-:-:S02]  /*71c0*/  ISETP.GT.AND P3, PT, R134, 0x58, PT ;  /* 0x000000588600780c */ /* 0x000fc40003f64270 */
[----:B------:R-:W-:Y:S02]  /*71d0*/  FMNMX.FTZ R156, R131, R156, !PT ;  /* 0x0000009c839c7209 */ /* 0x000fe40007810000 */
[----:B--2---:R-:W-:Y:S01]  /*71e0*/  FSEL R135, R154, -INF , P3 ;  /* 0xff8000009a877808 */ /* 0x004fe20001800000 */
[----:B------:R-:W2:Y:S01]  /*71f0*/  MUFU.TANH R108, R108 ;  /* 0x0000006c006c7308 */ /* 0x000ea20000002400 */
[----:B------:R-:W-:Y:S02]  /*7200*/  FMNMX.FTZ R156, R145, R156, !PT ;  /* 0x0000009c919c7209 */ /* 0x000fe40007810000 */
[C---:B------:R-:W-:Y:S02]  /*7210*/  ISETP.GT.AND P3, PT, R134.reuse, 0x60, PT ;  /* 0x000000608600780c */ /* 0x040fe40003f64270 */
[----:B-1----:R-:W-:Y:S02]  /*7220*/  FSEL R147, R153, -INF , P4 ;  /* 0xff80000099937808 */ /* 0x002fe40002000000 */
[----:B------:R-:W-:Y:S01]  /*7230*/  FMNMX.FTZ R156, R135, R156, !PT ;  /* 0x0000009c879c7209 */ /* 0x000fe20007810000 */
[----:B------:R1:W-:Y:S01]  /*7240*/  MUFU.TANH R144, R88 ;  /* 0x0000005800907308 */ /* 0x0003e20000002400 */
[----:B------:R-:W-:-:S02]  /*7250*/  ISETP.GT.AND P4, PT, R134, 0x61, PT ;  /* 0x000000618600780c */ /* 0x000fc40003f84270 */
[----:B0-----:R-:W-:Y:S02]  /*7260*/  FSEL R149, R155, -INF , P3 ;  /* 0xff8000009b957808 */ /* 0x001fe40001800000 */
[----:B------:R-:W-:Y:S02]  /*7270*/  FMNMX.FTZ R156, R147, R156, !PT ;  /* 0x0000009c939c7209 */ /* 0x000fe40007810000 */
[----:B------:R-:W-:Y:S01]  /*7280*/  ISETP.GT.AND P3, PT, R134, 0x68, PT ;  /* 0x000000688600780c */ /* 0x000fe20003f64270 */
[----:B------:R-:W0:Y:S01]  /*7290*/  MUFU.TANH R116, R116 ;  /* 0x0000007400747308 */ /* 0x000e220000002400 */
[----:B------:R-:W-:Y:S01]  /*72a0*/  FSEL R151, R106, -INF , P4 ;  /* 0xff8000006a977808 */ /* 0x000fe20002000000 */
[C---:B-1----:R-:W-:Y:S01]  /*72b0*/  FMUL.FTZ R88, R0.reuse, R93 ;  /* 0x0000005d00587220 */ /* 0x042fe20000410000 */
[----:B------:R-:W-:Y:S01]  /*72c0*/  FMNMX.FTZ R156, R149, R156, !PT ;  /* 0x0000009c959c7209 */ /* 0x000fe20007810000 */
[----:B------:R-:W-:Y:S01]  /*72d0*/  FMUL.FTZ R106, R0, R115 ;  /* 0x00000073006a7220 */ /* 0x000fe20000410000 */
[----:B------:R-:W-:-:S02]  /*72e0*/  ISETP.GT.AND P4, PT, R134, 0x69, PT ;  /* 0x000000698600780c */ /* 0x000fc40003f84270 */
[----:B--2---:R-:W-:Y:S01]  /*72f0*/  FSEL R93, R108, -INF , P3 ;  /* 0xff8000006c5d7808 */ /* 0x004fe20001800000 */
[----:B------:R-:W1:Y:S01]  /*7300*/  MUFU.TANH R112, R112 ;  /* 0x0000007000707308 */ /* 0x000e620000002400 */
[----:B------:R-:W-:Y:S01]  /*7310*/  FMNMX.FTZ R156, R151, R156, !PT ;  /* 0x0000009c979c7209 */ /* 0x000fe20007810000 */
[----:B------:R-:W-:Y:S01]  /*7320*/  FMUL.FTZ R108, R0, R118 ;  /* 0x00000076006c7220 */ /* 0x000fe20000410000 */
[C---:B------:R-:W-:Y:S02]  /*7330*/  ISETP.GT.AND P3, PT, R134.reuse, 0x70, PT ;  /* 0x000000708600780c */ /* 0x040fe40003f64270 */
[----:B------:R-:W-:Y:S02]  /*7340*/  FSEL R155, R157, -INF , P4 ;  /* 0xff8000009d9b7808 */ /* 0x000fe40002000000 */
[----:B------:R-:W-:Y:S01]  /*7350*/  FMNMX.FTZ R156, R93, R156, !PT ;  /* 0x0000009c5d9c7209 */ /* 0x000fe20007810000 */
[----:B------:R2:W-:Y:S01]  /*7360*/  MUFU.TANH R189, R88 ;  /* 0x0000005800bd7308 */ /* 0x0005e20000002400 */
[----:B------:R-:W-:-:S02]  /*7370*/  ISETP.GT.AND P4, PT, R134, 0x71, PT ;  /* 0x000000718600780c */ /* 0x000fc40003f84270 */
[----:B------:R-:W-:Y:S02]  /*7380*/  FSEL R153, R158, -INF , P3 ;  /* 0xff8000009e997808 */ /* 0x000fe40001800000 */
[----:B------:R-:W-:Y:S02]  /*7390*/  FMNMX.FTZ R156, R155, R156, !PT ;  /* 0x0000009c9b9c7209 */ /* 0x000fe40007810000 */
[----:B------:R-:W-:Y:S01]  /*73a0*/  ISETP.GT.AND P3, PT, R134, 0x78, PT ;  /* 0x000000788600780c */ /* 0x000fe20003f64270 */
[----:B------:R-:W3:Y:S01]  /*73b0*/  MUFU.TANH R89, R89 ;  /* 0x0000005900597308 */ /* 0x000ee20000002400 */
[----:B--2---:R-:W-:Y:S01]  /*73c0*/  FMUL.FTZ R88, R0, R97 ;  /* 0x0000006100587220 */ /* 0x004fe20000410000 */
[----:B------:R-:W-:Y:S02]  /*73d0*/  FSEL R97, R159, -INF , P4 ;  /* 0xff8000009f617808 */ /* 0x000fe40002000000 */
[----:B------:R-:W-:Y:S02]  /*73e0*/  FMNMX.FTZ R156, R153, R156, !PT ;  /* 0x0000009c999c7209 */ /* 0x000fe40007810000 */
[----:B------:R-:W-:-:S02]  /*73f0*/  ISETP.GT.AND P4, PT, R134, 0x79, PT ;  /* 0x000000798600780c */ /* 0x000fc40003f84270 */
[----:B------:R-:W2:Y:S01]  /*7400*/  MUFU.TANH R92, R92 ;  /* 0x0000005c005c7308 */ /* 0x000ea20000002400 */
[----:B0-----:R-:W-:Y:S02]  /*7410*/  FSEL R157, R116, -INF , P3 ;  /* 0xff800000749d7808 */ /* 0x001fe40001800000 */
[----:B------:R-:W-:Y:S02]  /*7420*/  FMNMX.FTZ R156, R97, R156, !PT ;  /* 0x0000009c619c7209 */ /* 0x000fe40007810000 */
[----:B------:R-:W-:Y:S02]  /*7430*/  ISETP.GT.AND P3, PT, R134, 0x80, PT ;  /* 0x000000808600780c */ /* 0x000fe40003f64270 */
[----:B-1----:R-:W-:Y:S01]  /*7440*/  FSEL R161, R112, -INF , P4 ;  /* 0xff80000070a17808 */ /* 0x002fe20002000000 */
[----:B------:R-:W0:Y:S01]  /*7450*/  MUFU.TANH R96, R96 ;  /* 0x0000006000607308 */ /* 0x000e220000002400 */
[----:B------:R-:W-:Y:S02]  /*7460*/  FMNMX.FTZ R156, R157, R156, !PT ;  /* 0x0000009c9d9c7209 */ /* 0x000fe40007810000 */
[----:B------:R-:W-:-:S02]  /*7470*/  ISETP.GT.AND P4, PT, R134, 0x81, PT ;  /* 0x000000818600780c */ /* 0x000fc40003f84270 */
[----:B------:R-:W-:Y:S02]  /*7480*/  FSEL R159, R144, -INF , P3 ;  /* 0xff800000909f7808 */ /* 0x000fe40001800000 */
[----:B------:R-:W-:Y:S01]  /*7490*/  FMNMX.FTZ R156, R161, R156, !PT ;  /* 0x0000009ca19c7209 */ /* 0x000fe20007810000 */
[----:B------:R-:W1:Y:S01]  /*74a0*/  MUFU.TANH R88, R88 ;  /* 0x0000005800587308 */ /* 0x000e620000002400 */
[----:B------:R-:W-:Y:S02]  /*74b0*/  ISETP.GT.AND P3, PT, R134, 0x88, PT ;  /* 0x000000888600780c */ /* 0x000fe40003f64270 */
[----:B---3--:R-:W-:Y:S02]  /*74c0*/  FSEL R191, R89, -INF , P4 ;  /* 0xff80000059bf7808 */ /* 0x008fe40002000000 */
[----:B------:R-:W-:Y:S02]  /*74d0*/  FMNMX.FTZ R156, R159, R156, !PT ;  /* 0x0000009c9f9c7209 */ /* 0x000fe40007810000 */
[----:B--2---:R-:W-:Y:S01]  /*74e0*/  FSEL R167, R92, -INF , P3 ;  /* 0xff8000005ca77808 */ /* 0x004fe20001800000 */
[----:B------:R-:W2:Y:S01]  /*74f0*/  MUFU.TANH R100, R100 ;  /* 0x0000006400647308 */ /* 0x000ea20000002400 */
[----:B------:R-:W-:-:S02]  /*7500*/  FMNMX.FTZ R156, R191, R156, !PT ;  /* 0x0000009cbf9c7209 */ /* 0x000fc40007810000 */
[C---:B------:R-:W-:Y:S02]  /*7510*/  ISETP.GT.AND P4, PT, R134.reuse, 0x90, PT ;  /* 0x000000908600780c */ /* 0x040fe40003f84270 */
[----:B------:R-:W-:Y:S02]  /*7520*/  FSEL R189, R189, -INF , P5 ;  /* 0xff800000bdbd7808 */ /* 0x000fe40002800000 */
[----:B------:R-:W-:Y:S01]  /*7530*/  FMNMX.FTZ R156, R167, R156, !PT ;  /* 0x0000009ca79c7209 */ /* 0x000fe20007810000 */
[----:B------:R2:W3:Y:S01]  /*7540*/  MUFU.TANH R89, R101 ;  /* 0x0000006500597308 */ /* 0x0004e20000002400 */
[----:B------:R-:W-:Y:S02]  /*7550*/  ISETP.GT.AND P3, PT, R134, 0x91, PT ;  /* 0x000000918600780c */ /* 0x000fe40003f64270 */
[----:B0-----:R-:W-:Y:S01]  /*7560*/  FSEL R163, R96, -INF , P4 ;  /* 0xff80000060a37808 */ /* 0x001fe20002000000 */
[----:B------:R-:W-:Y:S01]  /*7570*/  FMUL.FTZ R96, R0, R111 ;  /* 0x0000006f00607220 */ /* 0x000fe20000410000 */
[----:B------:R-:W-:-:S02]  /*7580*/  FMNMX.FTZ R156, R189, R156, !PT ;  /* 0x0000009cbd9c7209 */ /* 0x000fc40007810000 */
[----:B------:R-:W-:Y:S01]  /*7590*/  ISETP.GT.AND P5, PT, R134, 0x98, PT ;  /* 0x000000988600780c */ /* 0x000fe20003fa4270 */
[----:B------:R-:W0:Y:S01]  /*75a0*/  MUFU.TANH R13, R13 ;  /* 0x0000000d000d7308 */ /* 0x000e220000002400 */
[----:B-1----:R-:W-:Y:S01]  /*75b0*/  FSEL R165, R88, -INF , P3 ;  /* 0xff80000058a57808 */ /* 0x002fe20001800000 */
[----:B------:R-:W-:Y:S02]  /*75c0*/  WARPGROUP.DEPBAR.LE gsb0, 0x0 ;  /* 0x00008000000079c5 */ /* 0x000fe40000010000 */
[----:B------:R-:W-:Y:S01]  /*75d0*/  FMNMX.FTZ R156, R163, R156, !PT ;  /* 0x0000009ca39c7209 */ /* 0x000fe20007810000 */
[----:B------:R-:W1:Y:S01]  /*75e0*/  LDC R88, c[0x0][0x988] ;  /* 0x00026200ff587b82 */ /* 0x000e620000000800 */
[----:B--2---:R-:W-:Y:S01]  /*75f0*/  FSEL R101, R100, -INF , P5 ;  /* 0xff80000064657808 */ /* 0x004fe20002800000 */
[----:B------:R-:W-:Y:S01]  /*7600*/  FMUL.FTZ R100, R0, R114 ;  /* 0x0000007200647220 */ /* 0x000fe20000410000 */
[----:B------:R-:W-:Y:S01]  /*7610*/  FMNMX.FTZ R156, R165, R156, !PT ;  /* 0x0000009ca59c7209 */ /* 0x000fe20007810000 */
[----:B------:R-:W2:Y:S01]  /*7620*/  MUFU.TANH R14, R14 ;  /* 0x0000000e000e7308 */ /* 0x000ea20000002400 */
[----:B---3--:R-:W-:Y:S01]  /*7630*/  FSEL R111, R89, -INF , P6 ;  /* 0xff800000596f7808 */ /* 0x008fe20003000000 */
[----:B------:R-:W-:Y:S01]  /*7640*/  WARPGROUP.ARRIVE ;  /* 0x00000000000079c5 */ /* 0x000fe20000000000 */
[----:B------:R-:W-:-:S02]  /*7650*/  FMNMX.FTZ R156, R101, R156, !PT ;  /* 0x0000009c659c7209 */ /* 0x000fc40007810000 */
[C---:B------:R-:W-:Y:S02]  /*7660*/  ISETP.GT.AND P4, PT, R130.reuse, RZ, PT ;  /* 0x000000ff8200720c */ /* 0x040fe40003f84270 */
[----:B------:R-:W-:Y:S01]  /*7670*/  FMNMX.FTZ R156, R111, R156, !PT ;  /* 0x0000009c6f9c7209 */ /* 0x000fe20007810000 */
[----:B------:R-:W3:Y:S01]  /*7680*/  MUFU.TANH R15, R15 ;  /* 0x0000000f000f7308 */ /* 0x000ee20000002400 */
[C---:B------:R-:W-:Y:S01]  /*7690*/  ISETP.GT.AND P5, PT, R130.reuse, 0x1, PT ;  /* 0x000000018200780c */ /* 0x040fe20003fa4270 */
[----:B------:R-:W-:Y:S01]  /*76a0*/  QGMMA.64x128x32.F32.E4M3.E4M3 R24, R176, gdesc[UR8], R24, gsb0 ;  /* 0x01e00008b0187df3 */ /* 0x000fe20008000818 */
[----:B0-----:R-:W-:Y:S01]  /*76b0*/  FSEL R13, R13, -INF , P4 ;  /* 0xff8000000d0d7808 */ /* 0x001fe20002000000 */
[----:B------:R-:W0:Y:S01]  /*76c0*/  SHFL.BFLY PT, R89, R156, 0x2, 0x1f ;  /* 0x0c401f009c597f89 */ /* 0x000e2200000e0000 */
[----:B------:R-:W-:Y:S01]  /*76d0*/  ISETP.GT.AND P4, PT, R130, 0x8, PT ;  /* 0x000000088200780c */ /* 0x000fe20003f84270 */
[----:B------:R-:W-:Y:S02]  /*76e0*/  UIADD3 UR10, UR6, 0x300, URZ ;  /* 0x00000300060a7890 */ /* 0x000fe4000fffe03f */
[----:B------:R-:W4:Y:S01]  /*76f0*/  MUFU.TANH R20, R20 ;  /* 0x0000001400147308 */ /* 0x000f220000002400 */
[----:B--2---:R-:W-:Y:S01]  /*7700*/  FSEL R181, R14, -INF , P5 ;  /* 0xff8000000eb57808 */ /* 0x004fe20002800000 */
[----:B------:R-:W-:Y:S01]  /*7710*/  UMOV UR11, 0xc0000010 ;  /* 0xc0000010000b7882 */ /* 0x000fe20000000000 */
[----:B------:R-:W-:Y:S01]  /*7720*/  FMNMX.FTZ R14, R13, R10, !PT ;  /* 0x0000000a0d0e7209 */ /* 0x000fe20007810000 */
[----:B------:R-:W-:Y:S01]  /*7730*/  UIADD3 UR6, UR6, 0x400, URZ ;  /* 0x0000040006067890 */ /* 0x000fe2000fffe03f */
[----:B------:R-:W-:-:S02]  /*7740*/  ISETP.GT.AND P5, PT, R130, 0x9, PT ;  /* 0x000000098200780c */ /* 0x000fc40003fa4270 */
[----:B------:R-:W-:Y:S01]  /*7750*/  FMNMX.FTZ R14, R181, R14, !PT ;  /* 0x0000000eb50e7209 */ /* 0x000fe20007810000 */
[----:B------:R-:W2:Y:S01]  /*7760*/  MUFU.TANH R21, R21 ;  /* 0x0000001500157308 */ /* 0x000ea20000002400 */
[----:B---3--:R-:W-:Y:S02]  /*7770*/  FSEL R183, R15, -INF , P4 ;  /* 0xff8000000fb77808 */ /* 0x008fe40002000000 */
[----:B------:R-:W-:-:S05]  /*7780*/  ISETP.GT.AND P4, PT, R130, 0x10, PT ;  /* 0x000000108200780c */ /* 0x000fca0003f84270 */
[----:B------:R-:W3:Y:S01]  /*7790*/  MUFU.TANH R22, R22 ;  /* 0x0000001600167308 */ /* 0x000ee20000002400 */
[----:B----4-:R-:W-:Y:S02]  /*77a0*/  FSEL R187, R20, -INF , P5 ;  /* 0xff80000014bb7808 */ /* 0x010fe40002800000 */
[----:B------:R-:W-:Y:S02]  /*77b0*/  FMNMX.FTZ R20, R183, R14, !PT ;  /* 0x0000000eb7147209 */ /* 0x000fe40007810000 */
[----:B0-----:R-:W-:Y:S02]  /*77c0*/  FMNMX.FTZ R112, R156, R89, !PT ;  /* 0x000000599c707209 */ /* 0x001fe40007810000 */
[----:B------:R-:W-:Y:S01]  /*77d0*/  ISETP.GT.AND P5, PT, R130, 0x11, PT ;  /* 0x000000118200780c */ /* 0x000fe20003fa4270 */
[----:B------:R-:W0:Y:S01]  /*77e0*/  MUFU.TANH R23, R23 ;  /* 0x0000001700177308 */ /* 0x000e220000002400 */
[----:B--2---:R-:W-:Y:S01]  /*77f0*/  FSEL R21, R21, -INF , P4 ;  /* 0xff80000015157808 */ /* 0x004fe20002000000 */
[----:B------:R-:W2:Y:S01]  /*7800*/  SHFL.BFLY PT, R89, R112, 0x1, 0x1f ;  /* 0x0c201f0070597f89 */ /* 0x000ea200000e0000 */
[----:B------:R-:W-:-:S02]  /*7810*/  FMNMX.FTZ R20, R187, R20, !PT ;  /* 0x00000014bb147209 */ /* 0x000fc40007810000 */
[----:B------:R-:W-:Y:S02]  /*7820*/  ISETP.GT.AND P4, PT, R130, 0x18, PT ;  /* 0x000000188200780c */ /* 0x000fe40003f84270 */
[----:B------:R-:W-:Y:S01]  /*7830*/  FMNMX.FTZ R20, R21, R20, !PT ;  /* 0x0000001415147209 */ /* 0x000fe20007810000 */
[----:B------:R-:W4:Y:S08]  /*7840*/  MUFU.TANH R152, R152 ;  /* 0x0000009800987308 */ /* 0x000f300000002400 */
[----:B------:R-:W5:Y:S08]  /*7850*/  MUFU.TANH R136, R136 ;  /* 0x0000008800887308 */ /* 0x000f700000002400 */
[----:B------:R-:W5:Y:S01]  /*7860*/  MUFU.TANH R137, R137 ;  /* 0x0000008900897308 */ /* 0x000f620000002400 */
[----:B--2---:R-:W-:Y:S01]  /*7870*/  FMNMX.FTZ R89, R112, R89, !PT ;  /* 0x0000005970597209 */ /* 0x004fe20007810000 */
[----:B------:R-:W-:-:S03]  /*7880*/  FMUL.FTZ R112, R0, R102 ;  /* 0x0000006600707220 */ /* 0x000fc60000410000 */
[C---:B------:R-:W-:Y:S01]  /*7890*/  FSETP.NEU.FTZ.AND P3, PT, R89.reuse, -INF , PT ;  /* 0xff8000005900780b */ /* 0x040fe20003f7d000 */
[----:B-1----:R-:W-:-:S02]  /*78a0*/  FFMA.FTZ R102, R89, R88, -8 ;  /* 0xc100000059667423 */ /* 0x002fc40000010058 */
[----:B------:R-:W1:Y:S01]  /*78b0*/  MUFU.TANH R138, R138 ;  /* 0x0000008a008a7308 */ /* 0x000e620000002400 */
[----:B------:R-:W-:Y:S02]  /*78c0*/  FSEL R144, R89, RZ, P3 ;  /* 0x000000ff59907208 */ /* 0x000fe40001800000 */
[----:B------:R-:W-:-:S05]  /*78d0*/  FSEL R102, R102, RZ, P3 ;  /* 0x000000ff66667208 */ /* 0x000fca0001800000 */
[----:B------:R-:W2:Y:S01]  /*78e0*/  MUFU.TANH R139, R139 ;  /* 0x0000008b008b7308 */ /* 0x000ea20000002400 */
[----:B------:R-:W-:-:S01]  /*78f0*/  FFMA.FTZ R115, R132, R88, -R102 ;  /* 0x0000005884737223 */ /* 0x000fc20000010866 */
[-CC-:B------:R-:W-:Y:S01]  /*7900*/  FFMA.FTZ R132, R203, R88.reuse, -R102.reuse ;  /* 0x00000058cb847223 */ /* 0x180fe20000010866 */
[----:B---3--:R-:W-:Y:S01]  /*7910*/  FSEL R203, R22, -INF , P5 ;  /* 0xff80000016cb7808 */ /* 0x008fe20002800000 */
[-CC-:B------:R-:W-:Y:S01]  /*7920*/  FFMA.FTZ R134, R201, R88.reuse, -R102.reuse ;  /* 0x00000058c9867223 */ /* 0x180fe20000010866 */
[C---:B------:R-:W-:Y:S01]  /*7930*/  ISETP.GT.AND P5, PT, R130.reuse, 0x19, PT ;  /* 0x000000198200780c */ /* 0x040fe20003fa4270 */
[--C-:B------:R-:W-:Y:S01]  /*7940*/  FFMA.FTZ R114, R205, R88, -R102.reuse ;  /* 0x00000058cd727223 */ /* 0x100fe20000010866 */
[----:B0-----:R-:W-:Y:S01]  /*7950*/  FSEL R201, R23, -INF , P4 ;  /* 0xff80000017c97808 */ /* 0x001fe20002000000 */
[----:B------:R0:W-:Y:S01]  /*7960*/  MUFU.EX2 R14, R132 ;  /* 0x00000084000e7308 */ /* 0x0001e20000000800 */
[----:B------:R-:W-:Y:S01]  /*7970*/  FMNMX.FTZ R20, R203, R20, !PT ;  /* 0x00000014cb147209 */ /* 0x000fe20007810000 */
[-CC-:B------:R-:W-:Y:S01]  /*7980*/  FFMA.FTZ R116, R207, R88.reuse, -R102.reuse ;  /* 0x00000058cf747223 */ /* 0x180fe20000010866 */
[----:B------:R-:W-:Y:S01]  /*7990*/  ISETP.GT.AND P4, PT, R130, 0x20, PT ;  /* 0x000000208200780c */ /* 0x000fe20003f84270 */
[-CC-:B------:R-:W-:Y:S01]  /*79a0*/  FFMA.FTZ R209, R209, R88.reuse, -R102.reuse ;  /* 0x00000058d1d17223 */ /* 0x180fe20000010866 */
[----:B----4-:R-:W-:Y:S01]  /*79b0*/  FSEL R205, R152, -INF , P5 ;  /* 0xff80000098cd7808 */ /* 0x010fe20002800000 */
[--C-:B------:R-:W-:Y:S01]  /*79c0*/  FFMA.FTZ R118, R213, R88, -R102.reuse ;  /* 0x00000058d5767223 */ /* 0x100fe20000010866 */
[----:B------:R-:W-:Y:S01]  /*79d0*/  FMNMX.FTZ R22, R201, R20, !PT ;  /* 0x00000014c9167209 */ /* 0x000fe20007810000 */
[----:B------:R-:W-:Y:S01]  /*79e0*/  MUFU.TANH R140, R140 ;  /* 0x0000008c008c7308 */ /* 0x000fe20000002400 */
[----:B0-----:R-:W-:-:S01]  /*79f0*/  FFMA.FTZ R132, R199, R88, -R102 ;  /* 0x00000058c7847223 */ /* 0x001fc20000010866 */
[----:B------:R-:W-:Y:S01]  /*7a00*/  ISETP.GT.AND P5, PT, R130, 0x21, PT ;  /* 0x000000218200780c */ /* 0x000fe20003fa4270 */
[----:B------:R-:W-:-:S01]  /*7a10*/  FFMA.FTZ R185, R215, R88, -R102 ;  /* 0x00000058d7b97223 */ /* 0x000fc20000010866 */
[----:B-----5:R-:W-:Y:S01]  /*7a20*/  FSEL R199, R136, -INF , P4 ;  /* 0xff80000088c77808 */ /* 0x020fe20002000000 */
[----:B------:R-:W-:-:S01]  /*7a30*/  FFMA.FTZ R128, R217, R88, -R102 ;  /* 0x00000058d9807223 */ /* 0x000fc20000010866 */
[----:B------:R-:W-:Y:S01]  /*7a40*/  FMNMX.FTZ R22, R205, R22, !PT ;  /* 0x00000016cd167209 */ /* 0x000fe20007810000 */
[----:B------:R-:W-:-:S01]  /*7a50*/  FFMA.FTZ R197, R197, R88, -R102 ;  /* 0x00000058c5c57223 */ /* 0x000fc20000010866 */
[----:B------:R-:W0:Y:S01]  /*7a60*/  MUFU.TANH R141, R141 ;  /* 0x0000008d008d7308 */ /* 0x000e220000002400 */
[C---:B------:R-:W-:Y:S01]  /*7a70*/  ISETP.GT.AND P4, PT, R130.reuse, 0x28, PT ;  /* 0x000000288200780c */ /* 0x040fe20003f84270 */
[-CC-:B------:R-:W-:Y:S01]  /*7a80*/  FFMA.FTZ R193, R193, R88.reuse, -R102.reuse ;  /* 0x00000058c1c17223 */ /* 0x180fe20000010866 */
[----:B------:R-:W-:Y:S01]  /*7a90*/  FSEL R137, R137, -INF , P5 ;  /* 0xff80000089897808 */ /* 0x000fe20002800000 */
[--C-:B------:R-:W-:Y:S01]  /*7aa0*/  FFMA.FTZ R107, R107, R88, -R102.reuse ;  /* 0x000000586b6b7223 */ /* 0x100fe20000010866 */
[----:B------:R-:W-:Y:S01]  /*7ab0*/  FMNMX.FTZ R22, R199, R22, !PT ;  /* 0x00000016c7167209 */ /* 0x000fe20007810000 */
[-CC-:B------:R-:W-:Y:S01]  /*7ac0*/  FFMA.FTZ R109, R109, R88.reuse, -R102.reuse ;  /* 0x000000586d6d7223 */ /* 0x180fe20000010866 */
[----:B------:R-:W-:Y:S01]  /*7ad0*/  ISETP.GT.AND P5, PT, R130, 0x29, PT ;  /* 0x000000298200780c */ /* 0x000fe20003fa4270 */
[----:B------:R-:W-:Y:S01]  /*7ae0*/  MUFU.TANH R142, R142 ;  /* 0x0000008e008e7308 */ /* 0x000fe20000002400 */
[----:B-1----:R-:W-:Y:S01]  /*7af0*/  FSEL R207, R138, -INF , P4 ;  /* 0xff8000008acf7808 */ /* 0x002fe20002000000 */
[--C-:B------:R-:W-:Y:S01]  /*7b00*/  FFMA.FTZ R133, R133, R88, -R102.reuse ;  /* 0x0000005885857223 */ /* 0x100fe20000010866 */
[----:B------:R-:W-:Y:S01]  /*7b10*/  FMNMX.FTZ R22, R137, R22, !PT ;  /* 0x0000001689167209 */ /* 0x000fe20007810000 */
[-CC-:B------:R-:W-:Y:S01]  /*7b20*/  FFMA.FTZ R145, R145, R88.reuse, -R102.reuse ;  /* 0x0000005891917223 */ /* 0x180fe20000010866 */
[C---:B------:R-:W-:Y:S01]  /*7b30*/  ISETP.GT.AND P4, PT, R130.reuse, 0x30, PT ;  /* 0x000000308200780c */ /* 0x040fe20003f84270 */
[-CC-:B------:R-:W-:Y:S01]  /*7b40*/  FFMA.FTZ R151, R151, R88.reuse, -R102.reuse ;  /* 0x0000005897977223 */ /* 0x180fe20000010866 */
[----:B--2---:R-:W-:Y:S01]  /*7b50*/  FSEL R139, R139, -INF , P5 ;  /* 0xff8000008b8b7808 */ /* 0x004fe20002800000 */
[----:B------:R-:W1:Y:S01]  /*7b60*/  MUFU.TANH R143, R143 ;  /* 0x0000008f008f7308 */ /* 0x000e620000002400 */
[----:B------:R-:W-:Y:S01]  /*7b70*/  ISETP.GT.AND P5, PT, R130, 0x31, PT ;  /* 0x000000318200780c */ /* 0x000fe20003fa4270 */
[-CC-:B------:R-:W-:Y:S01]  /*7b80*/  FFMA.FTZ R93, R93, R88.reuse, -R102.reuse ;  /* 0x000000585d5d7223 */ /* 0x180fe20000010866 */
[----:B------:R-:W-:-:S01]  /*7b90*/  FFMA.FTZ R97, R97, R88, -R102 ;  /* 0x0000005861617223 */ /* 0x000fc20000010866 */
[----:B------:R-:W-:Y:S01]  /*7ba0*/  FFMA.FTZ R101, R101, R88, -R102 ;  /* 0x0000005865657223 */ /* 0x000fe20000010866 */
[----:B0-----:R-:W-:-:S02]  /*7bb0*/  FSEL R141, R141, -INF , P5 ;  /* 0xff8000008d8d7808 */ /* 0x001fc40002800000 */
[----:B------:R-:W-:Y:S01]  /*7bc0*/  ISETP.GT.AND P5, PT, R130, 0x39, PT ;  /* 0x000000398200780c */ /* 0x000fe20003fa4270 */
[----:B------:R0:W-:Y:S08]  /*7bd0*/  MUFU.EX2 R20, R132 ;  /* 0x0000008400147308 */ /* 0x0001f00000000800 */
[----:B------:R2:W-:Y:S01]  /*7be0*/  MUFU.EX2 R23, R134 ;  /* 0x0000008600177308 */ /* 0x0005e20000000800 */
[----:B0-----:R-:W-:-:S02]  /*7bf0*/  FMNMX.FTZ R132, R207, R22, !PT ;  /* 0x00000016cf847209 */ /* 0x001fc40007810000 */
[----:B-1----:R-:W-:Y:S02]  /*7c00*/  FSEL R143, R143, -INF , P5 ;  /* 0xff8000008f8f7808 */ /* 0x002fe40002800000 */
[----:B------:R-:W-:Y:S02]  /*7c10*/  FMNMX.FTZ R132, R139, R132, !PT ;  /* 0x000000848b847209 */ /* 0x000fe40007810000 */
[----:B------:R-:W-:Y:S01]  /*7c20*/  ISETP.GT.AND P5, PT, R130, 0x41, PT ;  /* 0x000000418200780c */ /* 0x000fe20003fa4270 */
[----:B------:R-:W-:Y:S01]  /*7c30*/  MUFU.TANH R120, R120 ;  /* 0x0000007800787308 */ /* 0x000fe20000002400 */
[----:B--2---:R-:W-:-:S01]  /*7c40*/  FFMA.FTZ R134, R195, R88, -R102 ;  /* 0x00000058c3867223 */ /* 0x004fc20000010866 */
[----:B------:R-:W-:Y:S02]  /*7c50*/  FSEL R195, R140, -INF , P4 ;  /* 0xff8000008cc37808 */ /* 0x000fe40002000000 */
[----:B------:R-:W-:Y:S02]  /*7c60*/  ISETP.GT.AND P4, PT, R130, 0x38, PT ;  /* 0x000000388200780c */ /* 0x000fe40003f84270 */
[----:B------:R-:W-:-:S02]  /*7c70*/  FMNMX.FTZ R132, R195, R132, !PT ;  /* 0x00000084c3847209 */ /* 0x000fc40007810000 */
[----:B------:R-:W0:Y:S01]  /*7c80*/  MUFU.TANH R121, R121 ;  /* 0x0000007900797308 */ /* 0x000e220000002400 */
[----:B------:R-:W-:Y:S02]  /*7c90*/  WARPGROUP.DEPBAR.LE gsb0, 0x0 ;  /* 0x00008000000079c5 */ /* 0x000fe40000010000 */
[----:B------:R-:W-:Y:S01]  /*7ca0*/  FMNMX.FTZ R132, R141, R132, !PT ;  /* 0x000000848d847209 */ /* 0x000fe20007810000 */
[----:B------:R-:W-:-:S04]  /*7cb0*/  WARPGROUP.ARRIVE ;  /* 0x00000000000079c5 */ /* 0x000fc80000000000 */
[----:B------:R-:W1:Y:S02]  /*7cc0*/  MUFU.TANH R122, R122 ;  /* 0x0000007a007a7308 */ /* 0x000e640000002400 */
[----:B------:R-:W-:Y:S06]  /*7cd0*/  QGMMA.64x128x32.F32.E4M3.E4M3 R24, R172, gdesc[UR8], R24, gsb0 ;  /* 0x01e00008ac187df3 */ /* 0x000fec0008000818 */
[----:B------:R2:W-:Y:S01]  /*7ce0*/  MUFU.EX2 R15, R209 ;  /* 0x000000d1000f7308 */ /* 0x0005e20000000800 */
[----:B0-----:R-:W-:Y:S02]  /*7cf0*/  FSEL R121, R121, -INF , P5 ;  /* 0xff80000079797808 */ /* 0x001fe40002800000 */
[----:B------:R-:W-:-:S05]  /*7d00*/  ISETP.GT.AND P5, PT, R130, 0x49, PT ;  /* 0x000000498200780c */ /* 0x000fca0003fa4270 */
[----:B------:R-:W0:Y:S01]  /*7d10*/  MUFU.TANH R123, R123 ;  /* 0x0000007b007b7308 */ /* 0x000e220000002400 */
[----:B--2---:R-:W-:Y:S02]  /*7d20*/  FSEL R209, R142, -INF , P4 ;  /* 0xff8000008ed17808 */ /* 0x004fe40002000000 */
[----:B------:R-:W-:Y:S02]  /*7d30*/  ISETP.GT.AND P4, PT, R130, 0x40, PT ;  /* 0x000000408200780c */ /* 0x000fe40003f84270 */
[----:B------:R-:W-:-:S03]  /*7d40*/  FMNMX.FTZ R132, R209, R132, !PT ;  /* 0x00000084d1847209 */ /* 0x000fc60007810000 */
[----:B------:R2:W-:Y:S01]  /*7d50*/  MUFU.TANH R92, R110 ;  /* 0x0000006e005c7308 */ /* 0x0005e20000002400 */
[----:B------:R-:W-:-:S07]  /*7d60*/  FMNMX.FTZ R132, R143, R132, !PT ;  /* 0x000000848f847209 */ /* 0x000fce0007810000 */
[----:B------:R-:W3:Y:S01]  /*7d70*/  MUFU.TANH R124, R124 ;  /* 0x0000007c007c7308 */ /* 0x000ee20000002400 */
[----:B--2---:R-:W-:Y:S01]  /*7d80*/  FMUL.FTZ R110, R0, R119 ;  /* 0x00000077006e7220 */ /* 0x004fe20000410000 */
[-CC-:B------:R-:W-:Y:S01]  /*7d90*/  FFMA.FTZ R119, R211, R88.reuse, -R102.reuse ;  /* 0x00000058d3777223 */ /* 0x180fe20000010866 */
[----:B------:R-:W-:Y:S01]  /*7da0*/  FSEL R211, R120, -INF , P4 ;  /* 0xff80000078d37808 */ /* 0x000fe20002000000 */
[--C-:B------:R-:W-:Y:S01]  /*7db0*/  FFMA.FTZ R120, R113, R88, -R102.reuse ;  /* 0x0000005871787223 */ /* 0x100fe20000010866 */
[----:B------:R-:W-:Y:S02]  /*7dc0*/  ISETP.GT.AND P4, PT, R130, 0x48, PT ;  /* 0x000000488200780c */ /* 0x000fe40003f84270 */
[----:B------:R-:W-:Y:S01]  /*7dd0*/  FMNMX.FTZ R132, R211, R132, !PT ;  /* 0x00000084d3847209 */ /* 0x000fe20007810000 */
[----:B------:R-:W2:Y:S01]  /*7de0*/  MUFU.TANH R125, R125 ;  /* 0x0000007d007d7308 */ /* 0x000ea20000002400 */
[----:B-1----:R-:W-:Y:S01]  /*7df0*/  FSEL R113, R122, -INF , P4 ;  /* 0xff8000007a717808 */ /* 0x002fe20002000000 */
[----:B------:R-:W-:Y:S01]  /*7e00*/  FFMA.FTZ R122, R117, R88, -R102 ;  /* 0x00000058757a7223 */ /* 0x000fe20000010866 */
[----:B------:R-:W-:-:S02]  /*7e10*/  FMNMX.FTZ R132, R121, R132, !PT ;  /* 0x0000008479847209 */ /* 0x000fc40007810000 */
[C---:B------:R-:W-:Y:S02]  /*7e20*/  ISETP.GT.AND P4, PT, R130.reuse, 0x50, PT ;  /* 0x000000508200780c */ /* 0x040fe40003f84270 */
[----:B0-----:R-:W-:Y:S01]  /*7e30*/  FSEL R123, R123, -INF , P5 ;  /* 0xff8000007b7b7808 */ /* 0x001fe20002800000 */
[----:B------:R-:W0:Y:S01]  /*7e40*/  MUFU.TANH R126, R126 ;  /* 0x0000007e007e7308 */ /* 0x000e220000002400 */
[----:B------:R-:W-:Y:S02]  /*7e50*/  FMNMX.FTZ R132, R113, R132, !PT ;  /* 0x0000008471847209 */ /* 0x000fe40007810000 */
[----:B------:R-:W-:Y:S02]  /*7e60*/  ISETP.GT.AND P5, PT, R130, 0x51, PT ;  /* 0x000000518200780c */ /* 0x000fe40003fa4270 */
[----:B---3--:R-:W-:Y:S01]  /*7e70*/  FSEL R213, R124, -INF , P4 ;  /* 0xff8000007cd57808 */ /* 0x008fe20002000000 */
[----:B------:R-:W-:Y:S01]  /*7e80*/  FFMA.FTZ R124, R129, R88, -R102 ;  /* 0x00000058817c7223 */ /* 0x000fe20000010866 */
[----:B------:R-:W-:Y:S01]  /*7e90*/  FMNMX.FTZ R132, R123, R132, !PT ;  /* 0x000000847b847209 */ /* 0x000fe20007810000 */
[----:B------:R-:W1:Y:S01]  /*7ea0*/  MUFU.TANH R127, R127 ;  /* 0x0000007f007f7308 */ /* 0x000e620000002400 */
[----:B------:R-:W-:-:S02]  /*7eb0*/  ISETP.GT.AND P4, PT, R130, 0x58, PT ;  /* 0x000000588200780c */ /* 0x000fc40003f84270 */
[----:B--2---:R-:W-:Y:S02]  /*7ec0*/  FSEL R125, R125, -INF , P5 ;  /* 0xff8000007d7d7808 */ /* 0x004fe40002800000 */
[----:B------:R-:W-:Y:S02]  /*7ed0*/  FMNMX.FTZ R132, R213, R132, !PT ;  /* 0x00000084d5847209 */ /* 0x000fe40007810000 */
[----:B------:R-:W-:Y:S01]  /*7ee0*/  ISETP.GT.AND P5, PT, R130, 0x59, PT ;  /* 0x000000598200780c */ /* 0x000fe20003fa4270 */
[----:B------:R-:W2:Y:S01]  /*7ef0*/  MUFU.TANH R104, R104 ;  /* 0x0000006800687308 */ /* 0x000ea20000002400 */
[----:B0-----:R-:W-:Y:S02]  /*7f00*/  FSEL R117, R126, -INF , P4 ;  /* 0xff8000007e757808 */ /* 0x001fe40002000000 */
[----:B------:R-:W-:Y:S02]  /*7f10*/  FMNMX.FTZ R132, R125, R132, !PT ;  /* 0x000000847d847209 */ /* 0x000fe40007810000 */
[----:B------:R-:W-:-:S02]  /*7f20*/  ISETP.GT.AND P4, PT, R130, 0x60, PT ;  /* 0x000000608200780c */ /* 0x000fc40003f84270 */
        /* <DEDUP_REMOVED lines=8> */
[C---:B------:R-:W-:Y:S02]  /*7fb0*/  ISETP.GT.AND P4, PT, R130.reuse, 0x68, PT ;  /* 0x000000688200780c */ /* 0x040fe40003f84270 */
[----:B------:R-:W-:Y:S02]  /*7fc0*/  FMNMX.FTZ R132, R129, R132, !PT ;  /* 0x0000008481847209 */ /* 0x000fe40007810000 */
[----:B------:R-:W-:Y:S01]  /*7fd0*/  ISETP.GT.AND P5, PT, R130, 0x69, PT ;  /* 0x000000698200780c */ /* 0x000fe20003fa4270 */
[----:B------:R-:W2:Y:S01]  /*7fe0*/  MUFU.TANH R106, R106 ;  /* 0x0000006a006a7308 */ /* 0x000ea20000002400 */
[----:B------:R-:W-:Y:S01]  /*7ff0*/  FSEL R215, R92, -INF , P4 ;  /* 0xff8000005cd77808 */ /* 0x000fe20002000000 */
[----:B------:R-:W-:Y:S01]  /*8000*/  FFMA.FTZ R92, R131, R88, -R102 ;  /* 0x00000058835c7223 */ /* 0x000fe20000010866 */
[----:B------:R-:W-:Y:S02]  /*8010*/  FMNMX.FTZ R132, R105, R132, !PT ;  /* 0x0000008469847209 */ /* 0x000fe40007810000 */
[----:B------:R-:W-:-:S02]  /*8020*/  ISETP.GT.AND P4, PT, R130, 0x70, PT ;  /* 0x000000708200780c */ /* 0x000fc40003f84270 */
[----:B0-----:R-:W-:Y:S01]  /*8030*/  FSEL R217, R96, -INF , P5 ;  /* 0xff80000060d97808 */ /* 0x001fe20002800000 */
[----:B------:R-:W0:Y:S01]  /*8040*/  MUFU.TANH R108, R108 ;  /* 0x0000006c006c7308 */ /* 0x000e220000002400 */
[----:B------:R-:W-:Y:S01]  /*8050*/  FMNMX.FTZ R132, R215, R132, !PT ;  /* 0x00000084d7847209 */ /* 0x000fe20007810000 */
[-CC-:B------:R-:W-:Y:S01]  /*8060*/  FFMA.FTZ R96, R135, R88.reuse, -R102.reuse ;  /* 0x0000005887607223 */ /* 0x180fe20000010866 */
[----:B------:R-:W-:Y:S01]  /*8070*/  ISETP.GT.AND P5, PT, R130, 0x71, PT ;  /* 0x000000718200780c */ /* 0x000fe20003fa4270 */
[-CC-:B------:R-:W-:Y:S01]  /*8080*/  FFMA.FTZ R135, R147, R88.reuse, -R102.reuse ;  /* 0x0000005893877223 */ /* 0x180fe20000010866 */
[----:B-1----:R-:W-:Y:S01]  /*8090*/  FSEL R131, R100, -INF , P4 ;  /* 0xff80000064837808 */ /* 0x002fe20002000000 */
[--C-:B------:R-:W-:Y:S01]  /*80a0*/  FFMA.FTZ R100, R157, R88, -R102.reuse ;  /* 0x000000589d647223 */ /* 0x100fe20000010866 */
[----:B------:R-:W-:Y:S01]  /*80b0*/  FMNMX.FTZ R132, R217, R132, !PT ;  /* 0x00000084d9847209 */ /* 0x000fe20007810000 */
[----:B------:R-:W1:Y:S01]  /*80c0*/  MUFU.TANH R110, R110 ;  /* 0x0000006e006e7308 */ /* 0x000e620000002400 */
[----:B------:R-:W-:Y:S01]  /*80d0*/  ISETP.GT.AND P4, PT, R130, 0x78, PT ;  /* 0x000000788200780c */ /* 0x000fe20003f84270 */
[-CC-:B------:R-:W-:Y:S01]  /*80e0*/  FFMA.FTZ R157, R189, R88.reuse, -R102.reuse ;  /* 0x00000058bd9d7223 */ /* 0x180fe20000010866 */
[----:B--2---:R-:W-:Y:S01]  /*80f0*/  FSEL R219, R106, -INF , P5 ;  /* 0xff8000006adb7808 */ /* 0x004fe20002800000 */
[--C-:B------:R-:W-:Y:S01]  /*8100*/  FFMA.FTZ R106, R159, R88, -R102.reuse ;  /* 0x000000589f6a7223 */ /* 0x100fe20000010866 */
[----:B------:R-:W-:Y:S01]  /*8110*/  FMNMX.FTZ R132, R131, R132, !PT ;  /* 0x0000008483847209 */ /* 0x000fe20007810000 */
[-CC-:B------:R-:W-:Y:S01]  /*8120*/  FFMA.FTZ R159, R165, R88.reuse, -R102.reuse ;  /* 0x00000058a59f7223 */ /* 0x180fe20000010866 */
[----:B------:R-:W-:Y:S01]  /*8130*/  ISETP.GT.AND P5, PT, R130, 0x79, PT ;  /* 0x000000798200780c */ /* 0x000fe20003fa4270 */
[----:B------:R-:W2:Y:S01]  /*8140*/  MUFU.TANH R90, R90 ;  /* 0x0000005a005a7308 */ /* 0x000ea20000002400 */
[----:B0-----:R-:W-:Y:S01]  /*8150*/  FSEL R221, R108, -INF , P4 ;  /* 0xff8000006cdd7808 */ /* 0x001fe20002000000 */
[----:B------:R-:W-:Y:S01]  /*8160*/  FFMA.FTZ R108, R167, R88, -R102 ;  /* 0x00000058a76c7223 */ /* 0x000fe20000010866 */
[----:B------:R-:W-:-:S02]  /*8170*/  FMNMX.FTZ R132, R219, R132, !PT ;  /* 0x00000084db847209 */ /* 0x000fc40007810000 */
[----:B------:R-:W-:Y:S02]  /*8180*/  ISETP.GT.AND P4, PT, R130, 0x80, PT ;  /* 0x000000808200780c */ /* 0x000fe40003f84270 */
[----:B------:R-:W-:Y:S01]  /*8190*/  FMNMX.FTZ R132, R221, R132, !PT ;  /* 0x00000084dd847209 */ /* 0x000fe20007810000 */
[----:B------:R-:W0:Y:S01]  /*81a0*/  MUFU.TANH R91, R91 ;  /* 0x0000005b005b7308 */ /* 0x000e220000002400 */
[----:B-1----:R-:W-:Y:S01]  /*81b0*/  FSEL R223, R110, -INF , P5 ;  /* 0xff8000006edf7808 */ /* 0x002fe20002800000 */
[----:B------:R-:W-:Y:S01]  /*81c0*/  FFMA.FTZ R110, R163, R88, -R102 ;  /* 0x00000058a36e7223 */ /* 0x000fe20000010866 */
[----:B------:R-:W-:Y:S02]  /*81d0*/  ISETP.GT.AND P5, PT, R130, 0x81, PT ;  /* 0x000000818200780c */ /* 0x000fe40003fa4270 */
[----:B------:R-:W-:-:S03]  /*81e0*/  FMNMX.FTZ R132, R223, R132, !PT ;  /* 0x00000084df847209 */ /* 0x000fc60007810000 */
[----:B------:R-:W1:Y:S01]  /*81f0*/  MUFU.TANH R94, R94 ;  /* 0x0000005e005e7308 */ /* 0x000e620000002400 */
[----:B--2---:R-:W-:Y:S02]  /*8200*/  FSEL R225, R90, -INF , P4 ;  /* 0xff8000005ae17808 */ /* 0x004fe40002000000 */
[----:B------:R-:W-:Y:S02]  /*8210*/  ISETP.GT.AND P4, PT, R130, 0x88, PT ;  /* 0x000000888200780c */ /* 0x000fe40003f84270 */
[----:B------:R-:W-:-:S03]  /*8220*/  FMNMX.FTZ R132, R225, R132, !PT ;  /* 0x00000084e1847209 */ /* 0x000fc60007810000 */
[----:B------:R-:W2:Y:S01]  /*8230*/  MUFU.TANH R95, R95 ;  /* 0x0000005f005f7308 */ /* 0x000ea20000002400 */
[----:B0-----:R-:W-:Y:S02]  /*8240*/  FSEL R227, R91, -INF , P5 ;  /* 0xff8000005be37808 */ /* 0x001fe40002800000 */
[----:B------:R-:W-:Y:S02]  /*8250*/  ISETP.GT.AND P5, PT, R130, 0x89, PT ;  /* 0x000000898200780c */ /* 0x000fe40003fa4270 */
[----:B------:R-:W-:-:S03]  /*8260*/  FMNMX.FTZ R132, R227, R132, !PT ;  /* 0x00000084e3847209 */ /* 0x000fc60007810000 */
[----:B------:R-:W0:Y:S01]  /*8270*/  MUFU.TANH R98, R98 ;  /* 0x0000006200627308 */ /* 0x000e220000002400 */
[----:B-1----:R-:W-:Y:S01]  /*8280*/  FSEL R147, R94, -INF , P4 ;  /* 0xff8000005e937808 */ /* 0x002fe20002000000 */
[----:B------:R-:W-:Y:S01]  /*8290*/  FFMA.FTZ R94, R149, R88, -R102 ;  /* 0x00000058955e7223 */ /* 0x000fe20000010866 */
[C---:B------:R-:W-:Y:S01]  /*82a0*/  ISETP.GT.AND P4, PT, R130.reuse, 0x90, PT ;  /* 0x000000908200780c */ /* 0x040fe20003f84270 */
[----:B------:R-:W-:Y:S02]  /*82b0*/  WARPGROUP.DEPBAR.LE gsb0, 0x0 ;  /* 0x00008000000079c5 */ /* 0x000fe40000010000 */
[----:B------:R-:W-:Y:S01]  /*82c0*/  FMNMX.FTZ R132, R147, R132, !PT ;  /* 0x0000008493847209 */ /* 0x000fe20007810000 */
[----:B------:R-:W-:Y:S01]  /*82d0*/  WARPGROUP.ARRIVE ;  /* 0x00000000000079c5 */ /* 0x000fe20000000000 */
[----:B------:R-:W1:Y:S01]  /*82e0*/  MUFU.TANH R99, R99 ;  /* 0x0000006300637308 */ /* 0x000e620000002400 */
[----:B--2---:R-:W-:Y:S02]  /*82f0*/  FSEL R95, R95, -INF , P5 ;  /* 0xff8000005f5f7808 */ /* 0x004fe40002800000 */
[----:B------:R-:W-:-:S02]  /*8300*/  ISETP.GT.AND P5, PT, R130, 0x91, PT ;  /* 0x000000918200780c */ /* 0x000fc40003fa4270 */
[----:B------:R-:W-:Y:S01]  /*8310*/  FMNMX.FTZ R132, R95, R132, !PT ;  /* 0x000000845f847209 */ /* 0x000fe20007810000 */
[----:B------:R-:W-:Y:S02]  /*8320*/  QGMMA.64x128x32.F32.E4M3.E4M3 R24, R168, gdesc[UR4], R24, gsb0 ;  /* 0x01e00004a8187df3 */ /* 0x000fe40008000818 */
[----:B------:R-:W2:Y:S01]  /*8330*/  MUFU.TANH R112, R112 ;  /* 0x0000007000707308 */ /* 0x000ea20000002400 */
[----:B0-----:R-:W-:Y:S01]  /*8340*/  FSEL R149, R98, -INF , P4 ;  /* 0xff80000062957808 */ /* 0x001fe20002000000 */
[-CC-:B------:R-:W-:Y:S01]  /*8350*/  FFMA.FTZ R98, R153, R88.reuse, -R102.reuse ;  /* 0x0000005899627223 */ /* 0x180fe20000010866 */
[----:B------:R-:W-:Y:S01]  /*8360*/  ISETP.GT.AND P4, PT, R130, 0x98, PT ;  /* 0x000000988200780c */ /* 0x000fe20003f84270 */
[----:B------:R-:W-:Y:S01]  /*8370*/  FFMA.FTZ R153, R161, R88, -R102 ;  /* 0x00000058a1997223 */ /* 0x000fe20000010866 */
[----:B------:R-:W-:-:S03]  /*8380*/  FMNMX.FTZ R132, R149, R132, !PT ;  /* 0x0000008495847209 */ /* 0x000fc60007810000 */
[----:B------:R-:W0:Y:S01]  /*8390*/  MUFU.TANH R103, R103 ;  /* 0x0000006700677308 */ /* 0x000e220000002400 */
[----:B-1----:R-:W-:Y:S02]  /*83a0*/  FSEL R99, R99, -INF , P5 ;  /* 0xff80000063637808 */ /* 0x002fe40002800000 */
[----:B------:R-:W-:Y:S02]  /*83b0*/  ISETP.GT.AND P5, PT, R130, 0x99, PT ;  /* 0x000000998200780c */ /* 0x000fe40003fa4270 */
[----:B------:R-:W-:-:S03]  /*83c0*/  FMNMX.FTZ R132, R99, R132, !PT ;  /* 0x0000008463847209 */ /* 0x000fc60007810000 */
[----:B------:R-:W-:Y:S01]  /*83d0*/  MUFU.EX2 R104, R124 ;  /* 0x0000007c00687308 */ /* 0x000fe20000000800 */
[----:B--2---:R-:W-:-:S04]  /*83e0*/  FSEL R229, R112, -INF , P4 ;  /* 0xff80000070e57808 */ /* 0x004fc80002000000 */
[----:B------:R-:W-:-:S03]  /*83f0*/  FMNMX.FTZ R132, R229, R132, !PT ;  /* 0x00000084e5847209 */ /* 0x000fc60007810000 */
[----:B------:R1:W-:Y:S01]  /*8400*/  MUFU.EX2 R90, R96 ;  /* 0x00000060005a7308 */ /* 0x0003e20000000800 */
[----:B0-----:R-:W-:-:S04]  /*8410*/  FSEL R103, R103, -INF , P5 ;  /* 0xff80000067677808 */ /* 0x001fc80002800000 */
[----:B------:R-:W-:-:S03]  /*8420*/  FMNMX.FTZ R132, R103, R132, !PT ;  /* 0x0000008467847209 */ /* 0x000fc60007810000 */
[----:B------:R-:W-:Y:S01]  /*8430*/  MUFU.EX2 R115, R115 ;  /* 0x0000007300737308 */ /* 0x000fe20000000800 */
[----:B-1----:R-:W-:-:S01]  /*8440*/  FFMA.FTZ R96, R155, R88, -R102 ;  /* 0x000000589b607223 */ /* 0x002fc20000010866 */
[----:B------:R-:W0:Y:S01]  /*8450*/  SHFL.BFLY PT, R91, R132, 0x2, 0x1f ;  /* 0x0c401f00845b7f89 */ /* 0x000e2200000e0000 */
[----:B------:R-:W-:-:S05]  /*8460*/  FFMA.FTZ R155, R191, R88, -R102 ;  /* 0x00000058bf9b7223 */ /* 0x000fca0000010866 */
[----:B------:R-:W-:Y:S08]  /*8470*/  MUFU.EX2 R114, R114 ;  /* 0x0000007200727308 */ /* 0x000ff00000000800 */
[----:B------:R-:W-:Y:S08]  /*8480*/  MUFU.EX2 R116, R116 ;  /* 0x0000007400747308 */ /* 0x000ff00000000800 */
[----:B------:R-:W-:Y:S01]  /*8490*/  MUFU.EX2 R119, R119 ;  /* 0x0000007700777308 */ /* 0x000fe20000000800 */
[----:B0-----:R-:W-:-:S05]  /*84a0*/  FMNMX.FTZ R112, R132, R91, !PT ;  /* 0x0000005b84707209 */ /* 0x001fca0007810000 */
[----:B------:R-:W0:Y:S02]  /*84b0*/  SHFL.BFLY PT, R91, R112, 0x1, 0x1f ;  /* 0x0c201f00705b7f89 */ /* 0x000e2400000e0000 */
[----:B------:R-:W-:Y:S08]  /*84c0*/  MUFU.EX2 R118, R118 ;  /* 0x0000007600767308 */ /* 0x000ff00000000800 */
[----:B------:R-:W-:Y:S08]  /*84d0*/  MUFU.EX2 R185, R185 ;  /* 0x000000b900b97308 */ /* 0x000ff00000000800 */
[----:B------:R-:W-:Y:S01]  /*84e0*/  MUFU.EX2 R128, R128 ;  /* 0x0000008000807308 */ /* 0x000fe20000000800 */
[----:B0-----:R-:W-:Y:S01]  /*84f0*/  FMNMX.FTZ R91, R112, R91, !PT ;  /* 0x0000005b705b7209 */ /* 0x001fe20007810000 */
[----:B------:R-:W-:-:S06]  /*8500*/  FFMA.FTZ R112, R111, R88, -R102 ;  /* 0x000000586f707223 */ /* 0x000fcc0000010866 */
[----:B------:R0:W-:Y:S01]  /*8510*/  MUFU.EX2 R22, R134 ;  /* 0x0000008600167308 */ /* 0x0001e20000000800 */
[C---:B------:R-:W-:Y:S01]  /*8520*/  FSETP.NEU.FTZ.AND P4, PT, R91.reuse, -INF , PT ;  /* 0xff8000005b00780b */ /* 0x040fe20003f9d000 */
[----:B------:R-:W-:-:S03]  /*8530*/  FFMA.FTZ R124, R91, R88, -8 ;  /* 0xc10000005b7c7423 */ /* 0x000fc60000010058 */
[----:B------:R-:W-:Y:S02]  /*8540*/  FSEL R163, R91, RZ, P4 ;  /* 0x000000ff5ba37208 */ /* 0x000fe40002000000 */
[----:B------:R-:W-:Y:S01]  /*8550*/  FSEL R102, R124, RZ, P4 ;  /* 0x000000ff7c667208 */ /* 0x000fe20002000000 */
[----:B------:R-:W-:Y:S02]  /*8560*/  MUFU.EX2 R197, R197 ;  /* 0x000000c500c57308 */ /* 0x000fe40000000800 */
[----:B------:R-:W-:-:S02]  /*8570*/  FADD.FTZ R163, -R163, R10 ;  /* 0x0000000aa3a37221 */ /* 0x000fc40000010100 */
[----:B------:R-:W-:Y:S01]  /*8580*/  FFMA.FTZ R146, R113, R88, -R102 ;  /* 0x0000005871927223 */ /* 0x000fe20000010866 */
[----:B------:R-:W-:-:S01]  /*8590*/  FADD.FTZ R113, -R144, R9 ;  /* 0x0000000990717221 */ /* 0x000fc20000010100 */
[-CC-:B------:R-:W-:Y:S01]  /*85a0*/  FFMA.FTZ R124, R13, R88.reuse, -R102.reuse ;  /* 0x000000580d7c7223 */ /* 0x180fe20000010866 */
[----:B------:R-:W-:-:S01]  /*85b0*/  FFMA.FTZ R13, R181, R88, -R102 ;  /* 0x00000058b50d7223 */ /* 0x000fc20000010866 */
[-CC-:B------:R-:W-:Y:S01]  /*85c0*/  FFMA.FTZ R111, R183, R88.reuse, -R102.reuse ;  /* 0x00000058b76f7223 */ /* 0x180fe20000010866 */
[-C--:B------:R-:W-:Y:S01]  /*85d0*/  FMUL.FTZ R148, R113, R88.reuse ;  /* 0x0000005871947220 */ /* 0x080fe20000410000 */
[-C--:B------:R-:W-:Y:S01]  /*85e0*/  FMUL.FTZ R113, R163, R88.reuse ;  /* 0x00000058a3717220 */ /* 0x080fe20000410000 */
[----:B------:R-:W-:-:S01]  /*85f0*/  FFMA.FTZ R126, R187, R88, -R102 ;  /* 0x00000058bb7e7223 */ /* 0x000fc20000010866 */
[----:B------:R-:W-:Y:S01]  /*8600*/  MUFU.EX2 R124, R124 ;  /* 0x0000007c007c7308 */ /* 0x000fe20000000800 */
[----:B------:R-:W-:-:S01]  /*8610*/  FFMA.FTZ R21, R21, R88, -R102 ;  /* 0x0000005815157223 */ /* 0x000fc20000010866 */
[-CC-:B------:R-:W-:Y:S01]  /*8620*/  FFMA.FTZ R130, R203, R88.reuse, -R102.reuse ;  /* 0x00000058cb827223 */ /* 0x180fe20000010866 */
[----:B------:R-:W-:-:S01]  /*8630*/  FFMA.FTZ R132, R201, R88, -R102 ;  /* 0x00000058c9847223 */ /* 0x000fc20000010866 */
[-CC-:B------:R-:W-:Y:S01]  /*8640*/  FFMA.FTZ R161, R205, R88.reuse, -R102.reuse ;  /* 0x00000058cda17223 */ /* 0x180fe20000010866 */
[----:B0-----:R-:W-:-:S01]  /*8650*/  FFMA.FTZ R134, R199, R88, -R102 ;  /* 0x00000058c7867223 */ /* 0x001fc20000010866 */
[-CC-:B------:R-:W-:Y:S01]  /*8660*/  FFMA.FTZ R137, R137, R88.reuse, -R102.reuse ;  /* 0x0000005889897223 */ /* 0x180fe20000010866 */
[----:B------:R-:W-:-:S01]  /*8670*/  FFMA.FTZ R136, R207, R88, -R102 ;  /* 0x00000058cf887223 */ /* 0x000fc20000010866 */
[----:B------:R0:W1:Y:S01]  /*8680*/  MUFU.EX2 R10, R148 ;  /* 0x00000094000a7308 */ /* 0x0000620000000800 */
        /* <DEDUP_REMOVED lines=8> */
[----:B0-----:R-:W-:-:S01]  /*8710*/  FFMA.FTZ R148, R127, R88, -R102 ;  /* 0x000000587f947223 */ /* 0x001fc20000010866 */
        /* <DEDUP_REMOVED lines=10> */
[----:B------:R-:W-:-:S04]  /*87c0*/  WARPGROUP.DEPBAR.LE gsb0, 0x0 ;  /* 0x00008000000079c5 */ /* 0x000fc80000010000 */
[----:B------:R-:W3:Y:S08]  /*87d0*/  MUFU.EX2 R111, R111 ;  /* 0x0000006f006f7308 */ /* 0x000ef00000000800 */
[----:B------:R-:W4:Y:S08]  /*87e0*/  MUFU.EX2 R126, R126 ;  /* 0x0000007e007e7308 */ /* 0x000f300000000800 */
[----:B------:R5:W-:Y:S08]  /*87f0*/  MUFU.EX2 R9, R146 ;  /* 0x0000009200097308 */ /* 0x000bf00000000800 */
[----:B------:R-:W4:Y:S01]  /*8800*/  MUFU.EX2 R21, R21 ;  /* 0x0000001500157308 */ /* 0x000f220000000800 */
[----:B-----5:R-:W-:-:S01]  /*8810*/  FFMA.FTZ R146, R125, R88, -R102 ;  /* 0x000000587d927223 */ /* 0x020fc20000010866 */
[----:B-1----:R-:W-:Y:S01]  /*8820*/  FFMA.FTZ R125, R10, R6, R115 ;  /* 0x000000060a7d7223 */ /* 0x002fe20000010073 */
[----:B--2---:R-:W-:-:S03]  /*8830*/  FFMA.FTZ R6, R113, R5, R124 ;  /* 0x0000000571067223 */ /* 0x004fc6000001007c */
[----:B------:R-:W-:Y:S01]  /*8840*/  FADD.FTZ R125, R114, R125 ;  /* 0x0000007d727d7221 */ /* 0x000fe20000010000 */
[----:B0-----:R-:W-:-:S01]  /*8850*/  FADD.FTZ R6, R13, R6 ;  /* 0x000000060d067221 */ /* 0x001fc20000010000 */
[----:B------:R-:W0:Y:S02]  /*8860*/  MUFU.EX2 R130, R130 ;  /* 0x0000008200827308 */ /* 0x000e240000000800 */
[----:B------:R-:W-:-:S01]  /*8870*/  FADD.FTZ R150, R116, R125 ;  /* 0x0000007d74967221 */ /* 0x000fc20000010000 */
[----:B---3--:R-:W-:Y:S01]  /*8880*/  FADD.FTZ R5, R111, R6 ;  /* 0x000000066f057221 */ /* 0x008fe20000010000 */
[----:B------:R-:W-:-:S02]  /*8890*/  FFMA.FTZ R125, R129, R88, -R102 ;  /* 0x00000058817d7223 */ /* 0x000fc40000010866 */
[----:B------:R-:W-:Y:S01]  /*88a0*/  FADD.FTZ R127, R119, R150 ;  /* 0x00000096777f7221 */ /* 0x000fe20000010000 */
[----:B----4-:R-:W-:-:S01]  /*88b0*/  FADD.FTZ R6, R126, R5 ;  /* 0x000000057e067221 */ /* 0x010fc20000010000 */
[----:B------:R-:W1:Y:S02]  /*88c0*/  MUFU.EX2 R132, R132 ;  /* 0x0000008400847308 */ /* 0x000e640000000800 */
[----:B------:R-:W-:-:S01]  /*88d0*/  FADD.FTZ R150, R118, R127 ;  /* 0x0000007f76967221 */ /* 0x000fc20000010000 */
[----:B------:R-:W-:-:S03]  /*88e0*/  FADD.FTZ R5, R21, R6 ;  /* 0x0000000615057221 */ /* 0x000fc60000010000 */
[----:B------:R-:W-:Y:S01]  /*88f0*/  FADD.FTZ R127, R185, R150 ;  /* 0x00000096b97f7221 */ /* 0x000fe20000010000 */
[----:B------:R-:W-:-:S01]  /*8900*/  FFMA.FTZ R150, R105, R88, -R102 ;  /* 0x0000005869967223 */ /* 0x000fc20000010866 */
[----:B------:R-:W2:Y:S01]  /*8910*/  MUFU.EX2 R161, R161 ;  /* 0x000000a100a17308 */ /* 0x000ea20000000800 */
[----:B0-----:R-:W-:-:S01]  /*8920*/  FADD.FTZ R5, R130, R5 ;  /* 0x0000000582057221 */ /* 0x001fc20000010000 */
[----:B------:R-:W-:Y:S01]  /*8930*/  FADD.FTZ R6, R128, R127 ;  /* 0x0000007f80067221 */ /* 0x000fe20000010000 */
[----:B------:R-:W-:-:S05]  /*8940*/  FFMA.FTZ R105, R215, R88, -R102 ;  /* 0x00000058d7697223 */ /* 0x000fca0000010866 */
        /* <DEDUP_REMOVED lines=14> */
[----:B------:R-:W-:-:S06]  /*8a30*/  FFMA.FTZ R152, R217, R88, -R102 ;  /* 0x00000058d9987223 */ /* 0x000fcc0000010866 */
        /* <DEDUP_REMOVED lines=11> */
[----:B------:R-:W-:-:S06]  /*8af0*/  FFMA.FTZ R154, R219, R88, -R102 ;  /* 0x00000058db9a7223 */ /* 0x000fcc0000010866 */
        /* <DEDUP_REMOVED lines=12> */
[----:B0-----:R-:W-:-:S07]  /*8bc0*/  FADD.FTZ R6, R142, R5 ;  /* 0x000000058e067221 */ /* 0x001fce0000010000 */
[----:B------:R-:W0:Y:S01]  /*8bd0*/  MUFU.EX2 R133, R133 ;  /* 0x0000008500857308 */ /* 0x000e220000000800 */
[----:B-1----:R-:W-:-:S04]  /*8be0*/  FADD.FTZ R131, R122, R131 ;  /* 0x000000837a837221 */ /* 0x002fc80000010000 */
[----:B------:R-:W-:Y:S01]  /*8bf0*/  FADD.FTZ R156, R104, R131 ;  /* 0x00000083689c7221 */ /* 0x000fe20000010000 */
[----:B------:R-:W-:-:S02]  /*8c00*/  FFMA.FTZ R131, R225, R88, -R102 ;  /* 0x00000058e1837223 */ /* 0x000fc40000010866 */
[----:B------:R-:W1:Y:S01]  /*8c10*/  MUFU.EX2 R144, R144 ;  /* 0x0000009000907308 */ /* 0x000e620000000800 */
[----:B--2---:R-:W-:-:S04]  /*8c20*/  FADD.FTZ R6, R121, R6 ;  /* 0x0000000679067221 */ /* 0x004fc80000010000 */
        /* <DEDUP_REMOVED lines=11> */
[-CC-:B------:R-:W-:Y:S01]  /*8ce0*/  FFMA.FTZ R156, R227, R88.reuse, -R102.reuse ;  /* 0x00000058e39c7223 */ /* 0x180fe20000010866 */
[----:B------:R-:W-:-:S02]  /*8cf0*/  FFMA.FTZ R102, R103, R88, -R102 ;  /* 0x0000005867667223 */ /* 0x000fc40000010866 */
[----:B------:R-:W-:-:S03]  /*8d00*/  FADD.FTZ R160, R90, R163 ;  /* 0x000000a35aa07221 */ /* 0x000fc60000010000 */
        /* <DEDUP_REMOVED lines=22> */
[----:B------:R-:W-:Y:S01]  /*8e70*/  MUFU.EX2 R127, R127 ;  /* 0x0000007f007f7308 */ /* 0x000fe20000000800 */
[----:B-1----:R-:W-:-:S07]  /*8e80*/  FADD.FTZ R6, R152, R163 ;  /* 0x000000a398067221 */ /* 0x002fce0000010000 */
[----:B------:R-:W0:Y:S01]  /*8e90*/  MUFU.EX2 R97, R97 ;  /* 0x0000006100617308 */ /* 0x000e220000000800 */
[----:B--2---:R-:W-:-:S01]  /*8ea0*/  FADD.FTZ R160, R98, R5 ;  /* 0x0000000562a07221 */ /* 0x004fc20000010000 */
[----:B------:R-:W-:-:S06]  /*8eb0*/  IADD3 R5, -R19, 0xb, RZ ;  /* 0x0000000b13057810 */ /* 0x000fcc0007ffe1ff */
[----:B------:R-:W-:Y:S08]  /*8ec0*/  MUFU.EX2 R154, R154 ;  /* 0x0000009a009a7308 */ /* 0x000ff00000000800 */
[----:B------:R-:W1:Y:S01]  /*8ed0*/  MUFU.EX2 R100, R100 ;  /* 0x0000006400647308 */ /* 0x000e620000000800 */
[----:B0-----:R-:W-:-:S07]  /*8ee0*/  FADD.FTZ R163, R97, R160 ;  /* 0x000000a061a37221 */ /* 0x001fce0000010000 */
[----:B------:R-:W-:Y:S08]  /*8ef0*/  MUFU.EX2 R129, R129 ;  /* 0x0000008100817308 */ /* 0x000ff00000000800 */
[----:B------:R-:W0:Y:S01]  /*8f00*/  MUFU.EX2 R153, R153 ;  /* 0x0000009900997308 */ /* 0x000e220000000800 */
[----:B-1----:R-:W-:-:S01]  /*8f10*/  FADD.FTZ R160, R100, R163 ;  /* 0x000000a364a07221 */ /* 0x002fc20000010000 */
[----:B------:R-:W-:-:S05]  /*8f20*/  IMAD.U32 R163, RZ, RZ, UR54 ;  /* 0x00000036ffa37e24 */ /* 0x000fca000f8e00ff */
[----:B------:R-:W-:Y:S01]  /*8f30*/  @!P0 LEA R163, R163, UR39, 0x3 ;  /* 0x00000027a3a38c11 */ /* 0x000fe2000f8e18ff */
[----:B------:R-:W-:Y:S01]  /*8f40*/  MUFU.EX2 R158, R158 ;  /* 0x0000009e009e7308 */ /* 0x000fe20000000800 */
[----:B------:R1:W-:Y:S07]  /*8f50*/  BAR.ARV R5, 0x100 ;  /* 0x000400050000751d */ /* 0x0003ee0000002000 */
[----:B------:R-:W2:Y:S01]  /*8f60*/  MUFU.EX2 R106, R106 ;  /* 0x0000006a006a7308 */ /* 0x000ea20000000800 */
[----:B-1----:R-:W-:-:S05]  /*8f70*/  @!P0 VIADD R5, R163, 0x29840 ;  /* 0x00029840a3058836 */ /* 0x002fca0000000000 */
[----:B------:R-:W-:Y:S02]  /*8f80*/  @!P0 PRMT R5, RZ, 0x654, R5 ;  /* 0x00000654ff058816 */ /* 0x000fe40000000005 */
[----:B------:R-:W-:Y:S02]  /*8f90*/  MUFU.EX2 R131, R131 ;  /* 0x0000008300837308 */ /* 0x000fe40000000800 */
[----:B------:R1:W-:Y:S06]  /*8fa0*/  @!P0 SYNCS.ARRIVE.TRANS64.RED.A1T0 RZ, [R5+URZ], RZ ;  /* 0x000000ff05ff89a7 */ /* 0x0003ec000810043f */
[----:B------:R3:W-:Y:S08]  /*8fb0*/  MUFU.EX2 R162, R147 ;  /* 0x0000009300a27308 */ /* 0x0007f00000000800 */
[----:B------:R-:W4:Y:S01]  /*8fc0*/  MUFU.EX2 R155, R155 ;  /* 0x0000009b009b7308 */ /* 0x000f220000000800 */
[----:B---3--:R-:W-:-:S04]  /*8fd0*/  FADD.FTZ R147, R127, R6 ;  /* 0x000000067f937221 */ /* 0x008fc80000010000 */
[----:B------:R-:W-:Y:S01]  /*8fe0*/  FADD.FTZ R6, R154, R147 ;  /* 0x000000939a067221 */ /* 0x000fe20000010000 */
[----:B0-----:R-:W-:-:S02]  /*8ff0*/  FADD.FTZ R147, R153, R160 ;  /* 0x000000a099937221 */ /* 0x001fc40000010000 */
[----:B------:R-:W-:Y:S02]  /*9000*/  MUFU.EX2 R156, R156 ;  /* 0x0000009c009c7308 */ /* 0x000fe40000000800 */
[----:B--2---:R-:W-:-:S06]  /*9010*/  FADD.FTZ R160, R106, R147 ;  /* 0x000000936aa07221 */ /* 0x004fcc0000010000 */
[----:B------:R-:W0:Y:S01]  /*9020*/  MUFU.EX2 R108, R108 ;  /* 0x0000006c006c7308 */ /* 0x000e220000000800 */
[----:B----4-:R-:W-:-:S07]  /*9030*/  FADD.FTZ R147, R155, R160 ;  /* 0x000000a09b937221 */ /* 0x010fce0000010000 */
[----:B------:R2:W-:Y:S08]  /*9040*/  MUFU.EX2 R164, R95 ;  /* 0x0000005f00a47308 */ /* 0x0005f00000000800 */
[----:B------:R-:W1:Y:S01]  /*9050*/  MUFU.EX2 R157, R157 ;  /* 0x0000009d009d7308 */ /* 0x000e620000000800 */
[----:B--2---:R-:W-:-:S04]  /*9060*/  FADD.FTZ R95, R129, R6 ;  /* 0x00000006815f7221 */ /* 0x004fc80000010000 */
[----:B------:R-:W-:-:S03]  /*9070*/  FADD.FTZ R6, R158, R95 ;  /* 0x0000005f9e067221 */ /* 0x000fc60000010000 */
[----:B------:R-:W2:Y:S01]  /*9080*/  MUFU.EX2 R110, R110 ;  /* 0x0000006e006e7308 */ /* 0x000ea20000000800 */
[----:B------:R-:W-:-:S01]  /*9090*/  FADD.FTZ R95, R131, R6 ;  /* 0x00000006835f7221 */ /* 0x000fc20000010000 */
[----:B0-----:R-:W-:-:S03]  /*90a0*/  FADD.FTZ R6, R108, R147 ;  /* 0x000000936c067221 */ /* 0x001fc60000010000 */
[----:B------:R-:W-:-:S03]  /*90b0*/  FADD.FTZ R95, R156, R95 ;  /* 0x0000005f9c5f7221 */ /* 0x000fc60000010000 */
[----:B------:R-:W0:Y:S01]  /*90c0*/  MUFU.EX2 R149, R149 ;  /* 0x0000009500957308 */ /* 0x000e220000000800 */
[----:B------:R-:W-:-:S01]  /*90d0*/  FADD.FTZ R95, R162, R95 ;  /* 0x0000005fa25f7221 */ /* 0x000fc20000010000 */
[----:B-1----:R-:W-:-:S03]  /*90e0*/  FADD.FTZ R5, R157, R6 ;  /* 0x000000069d057221 */ /* 0x002fc60000010000 */
        /* <DEDUP_REMOVED lines=17> */
.L_x_1926:
        /* <DEDUP_REMOVED lines=11> */
[----:B------:R-:W-:Y:S01]  /*92b0*/  F2FP.SATFINITE.E4M3.F32.PACK_AB_MERGE_C R111, R13, R124, R111 ;  /* 0x0000007c0d6f723e */ /* 0x000fe2000480706f */
        /* <DEDUP_REMOVED lines=104> */
.L_x_1917:
[----:B------:R-:W-:-:S13]  /*9940*/  ISETP.GE.AND P2, PT, R12, R18, PT ;  /* 0x000000120c00720c */ /* 0x000fda0003f46270 */
[----:B------:R-:W-:Y:S05]  /*9950*/  @!P2 BRA `(.L_x_1928) ;  /* 0x0000003400a0a947 */ /* 0x000fea0003800000 */
[C---:B------:R-:W-:Y:S01]  /*9960*/  VIADD R7, R19.reuse, 0x8 ;  /* 0x0000000813077836 */ /* 0x040fe20000000000 */
[----:B------:R-:W-:Y:S01]  /*9970*/  IADD3 R19, -R19, 0xb, RZ ;  /* 0x0000000b13137810 */ /* 0x000fe20007ffe1ff */
[----:B------:R-:W-:Y:S01]  /*9980*/  IMAD.MOV.U32 R9, RZ, RZ, R91 ;  /* 0x000000ffff097224 */ /* 0x000fe200078e005b */
[----:B------:R-:W-:Y:S01]  /*9990*/  UMOV UR51, UR54 ;  /* 0x0000003600337c82 */ /* 0x000fe20008000000 */
[----:B------:R-:W-:Y:S02]  /*99a0*/  IMAD.MOV.U32 R8, RZ, RZ, R89 ;  /* 0x000000ffff087224 */ /* 0x000fe400078e0059 */
[----:B------:R-:W-:-:S07]  /*99b0*/  IMAD.MOV.U32 R10, RZ, RZ, R4 ;  /* 0x000000ffff0a7224 */ /* 0x000fce00078e0004 */
.L_x_1938:
        /* <DEDUP_REMOVED lines=9> */
.L_x_1930:
[----:B------:R-:W-:Y:S01]  /*9a50*/  ULEA UR6, UR54, UR39, 0x3 ;  /* 0x0000002736067291 */ /* 0x000fe2000f8e183f */
[----:B------:R-:W-:-:S08]  /*9a60*/  SHF.L.U32 R11, R4, 0x1f, RZ ;  /* 0x0000001f040b7819 */ /* 0x000fd000000006ff */
[----:B------:R0:W1:Y:S01]  /*9a70*/  SYNCS.PHASECHK.TRANS64.TRYWAIT P2, [UR6+0x29830], R11 ;  /* 0x0298300bff0075a7 */ /* 0x0000620008040146 */
[----:B------:R-:W-:Y:S05]  /*9a80*/  @!P1 BRA `(.L_x_1931) ;  /* 0x0000000000049947 */ /* 0x000fea0003800000 */
[----:B------:R-:W-:Y:S01]  /*9a90*/  BPT.TRAP 0x1 ;  /* 0x000000040000795c */ /* 0x000fe20000300000 */
.L_x_1931:
[----:B-1----:R-:W-:Y:S05]  /*9aa0*/  @P2 BRA `(.L_x_1929) ;  /* 0x0000000000082947 */ /* 0x002fea0003800000 */
[----:B------:R-:W1:Y:S02]  /*9ab0*/  SYNCS.PHASECHK.TRANS64.TRYWAIT P2, [UR6+0x29830], R11 ;  /* 0x0298300bff0075a7 */ /* 0x000e640008040146 */
[----:B-1----:R-:W-:Y:S05]  /*9ac0*/  @!P2 BRA `(.L_x_1932) ;  /* 0x0000009c0048a947 */ /* 0x002fea0003800000 */
.L_x_1929:
[----:B------:R2:W-:Y:S01]  /*9ad0*/  BAR.SYNC.DEFER_BLOCKING R7, 0x100 ;  /* 0x000400070000751d */ /* 0x0005e20000010000 */
[C---:B------:R-:W-:Y:S01]  /*9ae0*/  R2UR UR24, R2.reuse ;  /* 0x00000000021872ca */ /* 0x040fe200000e0000 */
[----:B------:R-:W-:Y:S01]  /*9af0*/  UIMAD UR53, UR54, 0x780, UR52 ;  /* 0x00000780363578a4 */ /* 0x000fe2000f8e0234 */
[C---:B------:R-:W-:Y:S02]  /*9b00*/  R2UR UR25, R3.reuse ;  /* 0x00000000031972ca */ /* 0x040fe400000e0000 */
[C---:B------:R-:W-:Y:S01]  /*9b10*/  R2UR UR28, R2.reuse ;  /* 0x00000000021c72ca */ /* 0x040fe200000e0000 */
[----:B------:R-:W-:Y:S01]  /*9b20*/  UMOV UR27, 0x80000020 ;  /* 0x80000020001b7882 */ /* 0x000fe20000000000 */
[C---:B------:R-:W-:Y:S01]  /*9b30*/  R2UR UR29, R3.reuse ;  /* 0x00000000031d72ca */ /* 0x040fe200000e0000 */
[----:B------:R-:W-:Y:S01]  /*9b40*/  UIADD3 UR30, UR53, 0x80, URZ ;  /* 0x00000080351e7890 */ /* 0x000fe2000fffe03f */
[C---:B------:R-:W-:Y:S01]  /*9b50*/  R2UR UR32, R2.reuse ;  /* 0x00000000022072ca */ /* 0x040fe200000e0000 */
[----:B------:R-:W-:Y:S01]  /*9b60*/  UMOV UR26, UR53 ;  /* 0x00000035001a7c82 */ /* 0x000fe20008000000 */
[----:B------:R-:W-:Y:S01]  /*9b70*/  UMOV UR31, 0x80000020 ;  /* 0x80000020001f7882 */ /* 0x000fe20000000000 */
[C---:B------:R-:W-:Y:S01]  /*9b80*/  R2UR UR33, R3.reuse ;  /* 0x00000000032172ca */ /* 0x040fe200000e0000 */
[----:B------:R-:W-:Y:S01]  /*9b90*/  UIADD3 UR34, UR53, 0x100, URZ ;  /* 0x0000010035227890 */ /* 0x000fe2000fffe03f */
[C---:B------:R-:W-:Y:S01]  /*9ba0*/  R2UR UR40, R2.reuse ;  /* 0x00000000022872ca */ /* 0x040fe200000e0000 */
[----:B------:R-:W-:Y:S01]  /*9bb0*/  UMOV UR35, 0x80000020 ;  /* 0x8000002000237882 */ /* 0x000fe20000000000 */
[C---:B------:R-:W-:Y:S01]  /*9bc0*/  R2UR UR41, R3.reuse ;  /* 0x00000000032972ca */ /* 0x040fe200000e0000 */
[----:B------:R-:W-:Y:S01]  /*9bd0*/  UIADD3 UR42, UR53, 0x180, URZ ;  /* 0x00000180352a7890 */ /* 0x000fe2000fffe03f */
[----:B------:R-:W-:Y:S01]  /*9be0*/  R2UR UR44, R2 ;  /* 0x00000000022c72ca */ /* 0x000fe200000e0000 */
[----:B------:R-:W-:Y:S01]  /*9bf0*/  UMOV UR43, 0x80000020 ;  /* 0x80000020002b7882 */ /* 0x000fe20000000000 */
[----:B------:R-:W-:Y:S01]  /*9c00*/  R2UR UR45, R3 ;  /* 0x00000000032d72ca */ /* 0x000fe200000e0000 */
        /* <DEDUP_REMOVED lines=167> */
[----:B--2---:R-:W-:Y:S05]  /*a680*/  @P3 BRA `(.L_x_1933) ;  /* 0x0000000000283947 */ /* 0x004fea0003800000 */
[----:B------:R-:W-:Y:S05]  /*a690*/  @!P1 BRA `(.L_x_1934) ;  /* 0x0000000000049947 */ /* 0x000fea0003800000 */
[----:B------:R-:W-:Y:S01]  /*a6a0*/  BPT.TRAP 0x1 ;  /* 0x000000040000795c */ /* 0x000fe20000300000 */
.L_x_1934:
[----:B------:R-:W-:Y:S01]  /*a6b0*/  ULEA UR6, UR51, UR39, 0x3 ;  /* 0x0000002733067291 */ /* 0x000fe2000f8e183f */
[----:B------:R-:W-:-:S08]  /*a6c0*/  SHF.L.U32 R10, R10, 0x1f, RZ ;  /* 0x0000001f0a0a7819 */ /* 0x000fd000000006ff */
[----:B------:R2:W3:Y:S01]  /*a6d0*/  SYNCS.PHASECHK.TRANS64.TRYWAIT P2, [UR6+0x29850], R10 ;  /* 0x0298500aff0075a7 */ /* 0x0004e20008040146 */
[----:B------:R-:W-:Y:S05]  /*a6e0*/  @!P1 BRA `(.L_x_1935) ;  /* 0x0000000000049947 */ /* 0x000fea0003800000 */
[----:B------:R-:W-:Y:S01]  /*a6f0*/  BPT.TRAP 0x1 ;  /* 0x000000040000795c */ /* 0x000fe20000300000 */
.L_x_1935:
[----:B---3--:R-:W-:Y:S05]  /*a700*/  @P2 BRA `(.L_x_1933) ;  /* 0x0000000000082947 */ /* 0x008fea0003800000 */
[----:B------:R-:W3:Y:S02]  /*a710*/  SYNCS.PHASECHK.TRANS64.TRYWAIT P2, [UR6+0x29850], R10 ;  /* 0x0298500aff0075a7 */ /* 0x000ee40008040146 */
[----:B---3--:R-:W-:Y:S05]  /*a720*/  @!P2 BRA `(.L_x_1936) ;  /* 0x000000900048a947 */ /* 0x008fea0003800000 */
.L_x_1933:
[----:B------:R-:W-:Y:S01]  /*a730*/  UIADD3 UR6, UR39, 0x400, URZ ;  /* 0x0000040027067890 */ /* 0x000fe2000fffe03f */
[----:B------:R-:W-:Y:S01]  /*a740*/  WARPGROUP.ARRIVE ;  /* 0x00000000000079c5 */ /* 0x000fe20000000000 */
[----:B------:R-:W-:Y:S01]  /*a750*/  UMOV UR7, 0xc0000010 ;  /* 0xc000001000077882 */ /* 0x000fe20000000000 */
[----:B------:R-:W-:Y:S01]  /*a760*/  UMOV UR11, 0xc0000010 ;  /* 0xc0000010000b7882 */ /* 0x000fe20000000000 */
[----:B------:R-:W-:Y:S01]  /*a770*/  USHF.R.U32.HI UR6, URZ, 0x4, UR6 ;  /* 0x000000043f067899 */ /* 0x000fe20008011606 */
[C---:B01----:R-:W-:Y:S01]  /*a780*/  FMUL.FTZ R11, R0.reuse, R152 ;  /* 0x00000098000b7220 */ /* 0x043fe20000410000 */
[C---:B------:R-:W-:Y:S01]  /*a790*/  FMUL.FTZ R13, R0.reuse, R153 ;  /* 0x00000099000d7220 */ /* 0x040fe20000410000 */
[C---:B--2---:R-:W-:Y:S01]  /*a7a0*/  FMUL.FTZ R10, R0.reuse, R154 ;  /* 0x0000009a000a7220 */ /* 0x044fe20000410000 */
[----:B------:R-:W-:Y:S01]  /*a7b0*/  ULOP3.LUT UR6, UR6, 0x3fff, URZ, 0xc0, !UPT ;  /* 0x00003fff06067892 */ /* 0x000fe2000f8ec03f */
[C---:B------:R-:W-:Y:S01]  /*a7c0*/  FMUL.FTZ R21, R0.reuse, R156 ;  /* 0x0000009c00157220 */ /* 0x040fe20000410000 */
[C---:B------:R-:W-:Y:S01]  /*a7d0*/  FMUL.FTZ R15, R0.reuse, R155 ;  /* 0x0000009b000f7220 */ /* 0x040fe20000410000 */
[----:B------:R-:W0:Y:S01]  /*a7e0*/  MUFU.TANH R11, R11 ;  /* 0x0000000b000b7308 */ /* 0x000e220000002400 */
[----:B------:R-:W-:Y:S01]  /*a7f0*/  ULOP3.LUT UR6, UR6, 0x10000, URZ, 0xfc, !UPT ;  /* 0x0001000006067892 */ /* 0x000fe2000f8efc3f */
[C---:B------:R-:W-:Y:S01]  /*a800*/  FMUL.FTZ R23, R0.reuse, R157 ;  /* 0x0000009d00177220 */ /* 0x040fe20000410000 */
[C---:B------:R-:W-:Y:S01]  /*a810*/  FMUL.FTZ R153, R0.reuse, R158 ;  /* 0x0000009e00997220 */ /* 0x040fe20000410000 */
[C---:B------:R-:W-:Y:S01]  /*a820*/  FMUL.FTZ R157, R0.reuse, R160 ;  /* 0x000000a0009d7220 */ /* 0x040fe20000410000 */
[----:B------:R-:W-:Y:S01]  /*a830*/  UIMAD UR6, UR51, 0x500, UR6 ;  /* 0x00000500330678a4 */ /* 0x000fe2000f8e0206 */
[C---:B------:R-:W-:Y:S01]  /*a840*/  FMUL.FTZ R155, R0.reuse, R159 ;  /* 0x0000009f009b7220 */ /* 0x040fe20000410000 */
[C---:B------:R-:W-:Y:S01]  /*a850*/  FMUL.FTZ R159, R0.reuse, R161 ;  /* 0x000000a1009f7220 */ /* 0x040fe20000410000 */
[----:B------:R-:W1:Y:S01]  /*a860*/  MUFU.TANH R13, R13 ;  /* 0x0000000d000d7308 */ /* 0x000e620000002400 */
[----:B------:R-:W-:Y:S01]  /*a870*/  UIADD3 UR10, UR6, 0x100, URZ ;  /* 0x00000100060a7890 */ /* 0x000fe2000fffe03f */
[C---:B------:R-:W-:Y:S01]  /*a880*/  FMUL.FTZ R161, R0.reuse, R162 ;  /* 0x000000a200a17220 */ /* 0x040fe20000410000 */
[C---:B------:R-:W-:Y:S01]  /*a890*/  FMUL.FTZ R189, R0.reuse, R164 ;  /* 0x000000a400bd7220 */ /* 0x040fe20000410000 */
[C---:B------:R-:W-:Y:S01]  /*a8a0*/  FMUL.FTZ R163, R0.reuse, R163 ;  /* 0x000000a300a37220 */ /* 0x040fe20000410000 */
[C---:B------:R-:W-:Y:S01]  /*a8b0*/  FMUL.FTZ R165, R0.reuse, R165 ;  /* 0x000000a500a57220 */ /* 0x040fe20000410000 */
[----:B------:R-:W-:Y:S01]  /*a8c0*/  QGMMA.64x128x32.F32.E4M3.E4M3 R24, R184, gdesc[UR4], R24, gsb0 ;  /* 0x01e00004b8187df3 */ /* 0x000fe20008000818 */
        /* <DEDUP_REMOVED lines=87> */
[----:B------:R-:W-:Y:S01]  /*ae40*/  FMUL.FTZ R103, R0, R103 ;  /* 0x0000006700677220 */ /* 0x000fe20000410000 */
[----:B------:R-:W1:Y:S01]  /*ae50*/  LDC R88, c[0x0][0x988] ;  /* 0x00026200ff587b82 */ /* 0x000e620000000800 */
[----:B------:R-:W3:Y:S01]  /*ae60*/  MUFU.TANH R165, R165 ;  /* 0x000000a500a57308 */ /* 0x000ee20000002400 */
[----:B--2---:R-:W-:Y:S01]  /*ae70*/  FMNMX.FTZ R14, R189, R14, !PT ;  /* 0x0000000ebd0e7209 */ /* 0x004fe20007810000 */
[----:B------:R-:W-:-:S06]  /*ae80*/  UMOV UR7, 0xc0000010 ;  /* 0xc000001000077882 */ /* 0x000fcc0000000000 */
[----:B------:R-:W2:Y:S01]  /*ae90*/  MUFU.TANH R191, R191 ;  /* 0x000000bf00bf7308 */ /* 0x000ea20000002400 */
[----:B0-----:R-:W-:-:S07]  /*aea0*/  FMNMX.FTZ R16, R163, R16, !PT ;  /* 0x00000010a3107209 */ /* 0x001fce0007810000 */
[----:B------:R-:W0:Y:S01]  /*aeb0*/  MUFU.TANH R193, R193 ;  /* 0x000000c100c17308 */ /* 0x000e220000002400 */
[----:B---3--:R-:W-:-:S07]  /*aec0*/  FMNMX.FTZ R14, R165, R14, !PT ;  /* 0x0000000ea50e7209 */ /* 0x008fce0007810000 */
[----:B------:R-:W3:Y:S01]  /*aed0*/  MUFU.TANH R167, R167 ;  /* 0x000000a700a77308 */ /* 0x000ee20000002400 */
[----:B--2---:R-:W-:-:S07]  /*aee0*/  FMNMX.FTZ R16, R191, R16, !PT ;  /* 0x00000010bf107209 */ /* 0x004fce0007810000 */
[----:B------:R-:W2:Y:S01]  /*aef0*/  MUFU.TANH R137, R137 ;  /* 0x0000008900897308 */ /* 0x000ea20000002400 */
[----:B0-----:R-:W-:-:S07]  /*af00*/  FMNMX.FTZ R14, R193, R14, !PT ;  /* 0x0000000ec10e7209 */ /* 0x001fce0007810000 */
[----:B------:R-:W0:Y:S01]  /*af10*/  MUFU.TANH R195, R195 ;  /* 0x000000c300c37308 */ /* 0x000e220000002400 */
[----:B---3--:R-:W-:-:S07]  /*af20*/  FMNMX.FTZ R16, R167, R16, !PT ;  /* 0x00000010a7107209 */ /* 0x008fce0007810000 */
[----:B------:R-:W3:Y:S01]  /*af30*/  MUFU.TANH R197, R197 ;  /* 0x000000c500c57308 */ /* 0x000ee20000002400 */
        /* <DEDUP_REMOVED lines=43> */
[----:B0-----:R-:W-:Y:S01]  /*b1f0*/  FMNMX.FTZ R16, R123, R16, !PT ;  /* 0x000000107b107209 */ /* 0x001fe20007810000 */
[----:B------:R-:W-:Y:S02]  /*b200*/  WARPGROUP.DEPBAR.LE gsb0, 0x0 ;  /* 0x00008000000079c5 */ /* 0x000fe40000010000 */
[----:B------:R-:W-:-:S04]  /*b210*/  WARPGROUP.ARRIVE ;  /* 0x00000000000079c5 */ /* 0x000fc80000000000 */
[----:B------:R-:W0:Y:S01]  /*b220*/  MUFU.TANH R217, R217 ;  /* 0x000000d900d97308 */ /* 0x000e220000002400 */
[----:B---3--:R-:W-:Y:S01]  /*b230*/  FMNMX.FTZ R14, R125, R14, !PT ;  /* 0x0000000e7d0e7209 */ /* 0x008fe20007810000 */
[----:B------:R-:W-:Y:S01]  /*b240*/  QGMMA.64x128x32.F32.E4M3.E4M3 R24, R176, gdesc[UR8], R24, gsb0 ;  /* 0x01e00008b0187df3 */ /* 0x000fe20008000818 */
[----:B------:R-:W-:Y:S01]  /*b250*/  UIADD3 UR10, UR6, 0x300, URZ ;  /* 0x00000300060a7890 */ /* 0x000fe2000fffe03f */
[----:B------:R-:W-:Y:S01]  /*b260*/  UMOV UR11, 0xc0000010 ;  /* 0xc0000010000b7882 */ /* 0x000fe20000000000 */
[----:B------:R-:W-:-:S03]  /*b270*/  UIADD3 UR6, UR6, 0x400, URZ ;  /* 0x0000040006067890 */ /* 0x000fc6000fffe03f */
        /* <DEDUP_REMOVED lines=35> */
[----:B---3--:R-:W-:Y:S01]  /*b4b0*/  FMNMX.FTZ R89, R237, R14, !PT ;  /* 0x0000000eed597209 */ /* 0x008fe20007810000 */
[----:B------:R-:W-:Y:S02]  /*b4c0*/  WARPGROUP.DEPBAR.LE gsb0, 0x0 ;  /* 0x00008000000079c5 */ /* 0x000fe40000010000 */
[----:B------:R-:W-:-:S04]  /*b4d0*/  WARPGROUP.ARRIVE ;  /* 0x00000000000079c5 */ /* 0x000fc80000000000 */
[----:B------:R-:W3:Y:S01]  /*b4e0*/  MUFU.TANH R113, R113 ;  /* 0x0000007100717308 */ /* 0x000ee20000002400 */
[----:B--2---:R-:W-:Y:S01]  /*b4f0*/  FMNMX.FTZ R16, R111, R16, !PT ;  /* 0x000000106f107209 */ /* 0x004fe20007810000 */
[----:B------:R-:W-:Y:S06]  /*b500*/  QGMMA.64x128x32.F32.E4M3.E4M3 R24, R172, gdesc[UR8], R24, gsb0 ;  /* 0x01e00008ac187df3 */ /* 0x000fec0008000818 */
        /* <DEDUP_REMOVED lines=49> */
[----:B--2---:R-:W-:-:S05]  /*b820*/  FMNMX.FTZ R20, R14, R89, !PT ;  /* 0x000000590e147209 */ /* 0x004fca0007810000 */
[----:B------:R-:W2:Y:S01]  /*b830*/  SHFL.BFLY PT, R89, R20, 0x1, 0x1f ;  /* 0x0c201f0014597f89 */ /* 0x000ea200000e0000 */
[----:B0-----:R-:W-:-:S05]  /*b840*/  FMNMX.FTZ R22, R16, R91, !PT ;  /* 0x0000005b10167209 */ /* 0x001fca0007810000 */
[----:B------:R-:W0:Y:S01]  /*b850*/  SHFL.BFLY PT, R91, R22, 0x1, 0x1f ;  /* 0x0c201f00165b7f89 */ /* 0x000e2200000e0000 */
[----:B--2---:R-:W-:-:S05]  /*b860*/  FMNMX.FTZ R89, R20, R89, !PT ;  /* 0x0000005914597209 */ /* 0x004fca0007810000 */
[C---:B------:R-:W-:Y:S01]  /*b870*/  FADD.FTZ R8, -R89.reuse, R8 ;  /* 0x0000000859087221 */ /* 0x040fe20000010100 */
[----:B-1----:R-:W-:-:S03]  /*b880*/  FFMA.FTZ R102, R89, R88, -8 ;  /* 0xc100000059667423 */ /* 0x002fc60000010058 */
[-C--:B------:R-:W-:Y:S01]  /*b890*/  FMUL.FTZ R16, R8, R88.reuse ;  /* 0x0000005808107220 */ /* 0x080fe20000410000 */
[----:B------:R-:W-:-:S01]  /*b8a0*/  FFMA.FTZ R177, R100, R88, -R102 ;  /* 0x0000005864b17223 */ /* 0x000fc20000010866 */
[-CC-:B------:R-:W-:Y:S01]  /*b8b0*/  FFMA.FTZ R14, R11, R88.reuse, -R102.reuse ;  /* 0x000000580b0e7223 */ /* 0x180fe20000010866 */
[----:B------:R-:W-:-:S01]  /*b8c0*/  FFMA.FTZ R11, R13, R88, -R102 ;  /* 0x000000580d0b7223 */ /* 0x000fc20000010866 */
[-CC-:B------:R-:W-:Y:S01]  /*b8d0*/  FFMA.FTZ R13, R21, R88.reuse, -R102.reuse ;  /* 0x00000058150d7223 */ /* 0x180fe20000010866 */
[----:B------:R-:W-:-:S01]  /*b8e0*/  FFMA.FTZ R183, R104, R88, -R102 ;  /* 0x0000005868b77223 */ /* 0x000fc20000010866 */
[-CC-:B------:R-:W-:Y:S01]  /*b8f0*/  FFMA.FTZ R104, R106, R88.reuse, -R102.reuse ;  /* 0x000000586a687223 */ /* 0x180fe20000010866 */
[----:B0-----:R-:W-:Y:S01]  /*b900*/  FMNMX.FTZ R91, R22, R91, !PT ;  /* 0x0000005b165b7209 */ /* 0x001fe20007810000 */
[----:B------:R-:W-:Y:S01]  /*b910*/  MUFU.EX2 R14, R14 ;  /* 0x0000000e000e7308 */ /* 0x000fe20000000800 */
[----:B------:R-:W-:-:S01]  /*b920*/  FFMA.FTZ R20, R157, R88, -R102 ;  /* 0x000000589d147223 */ /* 0x000fc20000010866 */
[-CC-:B------:R-:W-:Y:S01]  /*b930*/  FFMA.FTZ R21, R159, R88.reuse, -R102.reuse ;  /* 0x000000589f157223 */ /* 0x180fe20000010866 */
[----:B------:R-:W-:-:S01]  /*b940*/  FFMA.FTZ R22, R189, R88, -R102 ;  /* 0x00000058bd167223 */ /* 0x000fc20000010866 */
[C---:B------:R-:W-:Y:S01]  /*b950*/  FADD.FTZ R8, -R91.reuse, R9 ;  /* 0x000000095b087221 */ /* 0x040fe20000010100 */
[----:B------:R-:W-:-:S01]  /*b960*/  FFMA.FTZ R100, R91, R88, -8 ;  /* 0xc10000005b647423 */ /* 0x000fc20000010058 */
[-CC-:B------:R-:W-:Y:S01]  /*b970*/  FFMA.FTZ R90, R193, R88.reuse, -R102.reuse ;  /* 0x00000058c15a7223 */ /* 0x180fe20000010866 */
[----:B------:R-:W-:-:S01]  /*b980*/  FFMA.FTZ R185, R108, R88, -R102 ;  /* 0x000000586cb97223 */ /* 0x000fc20000010866 */
[-C--:B------:R-:W-:Y:S01]  /*b990*/  FMUL.FTZ R8, R8, R88.reuse ;  /* 0x0000005808087220 */ /* 0x080fe20000410000 */
[----:B------:R-:W-:-:S01]  /*b9a0*/  FFMA.FTZ R179, R10, R88, -R100 ;  /* 0x000000580ab37223 */ /* 0x000fc20000010864 */
[-CC-:B------:R-:W-:Y:S01]  /*b9b0*/  FFMA.FTZ R10, R15, R88.reuse, -R100.reuse ;  /* 0x000000580f0a7223 */ /* 0x180fe20000010864 */
        /* <DEDUP_REMOVED lines=25> */
[----:B------:R-:W-:-:S01]  /*bb50*/  FFMA.FTZ R132, R233, R88, -R102 ;  /* 0x00000058e9847223 */ /* 0x000fc20000010866 */
[-CC-:B------:R-:W-:Y:S01]  /*bb60*/  FFMA.FTZ R181, R235, R88.reuse, -R102.reuse ;  /* 0x00000058ebb57223 */ /* 0x180fe20000010866 */
[----:B------:R-:W-:-:S01]  /*bb70*/  FFMA.FTZ R134, R237, R88, -R102 ;  /* 0x00000058ed867223 */ /* 0x000fc20000010866 */
[-CC-:B------:R-:W-:Y:S01]  /*bb80*/  FFMA.FTZ R187, R112, R88.reuse, -R102.reuse ;  /* 0x0000005870bb7223 */ /* 0x180fe20000010866 */
[----:B------:R-:W-:-:S01]  /*bb90*/  FFMA.FTZ R108, R114, R88, -R102 ;  /* 0x00000058726c7223 */ /* 0x000fc20000010866 */
[-CC-:B------:R-:W-:Y:S01]  /*bba0*/  FFMA.FTZ R189, R116, R88.reuse, -R102.reuse ;  /* 0x0000005874bd7223 */ /* 0x180fe20000010866 */
[----:B------:R-:W-:-:S01]  /*bbb0*/  FFMA.FTZ R110, R118, R88, -R102 ;  /* 0x00000058766e7223 */ /* 0x000fc20000010866 */
[----:B------:R-:W3:Y:S01]  /*bbc0*/  MUFU.EX2 R10, R10 ;  /* 0x0000000a000a7308 */ /* 0x000ee20000000800 */
[----:B------:R-:W-:-:S01]  /*bbd0*/  FFMA.FTZ R193, R120, R88, -R102 ;  /* 0x0000005878c17223 */ /* 0x000fc20000010866 */
[-C--:B------:R-:W-:Y:S01]  /*bbe0*/  FFMA.FTZ R98, R98, R88.reuse, -R102 ;  /* 0x0000005862627223 */ /* 0x080fe20000010866 */
[----:B------:R-:W-:-:S01]  /*bbf0*/  FFMA.FTZ R102, R155, R88, -R100 ;  /* 0x000000589b667223 */ /* 0x000fc20000010864 */
[-CC-:B------:R-:W-:Y:S01]  /*bc00*/  FFMA.FTZ R112, R161, R88.reuse, -R100.reuse ;  /* 0x00000058a1707223 */ /* 0x180fe20000010864 */
[----:B------:R-:W-:-:S01]  /*bc10*/  FFMA.FTZ R153, R163, R88, -R100 ;  /* 0x00000058a3997223 */ /* 0x000fc20000010864 */
[----:B-1----:R-:W-:Y:S01]  /*bc20*/  FFMA.FTZ R6, R9, R6, R14 ;  /* 0x0000000609067223 */ /* 0x002fe2000001000e */
[----:B0-----:R-:W-:-:S01]  /*bc30*/  FFMA.FTZ R5, R8, R5, R179 ;  /* 0x0000000508057223 */ /* 0x001fc200000100b3 */
[----:B------:R-:W0:Y:S01]  /*bc40*/  MUFU.EX2 R13, R13 ;  /* 0x0000000d000d7308 */ /* 0x000e220000000800 */
[----:B------:R-:W-:-:S01]  /*bc50*/  FFMA.FTZ R114, R191, R88, -R100 ;  /* 0x00000058bf727223 */ /* 0x000fc20000010864 */
[----:B--2---:R-:W-:Y:S01]  /*bc60*/  FADD.FTZ R6, R11, R6 ;  /* 0x000000060b067221 */ /* 0x004fe20000010000 */
[----:B------:R-:W-:-:S01]  /*bc70*/  FFMA.FTZ R155, R167, R88, -R100 ;  /* 0x00000058a79b7223 */ /* 0x000fc20000010864 */
[-CC-:B------:R-:W-:Y:S01]  /*bc80*/  FFMA.FTZ R118, R141, R88.reuse, -R100.reuse ;  /* 0x000000588d767223 */ /* 0x180fe20000010864 */
[----:B------:R-:W-:-:S01]  /*bc90*/  FFMA.FTZ R141, R143, R88, -R100 ;  /* 0x000000588f8d7223 */ /* 0x000fc20000010864 */
[-CC-:B------:R-:W-:Y:S01]  /*bca0*/  FFMA.FTZ R143, R147, R88.reuse, -R100.reuse ;  /* 0x00000058938f7223 */ /* 0x180fe20000010864 */
[----:B------:R-:W-:-:S01]  /*bcb0*/  FFMA.FTZ R116, R195, R88, -R100 ;  /* 0x00000058c3747223 */ /* 0x000fc20000010864 */
[----:B------:R-:W1:Y:S01]  /*bcc0*/  MUFU.EX2 R15, R15 ;  /* 0x0000000f000f7308 */ /* 0x000e620000000800 */
[----:B---3--:R-:W-:-:S01]  /*bcd0*/  FADD.FTZ R146, R10, R5 ;  /* 0x000000050a927221 */ /* 0x008fc20000010000 */
[-CC-:B------:R-:W-:Y:S01]  /*bce0*/  FFMA.FTZ R139, R139, R88.reuse, -R100.reuse ;  /* 0x000000588b8b7223 */ /* 0x180fe20000010864 */
[----:B------:R-:W-:-:S01]  /*bcf0*/  FFMA.FTZ R120, R145, R88, -R100 ;  /* 0x0000005891787223 */ /* 0x000fc20000010864 */
[-CC-:B------:R-:W-:Y:S01]  /*bd00*/  FFMA.FTZ R136, R149, R88.reuse, -R100.reuse ;  /* 0x0000005895887223 */ /* 0x180fe20000010864 */
[----:B------:R-:W-:-:S01]  /*bd10*/  FFMA.FTZ R145, R151, R88, -R100 ;  /* 0x0000005897917223 */ /* 0x000fc20000010864 */
[-CC-:B------:R-:W-:Y:S01]  /*bd20*/  FFMA.FTZ R138, R211, R88.reuse, -R100.reuse ;  /* 0x00000058d38a7223 */ /* 0x180fe20000010864 */
[----:B------:R-:W-:-:S01]  /*bd30*/  FFMA.FTZ R123, R123, R88, -R100 ;  /* 0x000000587b7b7223 */ /* 0x000fc20000010864 */
[----:B------:R-:W2:Y:S01]  /*bd40*/  MUFU.EX2 R16, R16 ;  /* 0x0000001000107308 */ /* 0x000ea20000000800 */
        /* <DEDUP_REMOVED lines=17> */
[-CC-:B------:R-:W-:Y:S01]  /*be60*/  FFMA.FTZ R97, R97, R88.reuse, -R100.reuse ;  /* 0x0000005861617223 */ /* 0x180fe20000010864 */
[----:B------:R-:W-:-:S01]  /*be70*/  FFMA.FTZ R99, R99, R88, -R100 ;  /* 0x0000005863637223 */ /* 0x000fc20000010864 */
[----:B------:R-:W-:Y:S01]  /*be80*/  FFMA.FTZ R101, R101, R88, -R100 ;  /* 0x0000005865657223 */ /* 0x000fe20000010864 */
[----:B------:R-:W-:-:S03]  /*be90*/  WARPGROUP.DEPBAR.LE gsb0, 0x0 ;  /* 0x00008000000079c5 */ /* 0x000fc60000010000 */
        /* <DEDUP_REMOVED lines=26> */
[-CC-:B------:R-:W-:Y:S01]  /*c040*/  FFMA.FTZ R148, R111, R88.reuse, -R100.reuse ;  /* 0x000000586f947223 */ /* 0x180fe20000010864 */
[----:B------:R-:W-:-:S05]  /*c050*/  FFMA.FTZ R111, R113, R88, -R100 ;  /* 0x00000058716f7223 */ /* 0x000fca0000010864 */
        /* <DEDUP_REMOVED lines=16> */
[----:B------:R-:W-:-:S06]  /*c160*/  FFMA.FTZ R150, R115, R88, -R100 ;  /* 0x0000005873967223 */ /* 0x000fcc0000010864 */
[----:B------:R-:W2:Y:S01]  /*c170*/  MUFU.EX2 R165, R165 ;  /* 0x000000a500a57308 */ /* 0x000ea20000000800 */
[----:B0-----:R-:W-:-:S07]  /*c180*/  FADD.FTZ R6, R96, R5 ;  /* 0x0000000560067221 */ /* 0x001fce0000010000 */
[----:B------:R-:W0:Y:S01]  /*c190*/  MUFU.EX2 R145, R145 ;  /* 0x0000009100917308 */ /* 0x000e220000000800 */
[----:B-1----:R-:W-:-:S01]  /*c1a0*/  FADD.FTZ R152, R136, R113 ;  /* 0x0000007188987221 */ /* 0x002fc20000010000 */
[----:B------:R-:W-:-:S06]  /*c1b0*/  FFMA.FTZ R113, R117, R88, -R100 ;  /* 0x0000005875717223 */ /* 0x000fcc0000010864 */
        /* <DEDUP_REMOVED lines=56> */
[----:B-1----:R-:W-:-:S01]  /*c540*/  FADD.FTZ R156, R134, R117 ;  /* 0x00000075869c7221 */ /* 0x002fc20000010000 */
[----:B------:R-:W-:-:S06]  /*c550*/  IMAD.U32 R117, RZ, RZ, UR54 ;  /* 0x00000036ff757e24 */ /* 0x000fcc000f8e00ff */
[----:B------:R-:W0:Y:S01]  /*c560*/  MUFU.EX2 R150, R150 ;  /* 0x0000009600967308 */ /* 0x000e220000000800 */
[----:B--2---:R-:W-:-:S07]  /*c570*/  FADD.FTZ R5, R111, R6 ;  /* 0x000000066f057221 */ /* 0x004fce0000010000 */
[----:B------:R-:W1:Y:S08]  /*c580*/  MUFU.EX2 R104, R104 ;  /* 0x0000006800687308 */ /* 0x000e700000000800 */
[----:B------:R-:W2:Y:S01]  /*c590*/  MUFU.EX2 R113, R113 ;  /* 0x0000007100717308 */ /* 0x000ea20000000800 */
[----:B0-----:R-:W-:-:S01]  /*c5a0*/  FADD.FTZ R6, R150, R5 ;  /* 0x0000000596067221 */ /* 0x001fc20000010000 */
[----:B------:R-:W-:-:S05]  /*c5b0*/  @!P0 LEA R5, R117, UR39, 0x3 ;  /* 0x0000002775058c11 */ /* 0x000fca000f8e18ff */
[----:B------:R-:W-:Y:S01]  /*c5c0*/  @!P0 VIADD R5, R5, 0x29840 ;  /* 0x0002984005058836 */ /* 0x000fe20000000000 */
[----:B------:R-:W-:Y:S04]  /*c5d0*/  MUFU.EX2 R185, R185 ;  /* 0x000000b900b97308 */ /* 0x000fe80000000800 */
[----:B------:R-:W-:Y:S01]  /*c5e0*/  @!P0 PRMT R5, RZ, 0x654, R5 ;  /* 0x00000654ff058816 */ /* 0x000fe20000000005 */
[----:B------:R0:W-:Y:S06]  /*c5f0*/  BAR.ARV R19, 0x100 ;  /* 0x000400130000751d */ /* 0x0001ec0000002000 */
[----:B------:R-:W3:Y:S01]  /*c600*/  MUFU.EX2 R154, R154 ;  /* 0x0000009a009a7308 */ /* 0x000ee20000000800 */
[----:B------:R4:W-:Y:S07]  /*c610*/  @!P0 SYNCS.ARRIVE.TRANS64.RED.A1T0 RZ, [R5+URZ], RZ ;  /* 0x000000ff05ff89a7 */ /* 0x0009ee000810043f */
[----:B------:R-:W-:Y:S08]  /*c620*/  MUFU.EX2 R106, R106 ;  /* 0x0000006a006a7308 */ /* 0x000ff00000000800 */
[----:B------:R-:W5:Y:S08]  /*c630*/  MUFU.EX2 R115, R115 ;  /* 0x0000007300737308 */ /* 0x000f700000000800 */
[----:B------:R1:W-:Y:S08]  /*c640*/  MUFU.EX2 R158, R93 ;  /* 0x0000005d009e7308 */ /* 0x0003f00000000800 */
[----:B------:R-:W-:Y:S01]  /*c650*/  MUFU.EX2 R187, R187 ;  /* 0x000000bb00bb7308 */ /* 0x000fe20000000800 */
[----:B-1----:R-:W-:-:S04]  /*c660*/  FADD.FTZ R93, R183, R156 ;  /* 0x0000009cb75d7221 */ /* 0x002fc80000010000 */
[----:B------:R-:W-:Y:S01]  /*c670*/  FADD.FTZ R156, R104, R93 ;  /* 0x0000005d689c7221 */ /* 0x000fe20000010000 */
[----:B--2---:R-:W-:-:S02]  /*c680*/  FADD.FTZ R93, R113, R6 ;  /* 0x00000006715d7221 */ /* 0x004fc40000010000 */
[----:B------:R-:W1:Y:S02]  /*c690*/  MUFU.EX2 R152, R152 ;  /* 0x0000009800987308 */ /* 0x000e640000000800 */
[----:B---3--:R-:W-:-:S04]  /*c6a0*/  FADD.FTZ R6, R154, R93 ;  /* 0x0000005d9a067221 */ /* 0x008fc80000010000 */
[----:B-----5:R-:W-:Y:S02]  /*c6b0*/  FADD.FTZ R93, R115, R6 ;  /* 0x00000006735d7221 */ /* 0x020fe40000010000 */
[----:B------:R-:W-:Y:S08]  /*c6c0*/  MUFU.EX2 R108, R108 ;  /* 0x0000006c006c7308 */ /* 0x000ff00000000800 */
[----:B------:R-:W-:Y:S01]  /*c6d0*/  MUFU.EX2 R189, R189 ;  /* 0x000000bd00bd7308 */ /* 0x000fe20000000800 */
[----:B-1----:R-:W-:-:S04]  /*c6e0*/  FADD.FTZ R93, R152, R93 ;  /* 0x0000005d985d7221 */ /* 0x002fc80000010000 */
[----:B------:R-:W-:-:S03]  /*c6f0*/  FADD.FTZ R93, R158, R93 ;  /* 0x0000005d9e5d7221 */ /* 0x000fc60000010000 */
[----:B------:R1:W2:Y:S08]  /*c700*/  MUFU.EX2 R119, R95 ;  /* 0x0000005f00777308 */ /* 0x0002b00000000800 */
[----:B------:R-:W3:Y:S01]  /*c710*/  MUFU.EX2 R110, R110 ;  /* 0x0000006e006e7308 */ /* 0x000ee20000000800 */
[----:B-1----:R-:W-:-:S04]  /*c720*/  FADD.FTZ R95, R185, R156 ;  /* 0x0000009cb95f7221 */ /* 0x002fc80000010000 */
[----:B------:R-:W-:-:S03]  /*c730*/  FADD.FTZ R156, R106, R95 ;  /* 0x0000005f6a9c7221 */ /* 0x000fc60000010000 */
[----:B------:R-:W1:Y:S01]  /*c740*/  MUFU.EX2 R160, R97 ;  /* 0x0000006100a07308 */ /* 0x000e620000000800 */
[----:B------:R-:W-:-:S01]  /*c750*/  FADD.FTZ R95, R187, R156 ;  /* 0x0000009cbb5f7221 */ /* 0x000fc20000010000 */
[----:B--2---:R-:W-:-:S03]  /*c760*/  FADD.FTZ R93, R119, R93 ;  /* 0x0000005d775d7221 */ /* 0x004fc60000010000 */
[----:B------:R-:W-:-:S03]  /*c770*/  FADD.FTZ R6, R108, R95 ;  /* 0x0000005f6c067221 */ /* 0x000fc60000010000 */
[----:B------:R-:W2:Y:S01]  /*c780*/  MUFU.EX2 R193, R193 ;  /* 0x000000c100c17308 */ /* 0x000ea20000000800 */
[----:B----4-:R-:W-:-:S04]  /*c790*/  FADD.FTZ R5, R189, R6 ;  /* 0x00000006bd057221 */ /* 0x010fc80000010000 */
[----:B---3--:R-:W-:-:S03]  /*c7a0*/  FADD.FTZ R6, R110, R5 ;  /* 0x000000056e067221 */ /* 0x008fc60000010000 */
        /* <DEDUP_REMOVED lines=14> */
.L_x_1937:
        /* <DEDUP_REMOVED lines=18> */
[----:B------:R-:W-:Y:S01]  /*c9b0*/  SYNCS.ARRIVE.TRANS64.RED.A1T0 RZ, [UR6], RZ ;  /* 0x000000ffffff79a7 */ /* 0x000fe20008100406 */
[----:B------:R-:W-:Y:S01]  /*c9c0*/  F2FP.SATFINITE.E4M3.F32.PACK_AB_MERGE_C R136, R143, R120, R136 ;  /* 0x000000788f88723e */ /* 0x000fe20004807088 */
        /* <DEDUP_REMOVED lines=95> */
[----:B------:R-:W-:Y:S01]  /*cfc0*/  F2FP.SATFINITE.E4M3.F32.PACK_AB_MERGE_C R171, R162, R160, R23 ;  /* 0x000000a0a2ab723e */ /* 0x000fe20004807017 */
[----:B------:R-:W-:Y:S06]  /*cfd0*/  @P2 BRA `(.L_x_1938) ;  /* 0xffffffc800782947 */ /* 0x000fec000383ffff */
.L_x_1928:
[----:B------:R-:W-:Y:S06]  /*cfe0*/  BAR.ARV 0x8, 0x180 ;  /* 0x0206000000007b1d */ /* 0x000fec0000002000 */
[----:B------:R-:W-:Y:S05]  /*cff0*/  @!P1 BRA `(.L_x_1939) ;  /* 0x0000000000049947 */ /* 0x000fea0003800000 */
[----:B------:R-:W-:Y:S01]  /*d000*/  BPT.TRAP 0x1 ;  /* 0x000000040000795c */ /* 0x000fe20000300000 */
.L_x_1939:
[----:B------:R-:W-:Y:S01]  /*d010*/  ULEA UR5, UR54, UR39, 0x3 ;  /* 0x0000002736057291 */ /* 0x000fe2000f8e183f */
[----:B------:R-:W-:-:S08]  /*d020*/  SHF.L.U32 R4, R4, 0x1f, RZ ;  /* 0x0000001f04047819 */ /* 0x000fd000000006ff */
[----:B------:R0:W1:Y:S01]  /*d030*/  SYNCS.PHASECHK.TRANS64.TRYWAIT P0, [UR5+0x29850], R4 ;  /* 0x02985004ff0075a7 */ /* 0x0000620008000145 */
[----:B------:R-:W-:Y:S05]  /*d040*/  @!P1 BRA `(.L_x_1940) ;  /* 0x0000000000049947 */ /* 0x000fea0003800000 */
[----:B------:R-:W-:Y:S01]  /*d050*/  BPT.TRAP 0x1 ;  /* 0x000000040000795c */ /* 0x000fe20000300000 */
.L_x_1940:
[----:B-1----:R-:W-:Y:S05]  /*d060*/  @P0 BRA `(.L_x_1941) ;  /* 0x0000000000080947 */ /* 0x002fea0003800000 */
[----:B------:R-:W1:Y:S02]  /*d070*/  SYNCS.PHASECHK.TRANS64.TRYWAIT P0, [UR5+0x29850], R4 ;  /* 0x02985004ff0075a7 */ /* 0x000e640008000145 */
[----:B-1----:R-:W-:Y:S05]  /*d080*/  @!P0 BRA `(.L_x_1942) ;  /* 0x0000006800088947 */ /* 0x002fea0003800000 */
.L_x_1941:
[----:B------:R-:W-:Y:S01]  /*d090*/  UIADD3 UR39, UR39, 0x400, URZ ;  /* 0x0000040027277890 */ /* 0x000fe2000fffe03f */
[----:B------:R-:W-:Y:S01]  /*d0a0*/  WARPGROUP.ARRIVE ;  /* 0x00000000000079c5 */ /* 0x000fe20000000000 */
[----:B------:R-:W-:Y:S01]  /*d0b0*/  UMOV UR55, 0xc0000010 ;  /* 0xc000001000377882 */ /* 0x000fe20000000000 */
[----:B------:R-:W-:Y:S01]  /*d0c0*/  UMOV UR7, 0xc0000010 ;  /* 0xc000001000077882 */ /* 0x000fe20000000000 */
[----:B------:R-:W-:Y:S01]  /*d0d0*/  USHF.R.U32.HI UR39, URZ, 0x4, UR39 ;  /* 0x000000043f277899 */ /* 0x000fe20008011627 */
[----:B------:R-:W2:Y:S03]  /*d0e0*/  LDC.64 R8, c[0x0][0x9a0] ;  /* 0x00026800ff087b82 */ /* 0x000ea60000000a00 */
[----:B------:R-:W-:-:S04]  /*d0f0*/  ULOP3.LUT UR39, UR39, 0x3fff, URZ, 0xc0, !UPT ;  /* 0x00003fff27277892 */ /* 0x000fc8000f8ec03f */
[----:B------:R-:W-:-:S04]  /*d100*/  ULOP3.LUT UR39, UR39, 0x10000, URZ, 0xfc, !UPT ;  /* 0x0001000027277892 */ /* 0x000fc8000f8efc3f */
[----:B------:R-:W-:-:S04]  /*d110*/  UIMAD UR54, UR54, 0x500, UR39 ;  /* 0x00000500363678a4 */ /* 0x000fc8000f8e0227 */
[----:B------:R-:W-:-:S05]  /*d120*/  UIADD3 UR4, UR54, 0x100, URZ ;  /* 0x0000010036047890 */ /* 0x000fca000fffe03f */
[----:B------:R-:W-:Y:S02]  /*d130*/  QGMMA.64x128x32.F32.E4M3.E4M3 R24, R184, gdesc[UR52], R24, gsb0 ;  /* 0x01e00034b8187df3 */ /* 0x000fe40008000818 */
[----:B------:R-:W-:Y:S01]  /*d140*/  UMOV UR6, UR4 ;  /* 0x0000000400067c82 */ /* 0x000fe20008000000 */
[----:B--2---:R-:W-:-:S04]  /*d150*/  ISETP.NE.U32.AND P0, PT, R8, RZ, PT ;  /* 0x000000ff0800720c */ /* 0x004fc80003f05070 */
[----:B------:R-:W-:-:S13]  /*d160*/  ISETP.NE.AND.EX P0, PT, R9, RZ, PT, P0 ;  /* 0x000000ff0900720c */ /* 0x000fda0003f05300 */
[----:B-1----:R-:W1:Y:S01]  /*d170*/  @P0 LDC.64 R2, c[0x0][0x9c8] ;  /* 0x00027200ff020b82 */ /* 0x002e620000000a00 */
[----:B------:R-:W-:-:S07]  /*d180*/  @P0 SHF.R.S32.HI R13, RZ, 0x1f, R17 ;  /* 0x0000001fff0d0819 */ /* 0x000fce0000011411 */
[----:B------:R-:W2:Y:S01]  /*d190*/  @P0 LDC.64 R10, c[0x0][0x9d0] ;  /* 0x00027400ff0a0b82 */ /* 0x000ea20000000a00 */
[----:B------:R-:W-:Y:S01]  /*d1a0*/  UIADD3 UR4, UR54, 0x200, URZ ;  /* 0x0000020036047890 */ /* 0x000fe2000fffe03f */
[----:B-1----:R-:W-:-:S04]  /*d1b0*/  @P0 IMAD R0, R2, UR37, RZ ;  /* 0x0000002502000c24 */ /* 0x002fc8000f8e02ff */
[----:B------:R-:W-:Y:S02]  /*d1c0*/  @P0 IMAD R7, R3, UR36, R0 ;  /* 0x0000002403070c24 */ /* 0x000fe4000f8e0200 */
[----:B------:R-:W-:-:S04]  /*d1d0*/  @P0 IMAD.WIDE.U32 R2, R2, UR36, RZ ;  /* 0x0000002402020c25 */ /* 0x000fc8000f8e00ff */
[-C--:B--2---:R-:W-:Y:S02]  /*d1e0*/  @P0 IMAD R0, R13, R10.reuse, RZ ;  /* 0x0000000a0d000224 */ /* 0x084fe400078e02ff */
        /* <DEDUP_REMOVED lines=11> */
[----:B------:R-:W-:Y:S01]  /*d2a0*/  UMOV UR6, UR4 ;  /* 0x0000000400067c82 */ /* 0x000fe20008000000 */
[----:B------:R-:W-:Y:S01]  /*d2b0*/  UMOV UR7, 0xc0000010 ;  /* 0xc000001000077882 */ /* 0x000fe20000000000 */
[----:B------:R-:W-:Y:S01]  /*d2c0*/  UIADD3 UR4, UR54, 0x300, URZ ;  /* 0x0000030036047890 */ /* 0x000fe2000fffe03f */
[----:B------:R-:W-:Y:S02]  /*d2d0*/  WARPGROUP.DEPBAR.LE gsb0, 0x0 ;  /* 0x00008000000079c5 */ /* 0x000fe40000010000 */
[----:B------:R-:W-:-:S06]  /*d2e0*/  WARPGROUP.ARRIVE ;  /* 0x00000000000079c5 */ /* 0x000fcc0000000000 */
[----:B------:R-:W-:Y:S01]  /*d2f0*/  QGMMA.64x128x32.F32.E4M3.E4M3 R24, R176, gdesc[UR4], R24, gsb0 ;  /* 0x01e00004b0187df3 */ /* 0x000fe20008000818 */
[----:B------:R-:W-:Y:S01]  /*d300*/  UMOV UR6, UR4 ;  /* 0x0000000400067c82 */ /* 0x000fe20008000000 */
[----:B------:R-:W-:Y:S01]  /*d310*/  UMOV UR7, 0xc0000010 ;  /* 0xc000001000077882 */ /* 0x000fe20000000000 */
[----:B------:R-:W-:Y:S01]  /*d320*/  UIADD3 UR54, UR54, 0x400, URZ ;  /* 0x0000040036367890 */ /* 0x000fe2000fffe03f */
[----:B------:R-:W3:Y:S01]  /*d330*/  SHFL.BFLY PT, R7, R6, 0x2, 0x1f ;  /* 0x0c401f0006077f89 */ /* 0x000ee200000e0000 */
[----:B------:R-:W-:-:S03]  /*d340*/  UMOV UR55, 0xc0000010 ;  /* 0xc000001000377882 */ /* 0x000fc60000000000 */
[----:B------:R-:W4:Y:S01]  /*d350*/  SHFL.BFLY PT, R2, R5, 0x2, 0x1f ;  /* 0x0c401f0005027f89 */ /* 0x000f2200000e0000 */
[----:B------:R-:W-:Y:S02]  /*d360*/  WARPGROUP.DEPBAR.LE gsb0, 0x0 ;  /* 0x00008000000079c5 */ /* 0x000fe40000010000 */
[----:B------:R-:W-:-:S06]  /*d370*/  WARPGROUP.ARRIVE ;  /* 0x00000000000079c5 */ /* 0x000fcc0000000000 */
[----:B------:R-:W-:Y:S01]  /*d380*/  QGMMA.64x128x32.F32.E4M3.E4M3 R24, R172, gdesc[UR4], R24, gsb0 ;  /* 0x01e00004ac187df3 */ /* 0x000fe20008000818 */
[----:B---3--:R-:W-:Y:S01]  /*d390*/  FADD.FTZ R7, R7, R6 ;  /* 0x0000000607077221 */ /* 0x008fe20000010000 */
[----:B----4-:R-:W-:-:S04]  /*d3a0*/  FADD.FTZ R2, R2, R5 ;  /* 0x0000000502027221 */ /* 0x010fc80000010000 */
[----:B------:R-:W3:Y:S04]  /*d3b0*/  SHFL.BFLY PT, R0, R7, 0x1, 0x1f ;  /* 0x0c201f0007007f89 */ /* 0x000ee800000e0000 */
[----:B-1----:R-:W1:Y:S01]  /*d3c0*/  SHFL.BFLY PT, R9, R2, 0x1, 0x1f ;  /* 0x0c201f0002097f89 */ /* 0x002e6200000e0000 */
[----:B0-----:R-:W-:Y:S02]  /*d3d0*/  IMAD.MOV.U32 R4, RZ, RZ, RZ ;  /* 0x000000ffff047224 */ /* 0x001fe400078e00ff */
[----:B---3--:R-:W-:Y:S01]  /*d3e0*/  FADD.FTZ R10, R7, R0 ;  /* 0x00000000070a7221 */ /* 0x008fe20000010000 */
        /* <DEDUP_REMOVED lines=28> */
.L_x_1943:
        /* <DEDUP_REMOVED lines=68> */
.L_x_1910:
        /* <DEDUP_REMOVED lines=12> */
[C---:B------:R-:W-:Y:S01]  /*dab0*/  LOP3.LUT P0, R3, R7.reuse, 0x3, RZ, 0xc0, !PT ;  /* 0x0000000307037812 */ /* 0x040fe2000780c0ff */
[----:B------:R-:W-:Y:S01]  /*dac0*/  VIADD R7, R7, 0xffffff80 ;  /* 0xffffff8007077836 */ /* 0x000fe20000000000 */
[----:B------:R-:W-:Y:S02]  /*dad0*/  BSSY B0, `(.L_x_1945) ;  /* 0x000018d000007945 */ /* 0x000fe40003800000 */
[----:B------:R-:W-:-:S04]  /*dae0*/  ISETP.EQ.OR P0, PT, R3, 0x3, !P0 ;  /* 0x000000030300780c */ /* 0x000fc80004702670 */
[----:B------:R-:W-:Y:S02]  /*daf0*/  SEL R92, R68, R69, P0 ;  /* 0x00000045445c7207 */ /* 0x000fe40000000000 */
[----:B0-----:R-:W-:Y:S02]  /*db00*/  SHF.R.S32.HI R4, RZ, 0x1f, R7 ;  /* 0x0000001fff047819 */ /* 0x001fe40000011407 */
[----:B------:R-:W-:Y:S02]  /*db10*/  SEL R99, R69, R68, P0 ;  /* 0x0000004445637207 */ /* 0x000fe40000000000 */
[----:B------:R-:W-:Y:S02]  /*db20*/  LEA.HI R3, R4, R7, RZ, 0x7 ;  /* 0x0000000704037211 */ /* 0x000fe400078f38ff */
[----:B------:R-:W-:Y:S02]  /*db30*/  SEL R6, R24, R25, P0 ;  /* 0x0000001918067207 */ /* 0x000fe40000000000 */
[----:B------:R-:W-:-:S02]  /*db40*/  LOP3.LUT R8, R3, 0xffffff80, RZ, 0xc0, !PT ;  /* 0xffffff8003087812 */ /* 0x000fc400078ec0ff */
[----:B------:R-:W-:Y:S02]  /*db50*/  SEL R9, R25, R24, P0 ;  /* 0x0000001819097207 */ /* 0x000fe40000000000 */
[----:B------:R-:W-:Y:S01]  /*db60*/  SEL R88, R72, R73, P0 ;  /* 0x0000004948587207 */ /* 0x000fe20000000000 */
[----:B------:R-:W-:Y:S01]  /*db70*/  IMAD.IADD R68, R7, 0x1, -R8 ;  /* 0x0000000107447824 */ /* 0x000fe200078e0a08 */
[----:B------:R-:W-:Y:S02]  /*db80*/  SEL R93, R73, R72, P0 ;  /* 0x00000048495d7207 */ /* 0x000fe40000000000 */
[----:B------:R-:W-:Y:S02]  /*db90*/  SEL R72, R76, R77, P0 ;  /* 0x0000004d4c487207 */ /* 0x000fe40000000000 */
[----:B------:R-:W-:Y:S02]  /*dba0*/  SHF.R.S32.HI R25, RZ, 0x1f, R68 ;  /* 0x0000001fff197819 */ /* 0x000fe40000011444 */
[----:B------:R-:W-:-:S02]  /*dbb0*/  SEL R95, R77, R76, P0 ;  /* 0x0000004c4d5f7207 */ /* 0x000fc40000000000 */
[----:B------:R-:W-:Y:S02]  /*dbc0*/  SEL R18, R44, R45, P0 ;  /* 0x0000002d2c127207 */ /* 0x000fe40000000000 */
[----:B------:R-:W-:Y:S02]  /*dbd0*/  SEL R19, R45, R44, P0 ;  /* 0x0000002c2d137207 */ /* 0x000fe40000000000 */
[----:B------:R-:W-:Y:S02]  /*dbe0*/  SEL R12, R26, R27, P0 ;  /* 0x0000001b1a0c7207 */ /* 0x000fe40000000000 */
[----:B------:R-:W-:Y:S02]  /*dbf0*/  SEL R77, R27, R26, P0 ;  /* 0x0000001a1b4d7207 */ /* 0x000fe40000000000 */
[----:B------:R-:W-:Y:S02]  /*dc00*/  SEL R44, R84, R85, P0 ;  /* 0x00000055542c7207 */ /* 0x000fe40000000000 */
[----:B------:R-:W-:-:S02]  /*dc10*/  SEL R91, R85, R84, P0 ;  /* 0x00000054555b7207 */ /* 0x000fc40000000000 */
[----:B------:R-:W-:Y:S02]  /*dc20*/  LEA.HI R27, R25, R68, RZ, 0x2 ;  /* 0x00000044191b7211 */ /* 0x000fe400078f10ff */
        /* <DEDUP_REMOVED lines=8> */
[----:B------:R-:W-:Y:S01]  /*dcb0*/  LEA.HI R30, R4, R7, RZ, 0x2 ;  /* 0x00000007041e7211 */ /* 0x000fe200078f10ff */
[----:B------:R-:W0:Y:S01]  /*dcc0*/  S2R R75, SR_CTAID.X ;  /* 0x00000000004b7919 */ /* 0x000e220000002500 */
[--C-:B------:R-:W-:Y:S02]  /*dcd0*/  SHF.R.S32.HI R4, RZ, 0x2, R27.reuse ;  /* 0x00000002ff047819 */ /* 0x100fe4000001141b */
[----:B------:R-:W-:-:S02]  /*dce0*/  SHF.R.S32.HI R13, RZ, 0x1f, R27 ;  /* 0x0000001fff0d7819 */ /* 0x000fc4000001141b */
[----:B------:R-:W-:Y:S02]  /*dcf0*/  SEL R14, R32, R33, P0 ;  /* 0x00000021200e7207 */ /* 0x000fe40000000000 */
[----:B------:R-:W-:Y:S02]  /*dd00*/  SEL R15, R33, R32, P0 ;  /* 0x00000020210f7207 */ /* 0x000fe40000000000 */
[----:B------:R-:W-:Y:S02]  /*dd10*/  LOP3.LUT R32, R30, 0xfffffffc, RZ, 0xc0, !PT ;  /* 0xfffffffc1e207812 */ /* 0x000fe400078ec0ff */
[----:B------:R-:W-:Y:S02]  /*dd20*/  SHF.R.S32.HI R8, RZ, 0x7, R3 ;  /* 0x00000007ff087819 */ /* 0x000fe40000011403 */
[----:B------:R-:W-:Y:S01]  /*dd30*/  SEL R102, R28, R29, P0 ;  /* 0x0000001d1c667207 */ /* 0x000fe20000000000 */
[----:B------:R-:W-:Y:S01]  /*dd40*/  IMAD.IADD R31, R7, 0x1, -R32 ;  /* 0x00000001071f7824 */ /* 0x000fe200078e0a20 */
[----:B------:R-:W-:Y:S01]  /*dd50*/  SEL R109, R29, R28, P0 ;  /* 0x0000001c1d6d7207 */ /* 0x000fe20000000000 */
[----:B------:R-:W-:Y:S01]  /*dd60*/  IMAD.WIDE.U32 R32, R17, UR4, RZ ;  /* 0x0000000411207c25 */ /* 0x000fe2000f8e00ff */
[----:B------:R-:W-:-:S02]  /*dd70*/  SEL R24, R48, R49, P0 ;  /* 0x0000003130187207 */ /* 0x000fc40000000000 */
[----:B------:R-:W-:Y:S02]  /*dd80*/  SEL R21, R49, R48, P0 ;  /* 0x0000003031157207 */ /* 0x000fe40000000000 */
[----:B------:R-:W-:Y:S02]  /*dd90*/  LEA.HI R30, R13, R4, RZ, 0x3 ;  /* 0x000000040d1e7211 */ /* 0x000fe400078f18ff */
[----:B------:R-:W-:Y:S02]  /*dda0*/  SEL R48, R34, R35, P0 ;  /* 0x0000002322307207 */ /* 0x000fe40000000000 */
[----:B------:R-:W-:Y:S02]  /*ddb0*/  SEL R29, R35, R34, P0 ;  /* 0x00000022231d7207 */ /* 0x000fe40000000000 */
[----:B------:R-:W-:Y:S02]  /*ddc0*/  SEL R34, R82, R83, P0 ;  /* 0x0000005352227207 */ /* 0x000fe40000000000 */
[----:B------:R-:W-:-:S02]  /*ddd0*/  SEL R37, R83, R82, P0 ;  /* 0x0000005253257207 */ /* 0x000fc40000000000 */
[----:B------:R-:W-:Y:S01]  /*dde0*/  LEA.HI R3, R3, R8, RZ, 0x1 ;  /* 0x0000000803037211 */ /* 0x000fe200078f08ff */
[----:B------:R-:W1:Y:S01]  /*ddf0*/  LDC R82, c[0x0][0xbe8] ;  /* 0x0002fa00ff527b82 */ /* 0x000e620000000800 */
[----:B------:R-:W-:Y:S02]  /*de00*/  LOP3.LUT R7, R30, 0xfffffff8, RZ, 0xc0, !PT ;  /* 0xfffffff81e077812 */ /* 0x000fe400078ec0ff */
[----:B------:R-:W-:Y:S02]  /*de10*/  LEA.HI R25, R25, R68, RZ, 0x5 ;  /* 0x0000004419197211 */ /* 0x000fe400078f28ff */
[----:B------:R-:W-:Y:S01]  /*de20*/  LOP3.LUT R3, R3, 0x3fffffe, RZ, 0xc0, !PT ;  /* 0x03fffffe03037812 */ /* 0x000fe200078ec0ff */
[----:B------:R-:W-:Y:S01]  /*de30*/  IMAD.IADD R4, R4, 0x1, -R7 ;  /* 0x0000000104047824 */ /* 0x000fe200078e0a07 */
[----:B------:R-:W-:Y:S02]  /*de40*/  SHF.R.S32.HI R13, RZ, 0x1f, R17 ;  /* 0x0000001fff0d7819 */ /* 0x000fe40000011411 */
[----:B------:R-:W-:Y:S01]  /*de50*/  SHF.R.S32.HI R25, RZ, 0x5, R25 ;  /* 0x00000005ff197819 */ /* 0x000fe20000011419 */
[----:B------:R-:W-:Y:S01]  /*de60*/  IMAD.IADD R3, R8, 0x1, -R3 ;  /* 0x0000000108037824 */ /* 0x000fe200078e0a03 */
[----:B------:R-:W-:Y:S01]  /*de70*/  SEL R10, R42, R43, P0 ;  /* 0x0000002b2a0a7207 */ /* 0x000fe20000000000 */
[----:B------:R-:W-:Y:S01]  /*de80*/  IMAD R8, R13, UR4, RZ ;  /* 0x000000040d087c24 */ /* 0x000fe2000f8e02ff */
[----:B------:R-:W-:Y:S01]  /*de90*/  SEL R69, R43, R42, P0 ;  /* 0x0000002a2b457207 */ /* 0x000fe20000000000 */
[----:B------:R-:W-:Y:S01]  /*dea0*/  IMAD R4, R25, 0x10, R4 ;  /* 0x0000001019047824 */ /* 0x000fe200078e0204 */
[----:B------:R-:W-:Y:S01]  /*deb0*/  LEA.HI R25, R31, R31, RZ, 0x1 ;  /* 0x0000001f1f197211 */ /* 0x000fe200078f08ff */
[----:B------:R-:W-:Y:S01]  /*dec0*/  IMAD R7, R17, UR5, R8 ;  /* 0x0000000511077c24 */ /* 0x000fe2000f8e0208 */
[----:B------:R-:W-:Y:S01]  /*ded0*/  SEL R90, R64, R65, P0 ;  /* 0x00000041405a7207 */ /* 0x000fe20000000000 */
[----:B------:R-:W-:Y:S01]  /*dee0*/  IMAD R8, R13, UR6, RZ ;  /* 0x000000060d087c24 */ /* 0x000fe2000f8e02ff */
[----:B------:R-:W-:Y:S01]  /*def0*/  LOP3.LUT R30, R25, 0x1ffffffe, RZ, 0xc0, !PT ;  /* 0x1ffffffe191e7812 */ /* 0x000fe200078ec0ff */
[----:B------:R-:W-:Y:S01]  /*df00*/  IMAD R3, R3, 0x40, R4 ;  /* 0x0000004003037824 */ /* 0x000fe200078e0204 */
[----:B------:R-:W-:Y:S01]  /*df10*/  SEL R97, R65, R64, P0 ;  /* 0x0000004041617207 */ /* 0x000fe20000000000 */
[----:B------:R-:W-:Y:S01]  /*df20*/  IMAD R13, R17, UR7, R8 ;  /* 0x00000007110d7c24 */ /* 0x000fe2000f8e0208 */
[----:B------:R-:W-:Y:S01]  /*df30*/  SEL R8, R86, R87, P0 ;  /* 0x0000005756087207 */ /* 0x000fe20000000000 */
[----:B------:R-:W-:Y:S01]  /*df40*/  IMAD.IADD R30, R31, 0x1, -R30 ;  /* 0x000000011f1e7824 */ /* 0x000fe200078e0a1e */
[----:B------:R-:W-:Y:S01]  /*df50*/  SEL R87, R87, R86, P0 ;  /* 0x0000005657577207 */ /* 0x000fe20000000000 */
[----:B------:R-:W-:Y:S01]  /*df60*/  IMAD.IADD R33, R33, 0x1, R7 ;  /* 0x0000000121217824 */ /* 0x000fe200078e0207 */
[----:B------:R-:W-:Y:S01]  /*df70*/  SEL R64, R46, R47, P0 ;  /* 0x0000002f2e407207 */ /* 0x000fe20000000000 */
[----:B------:R-:W-:Y:S01]  /*df80*/  IMAD R4, R30, 0x8, R3 ;  /* 0x000000081e047824 */ /* 0x000fe200078e0203 */
[----:B------:R-:W-:Y:S01]  /*df90*/  SEL R11, R47, R46, P0 ;  /* 0x0000002e2f0b7207 */ /* 0x000fe20000000000 */
[----:B------:R-:W3:Y:S01]  /*dfa0*/  S2UR UR4, SR_CTAID.Y ;  /* 0x00000000000479c3 */ /* 0x000ee20000002600 */
[----:B------:R-:W-:-:S02]  /*dfb0*/  SEL R40, R70, R71, P0 ;  /* 0x0000004746287207 */ /* 0x000fc40000000000 */
[----:B------:R-:W-:Y:S01]  /*dfc0*/  SEL R47, R71, R70, P0 ;  /* 0x00000046472f7207 */ /* 0x000fe20000000000 */
[C---:B0-----:R-:W-:Y:S01]  /*dfd0*/  IMAD R70, R75.reuse, 0x80, R3 ;  /* 0x000000804b467824 */ /* 0x041fe200078e0203 */
[----:B-1----:R-:W-:Y:S01]  /*dfe0*/  ISETP.NE.AND P2, PT, R82, 0x1, PT ;  /* 0x000000015200780c */ /* 0x002fe20003f45270 */
[----:B------:R-:W-:Y:S01]  /*dff0*/  IMAD R75, R75, 0x80, R4 ;  /* 0x000000804b4b7824 */ /* 0x000fe200078e0204 */
[----:B------:R-:W-:Y:S02]  /*e000*/  SEL R96, R60, R61, P0 ;  /* 0x0000003d3c607207 */ /* 0x000fe40000000000 */
[----:B------:R-:W-:Y:S02]  /*e010*/  SEL R103, R61, R60, P0 ;  /* 0x0000003c3d677207 */ /* 0x000fe40000000000 */
[----:B------:R-:W-:Y:S02]  /*e020*/  SEL R28, R80, R81, P0 ;  /* 0x00000051501c7207 */ /* 0x000fe40000000000 */
[----:B------:R-:W-:-:S02]  /*e030*/  SEL R89, R81, R80, P0 ;  /* 0x0000005051597207 */ /* 0x000fc40000000000 */
[----:B------:R-:W-:Y:S02]  /*e040*/  SEL R60, R50, R51, P0 ;  /* 0x00000033323c7207 */ /* 0x000fe40000000000 */
[----:B------:R-:W-:Y:S01]  /*e050*/  SEL R65, R51, R50, P0 ;  /* 0x0000003233417207 */ /* 0x000fe20000000000 */
[----:B------:R-:W0:Y:S01]  /*e060*/  @P2 LDC R84, c[0x0][0xbec] ;  /* 0x0002fb00ff542b82 */ /* 0x000e220000000800 */
[----:B------:R-:W-:Y:S02]  /*e070*/  SEL R94, R56, R57, P0 ;  /* 0x00000039385e7207 */ /* 0x000fe40000000000 */
[----:B------:R-:W-:Y:S02]  /*e080*/  SEL R101, R57, R56, P0 ;  /* 0x0000003839657207 */ /* 0x000fe40000000000 */
[----:B------:R-:W-:Y:S02]  /*e090*/  SEL R16, R38, R39, P0 ;  /* 0x0000002726107207 */ /* 0x000fe40000000000 */
[----:B------:R-:W-:Y:S01]  /*e0a0*/  SEL R81, R39, R38, P0 ;  /* 0x0000002627517207 */ /* 0x000fe20000000000 */
[----:B------:R-:W-:Y:S01]  /*e0b0*/  IMAD.WIDE.U32 R38, R17, UR6, RZ ;  /* 0x0000000611267c25 */ /* 0x000fe2000f8e00ff */
[----:B------:R-:W-:Y:S01]  /*e0c0*/  SEL R46, R66, R67, P0 ;  /* 0x00000043422e7207 */ /* 0x000fe20000000000 */
[----:B------:R-:W1:Y:S01]  /*e0d0*/  @P2 LDC R83, c[0x0][0xbf0] ;  /* 0x0002fc00ff532b82 */ /* 0x000e620000000800 */
[----:B------:R-:W-:Y:S01]  /*e0e0*/  SEL R51, R67, R66, P0 ;  /* 0x0000004243337207 */ /* 0x000fe20000000000 */
[----:B------:R-:W-:Y:S01]  /*e0f0*/  IMAD.IADD R39, R39, 0x1, R13 ;  /* 0x0000000127277824 */ /* 0x000fe200078e020d */
[----:B------:R-:W-:Y:S01]  /*e100*/  LOP3.LUT R27, R27, 0x7ffffffc, RZ, 0xc0, !PT ;  /* 0x7ffffffc1b1b7812 */ /* 0x000fe200078ec0ff */
[----:B------:R-:W-:Y:S01]  /*e110*/  ULDC.64 UR6, c[0x0][0xb48] ;  /* 0x0002d20000067ab9 */ /* 0x000fe20000000a00 */
[----:B------:R-:W-:-:S02]  /*e120*/  SEL R98, R52, R53, P0 ;  /* 0x0000003534627207 */ /* 0x000fc40000000000 */
[----:B------:R-:W-:Y:S02]  /*e130*/  SEL R105, R53, R52, P0 ;  /* 0x0000003435697207 */ /* 0x000fe40000000000 */
[C---:B------:R-:W-:Y:S01]  /*e140*/  LOP3.LUT P1, RZ, R68.reuse, 0x3, RZ, 0xc0, !PT ;  /* 0x0000000344ff7812 */ /* 0x040fe2000782c0ff */
[----:B------:R-:W-:Y:S01]  /*e150*/  IMAD.IADD R68, R68, 0x1, -R27 ;  /* 0x0000000144447824 */ /* 0x000fe200078e0a1b */
        /* <DEDUP_REMOVED lines=8> */
[----:B--2---:R2:W-:Y:S04]  /*e1e0*/  SHFL.IDX PT, R42, R12, R5, 0x1c1f ;  /* 0x001c1f050c2a7589 */ /* 0x0045e800000e0000 */
[----:B------:R-:W-:Y:S04]  /*e1f0*/  SHFL.IDX PT, R3, R8, R5, 0x1c1f ;  /* 0x001c1f0508037589 */ /* 0x000fe800000e0000 */
[----:B------:R-:W-:Y:S01]  /*e200*/  SHFL.IDX PT, R6, R6, R5, 0x1c1f ;  /* 0x001c1f0506067589 */ /* 0x000fe200000e0000 */
[----:B--2---:R-:W-:-:S03]  /*e210*/  LOP3.LUT R12, R5, 0x2, RZ, 0x3c, !PT ;  /* 0x00000002050c7812 */ /* 0x004fc600078e3cff */
[----:B------:R-:W-:Y:S04]  /*e220*/  SHFL.IDX PT, R66, R10, R5, 0x1c1f ;  /* 0x001c1f050a427589 */ /* 0x000fe800000e0000 */
[----:B------:R2:W-:Y:S04]  /*e230*/  SHFL.IDX PT, R8, R87, R12, 0x1c1f ;  /* 0x001c1f0c57087589 */ /* 0x0005e800000e0000 */
[----:B------:R-:W-:Y:S04]  /*e240*/  SHFL.IDX PT, R9, R9, R12, 0x1c1f ;  /* 0x001c1f0c09097589 */ /* 0x000fe800000e0000 */
[----:B------:R-:W-:Y:S01]  /*e250*/  SHFL.IDX PT, R7, R102, R5, 0x1c1f ;  /* 0x001c1f0566077589 */ /* 0x000fe200000e0000 */
[----:B--2---:R-:W2:Y:S03]  /*e260*/  LDC.64 R86, c[0x0][0xbd8] ;  /* 0x0002f600ff567b82 */ /* 0x004ea60000000a00 */
        /* <DEDUP_REMOVED lines=17> */
[----:B------:R-:W5:Y:S04]  /*e380*/  SHFL.IDX PT, R44, R103, R12, 0x1c1f ;  /* 0x001c1f0c672c7589 */ /* 0x000f6800000e0000 */
[----:B------:R-:W-:Y:S04]  /*e390*/  SHFL.IDX PT, R25, R98, R5, 0x1c1f ;  /* 0x001c1f0562197589 */ /* 0x000fe800000e0000 */
[----:B------:R3:W-:Y:S04]  /*e3a0*/  SHFL.IDX PT, R54, R92, R5, 0x1c1f ;  /* 0x001c1f055c367589 */ /* 0x0007e800000e0000 */
[----:B------:R-:W0:Y:S04]  /*e3b0*/  SHFL.IDX PT, R26, R105, R12, 0x1c1f ;  /* 0x001c1f0c691a7589 */ /* 0x000e2800000e0000 */
[----:B------:R-:W-:Y:S01]  /*e3c0*/  SHFL.IDX PT, R55, R99, R12, 0x1c1f ;  /* 0x001c1f0c63377589 */ /* 0x000fe200000e0000 */
[----:B---3--:R-:W3:Y:S03]  /*e3d0*/  @P2 LDC R92, c[0x0][0xbec] ;  /* 0x0002fb00ff5c2b82 */ /* 0x008ee60000000800 */
[----:B------:R1:W-:Y:S04]  /*e3e0*/  SHFL.IDX PT, R45, R90, R5, 0x1c1f ;  /* 0x001c1f055a2d7589 */ /* 0x0003e800000e0000 */
[----:B------:R-:W2:Y:S04]  /*e3f0*/  SHFL.IDX PT, R58, R97, R12, 0x1c1f ;  /* 0x001c1f0c613a7589 */ /* 0x000ea800000e0000 */
[----:B------:R-:W-:Y:S01]  /*e400*/  SHFL.IDX PT, R62, R88, R5, 0x1c1f ;  /* 0x001c1f05583e7589 */ /* 0x000fe200000e0000 */
[----:B-1----:R-:W1:Y:S03]  /*e410*/  LDC R90, c[0x0][0xc50] ;  /* 0x00031400ff5a7b82 */ /* 0x002e660000000800 */
[----:B------:R-:W2:Y:S04]  /*e420*/  SHFL.IDX PT, R63, R93, R12, 0x1c1f ;  /* 0x001c1f0c5d3f7589 */ /* 0x000ea800000e0000 */
[----:B------:R4:W-:Y:S04]  /*e430*/  SHFL.IDX PT, R74, R89, R12, 0x1c1f ;  /* 0x001c1f0c594a7589 */ /* 0x0009e800000e0000 */
[----:B------:R-:W-:Y:S01]  /*e440*/  SHFL.IDX PT, R59, R72, R5, 0x1c1f ;  /* 0x001c1f05483b7589 */ /* 0x000fe200000e0000 */
[----:B---3--:R-:W-:-:S03]  /*e450*/  @P2 IMAD.HI.U32 R92, R75, R92, RZ ;  /* 0x0000005c4b5c2227 */ /* 0x008fc600078e00ff */
[----:B------:R3:W-:Y:S01]  /*e460*/  SHFL.IDX PT, R73, R28, R5, 0x1c1f ;  /* 0x001c1f051c497589 */ /* 0x0007e200000e0000 */
[----:B----4-:R-:W4:Y:S03]  /*e470*/  LDC.64 R88, c[0x0][0xb40] ;  /* 0x0002d000ff587b82 */ /* 0x010f260000000a00 */
[----:B------:R-:W-:Y:S04]  /*e480*/  SHFL.IDX PT, R48, R48, R5, 0x1c1f ;  /* 0x001c1f0530307589 */ /* 0x000fe800000e0000 */
[----:B------:R-:W-:Y:S01]  /*e490*/  SHFL.IDX PT, R64, R64, R5, 0x1c1f ;  /* 0x001c1f0540407589 */ /* 0x000fe200000e0000 */
[----:B---3--:R-:W-:-:S03]  /*e4a0*/  SEL R28, R30, R31, P0 ;  /* 0x0000001f1e1c7207 */ /* 0x008fc60000000000 */
[----:B------:R-:W-:Y:S01]  /*e4b0*/  SHFL.IDX PT, R60, R60, R5, 0x1c1f ;  /* 0x001c1f053c3c7589 */ /* 0x000fe200000e0000 */
[----:B------:R-:W-:Y:S02]  /*e4c0*/  SEL R30, R31, R30, P0 ;  /* 0x0000001e1f1e7207 */ /* 0x000fe40000000000 */
[----:B-----5:R-:W-:Y:S01]  /*e4d0*/  SEL R31, R44, R27, P0 ;  /* 0x0000001b2c1f7207 */ /* 0x020fe20000000000 */
[----:B------:R-:W-:Y:S04]  /*e4e0*/  SHFL.IDX PT, R56, R56, R5, 0x1c1f ;  /* 0x001c1f0538387589 */ /* 0x000fe800000e0000 */
[----:B------:R-:W-:Y:S04]  /*e4f0*/  SHFL.IDX PT, R52, R52, R5, 0x1c1f ;  /* 0x001c1f0534347589 */ /* 0x000fe800000e0000 */
[----:B------:R-:W-:Y:S01]  /*e500*/  SHFL.IDX PT, R50, R50, R5, 0x1c1f ;  /* 0x001c1f0532327589 */ /* 0x000fe200000e0000 */
[----:B----4-:R-:W-:-:S03]  /*e510*/  IMAD.WIDE.U32 R38, R88, UR36, R38 ;  /* 0x0000002458267c25 */ /* 0x010fc6000f8e0026 */
[----:B------:R-:W-:Y:S04]  /*e520*/  SHFL.IDX PT, R46, R46, R5, 0x1c1f ;  /* 0x001c1f052e2e7589 */ /* 0x000fe800000e0000 */
[----:B------:R-:W-:Y:S04]  /*e530*/  SHFL.IDX PT, R40, R40, R5, 0x1c1f ;  /* 0x001c1f0528287589 */ /* 0x000fe800000e0000 */
[----:B------:R-:W-:Y:S04]  /*e540*/  SHFL.IDX PT, R36, R36, R5, 0x1c1f ;  /* 0x001c1f0524247589 */ /* 0x000fe800000e0000 */
[----:B------:R3:W-:Y:S04]  /*e550*/  SHFL.IDX PT, R4, R20, R5, 0x1c1f ;  /* 0x001c1f0514047589 */ /* 0x0007e800000e0000 */
[----:B------:R4:W-:Y:S04]  /*e560*/  SHFL.IDX PT, R34, R34, R5, 0x1c1f ;  /* 0x001c1f0522227589 */ /* 0x0009e800000e0000 */
[----:B------:R-:W5:Y:S01]  /*e570*/  SHFL.IDX PT, R72, R95, R12, 0x1c1f ;  /* 0x001c1f0c5f487589 */ /* 0x000f6200000e0000 */
[----:B---3--:R-:W-:-:S03]  /*e580*/  SEL R20, R24, R21, P0 ;  /* 0x0000001518147207 */ /* 0x008fc60000000000 */
[----:B------:R-:W3:Y:S01]  /*e590*/  SHFL.IDX PT, R76, R91, R12, 0x1c1f ;  /* 0x001c1f0c5b4c7589 */ /* 0x000ee200000e0000 */
[----:B------:R-:W-:Y:S02]  /*e5a0*/  SEL R24, R21, R24, P0 ;  /* 0x0000001815187207 */ /* 0x000fe40000000000 */
[----:B----4-:R-:W-:Y:S01]  /*e5b0*/  SEL R5, R3, R8, P0 ;  /* 0x0000000803057207 */ /* 0x010fe20000000000 */
[----:B------:R4:W-:Y:S01]  /*e5c0*/  SHFL.IDX PT, R78, R85, R12, 0x1c1f ;  /* 0x001c1f0c554e7589 */ /* 0x0009e200000e0000 */
[----:B------:R-:W-:Y:S02]  /*e5d0*/  SEL R3, R8, R3, P0 ;  /* 0x0000000308037207 */ /* 0x000fe40000000000 */
[----:B------:R-:W-:Y:S01]  /*e5e0*/  SEL R8, R6, R9, P0 ;  /* 0x0000000906087207 */ /* 0x000fe20000000000 */
[----:B------:R-:W3:Y:S01]  /*e5f0*/  SHFL.IDX PT, R77, R77, R12, 0x1c1f ;  /* 0x001c1f0c4d4d7589 */ /* 0x000ee200000e0000 */
[----:B------:R-:W-:Y:S02]  /*e600*/  SEL R6, R9, R6, P0 ;  /* 0x0000000609067207 */ /* 0x000fe40000000000 */
[----:B------:R-:W-:Y:S01]  /*e610*/  SEL R9, R7, R10, P0 ;  /* 0x0000000a07097207 */ /* 0x000fe20000000000 */
[----:B------:R-:W-:Y:S01]  /*e620*/  SHFL.IDX PT, R80, R81, R12, 0x1c1f ;  /* 0x001c1f0c51507589 */ /* 0x000fe200000e0000 */
[----:B------:R-:W-:Y:S01]  /*e630*/  SEL R7, R10, R7, P0 ;  /* 0x000000070a077207 */ /* 0x000fe20000000000 */
[----:B----4-:R-:W4:Y:S01]  /*e640*/  @P2 LDC R85, c[0x0][0xbf0] ;  /* 0x0002fc00ff552b82 */ /* 0x010f220000000800 */
[----:B------:R-:W-:Y:S01]  /*e650*/  SEL R10, R14, R15, P0 ;  /* 0x0000000f0e0a7207 */ /* 0x000fe20000000000 */
[----:B------:R1:W3:Y:S01]  /*e660*/  SHFL.IDX PT, R79, R29, R12, 0x1c1f ;  /* 0x001c1f0c1d4f7589 */ /* 0x0002e200000e0000 */
[----:B------:R-:W-:-:S02]  /*e670*/  SEL R14, R15, R14, P0 ;  /* 0x0000000e0f0e7207 */ /* 0x000fc40000000000 */
[----:B------:R-:W-:Y:S01]  /*e680*/  SEL R15, R16, R13, P0 ;  /* 0x0000000d100f7207 */ /* 0x000fe20000000000 */
[----:B------:R5:W-:Y:S01]  /*e690*/  SHFL.IDX PT, R67, R11, R12, 0x1c1f ;  /* 0x001c1f0c0b437589 */ /* 0x000be200000e0000 */
[----:B0-----:R-:W-:Y:S02]  /*e6a0*/  SEL R21, R25, R26, P0 ;  /* 0x0000001a19157207 */ /* 0x001fe40000000000 */
[----:B------:R-:W-:Y:S01]  /*e6b0*/  SEL R25, R26, R25, P0 ;  /* 0x000000191a197207 */ /* 0x000fe20000000000 */
[----:B------:R-:W-:Y:S01]  /*e6c0*/  SHFL.IDX PT, R69, R69, R12, 0x1c1f ;  /* 0x001c1f0c45457589 */ /* 0x000fe200000e0000 */
[----:B--2---:R-:W-:Y:S02]  /*e6d0*/  SEL R26, R58, R45, P0 ;  /* 0x0000002d3a1a7207 */ /* 0x004fe40000000000 */
[----:B-1----:R-:W-:Y:S01]  /*e6e0*/  SEL R29, R27, R44, P0 ;  /* 0x0000002c1b1d7207 */ /* 0x002fe20000000000 */
[----:B------:R-:W-:Y:S01]  /*e6f0*/  SHFL.IDX PT, R61, R61, R12, 0x1c1f ;  /* 0x001c1f0c3d3d7589 */ /* 0x000fe200000e0000 */
[----:B------:R-:W-:-:S02]  /*e700*/  SEL R27, R55, R54, P0 ;  /* 0x00000036371b7207 */ /* 0x000fc40000000000 */
[----:B-----5:R-:W-:Y:S01]  /*e710*/  SEL R11, R13, R16, P0 ;  /* 0x000000100d0b7207 */ /* 0x020fe20000000000 */
[----:B------:R-:W-:Y:S01]  /*e720*/  SHFL.IDX PT, R65, R65, R12, 0x1c1f ;  /* 0x001c1f0c41417589 */ /* 0x000fe200000e0000 */
[----:B------:R-:W-:Y:S01]  /*e730*/  SEL R13, R18, R19, P0 ;  /* 0x00000013120d7207 */ /* 0x000fe20000000000 */
[----:B------:R-:W-:Y:S02]  /*e740*/  IMAD R16, R86, UR37, RZ ;  /* 0x0000002556107c24 */ /* 0x000fe4000f8e02ff */
[----:B------:R-:W-:Y:S02]  /*e750*/  SHFL.IDX PT, R53, R53, R12, 0x1c1f ;  /* 0x001c1f0c35357589 */ /* 0x000fe400000e0000 */
[----:B------:R-:W-:Y:S01]  /*e760*/  IMAD R81, R87, UR36, R16 ;  /* 0x0000002457517c24 */ /* 0x000fe2000f8e0210 */
[----:B------:R-:W-:Y:S01]  /*e770*/  SEL R16, R62, R63, P0 ;  /* 0x0000003f3e107207 */ /* 0x000fe20000000000 */
[----:B------:R-:W-:Y:S04]  /*e780*/  SHFL.IDX PT, R57, R57, R12, 0x1c1f ;  /* 0x001c1f0c39397589 */ /* 0x000fe800000e0000 */
[----:B------:R-:W-:Y:S04]  /*e790*/  SHFL.IDX PT, R47, R47, R12, 0x1c1f ;  /* 0x001c1f0c2f2f7589 */ /* 0x000fe800000e0000 */
[----:B------:R-:W-:Y:S04]  /*e7a0*/  SHFL.IDX PT, R51, R51, R12, 0x1c1f ;  /* 0x001c1f0c33337589 */ /* 0x000fe800000e0000 */
[----:B------:R-:W-:Y:S04]  /*e7b0*/  SHFL.IDX PT, R35, R35, R12, 0x1c1f ;  /* 0x001c1f0c23237589 */ /* 0x000fe800000e0000 */
[----:B------:R-:W-:Y:S04]  /*e7c0*/  SHFL.IDX PT, R41, R41, R12, 0x1c1f ;  /* 0x001c1f0c29297589 */ /* 0x000fe800000e0000 */
[----:B------:R0:W-:Y:S02]  /*e7d0*/  SHFL.IDX PT, R37, R37, R12, 0x1c1f ;  /* 0x001c1f0c25257589 */ /* 0x0001e400000e0000 */
[----:B0-----:R-:W-:-:S02]  /*e7e0*/  SEL R12, R22, R23, P0 ;  /* 0x00000017160c7207 */ /* 0x001fc40000000000 */
[----:B------:R-:W-:Y:S02]  /*e7f0*/  SEL R22, R23, R22, P0 ;  /* 0x0000001617167207 */ /* 0x000fe40000000000 */
[----:B------:R-:W-:Y:S02]  /*e800*/  SEL R23, R19, R18, P0 ;  /* 0x0000001213177207 */ /* 0x000fe40000000000 */
[----:B------:R-:W-:Y:S01]  /*e810*/  SEL R19, R54, R55, P0 ;  /* 0x0000003736137207 */ /* 0x000fe20000000000 */
[----:B------:R-:W-:Y:S01]  /*e820*/  @P2 IMAD.HI.U32 R54, R75, R84, RZ ;  /* 0x000000544b362227 */ /* 0x000fe200078e00ff */
[----:B------:R-:W-:-:S03]  /*e830*/  SEL R18, R45, R58, P0 ;  /* 0x0000003a2d127207 */ /* 0x000fc60000000000 */
[----:B------:R-:W-:Y:S01]  /*e840*/  IMAD.WIDE.U32 R44, R86, UR36, R32 ;  /* 0x00000024562c7c25 */ /* 0x000fe2000f8e0020 */
[----:B------:R-:W-:Y:S02]  /*e850*/  SEL R32, R63, R62, P0 ;  /* 0x0000003e3f207207 */ /* 0x000fe40000000000 */
[----:B------:R-:W-:Y:S01]  /*e860*/  SEL R33, R72, R59, P0 ;  /* 0x0000003b48217207 */ /* 0x000fe20000000000 */
[----:B------:R-:W-:Y:S01]  /*e870*/  IMAD.MOV R55, RZ, RZ, -R17 ;  /* 0x000000ffff377224 */ /* 0x000fe200078e0a11 */
[----:B------:R-:W-:Y:S01]  /*e880*/  SEL R17, R59, R72, P0 ;  /* 0x000000483b117207 */ /* 0x000fe20000000000 */
[----:B------:R-:W-:Y:S01]  /*e890*/  IMAD.MOV.U32 R63, RZ, RZ, R75 ;  /* 0x000000ffff3f7224 */ /* 0x000fe200078e004b */
[----:B------:R-:W-:Y:S01]  /*e8a0*/  @P2 SHF.R.U32.HI R63, RZ, R83, R54 ;  /* 0x00000053ff3f2219 */ /* 0x000fe20000011636 */
[----:B------:R-:W-:Y:S01]  /*e8b0*/  IMAD R83, R90, R55, UR4 ;  /* 0x000000045a537e24 */ /* 0x000fe2000f8e0237 */
        /* <DEDUP_REMOVED lines=9> */
[----:B----4-:R-:W-:Y:S01]  /*e950*/  @P2 SHF.R.U32.HI R59, RZ, R85, R92 ;  /* 0x00000055ff3b2219 */ /* 0x010fe2000001165c */
        /* <DEDUP_REMOVED lines=51> */
[----:B---3--:R-:W-:Y:S02]  /*ec90*/  SEL R55, R71, R76, P0 ;  /* 0x0000004c47377207 */ /* 0x008fe40000000000 */
[----:B------:R-:W-:Y:S01]  /*eca0*/  LEA.HI.X R85, R44, UR9, R39, 0x2, P3 ;  /* 0x000000092c557c11 */ /* 0x000fe200098f1427 */
[----:B------:R3:W4:Y:S01]  /*ecb0*/  SHFL.IDX PT, R62, R84, RZ, 0x1c1f ;  /* 0x001c1fff543e7589 */ /* 0x00072200000e0000 */
[----:B------:R-:W-:Y:S01]  /*ecc0*/  ISETP.GE.AND P3, PT, R70, R81, PT ;  /* 0x000000514600720c */ /* 0x000fe20003f66270 */
[----:B------:R-:W-:Y:S01]  /*ecd0*/  SYNCS.ARRIVE.TRANS64.RED.A1T0 RZ, [UR4], RZ ;  /* 0x000000ffffff79a7 */ /* 0x000fe20008100404 */
[----:B------:R-:W-:Y:S01]  /*ece0*/  SEL R59, R76, R71, P0 ;  /* 0x000000474c3b7207 */ /* 0x000fe20000000000 */
[----:B------:R3:W3:Y:S01]  /*ecf0*/  SHFL.IDX PT, R63, R85, RZ, 0x1c1f ;  /* 0x001c1fff553f7589 */ /* 0x0006e200000e0000 */
[----:B------:R-:W-:Y:S01]  /*ed00*/  SEL R38, R42, R77, P0 ;  /* 0x0000004d2a267207 */ /* 0x000fe20000000000 */
        /* <DEDUP_REMOVED lines=22> */
[C-C-:B---34-:R-:W-:Y:S02]  /*ee70*/  @!P2 IMAD.WIDE R72, R71.reuse, 0x4, R62.reuse ;  /* 0x000000044748a825 */ /* 0x158fe400078e023e */
        /* <DEDUP_REMOVED lines=82> */
.L_x_1946:
[----:B------:R-:W-:Y:S05]  /*f3a0*/  BSYNC B0 ;  /* 0x0000000000007941 */ /* 0x000fea0003800000 */
.L_x_1945:
[----:B------:R-:W-:Y:S01]  /*f3b0*/  ISETP.GE.AND P1, PT, R82, R81, PT ;  /* 0x000000515200720c */ /* 0x000fe20003f26270 */
[----:B-1----:R1:W2:Y:S01]  /*f3c0*/  SHFL.IDX PT, R27, R85, 0x1, 0x1c1f ;  /* 0x003c1f00551b7f89 */ /* 0x0022a200000e0000 */
[----:B------:R-:W-:Y:S02]  /*f3d0*/  SEL R14, R66, R69, P0 ;  /* 0x00000045420e7207 */ /* 0x000fe40000000000 */
[----:B------:R-:W-:Y:S01]  /*f3e0*/  SEL R15, R64, R67, P0 ;  /* 0x00000043400f7207 */ /* 0x000fe20000000000 */
[----:B------:R1:W0:Y:S01]  /*f3f0*/  SHFL.IDX PT, R26, R84, 0x1, 0x1c1f ;  /* 0x003c1f00541a7f89 */ /* 0x00022200000e0000 */
        /* <DEDUP_REMOVED lines=20> */
[----:B-12---:R-:W-:Y:S06]  /*f540*/  @P1 BRA `(.L_x_1908) ;  /* 0x0000004000401947 */ /* 0x006fec0003800000 */
        /* <DEDUP_REMOVED lines=96> */
.L_x_1944:
        /* <DEDUP_REMOVED lines=55> */
.L_x_1906:
        /* <DEDUP_REMOVED lines=18> */
.L_x_1947:
[----:B------:R-:W-:Y:S01]  /*ffe0*/  ULDC UR8, c[0x0][0xc50] ;  /* 0x0003140000087ab9 */ /* 0x000fe20000000800 */
[----:B------:R-:W-:Y:S01]  /*fff0*/  UMOV UR36, UR6 ;  /* 0x0000000600247c82 */ /* 0x000fe20008000000 */
[----:B------:R-:W-:-:S11]  /*10000*/  UISETP.NE.AND UP0, UPT, UR8, 0x1, UPT ;  /* 0x000000010800788c */ /* 0x000fd6000bf05270 */
[----:B------:R-:W-:Y:S01]  /*10010*/  @UP0 ULDC UR4, c[0x0][0xc54] ;  /* 0x0003150000040ab9 */ /* 0x000fe20000000800 */
[----:B------:R-:W-:Y:S01]  /*10020*/  @UP0 ULDC UR7, c[0x0][0xc58] ;  /* 0x0003160000070ab9 */ /* 0x000fe20000000800 */
[----:B------:R-:W-:-:S04]  /*10030*/  UIMAD.WIDE.U32 UR4, UR6, UR4, URZ ;  /* 0x00000004060472a5 */ /* 0x000fc8000f8e003f */
[----:B------:R-:W-:-:S12]  /*10040*/  @UP0 USHF.R.U32.HI UR36, URZ, UR7, UR5 ;  /* 0x000000073f240299 */ /* 0x000fd80008011605 */
.L_x_1948:
        /* <DEDUP_REMOVED lines=8> */
[----:B------:R-:W-:Y:S01]  /*100d0*/  ULDC UR6, c[0x0][0x448] ;  /* 0x0001120000067ab9 */ /* 0x000fe20000000800 */
[----:B------:R-:W-:Y:S01]  /*100e0*/  ULDC.64 UR4, c[0x0][0x418] ;  /* 0x0001060000047ab9 */ /* 0x000fe20000000a00 */
[----:B------:R-:W-:Y:S01]  /*100f0*/  UISETP.NE.AND UP1, UPT, UR6, 0x1, UPT ;  /* 0x000000010600788c */ /* 0x000fe2000bf25270 */
[----:B------:R-:W-:Y:S01]  /*10100*/  IMAD.MOV.U32 R17, RZ, RZ, RZ ;  /* 0x000000ffff117224 */ /* 0x000fe200078e00ff */
[----:B------:R-:W-:Y:S01]  /*10110*/  UISETP.NE.U32.AND UP0, UPT, UR4, URZ, UPT ;  /* 0x0000003f0400728c */ /* 0x000fe2000bf05070 */
[----:B------:R-:W-:Y:S02]  /*10120*/  ULDC UR7, c[0x0][0x424] ;  /* 0x0001090000077ab9 */ /* 0x000fe40000000800 */
[----:B------:R-:W-:Y:S01]  /*10130*/  ULDC UR4, c[0x0][0x288] ;  /* 0x0000a20000047ab9 */ /* 0x000fe20000000800 */
[----:B------:R-:W-:Y:S02]  /*10140*/  UISETP.NE.AND.EX UP0, UPT, UR5, URZ, UPT, UP0 ;  /* 0x0000003f0500728c */ /* 0x000fe4000bf05300 */
[----:B------:R-:W-:-:S02]  /*10150*/  UIADD3 UR10, -UR4, 0xa0, URZ ;  /* 0x000000a0040a7890 */ /* 0x000fc4000fffe13f */
[----:B------:R-:W-:Y:S01]  /*10160*/  USEL UR7, UR7, 0x1, UP0 ;  /* 0x0000000107077887 */ /* 0x000fe20008000000 */
[----:B------:R-:W-:Y:S01]  /*10170*/  @UP1 ULDC UR4, c[0x0][0x44c] ;  /* 0x0001130000041ab9 */ /* 0x000fe20000000800 */
[----:B------:R-:W-:Y:S01]  /*10180*/  ULDC UR9, c[0x0][0x2f0] ;  /* 0x0000bc0000097ab9 */ /* 0x000fe20000000800 */
[----:B------:R-:W-:Y:S01]  /*10190*/  @UP1 ULDC UR11, c[0x0][0x450] ;  /* 0x00011400000b1ab9 */ /* 0x000fe20000000800 */
[----:B------:R-:W-:Y:S02]  /*101a0*/  UIMAD UR10, UR7, UR9, UR10 ;  /* 0x00000009070a72a4 */ /* 0x000fe4000f8e020a */
[----:B0-----:R-:W-:-:S04]  /*101b0*/  USHF.L.U32 UR39, UR39, 0x7, URZ ;  /* 0x0000000727277899 */ /* 0x001fc8000800063f */
[----:B------:R-:W-:-:S04]  /*101c0*/  UIADD3 UR6, UR39, 0x7f, URZ ;  /* 0x0000007f27067890 */ /* 0x000fc8000fffe03f */
[----:B------:R-:W-:Y:S02]  /*101d0*/  UIMAD.WIDE.U32 UR4, UR6, UR4, URZ ;  /* 0x00000004060472a5 */ /* 0x000fe4000f8e003f */
[----:B------:R-:W-:Y:S02]  /*101e0*/  UIMAD UR4, UR7, UR9, 0x9f ;  /* 0x0000009f070474a4 */ /* 0x000fe4000f8e0209 */
[----:B------:R-:W-:Y:S02]  /*101f0*/  @UP1 USHF.R.U32.HI UR6, URZ, UR11, UR5 ;  /* 0x0000000b3f061299 */ /* 0x000fe40008011605 */
[----:B------:R-:W-:Y:S02]  /*10200*/  UIMAD.WIDE UR4, UR4, 0x66666667, URZ ;  /* 0x66666667040478a5 */ /* 0x000fe4000f8e023f */
[----:B------:R-:W-:Y:S02]  /*10210*/  UIADD3 UR6, UR10, UR6, URZ ;  /* 0x000000060a067290 */ /* 0x000fe4000fffe03f */
[----:B------:R-:W-:-:S02]  /*10220*/  USHF.R.U32.HI UR9, URZ, 0x1f, UR5 ;  /* 0x0000001f3f097899 */ /* 0x000fc40008011605 */
[----:B------:R-:W-:Y:S02]  /*10230*/  UIMAD.WIDE UR6, UR6, 0x66666667, URZ ;  /* 0x66666667060678a5 */ /* 0x000fe4000f8e023f */
[----:B------:R-:W-:Y:S02]  /*10240*/  ULEA.HI.SX32 UR9, UR5, UR9, 0x1a ;  /* 0x0000000905097291 */ /* 0x000fe4000f8fd23f */
[----:B------:R-:W-:Y:S02]  /*10250*/  USHF.R.U32.HI UR4, URZ, 0x1f, UR7 ;  /* 0x0000001f3f047899 */ /* 0x000fe40008011607 */
[----:B------:R-:W-:Y:S02]  /*10260*/  ULOP3.LUT UR5, UR8, 0xffff, URZ, 0xc0, !UPT ;  /* 0x0000ffff08057892 */ /* 0x000fe4000f8ec03f */
[----:B------:R-:W-:Y:S02]  /*10270*/  ULEA.HI.SX32 UR4, UR7, UR4, 0x1a ;  /* 0x0000000407047291 */ /* 0x000fe4000f8fd23f */
[----:B------:R-:W-:-:S02]  /*10280*/  USHF.R.U32.HI UR7, URZ, 0x10, UR8 ;  /* 0x000000103f077899 */ /* 0x000fc40008011608 */
[----:B------:R-:W-:-:S04]  /*10290*/  UISETP.LT.AND UP0, UPT, UR9, UR4, UPT ;  /* 0x000000040900728c */ /* 0x000fc8000bf01270 */
[----:B------:R-:W-:Y:S02]  /*102a0*/  USEL UR6, UR9, UR4, UP0 ;  /* 0x0000000409067287 */ /* 0x000fe40008000000 */
[----:B------:R-:W-:Y:S02]  /*102b0*/  UISETP.NE.AND UP0, UPT, UR7, URZ, UPT ;  /* 0x0000003f0700728c */ /* 0x000fe4000bf05270 */
[----:B------:R-:W-:-:S06]  /*102c0*/  UISETP.GE.AND UP1, UPT, UR6, 0x1, UPT ;  /* 0x000000010600788c */ /* 0x000fcc000bf26270 */
[----:B------:R-:W-:-:S03]  /*102d0*/  PLOP3.LUT P0, PT, PT, PT, UP1, 0x80, 0x0 ;  /* 0x000000000000781c */ /* 0x000fc60003f0f018 */
[----:B------:R-:W-:-:S10]  /*102e0*/  @!UP0 ULDC UR7, c[0x0][0x9f0] ;  /* 0x00027c0000078ab9 */ /* 0x000fd40000000800 */
[----:B------:R-:W-:Y:S05]  /*102f0*/  @!P0 BRA `(.L_x_1950) ;  /* 0x0000000000708947 */ /* 0x000fea0003800000 */
        /* <DEDUP_REMOVED lines=28> */
.L_x_1950:
[----:B------:R-:W-:Y:S02]  /*104c0*/  IMAD R0, R17, UR5, RZ ;  /* 0x0000000511007c24 */ /* 0x000fe4000f8e02ff */
[----:B------:R-:W-:-:S03]  /*104d0*/  IMAD.MOV.U32 R2, RZ, RZ, 0x1 ;  /* 0x00000001ff027424 */ /* 0x000fc600078e00ff */
        /* <DEDUP_REMOVED lines=28> */
.L_x_1951:
        /* <DEDUP_REMOVED lines=20> */
.L_x_1952:
        /* <DEDUP_REMOVED lines=20> */
.L_x_1953:
        /* <DEDUP_REMOVED lines=18> */
.L_x_1954:
[----:B------:R-:W0:Y:S01]  /*10a40*/  LDC.64 R2, c[0x0][0x9f8] ;  /* 0x00027e00ff027b82 */ /* 0x000e220000000a00 */
[----:B------:R-:W-:Y:S01]  /*10a50*/  IMAD.MOV.U32 R10, RZ, RZ, R18 ;  /* 0x000000ffff0a7224 */ /* 0x000fe200078e0012 */
[----:B------:R-:W1:Y:S01]  /*10a60*/  S2R R11, SR_TID.X ;  /* 0x00000000000b7919 */ /* 0x000e620000002100 */
[----:B0-----:R-:W-:-:S04]  /*10a70*/  ISETP.NE.U32.AND P0, PT, R2, RZ, PT ;  /* 0x000000ff0200720c */ /* 0x001fc80003f05070 */
[----:B------:R-:W-:Y:S02]  /*10a80*/  ISETP.NE.AND.EX P0, PT, R3, RZ, PT, P0 ;  /* 0x000000ff0300720c */ /* 0x000fe40003f05300 */
[----:B-1----:R-:W-:-:S11]  /*10a90*/  LOP3.LUT R9, R11, 0x7f, RZ, 0xc0, !PT ;  /* 0x0000007f0b097812 */ /* 0x002fd600078ec0ff */
[----:B------:R-:W0:Y:S02]  /*10aa0*/  @P0 LDC.64 R2, c[0x0][0x9f8] ;  /* 0x00027e00ff020b82 */ /* 0x000e240000000a00 */
[----:B0-----:R-:W-:-:S05]  /*10ab0*/  @P0 IMAD.WIDE R2, R18, 0x4, R2 ;  /* 0x0000000412020825 */ /* 0x001fca00078e0202 */
[----:B------:R0:W2:Y:S01]  /*10ac0*/  @P0 LDG.E R10, desc[UR48][R2.64] ;  /* 0x00000030020a0981 */ /* 0x0000a2000c1e1900 */
[C---:B------:R-:W-:Y:S01]  /*10ad0*/  IMAD.SHL.U32 R0, R11.reuse, 0x80, RZ ;  /* 0x000000800b007824 */ /* 0x040fe200078e00ff */
[----:B------:R-:W-:Y:S01]  /*10ae0*/  SHF.R.U32.HI R5, RZ, 0x5, R9 ;  /* 0x00000005ff057819 */ /* 0x000fe20000011609 */
[C---:B------:R-:W-:Y:S01]  /*10af0*/  IMAD.SHL.U32 R19, R11.reuse, 0x20, RZ ;  /* 0x000000200b137824 */ /* 0x040fe200078e00ff */
[C---:B------:R-:W-:Y:S01]  /*10b00*/  LOP3.LUT P1, RZ, R11.reuse, 0x4, RZ, 0xc0, !PT ;  /* 0x000000040bff7812 */ /* 0x040fe2000782c0ff */
[----:B------:R-:W-:Y:S01]  /*10b10*/  IMAD.SHL.U32 R12, R11, 0x10, RZ ;  /* 0x000000100b0c7824 */ /* 0x000fe200078e00ff */
[----:B------:R-:W-:Y:S01]  /*10b20*/  LOP3.LUT R4, R0, 0x380, RZ, 0xc0, !PT ;  /* 0x0000038000047812 */ /* 0x000fe200078ec0ff */
[----:B------:R-:W-:Y:S01]  /*10b30*/  IMAD.SHL.U32 R18, R5, 0x200, RZ ;  /* 0x0000020005127824 */ /* 0x000fe200078e00ff */
[----:B------:R-:W-:Y:S01]  /*10b40*/  LOP3.LUT R6, R19, 0x80, RZ, 0xc0, !PT ;  /* 0x0000008013067812 */ /* 0x000fe200078ec0ff */
[----:B------:R-:W-:Y:S01]  /*10b50*/  UMOV UR4, 0xffffffff ;  /* 0xffffffff00047882 */ /* 0x000fe20000000000 */
[----:B0-----:R-:W0:Y:S01]  /*10b60*/  LDC.64 R2, c[0x0][0x418] ;  /* 0x00010600ff027b82 */ /* 0x001e220000000a00 */
[----:B------:R-:W-:Y:S01]  /*10b70*/  IMAD R4, R5, 0x10, R4 ;  /* 0x0000001005047824 */ /* 0x000fe200078e0204 */
[----:B------:R-:W-:Y:S01]  /*10b80*/  LOP3.LUT R6, R6, 0x10, R11, 0xf8, !PT ;  /* 0x0000001006067812 */ /* 0x000fe200078ef80b */
[----:B------:R-:W-:Y:S01]  /*10b90*/  IMAD.SHL.U32 R5, R11, 0x4, RZ ;  /* 0x000000040b057824 */ /* 0x000fe200078e00ff */
[----:B------:R-:W-:-:S04]  /*10ba0*/  LOP3.LUT R8, R18, 0x60, R19, 0xf8, !PT ;  /* 0x0000006012087812 */ /* 0x000fc800078ef813 */
[----:B------:R-:W-:Y:S02]  /*10bb0*/  LOP3.LUT R6, R6, 0x10, R5, 0x78, !PT ;  /* 0x0000001006067812 */ /* 0x000fe400078e7805 */
[----:B------:R-:W-:Y:S02]  /*10bc0*/  LOP3.LUT R7, R8, 0x100, R19, 0xf8, !PT ;  /* 0x0000010008077812 */ /* 0x000fe400078ef813 */
[----:B------:R-:W-:Y:S02]  /*10bd0*/  LOP3.LUT R5, R4, 0x70, R12, 0x78, !PT ;  /* 0x0000007004057812 */ /* 0x000fe400078e780c */
[----:B------:R-:W-:Y:S02]  /*10be0*/  LOP3.LUT R4, R7, R6, RZ, 0xfc, !PT ;  /* 0x0000000607047212 */ /* 0x000fe400078efcff */
[----:B------:R-:W-:Y:S02]  /*10bf0*/  LOP3.LUT R0, R5, 0xc00, R0, 0xf8, !PT ;  /* 0x00000c0005007812 */ /* 0x000fe400078ef800 */
[----:B------:R-:W-:Y:S01]  /*10c00*/  LOP3.LUT R19, R19, 0x60, RZ, 0xc0, !PT ;  /* 0x0000006013137812 */ /* 0x000fe200078ec0ff */
[----:B------:R-:W-:Y:S04]  /*10c10*/  STL [R1+0x14], R4 ;  /* 0x0000140401007387 */ /* 0x000fe80000100800 */
[----:B------:R1:W-:Y:S01]  /*10c20*/  STL [R1+0xc], R0 ;  /* 0x00000c0001007387 */ /* 0x0003e20000100800 */
[----:B0-----:R-:W-:-:S04]  /*10c30*/  ISETP.NE.U32.AND P0, PT, R2, RZ, PT ;  /* 0x000000ff0200720c */ /* 0x001fc80003f05070 */
[----:B------:R-:W-:Y:S01]  /*10c40*/  ISETP.NE.AND.EX P2, PT, R3, RZ, PT, P0 ;  /* 0x000000ff0300720c */ /* 0x000fe20003f45300 */
[----:B-1----:R-:W-:-:S05]  /*10c50*/  IMAD.MOV.U32 R0, RZ, RZ, 0x40 ;  /* 0x00000040ff007424 */ /* 0x002fca00078e00ff */
[----:B------:R-:W-:Y:S02]  /*10c60*/  SEL R4, R0, 0xffffffc0, !P1 ;  /* 0xffffffc000047807 */ /* 0x000fe40004800000 */
[----:B------:R-:W-:Y:S02]  /*10c70*/  P2R R0, PR, RZ, 0x4 ;  /* 0x00000004ff007803 */ /* 0x000fe40000000000 */
[----:B------:R-:W-:-:S04]  /*10c80*/  SHF.R.U32.HI R4, RZ, 0x5, R11 ;  /* 0x00000005ff047819 */ /* 0x000fc8000001160b */
[----:B------:R-:W-:Y:S02]  /*10c90*/  LOP3.LUT R4, R4, 0x3, RZ, 0xc0, !PT ;  /* 0x0000000304047812 */ /* 0x000fe400078ec0ff */
[----:B--2---:R-:W-:Y:S01]  /*10ca0*/  SHF.R.S32.HI R8, RZ, 0x1f, R10 ;  /* 0x0000001fff087819 */ /* 0x004fe2000001140a */
[----:B------:R0:W-:Y:S01]  /*10cb0*/  STL [R1], R10 ;  /* 0x0000000a01007387 */ /* 0x0001e20000100800 */
[----:B------:R-:W-:-:S03]  /*10cc0*/  SEL R16, R10, RZ, !P2 ;  /* 0x000000ff0a107207 */ /* 0x000fc60005000000 */
[----:B------:R0:W-:Y:S04]  /*10cd0*/  STL [R1+0x18], R0 ;  /* 0x0000180001007387 */ /* 0x0001e80000100800 */
[----:B------:R0:W-:Y:S01]  /*10ce0*/  STL [R1+0x8], R8 ;  /* 0x0000080801007387 */ /* 0x0001e20000100800 */
[----:B------:R-:W-:Y:S05]  /*10cf0*/  BRA.DIV UR4, `(.L_x_1955) ;  /* 0x0000002e04047947 */ /* 0x000fea000b800000 */
[----:B------:R1:W2:Y:S02]  /*10d00*/  SHFL.IDX PT, R14, R4, RZ, 0x1f ;  /* 0x00001fff040e7589 */ /* 0x0002a400000e0000 */
.L_x_2008:
[----:B------:R-:W-:Y:S02]  /*10d10*/  PLOP3.LUT P1, PT, PT, PT, PT, 0x8, 0x0 ;  /* 0x000000000000781c */ /* 0x000fe40003f2e170 */
[----:B--2---:R-:W-:Y:S02]  /*10d20*/  ISETP.NE.AND P0, PT, R14, RZ, PT ;  /* 0x000000ff0e00720c */ /* 0x004fe40003f05270 */
[----:B0-----:R-:W-:-:S05]  /*10d30*/  P2R R0, PR, RZ, 0x2 ;  /* 0x00000002ff007803 */ /* 0x001fca0000000000 */
[----:B------:R0:W-:Y:S06]  /*10d40*/  STL [R1+0x10], R0 ;  /* 0x0000100001007387 */ /* 0x0001ec0000100800 */
[----:B------:R-:W-:Y:S05]  /*10d50*/  @P0 BRA `(.L_x_1956) ;  /* 0x00000004005c0947 */ /* 0x000fea0003800000 */
[----:B------:R-:W-:Y:S01]  /*10d60*/  UMOV UR4, 0xffffffff ;  /* 0xffffffff00047882 */ /* 0x000fe20000000000 */
[----:B0-----:R-:W-:Y:S02]  /*10d70*/  VIADD R0, R17, 0xffffffff ;  /* 0xffffffff11007836 */ /* 0x001fe40000000000 */
[----:B------:R-:W-:Y:S05]  /*10d80*/  BRA.DIV UR4, `(.L_x_1957) ;  /* 0x0000002e04007947 */ /* 0x000fea000b800000 */
[----:B------:R-:W-:-:S13]  /*10d90*/  ELECT P6, URZ, PT ;  /* 0x00000000003f782f */ /* 0x000fda00038c0000 */
.L_x_2011:
[----:B------:R-:W-:Y:S05]  /*10da0*/  @!P6 BRA `(.L_x_1956) ;  /* 0x000000040048e947 */ /* 0x000fea0003800000 */
[----:B------:R-:W-:Y:S01]  /*10db0*/  IMAD.MOV.U32 R16, RZ, RZ, R10 ;  /* 0x000000ffff107224 */ /* 0x000fe200078e000a */
[----:B------:R-:W-:Y:S06]  /*10dc0*/  @!P2 BRA `(.L_x_1958) ;  /* 0x000000000044a947 */ /* 0x000fec0003800000 */
[----:B------:R-:W0:Y:S01]  /*10dd0*/  LDC R7, c[0x0][0x43c] ;  /* 0x00010f00ff077b82 */ /* 0x000e220000000800 */
        /* <DEDUP_REMOVED lines=16> */
.L_x_1958:
[----:B0-----:R-:W-:Y:S01]  /*10ee0*/  IMAD.MOV.U32 R2, RZ, RZ, 0x1 ;  /* 0x00000001ff027424 */ /* 0x001fe200078e00ff */
[----:B------:R-:W-:-:S04]  /*10ef0*/  ISETP.NE.AND P1, PT, R9, RZ, PT ;  /* 0x000000ff0900720c */ /* 0x000fc80003f25270 */
[----:B------:R-:W-:-:S04]  /*10f00*/  SHF.L.U32 R2, R2, 0x1f, RZ ;  /* 0x0000001f02027819 */ /* 0x000fc800000006ff */
[----:B------:R-:W0:Y:S02]  /*10f10*/  SYNCS.PHASECHK.TRANS64.TRYWAIT P0, [UR38+0x29880], R2 ;  /* 0x02988002ff0075a7 */ /* 0x000e240008000166 */
[----:B0-----:R-:W-:Y:S05]  /*10f20*/  @!P0 BRA `(.L_x_1959) ;  /* 0x0000002800b88947 */ /* 0x001fea0003800000 */
.L_x_2012:
[----:B------:R-:W-:Y:S05]  /*10f30*/  @P1 BRA `(.L_x_1960) ;  /* 0x0000000000181947 */ /* 0x000fea0003800000 */
[----:B-1----:R-:W1:Y:S01]  /*10f40*/  S2R R4, SR_TID.X ;  /* 0x0000000000047919 */ /* 0x002e620000002100 */
[----:B0-----:R-:W-:-:S04]  /*10f50*/  IMAD.MOV.U32 R3, RZ, RZ, 0x5000 ;  /* 0x00005000ff037424 */ /* 0x001fc800078e00ff */
[----:B------:R2:W-:Y:S01]  /*10f60*/  SYNCS.ARRIVE.TRANS64 RZ, [UR38+0x29870], R3 ;  /* 0x02987003ffff79a7 */ /* 0x0005e20008000026 */
[----:B-1----:R-:W-:-:S13]  /*10f70*/  LOP3.LUT P0, RZ, R4, 0x1f, RZ, 0xc0, !PT ;  /* 0x0000001f04ff7812 */ /* 0x002fda000780c0ff */
[----:B--2---:R-:W-:Y:S05]  /*10f80*/  @!P0 BRA `(.L_x_1960) ;  /* 0x0000000000048947 */ /* 0x004fea0003800000 */
[----:B------:R-:W-:Y:S01]  /*10f90*/  BPT.TRAP 0x1 ;  /* 0x000000040000795c */ /* 0x000fe20000300000 */
.L_x_1960:
        /* <DEDUP_REMOVED lines=15> */
.L_x_2013:
[----:B------:R-:W-:Y:S05]  /*11090*/  @P1 BRA `(.L_x_1962) ;  /* 0x0000000000181947 */ /* 0x000fea0003800000 */
[----:B0-----:R-:W0:Y:S01]  /*110a0*/  S2R R3, SR_TID.X ;  /* 0x0000000000037919 */ /* 0x001e220000002100 */
[----:B------:R-:W-:-:S04]  /*110b0*/  IMAD.MOV.U32 R2, RZ, RZ, 0x7800 ;  /* 0x00007800ff027424 */ /* 0x000fc800078e00ff */
[----:B------:R2:W-:Y:S01]  /*110c0*/  SYNCS.ARRIVE.TRANS64 RZ, [UR38+0x29830], R2 ;  /* 0x02983002ffff79a7 */ /* 0x0005e20008000026 */
[----:B0-----:R-:W-:-:S13]  /*110d0*/  LOP3.LUT P0, RZ, R3, 0x1f, RZ, 0xc0, !PT ;  /* 0x0000001f03ff7812 */ /* 0x001fda000780c0ff */
[----:B--2---:R-:W-:Y:S05]  /*110e0*/  @!P0 BRA `(.L_x_1962) ;  /* 0x0000000000048947 */ /* 0x004fea0003800000 */
[----:B------:R-:W-:Y:S01]  /*110f0*/  BPT.TRAP 0x1 ;  /* 0x000000040000795c */ /* 0x000fe20000300000 */
.L_x_1962:
[----:B------:R-:W-:Y:S01]  /*11100*/  ULDC.64 UR4, c[0x0][0x198] ;  /* 0x0000660000047ab9 */ /* 0x000fe20000000a00 */
[----:B------:R-:W-:Y:S01]  /*11110*/  R2UR UR11, R0 ;  /* 0x00000000000b72ca */ /* 0x000fe200000e0000 */
[----:B------:R-:W-:Y:S01]  /*11120*/  UIADD3 UR4, UP0, UR4, 0x370, URZ ;  /* 0x0000037004047890 */ /* 0x000fe2000ff1e03f */
[----:B------:R-:W-:Y:S01]  /*11130*/  R2UR UR13, R16 ;  /* 0x00000000100d72ca */ /* 0x000fe200000e0000 */
[----:B------:R-:W-:Y:S01]  /*11140*/  UIADD3 UR8, UR38, 0x1a400, URZ ;  /* 0x0001a40026087890 */ /* 0x000fe2000fffe03f */
[----:B------:R-:W-:Y:S01]  /*11150*/  PLOP3.LUT P0, PT, PT, PT, PT, 0x80, 0x0 ;  /* 0x000000000000781c */ /* 0x000fe20003f0f070 */
[----:B------:R-:W-:Y:S02]  /*11160*/  UIADD3 UR9, UR38, 0x29830, URZ ;  /* 0x0002983026097890 */ /* 0x000fe4000fffe03f */
[----:B------:R-:W-:Y:S01]  /*11170*/  UIADD3.X UR5, URZ, UR5, URZ, UP0, !UPT ;  /* 0x000000053f057290 */ /* 0x000fe200087fe43f */
[----:B------:R-:W-:Y:S01]  /*11180*/  P2R R0, PR, RZ, 0x1 ;  /* 0x00000001ff007803 */ /* 0x000fe20000000000 */
[----:B------:R-:W-:-:S02]  /*11190*/  UIADD3 UR16, UR38, 0x1cc00, URZ ;  /* 0x0001cc0026107890 */ /* 0x000fc4000fffe03f */
        /* <DEDUP_REMOVED lines=17> */
[----:B------:R2:W-:Y:S01]  /*112b0*/  STL [R1+0x10], R0 ;  /* 0x0000100001007387 */ /* 0x0005e20000100800 */
[----:B------:R-:W-:Y:S01]  /*112c0*/  NOP ;  /* 0x0000000000007918 */ /* 0x000fe20000000000 */
.L_x_1956:
[----:B------:R-:W-:Y:S05]  /*112d0*/  WARPSYNC.ALL ;  /* 0x0000000000007948 */ /* 0x000fea0003800000 */
[----:B--2---:R-:W-:Y:S01]  /*112e0*/  UIADD3 UR4, UR38, 0x14400, URZ ;  /* 0x0001440026047890 */ /* 0x004fe2000fffe03f */
[----:B------:R-:W-:Y:S03]  /*112f0*/  BAR.SYNC.DEFER_BLOCKING 0x8, 0x180 ;  /* 0x0206000000007b1d */ /* 0x000fe60000010000 */
[----:B------:R-:W-:-:S06]  /*11300*/  ULOP3.LUT UP0, URZ, UR4, 0x1bf, URZ, 0xc0, !UPT ;  /* 0x000001bf043f7892 */ /* 0x000fcc000f80c03f */
[----:B------:R-:W-:-:S13]  /*11310*/  PLOP3.LUT P0, PT, PT, PT, UP0, 0x80, 0x0 ;  /* 0x000000000000781c */ /* 0x000fda0003f0f008 */
[----:B------:R-:W-:Y:S05]  /*11320*/  @!P0 BRA `(.L_x_1963) ;  /* 0x0000000000408947 */ /* 0x000fea0003800000 */
[----:B0-----:R-:W-:Y:S01]  /*11330*/  MOV R2, 0x0 ;  /* 0x0000000000027802 */ /* 0x001fe20000000f00 */
[----:B------:R-:W-:Y:S01]  /*11340*/  ULDC.64 UR6, c[0x4][0xc8] ;  /* 0x0100320000067ab9 */ /* 0x000fe20000000a00 */
[----:B------:R-:W-:Y:S01]  /*11350*/  ULDC.64 UR8, c[0x4][0xd0] ;  /* 0x0100340000087ab9 */ /* 0x000fe20000000a00 */
[----:B------:R-:W-:Y:S01]  /*11360*/  ULDC.64 UR4, c[0x4][0x28] ;  /* 0x01000a0000047ab9 */ /* 0x000fe20000000a00 */
[----:B-1----:R-:W-:Y:S02]  /*11370*/  IMAD.U32 R4, RZ, RZ, UR6 ;  /* 0x00000006ff047e24 */ /* 0x002fe4000f8e00ff */
        /* <DEDUP_REMOVED lines=11> */
.L_x_1963:
[----:B0-----:R-:W0:Y:S01]  /*11430*/  S2R R2, SR_TID.X ;  /* 0x0000000000027919 */ /* 0x001e220000002100 */
[----:B------:R-:W2:Y:S01]  /*11440*/  LDC R9, c[0x0][0x448] ;  /* 0x00011200ff097b82 */ /* 0x000ea20000000800 */
[----:B------:R-:W-:Y:S01]  /*11450*/  USHF.R.S32.HI UR4, URZ, 0x1f, UR36 ;  /* 0x0000001f3f047899 */ /* 0x000fe20008011424 */
[----:B------:R-:W3:Y:S01]  /*11460*/  S2R R6, SR_TID.X ;  /* 0x0000000000067919 */ /* 0x000ee20000002100 */
[----:B------:R-:W-:Y:S02]  /*11470*/  ULDC.64 UR8, c[0x0][0x2d8] ;  /* 0x0000b60000087ab9 */ /* 0x000fe40000000a00 */
[----:B------:R-:W-:Y:S01]  /*11480*/  UIMAD UR6, UR4, UR8, URZ ;  /* 0x00000008040672a4 */ /* 0x000fe2000f8e023f */
[----:B------:R-:W4:Y:S01]  /*11490*/  S2R R7, SR_CTAID.Z ;  /* 0x0000000000077919 */ /* 0x000f220000002700 */
[----:B------:R-:W-:Y:S02]  /*114a0*/  UIMAD.WIDE.U32 UR4, UR36, UR8, URZ ;  /* 0x00000008240472a5 */ /* 0x000fe4000f8e003f */
[----:B------:R-:W-:-:S04]  /*114b0*/  UIMAD UR6, UR36, UR9, UR6 ;  /* 0x00000009240672a4 */ /* 0x000fc8000f8e0206 */
[----:B------:R-:W-:Y:S01]  /*114c0*/  UIADD3 UR5, UR5, UR6, URZ ;  /* 0x0000000605057290 */ /* 0x000fe2000fffe03f */
[----:B--2---:R-:W-:Y:S02]  /*114d0*/  ISETP.NE.AND P0, PT, R9, 0x1, PT ;  /* 0x000000010900780c */ /* 0x004fe40003f05270 */
[----:B0-----:R-:W-:Y:S01]  /*114e0*/  SHF.R.U32.HI R0, RZ, 0x3, R2 ;  /* 0x00000003ff007819 */ /* 0x001fe20000011602 */
[----:B------:R-:W-:Y:S02]  /*114f0*/  IMAD.SHL.U32 R2, R2, 0x10, RZ ;  /* 0x0000001002027824 */ /* 0x000fe400078e00ff */
[----:B---3--:R-:W-:Y:S02]  /*11500*/  IMAD.SHL.U32 R8, R6, 0x10, RZ ;  /* 0x0000001006087824 */ /* 0x008fe400078e00ff */
[C---:B------:R-:W-:Y:S02]  /*11510*/  IMAD.SHL.U32 R3, R0.reuse, 0x80, RZ ;  /* 0x0000008000037824 */ /* 0x040fe400078e00ff */
[----:B------:R-:W-:Y:S01]  /*11520*/  IMAD.SHL.U32 R0, R0, 0x10, RZ ;  /* 0x0000001000007824 */ /* 0x000fe200078e00ff */
[----:B------:R-:W-:-:S02]  /*11530*/  LOP3.LUT R8, R8, 0x30, RZ, 0xe2, !PT ;  /* 0x0000003008087812 */ /* 0x000fc400078ee2ff */
[----:B----4-:R-:W-:Y:S02]  /*11540*/  SHF.R.S32.HI R5, RZ, 0x1f, R7 ;  /* 0x0000001fff057819 */ /* 0x010fe40000011407 */
[----:B------:R-:W-:-:S04]  /*11550*/  LOP3.LUT R3, R8, 0x180, R3, 0xf8, !PT ;  /* 0x0000018008037812 */ /* 0x000fc800078ef803 */
[----:B------:R-:W-:Y:S02]  /*11560*/  LOP3.LUT R0, R3, 0x30, R0, 0x78, !PT ;  /* 0x0000003003007812 */ /* 0x000fe400078e7800 */
[----:B------:R-:W-:-:S04]  /*11570*/  LOP3.LUT R3, R2, 0x40, RZ, 0xc0, !PT ;  /* 0x0000004002037812 */ /* 0x000fc800078ec0ff */
[----:B------:R-:W-:Y:S02]  /*11580*/  IADD3 R0, R0, R3, R18 ;  /* 0x0000000300007210 */ /* 0x000fe40007ffe012 */
[----:B------:R-:W1:Y:S01]  /*11590*/  LDC.64 R2, c[0x0][0x2e0] ;  /* 0x0000b800ff027b82 */ /* 0x000e620000000a00 */
[----:B------:R-:W-:-:S07]  /*115a0*/  LOP3.LUT R18, R6, 0x7f, RZ, 0xc0, !PT ;  /* 0x0000007f06127812 */ /* 0x000fce00078ec0ff */
[----:B------:R-:W0:Y:S01]  /*115b0*/  @P0 LDC R6, c[0x0][0x450] ;  /* 0x00011400ff060b82 */ /* 0x000e220000000800 */
[-C--:B-1----:R-:W-:Y:S02]  /*115c0*/  IMAD R4, R5, R2.reuse, RZ ;  /* 0x0000000205047224 */ /* 0x082fe400078e02ff */
[----:B------:R-:W1:Y:S02]  /*115d0*/  S2R R5, SR_CTAID.X ;  /* 0x0000000000057919 */ /* 0x000e640000002500 */
[C---:B------:R-:W-:Y:S02]  /*115e0*/  IMAD R4, R7.reuse, R3, R4 ;  /* 0x0000000307047224 */ /* 0x040fe400078e0204 */
[----:B------:R-:W-:Y:S01]  /*115f0*/  IMAD.WIDE.U32 R2, R7, R2, UR4 ;  /* 0x0000000407027e25 */ /* 0x000fe2000f8e0002 */
[----:B------:R-:W-:Y:S01]  /*11600*/  ULDC.64 UR4, c[0x0][0x2d0] ;  /* 0x0000b40000047ab9 */ /* 0x000fe20000000a00 */
[----:B------:R-:W2:Y:S02]  /*11610*/  @P0 LDC R7, c[0x0][0x44c] ;  /* 0x00011300ff070b82 */ /* 0x000ea40000000800 */
[----:B------:R-:W-:Y:S01]  /*11620*/  IMAD.IADD R3, R3, 0x1, R4 ;  /* 0x0000000103037824 */ /* 0x000fe200078e0204 */
[----:B------:R-:W-:-:S05]  /*11630*/  LEA.HI R4, R18, R19, RZ, 0x1e ;  /* 0x0000001312047211 */ /* 0x000fca00078ff0ff */
[----:B-1----:R-:W-:-:S04]  /*11640*/  IMAD R4, R5, 0x80, R4 ;  /* 0x0000008005047824 */ /* 0x002fc800078e0204 */
[----:B--2---:R-:W-:-:S04]  /*11650*/  @P0 IMAD.HI.U32 R7, R4, R7, RZ ;  /* 0x0000000704070227 */ /* 0x004fc800078e00ff */
        /* <DEDUP_REMOVED lines=16> */
[----:B------:R-:W-:Y:S01]  /*11760*/  VIADD R2, R8, 0x40 ;  /* 0x0000004008027836 */ /* 0x000fe20000000000 */
[----:B------:R-:W-:Y:S02]  /*11770*/  ULDC UR4, c[0x0][0x2b8] ;  /* 0x0000ae0000047ab9 */ /* 0x000fe40000000800 */
        /* <DEDUP_REMOVED lines=9> */
[----:B------:R-:W-:Y:S01]  /*11810*/  LEA.HI R2, R18, UR39, RZ, 0x1e ;  /* 0x0000002712027c11 */ /* 0x000fe2000f8ff0ff */
[----:B------:R-:W-:Y:S01]  /*11820*/  IMAD R3, R9, UR4, RZ ;  /* 0x0000000409037c24 */ /* 0x000fe2000f8e02ff */
[----:B------:R-:W1:Y:S03]  /*11830*/  SHFL.IDX PT, R6, R4, RZ, 0x1c1f ;  /* 0x001c1fff04067589 */ /* 0x000e6600000e0000 */
[C---:B------:R-:W-:Y:S01]  /*11840*/  VIADD R10, R2.reuse, 0x20 ;  /* 0x00000020020a7836 */ /* 0x040fe20000000000 */
[----:B------:R-:W-:Y:S01]  /*11850*/  ISETP.GE.AND P4, PT, R2, R3, PT ;  /* 0x000000030200720c */ /* 0x000fe20003f86270 */
[----:B------:R-:W-:-:S12]  /*11860*/  SHFL.IDX PT, R14, R5, 0x3, 0x1c1f ;  /* 0x007c1f00050e7f89 */ /* 0x000fd800000e0000 */
        /* <DEDUP_REMOVED lines=35> */
.L_x_2022:
        /* <DEDUP_REMOVED lines=13> */
.L_x_1966:
[----:B------:R-:W-:Y:S05]  /*11b70*/  BSYNC B0 ;  /* 0x0000000000007941 */ /* 0x000fea0003800000 */
.L_x_1965:
[----:B------:R-:W-:Y:S01]  /*11b80*/  NOP ;  /* 0x0000000000007918 */ /* 0x000fe20000000000 */
[----:B------:R-:W-:Y:S01]  /*11b90*/  SYNCS.ARRIVE.TRANS64.RED.A0T1 RZ, [UR38+0x29800], RZ ;  /* 0x029800ffffff79a7 */ /* 0x000fe20008200426 */
[----:B------:R-:W-:Y:S01]  /*11ba0*/  IMAD.MOV.U32 R0, RZ, RZ, 0x1 ;  /* 0x00000001ff007424 */ /* 0x000fe200078e00ff */
[----:B------:R-:W-:Y:S04]  /*11bb0*/  ARRIVES.LDGSTSBAR.64.TRANSCNT [UR38+0x29800] ;  /* 0x02980000ff0079b0 */ /* 0x000fe80008000aa6 */
[----:B------:R-:W-:Y:S01]  /*11bc0*/  SHF.L.U32 R0, R0, 0x1f, RZ ;  /* 0x0000001f00007819 */ /* 0x000fe200000006ff */
[----:B------:R-:W-:Y:S01]  /*11bd0*/  NOP ;  /* 0x0000000000007918 */ /* 0x000fe20000000000 */
[----:B-1----:R-:W2:Y:S01]  /*11be0*/  LDL R3, [R1+0x4] ;  /* 0x0000040001037983 */ /* 0x002ea20000100800 */
[----:B------:R-:W-:Y:S01]  /*11bf0*/  SYNCS.ARRIVE.TRANS64.A1T0 RZ, [UR38+0x29800], RZ ;  /* 0x029800ffffff79a7 */ /* 0x000fe20008100026 */
[----:B------:R-:W-:Y:S01]  /*11c00*/  VIADD R2, R17, 0xfffffffe ;  /* 0xfffffffe11027836 */ /* 0x000fe20000000000 */
[----:B------:R-:W1:Y:S04]  /*11c10*/  SYNCS.PHASECHK.TRANS64.TRYWAIT P0, [UR38+0x29820], R0 ;  /* 0x02982000ff0075a7 */ /* 0x000e680008000166 */
[----:B--2---:R-:W-:Y:S01]  /*11c20*/  ISETP.GE.AND P1, PT, R2, R3, PT ;  /* 0x000000030200720c */ /* 0x004fe20003f26270 */
[----:B-1----:R-:W-:-:S12]  /*11c30*/  @!P0 BRA `(.L_x_1967) ;  /* 0x00000024000c8947 */ /* 0x002fd80003800000 */
.L_x_2023:
[----:B------:R-:W-:Y:S01]  /*11c40*/  IMAD.MOV.U32 R20, RZ, RZ, 0x1 ;  /* 0x00000001ff147424 */ /* 0x000fe200078e00ff */
[----:B------:R-:W-:Y:S06]  /*11c50*/  @!P1 BRA `(.L_x_1968) ;  /* 0x0000000c00e49947 */ /* 0x000fec0003800000 */
[----:B-1----:R-:W2:Y:S01]  /*11c60*/  LDL R3, [R1+0x1c] ;  /* 0x00001c0001037983 */ /* 0x002ea20000100800 */
[----:B------:R-:W-:Y:S01]  /*11c70*/  IMAD.MOV.U32 R0, RZ, RZ, 0x1 ;  /* 0x00000001ff007424 */ /* 0x000fe200078e00ff */
[C---:B--2---:R-:W-:Y:S02]  /*11c80*/  LOP3.LUT R4, R3.reuse, 0x1, RZ, 0xfc, !PT ;  /* 0x0000000103047812 */ /* 0x044fe400078efcff */
[----:B------:R-:W-:Y:S01]  /*11c90*/  LOP3.LUT R21, R3, 0x2, RZ, 0xfc, !PT ;  /* 0x0000000203157812 */ /* 0x000fe200078efcff */
[----:B------:R-:W-:Y:S02]  /*11ca0*/  IMAD.MOV.U32 R3, RZ, RZ, RZ ;  /* 0x000000ffff037224 */ /* 0x000fe400078e00ff */
[----:B------:R1:W-:Y:S05]  /*11cb0*/  STL [R1+0x20], R4 ;  /* 0x0000200401007387 */ /* 0x0003ea0000100800 */
.L_x_1987:
[----:B-1----:R-:W2:Y:S01]  /*11cc0*/  LDL R4, [R1+0x10] ;  /* 0x0000100001047983 */ /* 0x002ea20000100800 */
[----:B------:R-:W-:Y:S01]  /*11cd0*/  VIADD R17, R3, 0x1 ;  /* 0x0000000103117836 */ /* 0x000fe20000000000 */
[----:B------:R-:W-:Y:S04]  /*11ce0*/  BSSY B0, `(.L_x_1969) ;  /* 0x0000081000007945 */ /* 0x000fe80003800000 */
[----:B------:R-:W-:-:S04]  /*11cf0*/  ISETP.NE.AND P0, PT, R17, 0x2, PT ;  /* 0x000000021100780c */ /* 0x000fc80003f05270 */
[----:B------:R-:W-:Y:S02]  /*11d00*/  SEL R5, RZ, 0x1, P0 ;  /* 0x00000001ff057807 */ /* 0x000fe40000000000 */
[----:B------:R-:W-:Y:S02]  /*11d10*/  SEL R17, R17, RZ, P0 ;  /* 0x000000ff11117207 */ /* 0x000fe40000000000 */
[----:B------:R-:W-:Y:S02]  /*11d20*/  LOP3.LUT R20, R0, R5, RZ, 0x3c, !PT ;  /* 0x0000000500147212 */ /* 0x000fe400078e3cff */
[----:B--2---:R-:W-:-:S13]  /*11d30*/  ISETP.NE.AND P1, PT, R4, RZ, PT ;  /* 0x000000ff0400720c */ /* 0x004fda0003f25270 */
[----:B0-----:R-:W-:Y:S05]  /*11d40*/  @!P1 BRA `(.L_x_1970) ;  /* 0x0000000400e89947 */ /* 0x001fea0003800000 */
[----:B------:R-:W2:Y:S01]  /*11d50*/  LDL R4, [R1+0x18] ;  /* 0x0000180001047983 */ /* 0x000ea20000100800 */
[----:B------:R-:W-:Y:S01]  /*11d60*/  IMAD.MOV.U32 R8, RZ, RZ, R2 ;  /* 0x000000ffff087224 */ /* 0x000fe200078e0002 */
[----:B--2---:R-:W-:-:S13]  /*11d70*/  ISETP.NE.AND P1, PT, R4, RZ, PT ;  /* 0x000000ff0400720c */ /* 0x004fda0003f25270 */
[----:B------:R-:W-:Y:S05]  /*11d80*/  @!P1 BRA `(.L_x_1971) ;  /* 0x0000000000509947 */ /* 0x000fea0003800000 */
[----:B------:R-:W2:Y:S01]  /*11d90*/  LDL R9, [R1+0x8] ;  /* 0x0000080001097983 */ /* 0x000ea20000100800 */
[----:B------:R-:W1:Y:S01]  /*11da0*/  LDC R8, c[0x0][0x43c] ;  /* 0x00010f00ff087b82 */ /* 0x000e620000000800 */
[----:B------:R-:W-:Y:S02]  /*11db0*/  ULDC.64 UR4, c[0x0][0x428] ;  /* 0x00010a0000047ab9 */ /* 0x000fe40000000a00 */
[----:B------:R-:W3:Y:S01]  /*11dc0*/  LDL R10, [R1] ;  /* 0x00000000010a7983 */ /* 0x000ee20000100800 */
[----:B-1----:R-:W-:-:S13]  /*11dd0*/  ISETP.NE.AND P0, PT, R8, 0x1, PT ;  /* 0x000000010800780c */ /* 0x002fda0003f05270 */
        /* <DEDUP_REMOVED lines=15> */
.L_x_1971:
[----:B------:R-:W2:Y:S01]  /*11ed0*/  S2R R4, SR_TID.X ;  /* 0x0000000000047919 */ /* 0x000ea20000002100 */
[----:B01----:R-:W-:Y:S02]  /*11ee0*/  LEA R6, R17, UR38, 0x3 ;  /* 0x0000002611067c11 */ /* 0x003fe4000f8e18ff */
[----:B--2---:R-:W-:Y:S02]  /*11ef0*/  LOP3.LUT R5, R4, 0x7f, RZ, 0xc0, !PT ;  /* 0x0000007f04057812 */ /* 0x004fe400078ec0ff */
[----:B------:R-:W-:Y:S02]  /*11f00*/  SHF.L.U32 R4, R20, 0x1f, RZ ;  /* 0x0000001f14047819 */ /* 0x000fe400000006ff */
[----:B------:R-:W-:Y:S02]  /*11f10*/  ISETP.NE.AND P1, PT, R5, RZ, PT ;  /* 0x000000ff0500720c */ /* 0x000fe40003f25270 */
[----:B------:R-:W0:Y:S02]  /*11f20*/  SYNCS.PHASECHK.TRANS64.TRYWAIT P0, [R6+URZ+0x29880], R4 ;  /* 0x02988004060075a7 */ /* 0x000e24000800017f */
[----:B0-----:R-:W-:Y:S09]  /*11f30*/  @!P0 BRA `(.L_x_1972) ;  /* 0x0000002000648947 */ /* 0x001ff20003800000 */
.L_x_2024:
        /* <DEDUP_REMOVED lines=9> */
.L_x_1974:
[----:B------:R-:W-:Y:S05]  /*11fd0*/  BSYNC B1 ;  /* 0x0000000000017941 */ /* 0x000fea0003800000 */
.L_x_1973:
        /* <DEDUP_REMOVED lines=15> */
.L_x_1975:
        /* <DEDUP_REMOVED lines=8> */
.L_x_2025:
[----:B------:R-:W-:Y:S01]  /*12150*/  BSSY B1, `(.L_x_1977) ;  /* 0x000000b000017945 */ /* 0x000fe20003800000 */
[----:B01----:R-:W-:Y:S02]  /*12160*/  IMAD.MOV.U32 R4, RZ, RZ, 0x0 ;  /* 0x00000000ff047424 */ /* 0x003fe400078e00ff */
[----:B------:R-:W-:Y:S01]  /*12170*/  IMAD.MOV.U32 R5, RZ, RZ, 0x14f00000 ;  /* 0x14f00000ff057424 */ /* 0x000fe200078e00ff */
        /* <DEDUP_REMOVED lines=8> */
.L_x_1978:
[----:B------:R-:W-:Y:S05]  /*12200*/  BSYNC B1 ;  /* 0x0000000000017941 */ /* 0x000fea0003800000 */
.L_x_1977:
        /* <DEDUP_REMOVED lines=13> */
.L_x_1979:
        /* <DEDUP_REMOVED lines=13> */
.L_x_1980:
        /* <DEDUP_REMOVED lines=13> */
.L_x_1981:
[----:B------:R-:W-:-:S13]  /*12480*/  @P0 ELECT P1, URZ, PT ;  /* 0x00000000003f082f */ /* 0x000fda0003820000 */
[----:B------:R-:W-:Y:S01]  /*12490*/  @P1 R2UR UR13, R16 ;  /* 0x00000000100d12ca */ /* 0x000fe200000e0000 */
[----:B------:R-:W-:Y:S01]  /*124a0*/  UMOV UR12, UR36 ;  /* 0x00000024000c7c82 */ /* 0x000fe20008000000 */
[----:B------:R-:W-:-:S11]  /*124b0*/  @P1 PLOP3.LUT P0, PT, P1, PT, PT, 0x8, 0x0 ;  /* 0x000000000000181c */ /* 0x000fd60000f0e170 */
[----:B------:R1:W-:Y:S01]  /*124c0*/  UTMALDG.4D [UR8], [UR6], desc[UR14] ;  /* 0x00000e08060075b4 */ /* 0x0003e20008019000 */
[----:B------:R-:W-:Y:S01]  /*124d0*/  PLOP3.LUT P1, PT, PT, PT, PT, 0x8, 0x0 ;  /* 0x000000000000781c */ /* 0x000fe20003f2e170 */
[----:B-1----:R-:W-:-:S12]  /*124e0*/  @P0 BRA.U.ANY `(.L_x_1981) ;  /* 0xfffffffd00e40947 */ /* 0x002fd8000393ffff */
.L_x_1970:
[----:B------:R-:W-:Y:S05]  /*124f0*/  BSYNC B0 ;  /* 0x0000000000007941 */ /* 0x000fea0003800000 */
.L_x_1969:
[----:B------:R-:W2:Y:S02]  /*12500*/  LDL R4, [R1+0x20] ;  /* 0x0000200001047983 */ /* 0x000ea40000100800 */
[----:B--2---:R-:W-:-:S13]  /*12510*/  ISETP.NE.AND P0, PT, R4, 0x3, PT ;  /* 0x000000030400780c */ /* 0x004fda0003f05270 */
[----:B------:R-:W-:Y:S05]  /*12520*/  @!P0 BRA `(.L_x_1982) ;  /* 0x0000000000048947 */ /* 0x000fea0003800000 */
[----:B------:R-:W-:Y:S01]  /*12530*/  BPT.TRAP 0x1 ;  /* 0x000000040000795c */ /* 0x000fe20000300000 */
.L_x_1982:
[----:B------:R-:W-:Y:S02]  /*12540*/  LOP3.LUT R4, R0, 0x1, RZ, 0x3c, !PT ;  /* 0x0000000100047812 */ /* 0x000fe400078e3cff */
[----:B------:R-:W-:Y:S02]  /*12550*/  LEA R18, R3, UR38, 0x3 ;  /* 0x0000002603127c11 */ /* 0x000fe4000f8e18ff */
[----:B------:R-:W-:Y:S02]  /*12560*/  SHF.L.U32 R4, R4, 0x1f, RZ ;  /* 0x0000001f04047819 */ /* 0x000fe400000006ff */
[----:B------:R-:W-:Y:S02]  /*12570*/  ISETP.NE.AND P1, PT, R21, 0x3, PT ;  /* 0x000000031500780c */ /* 0x000fe40003f25270 */
[----:B------:R-:W1:Y:S02]  /*12580*/  SYNCS.PHASECHK.TRANS64.TRYWAIT P0, [R18+URZ+0x29870], R4 ;  /* 0x02987004120075a7 */ /* 0x000e64000800017f */
[----:B-1----:R-:W-:Y:S09]  /*12590*/  @!P0 BRA `(.L_x_1983) ;  /* 0x0000001800f48947 */ /* 0x002ff20003800000 */
.L_x_2026:
[----:B------:R-:W-:Y:S05]  /*125a0*/  @!P1 BRA `(.L_x_1984) ;  /* 0x0000000000049947 */ /* 0x000fea0003800000 */
[----:B------:R-:W-:Y:S01]  /*125b0*/  BPT.TRAP 0x1 ;  /* 0x000000040000795c */ /* 0x000fe20000300000 */
.L_x_1984:
[----:B------:R-:W-:Y:S01]  /*125c0*/  SHF.L.U32 R0, R0, 0x1f, RZ ;  /* 0x0000001f00007819 */ /* 0x000fe200000006ff */
[----:B------:R-:W-:-:S03]  /*125d0*/  IMAD R12, R3, 0x5000, RZ ;  /* 0x00005000030c7824 */ /* 0x000fc600078e02ff */
[----:B------:R-:W2:Y:S02]  /*125e0*/  SYNCS.PHASECHK.TRANS64.TRYWAIT P0, [R18+URZ+0x29860], R0 ;  /* 0x02986000120075a7 */ /* 0x000ea4000800017f */
[----:B--2---:R-:W-:Y:S05]  /*125f0*/  @!P0 BRA `(.L_x_1985) ;  /* 0x0000001800f08947 */ /* 0x004fea0003800000 */
.L_x_2027:
[----:B-1----:R-:W2:Y:S04]  /*12600*/  LDL R4, [R1+0xc] ;  /* 0x00000c0001047983 */ /* 0x002ea80000100800 */
[----:B------:R-:W3:Y:S01]  /*12610*/  LDL R13, [R1+0x14] ;  /* 0x00001400010d7983 */ /* 0x000ee20000100800 */
[----:B------:R-:W-:Y:S05]  /*12620*/  WARPSYNC.ALL ;  /* 0x0000000000007948 */ /* 0x000fea0003800000 */
[----:B------:R-:W1:Y:S01]  /*12630*/  S2R R3, SR_TID.X ;  /* 0x0000000000037919 */ /* 0x000e620000002100 */
[----:B0-----:R-:W-:Y:S01]  /*12640*/  IMAD.MOV.U32 R6, RZ, RZ, 0x40 ;  /* 0x00000040ff067424 */ /* 0x001fe200078e00ff */
[----:B-1----:R-:W-:-:S04]  /*12650*/  LOP3.LUT P0, RZ, R3, 0x4, RZ, 0xc0, !PT ;  /* 0x0000000403ff7812 */ /* 0x002fc8000780c0ff */
[----:B------:R-:W-:Y:S02]  /*12660*/  SEL R6, R6, 0xffffffc0, !P0 ;  /* 0xffffffc006067807 */ /* 0x000fe40004000000 */
[C---:B--2---:R-:W-:Y:S02]  /*12670*/  LOP3.LUT R0, R12.reuse, R4, RZ, 0xfc, !PT ;  /* 0x000000040c007212 */ /* 0x044fe400078efcff */
[----:B---3--:R-:W-:-:S03]  /*12680*/  LOP3.LUT R19, R12, R13, RZ, 0xfc, !PT ;  /* 0x0000000d0c137212 */ /* 0x008fc600078efcff */
[----:B------:R-:W0:Y:S01]  /*12690*/  LDSM.16.MT88.4 R8, [R0+UR38+0xa400] ;  /* 0x00a400260008783b */ /* 0x000e220008004200 */
[----:B------:R-:W-:Y:S02]  /*126a0*/  VIADD R3, R0, UR38 ;  /* 0x0000002600037c36 */ /* 0x000fe40008000000 */
[----:B------:R-:W-:Y:S02]  /*126b0*/  VIADD R19, R19, UR38 ;  /* 0x0000002613137c36 */ /* 0x000fe40008000000 */
[----:B------:R-:W-:Y:S01]  /*126c0*/  IMAD.IADD R3, R6, 0x1, R3 ;  /* 0x0000000106037824 */ /* 0x000fe200078e0203 */
        /* <DEDUP_REMOVED lines=67> */
.L_x_1986:
        /* <DEDUP_REMOVED lines=15> */
.L_x_1968:
[----:B------:R-:W-:-:S07]  /*12bf0*/  IMAD.MOV.U32 R17, RZ, RZ, RZ ;  /* 0x000000ffff117224 */ /* 0x000fce00078e00ff */
.L_x_1988:
[----:B------:R-:W1:Y:S02]  /*12c00*/  LDL R2, [R1+0x1c] ;  /* 0x00001c0001027983 */ /* 0x000e640000100800 */
[----:B-1----:R-:W-:-:S04]  /*12c10*/  LOP3.LUT R0, R2, 0x1, RZ, 0xfc, !PT ;  /* 0x0000000102007812 */ /* 0x002fc800078efcff */
[----:B------:R-:W-:-:S13]  /*12c20*/  ISETP.NE.AND P0, PT, R0, 0x3, PT ;  /* 0x000000030000780c */ /* 0x000fda0003f05270 */
[----:B------:R-:W-:Y:S05]  /*12c30*/  @!P0 BRA `(.L_x_1989) ;  /* 0x0000000000048947 */ /* 0x000fea0003800000 */
[----:B------:R-:W-:Y:S01]  /*12c40*/  BPT.TRAP 0x1 ;  /* 0x000000040000795c */ /* 0x000fe20000300000 */
.L_x_1989:
        /* <DEDUP_REMOVED lines=8> */
.L_x_2028:
[----:B------:R-:W-:Y:S05]  /*12cd0*/  BSYNC B0 ;  /* 0x0000000000007941 */ /* 0x000fea0003800000 */
.L_x_1990:
[----:B------:R-:W-:Y:S05]  /*12ce0*/  @!P1 BRA `(.L_x_1992) ;  /* 0x0000000000049947 */ /* 0x000fea0003800000 */
[----:B------:R-:W-:Y:S01]  /*12cf0*/  BPT.TRAP 0x1 ;  /* 0x000000040000795c */ /* 0x000fe20000300000 */
.L_x_1992:
[----:B-1----:R-:W2:Y:S01]  /*12d00*/  LDL.LU R0, [R1+0xc] ;  /* 0x00000c0001007983 */ /* 0x002ea20000300800 */
[----:B------:R-:W-:Y:S01]  /*12d10*/  SHF.L.U32 R2, R20, 0x1f, RZ ;  /* 0x0000001f14027819 */ /* 0x000fe200000006ff */
[----:B------:R-:W-:-:S03]  /*12d20*/  IMAD R12, R17, 0x5000, RZ ;  /* 0x00005000110c7824 */ /* 0x000fc600078e02ff */
[----:B------:R-:W1:Y:S02]  /*12d30*/  SYNCS.PHASECHK.TRANS64.TRYWAIT P0, [R3+URZ+0x29860], R2 ;  /* 0x02986002030075a7 */ /* 0x000e64000800017f */
[----:B--2---:R-:W-:Y:S01]  /*12d40*/  LOP3.LUT R0, R12, R0, RZ, 0xfc, !PT ;  /* 0x000000000c007212 */ /* 0x004fe200078efcff */
[----:B-1----:R-:W-:Y:S06]  /*12d50*/  @!P0 BRA `(.L_x_1993) ;  /* 0x0000001400408947 */ /* 0x002fec0003800000 */
.L_x_2029:
[----:B------:R-:W2:Y:S01]  /*12d60*/  LDL.LU R13, [R1+0x14] ;  /* 0x00001400010d7983 */ /* 0x000ea20000300800 */
[----:B------:R-:W3:Y:S01]  /*12d70*/  S2R R4, SR_TID.X ;  /* 0x0000000000047919 */ /* 0x000ee20000002100 */
[----:B-1----:R-:W-:Y:S01]  /*12d80*/  VIADD R2, R0, UR38 ;  /* 0x0000002600027c36 */ /* 0x002fe20008000000 */
[----:B------:R-:W-:Y:S05]  /*12d90*/  WARPSYNC.ALL ;  /* 0x0000000000007948 */ /* 0x000fea0003800000 */
[----:B0-----:R-:W0:Y:S01]  /*12da0*/  LDSM.16.MT88.4 R8, [R0+UR38+0xa400] ;  /* 0x00a400260008783b */ /* 0x001e220008004200 */
[----:B---3--:R-:W-:Y:S01]  /*12db0*/  LOP3.LUT P0, RZ, R4, 0x4, RZ, 0xc0, !PT ;  /* 0x0000000404ff7812 */ /* 0x008fe2000780c0ff */
[----:B------:R-:W-:-:S05]  /*12dc0*/  IMAD.MOV.U32 R4, RZ, RZ, 0x40 ;  /* 0x00000040ff047424 */ /* 0x000fca00078e00ff */
[----:B------:R-:W-:-:S05]  /*12dd0*/  SEL R4, R4, 0xffffffc0, !P0 ;  /* 0xffffffc004047807 */ /* 0x000fca0004000000 */
[----:B------:R-:W-:-:S05]  /*12de0*/  IMAD.IADD R2, R4, 0x1, R2 ;  /* 0x0000000104027824 */ /* 0x000fca00078e0202 */
[----:B------:R-:W1:Y:S01]  /*12df0*/  LDSM.16.MT88.4 R4, [R2+0xa400] ;  /* 0x00a400000204783b */ /* 0x000e620000004200 */
[C-C-:B0-----:R-:W-:Y:S02]  /*12e00*/  PRMT R14, R10.reuse, 0x6420, R11.reuse ;  /* 0x000064200a0e7816 */ /* 0x141fe4000000000b */
[----:B------:R-:W-:Y:S02]  /*12e10*/  PRMT R15, R10, 0x7531, R11 ;  /* 0x000075310a0f7816 */ /* 0x000fe4000000000b */
[C-C-:B-1----:R-:W-:Y:S02]  /*12e20*/  PRMT R10, R6.reuse, 0x6420, R7.reuse ;  /* 0x00006420060a7816 */ /* 0x142fe40000000007 */
[----:B------:R-:W-:Y:S02]  /*12e30*/  PRMT R11, R6, 0x7531, R7 ;  /* 0x00007531060b7816 */ /* 0x000fe40000000007 */
[----:B--2---:R-:W-:Y:S02]  /*12e40*/  LOP3.LUT R16, R12, R13, RZ, 0xfc, !PT ;  /* 0x0000000d0c107212 */ /* 0x004fe400078efcff */
[----:B------:R-:W-:-:S02]  /*12e50*/  PRMT R12, R8, 0x6420, R9 ;  /* 0x00006420080c7816 */ /* 0x000fc40000000009 */
[----:B------:R-:W-:Y:S01]  /*12e60*/  PRMT R13, R8, 0x7531, R9 ;  /* 0x00007531080d7816 */ /* 0x000fe20000000009 */
[----:B------:R-:W-:Y:S01]  /*12e70*/  VIADD R16, R16, UR38 ;  /* 0x0000002610107c36 */ /* 0x000fe20008000000 */
[C-C-:B------:R-:W-:Y:S02]  /*12e80*/  PRMT R8, R4.reuse, 0x6420, R5.reuse ;  /* 0x0000642004087816 */ /* 0x140fe40000000005 */
[----:B------:R-:W-:Y:S02]  /*12e90*/  PRMT R9, R4, 0x7531, R5 ;  /* 0x0000753104097816 */ /* 0x000fe40000000005 */
[----:B------:R-:W-:Y:S04]  /*12ea0*/  STSM.16.M88.4 [R16+0x400], R12 ;  /* 0x0004000c10007844 */ /* 0x000fe80000000200 */
[----:B------:R-:W-:Y:S04]  /*12eb0*/  STSM.16.M88.4 [R16+0xc00], R8 ;  /* 0x000c000810007844 */ /* 0x000fe80000000200 */
[----:B------:R-:W0:Y:S04]  /*12ec0*/  LDSM.16.MT88.4 R8, [R0+UR38+0xb400] ;  /* 0x00b400260008783b */ /* 0x000e280008004200 */
[----:B------:R-:W1:Y:S01]  /*12ed0*/  LDSM.16.MT88.4 R4, [R2+0xb400] ;  /* 0x00b400000204783b */ /* 0x000e620000004200 */
[----:B0-----:R-:W-:-:S02]  /*12ee0*/  PRMT R12, R8, 0x6420, R9 ;  /* 0x00006420080c7816 */ /* 0x001fc40000000009 */
[----:B------:R-:W-:Y:S02]  /*12ef0*/  PRMT R13, R8, 0x7531, R9 ;  /* 0x00007531080d7816 */ /* 0x000fe40000000009 */
[C-C-:B------:R-:W-:Y:S02]  /*12f00*/  PRMT R14, R10.reuse, 0x6420, R11.reuse ;  /* 0x000064200a0e7816 */ /* 0x140fe4000000000b */
[----:B------:R-:W-:Y:S02]  /*12f10*/  PRMT R15, R10, 0x7531, R11 ;  /* 0x000075310a0f7816 */ /* 0x000fe4000000000b */
[C-C-:B-1----:R-:W-:Y:S02]  /*12f20*/  PRMT R8, R4.reuse, 0x6420, R5.reuse ;  /* 0x0000642004087816 */ /* 0x142fe40000000005 */
[----:B------:R-:W-:Y:S02]  /*12f30*/  PRMT R9, R4, 0x7531, R5 ;  /* 0x0000753104097816 */ /* 0x000fe40000000005 */
[----:B------:R-:W-:-:S02]  /*12f40*/  PRMT R10, R6, 0x6420, R7 ;  /* 0x00006420060a7816 */ /* 0x000fc40000000007 */
[----:B------:R-:W-:Y:S01]  /*12f50*/  PRMT R11, R6, 0x7531, R7 ;  /* 0x00007531060b7816 */ /* 0x000fe20000000007 */
        /* <DEDUP_REMOVED lines=36> */
[----:B------:R0:W-:Y:S04]  /*131a0*/  STSM.16.M88.4 [R16+0x4400], R12 ;  /* 0x0044000c10007844 */ /* 0x0001e80000000200 */
        /* <DEDUP_REMOVED lines=9> */
.L_x_1994:
        /* <DEDUP_REMOVED lines=14> */
.L_x_1949:
[----:B------:R-:W0:Y:S01]  /*13320*/  S2R R4, SR_CgaCtaId ;  /* 0x0000000000047919 */ /* 0x000e220000008800 */
[----:B------:R-:W-:Y:S02]  /*13330*/  MOV R3, 0x400 ;  /* 0x0000040000037802 */ /* 0x000fe40000000f00 */
[----:B------:R-:W-:Y:S02]  /*13340*/  SHF.L.U32 R2, R2, 0x1f, RZ ;  /* 0x0000001f02027819 */ /* 0x000fe400000006ff */
[----:B0-----:R-:W-:-:S04]  /*13350*/  LEA R9, R4, R3, 0x18 ;  /* 0x0000000304097211 */ /* 0x001fc800078ec0ff */
[----:B------:R-:W0:Y:S02]  /*13360*/  SYNCS.PHASECHK.TRANS64.TRYWAIT P0, [R9+URZ+0x29820], R2 ;  /* 0x02982002090075a7 */ /* 0x000e24000800017f */
[----:B0-----:R-:W-:Y:S05]  /*13370*/  @!P0 BRA `(.L_x_1995) ;  /* 0x0000000c00cc8947 */ /* 0x001fea0003800000 */
.L_x_2030:
        /* <DEDUP_REMOVED lines=13> */
.L_x_1996:
        /* <DEDUP_REMOVED lines=12> */
.L_x_2031:
[----:B------:R-:W1:Y:S02]  /*13510*/  SYNCS.PHASECHK.TRANS64.TRYWAIT P1, [R7+URZ], R2 ;  /* 0x00000002070075a7 */ /* 0x000e64000802017f */
[----:B-1----:R-:W-:Y:S05]  /*13520*/  @!P1 BRA `(.L_x_1998) ;  /* 0x0000000c00889947 */ /* 0x002fea0003800000 */
.L_x_2032:
[----:B------:R-:W-:Y:S05]  /*13530*/  @!P0 BRA `(.L_x_1999) ;  /* 0x0000000000048947 */ /* 0x000fea0003800000 */
[----:B------:R-:W-:Y:S01]  /*13540*/  BPT.TRAP 0x1 ;  /* 0x000000040000795c */ /* 0x000fe20000300000 */
.L_x_1999:
[----:B0-----:R-:W-:-:S04]  /*13550*/  IMAD R5, R0, 0x8, R9 ;  /* 0x0000000800057824 */ /* 0x001fc800078e0209 */
[----:B------:R-:W0:Y:S02]  /*13560*/  SYNCS.PHASECHK.TRANS64.TRYWAIT P1, [R5+URZ+0x29860], R4 ;  /* 0x02986004050075a7 */ /* 0x000e24000802017f */
[----:B0-----:R-:W-:Y:S05]  /*13570*/  @!P1 BRA `(.L_x_2000) ;  /* 0x0000000c00889947 */ /* 0x001fea0003800000 */
.L_x_2033:
[----:B------:R-:W-:Y:S05]  /*13580*/  @!P0 BRA `(.L_x_2001) ;  /* 0x0000000000048947 */ /* 0x000fea0003800000 */
[----:B------:R-:W-:Y:S01]  /*13590*/  BPT.TRAP 0x1 ;  /* 0x000000040000795c */ /* 0x000fe20000300000 */
.L_x_2001:
[----:B------:R-:W-:-:S04]  /*135a0*/  IMAD R3, R3, 0x8, R9 ;  /* 0x0000000803037824 */ /* 0x000fc800078e0209 */
[----:B------:R-:W2:Y:S02]  /*135b0*/  SYNCS.PHASECHK.TRANS64.TRYWAIT P1, [R3+URZ+0x29860], R2 ;  /* 0x02986002030075a7 */ /* 0x000ea4000802017f */
[----:B--2---:R-:W-:Y:S05]  /*135c0*/  @!P1 BRA `(.L_x_2002) ;  /* 0x0000000c00889947 */ /* 0x004fea0003800000 */
.L_x_2034:
[----:B------:R-:W-:Y:S05]  /*135d0*/  @!P0 BRA `(.L_x_2003) ;  /* 0x0000000000048947 */ /* 0x000fea0003800000 */
[----:B------:R-:W-:Y:S01]  /*135e0*/  BPT.TRAP 0x1 ;  /* 0x000000040000795c */ /* 0x000fe20000300000 */
.L_x_2003:
[----:B------:R-:W3:Y:S02]  /*135f0*/  SYNCS.PHASECHK.TRANS64.TRYWAIT P0, [R5+URZ+0x29880], R4 ;  /* 0x02988004050075a7 */ /* 0x000ee4000800017f */
[----:B---3--:R-:W-:Y:S05]  /*13600*/  @!P0 BRA `(.L_x_2004) ;  /* 0x0000000c008c8947 */ /* 0x008fea0003800000 */
.L_x_2005:
[----:B----4-:R4:W0:Y:S02]  /*13610*/  SYNCS.PHASECHK.TRANS64.TRYWAIT P0, [R3+URZ+0x29880], R2 ;  /* 0x02988002030075a7 */ /* 0x010824000800017f */
[----:B0-----:R-:W-:Y:S05]  /*13620*/  @!P0 NANOSLEEP.SYNCS 0x989680 ;  /* 0x009896800000895d */ /* 0x001fea0003900000 */
[----:B------:R-:W0:Y:S02]  /*13630*/  @!P0 SYNCS.PHASECHK.TRANS64 P0, [R3+URZ+0x29880], R2 ;  /* 0x02988002030085a7 */ /* 0x000e24000800007f */
[----:B0-----:R-:W-:Y:S05]  /*13640*/  @!P0 BRA `(.L_x_2005) ;  /* 0xfffffffc00f08947 */ /* 0x001fea000383ffff */
.L_x_1908:
[----:B------:R-:W-:Y:S05]  /*13650*/  BSYNC B6 ;  /* 0x0000000000067941 */ /* 0x000fea0003800000 */
.L_x_1905:
[----:B------:R-:W-:Y:S05]  /*13660*/  EXIT ;  /* 0x000000000000794d */ /* 0x000fea0003800000 */
.L_x_1912:
[----:B0-----:R-:W-:-:S04]  /*13670*/  IMAD.U32 R3, RZ, RZ, UR39 ;  /* 0x00000027ff037e24 */ /* 0x001fc8000f8e00ff */
[----:B------:R0:W1:Y:S03]  /*13680*/  SYNCS.PHASECHK.TRANS64.TRYWAIT P0, [R3+URZ+0x29800], R6 ;  /* 0x02980006030075a7 */ /* 0x000066000800017f */
[----:B-1----:R-:W-:Y:S05]  /*13690*/  @!P0 NANOSLEEP.SYNCS 0x989680 ;  /* 0x009896800000895d */ /* 0x002fea0003900000 */
[----:B------:R-:W1:Y:S02]  /*136a0*/  @!P0 SYNCS.PHASECHK.TRANS64 P0, [R3+URZ+0x29800], R6 ;  /* 0x02980006030085a7 */ /* 0x000e64000800007f */
[----:B-1----:R-:W-:Y:S05]  /*136b0*/  @!P0 BRA `(.L_x_1912) ;  /* 0xfffffffc00ec8947 */ /* 0x002fea000383ffff */
[----:B------:R-:W-:Y:S05]  /*136c0*/  BRA `(.L_x_2006) ;  /* 0xfffffedc00dc7947 */ /* 0x000fea000383ffff */
.L_x_1916:
[----:B--2---:R-:W-:-:S04]  /*136d0*/  IMAD.U32 R5, RZ, RZ, UR39 ;  /* 0x00000027ff057e24 */ /* 0x004fc8000f8e00ff */
[----:B------:R2:W3:Y:S03]  /*136e0*/  SYNCS.PHASECHK.TRANS64.TRYWAIT P2, [R5+URZ+0x29830], R6 ;  /* 0x02983006050075a7 */ /* 0x0004e6000804017f */
[----:B---3--:R-:W-:Y:S05]  /*136f0*/  @!P2 NANOSLEEP.SYNCS 0x989680 ;  /* 0x009896800000a95d */ /* 0x008fea0003900000 */
[----:B------:R-:W3:Y:S02]  /*13700*/  @!P2 SYNCS.PHASECHK.TRANS64 P2, [R5+URZ+0x29830], R6 ;  /* 0x029830060500a5a7 */ /* 0x000ee4000804007f */
[----:B---3--:R-:W-:Y:S05]  /*13710*/  @!P2 BRA `(.L_x_1916) ;  /* 0xfffffffc00eca947 */ /* 0x008fea000383ffff */
[----:B------:R-:W-:Y:S05]  /*13720*/  BRA `(.L_x_1915) ;  /* 0xfffffedc00f87947 */ /* 0x000fea000383ffff */
.L_x_1921:
[----:B-1----:R-:W-:-:S04]  /*13730*/  IMAD.U32 R15, RZ, RZ, UR6 ;  /* 0x00000006ff0f7e24 */ /* 0x002fc8000f8e00ff */
[----:B------:R1:W2:Y:S03]  /*13740*/  SYNCS.PHASECHK.TRANS64.TRYWAIT P3, [R15+URZ+0x29830], R14 ;  /* 0x0298300e0f0075a7 */ /* 0x0002a6000806017f */
[----:B--2---:R-:W-:Y:S05]  /*13750*/  @!P3 NANOSLEEP.SYNCS 0x989680 ;  /* 0x009896800000b95d */ /* 0x004fea0003900000 */
[----:B------:R-:W2:Y:S02]  /*13760*/  @!P3 SYNCS.PHASECHK.TRANS64 P3, [R15+URZ+0x29830], R14 ;  /* 0x0298300e0f00b5a7 */ /* 0x000ea4000806007f */
[----:B--2---:R-:W-:Y:S05]  /*13770*/  @!P3 BRA `(.L_x_1921) ;  /* 0xfffffffc00ecb947 */ /* 0x004fea000383ffff */
[----:B------:R-:W-:Y:S05]  /*13780*/  BRA `(.L_x_1918) ;  /* 0xffffff20004c7947 */ /* 0x000fea000383ffff */
.L_x_1925:
[----:B-1----:R-:W-:-:S04]  /*13790*/  IMAD.U32 R14, RZ, RZ, UR6 ;  /* 0x00000006ff0e7e24 */ /* 0x002fc8000f8e00ff */
[----:B------:R1:W2:Y:S03]  /*137a0*/  SYNCS.PHASECHK.TRANS64.TRYWAIT P3, [R14+URZ+0x29850], R13 ;  /* 0x0298500d0e0075a7 */ /* 0x0002a6000806017f */
[----:B--2---:R-:W-:Y:S05]  /*137b0*/  @!P3 NANOSLEEP.SYNCS 0x989680 ;  /* 0x009896800000b95d */ /* 0x004fea0003900000 */
[----:B------:R-:W2:Y:S02]  /*137c0*/  @!P3 SYNCS.PHASECHK.TRANS64 P3, [R14+URZ+0x29850], R13 ;  /* 0x0298500d0e00b5a7 */ /* 0x000ea4000806007f */
[----:B--2---:R-:W-:Y:S05]  /*137d0*/  @!P3 BRA `(.L_x_1925) ;  /* 0xfffffffc00ecb947 */ /* 0x004fea000383ffff */
[----:B------:R-:W-:Y:S05]  /*137e0*/  BRA `(.L_x_1922) ;  /* 0xffffff2c005c7947 */ /* 0x000fea000383ffff */
.L_x_1932:
[----:B-1----:R-:W-:-:S04]  /*137f0*/  IMAD.U32 R14, RZ, RZ, UR6 ;  /* 0x00000006ff0e7e24 */ /* 0x002fc8000f8e00ff */
[----:B------:R1:W2:Y:S03]  /*13800*/  SYNCS.PHASECHK.TRANS64.TRYWAIT P2, [R14+URZ+0x29830], R11 ;  /* 0x0298300b0e0075a7 */ /* 0x0002a6000804017f */
[----:B--2---:R-:W-:Y:S05]  /*13810*/  @!P2 NANOSLEEP.SYNCS 0x989680 ;  /* 0x009896800000a95d */ /* 0x004fea0003900000 */
[----:B------:R-:W2:Y:S02]  /*13820*/  @!P2 SYNCS.PHASECHK.TRANS64 P2, [R14+URZ+0x29830], R11 ;  /* 0x0298300b0e00a5a7 */ /* 0x000ea4000804007f */
[----:B--2---:R-:W-:Y:S05]  /*13830*/  @!P2 BRA `(.L_x_1932) ;  /* 0xfffffffc00eca947 */ /* 0x004fea000383ffff */
[----:B------:R-:W-:Y:S05]  /*13840*/  BRA `(.L_x_1929) ;  /* 0xffffff6000a07947 */ /* 0x000fea000383ffff */
.L_x_1936:
[----:B01----:R-:W-:-:S04]  /*13850*/  IMAD.U32 R11, RZ, RZ, UR6 ;  /* 0x00000006ff0b7e24 */ /* 0x003fc8000f8e00ff */
[----:B------:R0:W1:Y:S03]  /*13860*/  SYNCS.PHASECHK.TRANS64.TRYWAIT P2, [R11+URZ+0x29850], R10 ;  /* 0x0298500a0b0075a7 */ /* 0x000066000804017f */
[----:B-1----:R-:W-:Y:S05]  /*13870*/  @!P2 NANOSLEEP.SYNCS 0x989680 ;  /* 0x009896800000a95d */ /* 0x002fea0003900000 */
[----:B------:R-:W1:Y:S02]  /*13880*/  @!P2 SYNCS.PHASECHK.TRANS64 P2, [R11+URZ+0x29850], R10 ;  /* 0x0298500a0b00a5a7 */ /* 0x000e64000804007f */
[----:B-1----:R-:W-:Y:S05]  /*13890*/  @!P2 BRA `(.L_x_1936) ;  /* 0xfffffffc00eca947 */ /* 0x002fea000383ffff */
[----:B------:R-:W-:Y:S05]  /*138a0*/  BRA `(.L_x_1933) ;  /* 0xffffff6c00a07947 */ /* 0x000fea000383ffff */
.L_x_1942:
[----:B-1----:R-:W-:-:S04]  /*138b0*/  IMAD.U32 R3, RZ, RZ, UR5 ;  /* 0x00000005ff037e24 */ /* 0x002fc8000f8e00ff */
[----:B------:R1:W2:Y:S03]  /*138c0*/  SYNCS.PHASECHK.TRANS64.TRYWAIT P0, [R3+URZ+0x29850], R4 ;  /* 0x02985004030075a7 */ /* 0x0002a6000800017f */
[----:B--2---:R-:W-:Y:S05]  /*138d0*/  @!P0 NANOSLEEP.SYNCS 0x989680 ;  /* 0x009896800000895d */ /* 0x004fea0003900000 */
[----:B------:R-:W2:Y:S02]  /*138e0*/  @!P0 SYNCS.PHASECHK.TRANS64 P0, [R3+URZ+0x29850], R4 ;  /* 0x02985004030085a7 */ /* 0x000ea4000800007f */
[----:B--2---:R-:W-:Y:S05]  /*138f0*/  @!P0 BRA `(.L_x_1942) ;  /* 0xfffffffc00ec8947 */ /* 0x004fea000383ffff */
[----:B------:R-:W-:Y:S05]  /*13900*/  BRA `(.L_x_1941) ;  /* 0xffffff9400e07947 */ /* 0x000fea000383ffff */
.L_x_1955:
[----:B------:R-:W-:Y:S02]  /*13910*/  IMAD.MOV.U32 R13, RZ, RZ, R4 ;  /* 0x000000ffff0d7224 */ /* 0x000fe400078e0004 */
[----:B------:R-:W-:Y:S02]  /*13920*/  IMAD.MOV.U32 R12, RZ, RZ, RZ ;  /* 0x000000ffff0c7224 */ /* 0x000fe400078e00ff */
[----:B------:R-:W-:Y:S02]  /*13930*/  IMAD.MOV.U32 R11, RZ, RZ, 0x1f ;  /* 0x0000001fff0b7424 */ /* 0x000fe400078e00ff */
[----:B------:R-:W-:-:S07]  /*13940*/  IMAD.MOV.U32 R15, RZ, RZ, -0x1 ;  /* 0xffffffffff0f7424 */ /* 0x000fce00078e00ff */
[----:B0-----:R-:W-:Y:S05]  /*13950*/  WARPSYNC.COLLECTIVE R15, `(.L_x_2007) ;  /* 0x000000000f087348 */ /* 0x001fea0003c00000 */
[----:B------:R1:W2:Y:S02]  /*13960*/  SHFL.IDX P6, R14, R13, R12, R11 ;  /* 0x0000000c0d0e7389 */ /* 0x0002a400000c000b */
[----:B012---:R-:W-:Y:S01]  /*13970*/  ENDCOLLECTIVE ;  /* 0x000000000000791b */ /* 0x007fe20003800000 */
.L_x_2007:
[----:B------:R-:W-:Y:S05]  /*13980*/  BRA `(.L_x_2008) ;  /* 0xffffffd000e07947 */ /* 0x000fea000383ffff */
.L_x_1957:
[----:B------:R-:W-:Y:S01]  /*13990*/  BSSY B0, `(.L_x_2009) ;  /* 0x0000006000007945 */ /* 0x000fe20003800000 */
[----:B------:R-:W-:-:S07]  /*139a0*/  IMAD.MOV.U32 R15, RZ, RZ, -0x1 ;  /* 0xffffffffff0f7424 */ /* 0x000fce00078e00ff */
[----:B-1----:R-:W-:Y:S05]  /*139b0*/  WARPSYNC.COLLECTIVE R15, `(.L_x_2010) ;  /* 0x000000000f0c7348 */ /* 0x002fea0003c00000 */
[----:B------:R-:W-:Y:S02]  /*139c0*/  ELECT P6, UR62, PT ;  /* 0x00000000003e782f */ /* 0x000fe400038c0000 */
[----:B------:R-:W-:Y:S01]  /*139d0*/  MOV R14, UR62 ;  /* 0x0000003e000e7c02 */ /* 0x000fe20008000f00 */
[----:B-1----:R-:W-:Y:S10]  /*139e0*/  ENDCOLLECTIVE ;  /* 0x000000000000791b */ /* 0x002ff40003800000 */
.L_x_2010:
[----:B------:R-:W-:Y:S05]  /*139f0*/  BSYNC B0 ;  /* 0x0000000000007941 */ /* 0x000fea0003800000 */
.L_x_2009:
[----:B------:R-:W-:Y:S05]  /*13a00*/  BRA `(.L_x_2011) ;  /* 0xffffffd000e47947 */ /* 0x000fea000383ffff */
.L_x_1959:
[----:B0-----:R-:W-:-:S04]  /*13a10*/  IMAD.U32 R3, RZ, RZ, UR38 ;  /* 0x00000026ff037e24 */ /* 0x001fc8000f8e00ff */
[----:B------:R0:W2:Y:S03]  /*13a20*/  SYNCS.PHASECHK.TRANS64.TRYWAIT P0, [R3+URZ+0x29880], R2 ;  /* 0x02988002030075a7 */ /* 0x0000a6000800017f */
[----:B--2---:R-:W-:Y:S05]  /*13a30*/  @!P0 NANOSLEEP.SYNCS 0x989680 ;  /* 0x009896800000895d */ /* 0x004fea0003900000 */
[----:B------:R-:W2:Y:S02]  /*13a40*/  @!P0 SYNCS.PHASECHK.TRANS64 P0, [R3+URZ+0x29880], R2 ;  /* 0x02988002030085a7 */ /* 0x000ea4000800007f */
[----:B--2---:R-:W-:Y:S05]  /*13a50*/  @!P0 BRA `(.L_x_1959) ;  /* 0xfffffffc00ec8947 */ /* 0x004fea000383ffff */
[----:B------:R-:W-:Y:S05]  /*13a60*/  BRA `(.L_x_2012) ;  /* 0xffffffd400307947 */ /* 0x000fea000383ffff */
.L_x_1961:
[----:B0-----:R-:W-:-:S04]  /*13a70*/  IMAD.U32 R3, RZ, RZ, UR38 ;  /* 0x00000026ff037e24 */ /* 0x001fc8000f8e00ff */
[----:B------:R0:W2:Y:S03]  /*13a80*/  SYNCS.PHASECHK.TRANS64.TRYWAIT P0, [R3+URZ+0x29840], R2 ;  /* 0x02984002030075a7 */ /* 0x0000a6000800017f */
[----:B--2---:R-:W-:Y:S05]  /*13a90*/  @!P0 NANOSLEEP.SYNCS 0x989680 ;  /* 0x009896800000895d */ /* 0x004fea0003900000 */
[----:B------:R-:W2:Y:S02]  /*13aa0*/  @!P0 SYNCS.PHASECHK.TRANS64 P0, [R3+URZ+0x29840], R2 ;  /* 0x02984002030085a7 */ /* 0x000ea4000800007f */
[----:B--2---:R-:W-:Y:S05]  /*13ab0*/  @!P0 BRA `(.L_x_1961) ;  /* 0xfffffffc00ec8947 */ /* 0x004fea000383ffff */
[----:B------:R-:W-:Y:S05]  /*13ac0*/  BRA `(.L_x_2013) ;  /* 0xffffffd400707947 */ /* 0x000fea000383ffff */
.L_x_1964:
[----:B------:R-:W-:Y:S01]  /*13ad0*/  IMAD.MOV.U32 R13, RZ, RZ, R4 ;  /* 0x000000ffff0d7224 */ /* 0x000fe200078e0004 */
[----:B------:R-:W-:Y:S01]  /*13ae0*/  LEA.HI R2, R18, UR39, RZ, 0x1e ;  /* 0x0000002712027c11 */ /* 0x000fe2000f8ff0ff */
[----:B------:R-:W-:Y:S02]  /*13af0*/  IMAD.MOV.U32 R12, RZ, RZ, RZ ;  /* 0x000000ffff0c7224 */ /* 0x000fe400078e00ff */
[----:B------:R-:W-:Y:S02]  /*13b00*/  IMAD.MOV.U32 R11, RZ, RZ, 0x1c1f ;  /* 0x00001c1fff0b7424 */ /* 0x000fe400078e00ff */
[----:B------:R-:W-:Y:S02]  /*13b10*/  IMAD.MOV.U32 R15, RZ, RZ, -0x1 ;  /* 0xffffffffff0f7424 */ /* 0x000fe400078e00ff */
[----:B------:R-:W-:-:S07]  /*13b20*/  VIADD R10, R2, 0x20 ;  /* 0x00000020020a7836 */ /* 0x000fce0000000000 */
[----:B------:R-:W-:Y:S05]  /*13b30*/  WARPSYNC.COLLECTIVE R15, `(.L_x_2014) ;  /* 0x000000000f087348 */ /* 0x000fea0003c00000 */
[----:B------:R0:W1:Y:S02]  /*13b40*/  SHFL.IDX P6, R14, R13, R12, R11 ;  /* 0x0000000c0d0e7389 */ /* 0x00006400000c000b */
[----:B01----:R-:W-:Y:S01]  /*13b50*/  ENDCOLLECTIVE ;  /* 0x000000000000791b */ /* 0x003fe20003800000 */
.L_x_2014:
[----:B------:R-:W-:Y:S02]  /*13b60*/  IMAD.MOV.U32 R13, RZ, RZ, R5 ;  /* 0x000000ffff0d7224 */ /* 0x000fe400078e0005 */
[----:B------:R-:W-:-:S07]  /*13b70*/  IMAD.MOV.U32 R6, RZ, RZ, R14 ;  /* 0x000000ffff067224 */ /* 0x000fce00078e000e */
[----:B------:R-:W-:Y:S05]  /*13b80*/  WARPSYNC.COLLECTIVE R15, `(.L_x_2015) ;  /* 0x000000000f087348 */ /* 0x000fea0003c00000 */
[----:B------:R0:W1:Y:S02]  /*13b90*/  SHFL.IDX P6, R14, R13, R12, R11 ;  /* 0x0000000c0d0e7389 */ /* 0x00006400000c000b */
[----:B01----:R-:W-:Y:S01]  /*13ba0*/  ENDCOLLECTIVE ;  /* 0x000000000000791b */ /* 0x003fe20003800000 */
.L_x_2015:
[----:B------:R-:W-:Y:S02]  /*13bb0*/  ULDC UR4, c[0x0][0x288] ;  /* 0x0000a20000047ab9 */ /* 0x000fe40000000800 */
[----:B------:R-:W-:-:S05]  /*13bc0*/  IMAD R3, R9, UR4, RZ ;  /* 0x0000000409037c24 */ /* 0x000fca000f8e02ff */
        /* <DEDUP_REMOVED lines=8> */
.L_x_2016:
        /* <DEDUP_REMOVED lines=18> */
.L_x_2017:
[----:B------:R-:W-:Y:S02]  /*13d70*/  @!P3 VIADD R9, R0, UR38 ;  /* 0x000000260009bc36 */ /* 0x000fe40008000000 */
[----:B------:R-:W-:Y:S02]  /*13d80*/  IMAD.MOV.U32 R13, RZ, RZ, R4 ;  /* 0x000000ffff0d7224 */ /* 0x000fe400078e0004 */
[----:B------:R-:W-:Y:S02]  /*13d90*/  IMAD.MOV.U32 R12, RZ, RZ, 0x2 ;  /* 0x00000002ff0c7424 */ /* 0x000fe400078e00ff */
[----:B------:R-:W-:-:S07]  /*13da0*/  IMAD.MOV.U32 R7, RZ, RZ, R14 ;  /* 0x000000ffff077224 */ /* 0x000fce00078e000e */
[----:B------:R-:W-:Y:S05]  /*13db0*/  WARPSYNC.COLLECTIVE R15, `(.L_x_2018) ;  /* 0x000000000f087348 */ /* 0x000fea0003c00000 */
[----:B------:R0:W1:Y:S02]  /*13dc0*/  SHFL.IDX P6, R14, R13, R12, R11 ;  /* 0x0000000c0d0e7389 */ /* 0x00006400000c000b */
[----:B01----:R-:W-:Y:S01]  /*13dd0*/  ENDCOLLECTIVE ;  /* 0x000000000000791b */ /* 0x003fe20003800000 */
.L_x_2018:
        /* <DEDUP_REMOVED lines=17> */
.L_x_2019:
[----:B------:R-:W-:Y:S02]  /*13ef0*/  @!P3 VIADD R19, R0, UR38 ;  /* 0x000000260013bc36 */ /* 0x000fe40008000000 */
[----:B------:R-:W-:Y:S02]  /*13f00*/  IMAD.MOV.U32 R13, RZ, RZ, R4 ;  /* 0x000000ffff0d7224 */ /* 0x000fe400078e0004 */
[----:B------:R-:W-:Y:S02]  /*13f10*/  IMAD.MOV.U32 R12, RZ, RZ, 0x3 ;  /* 0x00000003ff0c7424 */ /* 0x000fe400078e00ff */
[----:B------:R-:W-:-:S07]  /*13f20*/  IMAD.MOV.U32 R7, RZ, RZ, R14 ;  /* 0x000000ffff077224 */ /* 0x000fce00078e000e */
[----:B------:R-:W-:Y:S05]  /*13f30*/  WARPSYNC.COLLECTIVE R15, `(.L_x_2020) ;  /* 0x000000000f087348 */ /* 0x000fea0003c00000 */
[----:B------:R0:W1:Y:S02]  /*13f40*/  SHFL.IDX P6, R14, R13, R12, R11 ;  /* 0x0000000c0d0e7389 */ /* 0x00006400000c000b */
[----:B01----:R-:W-:Y:S01]  /*13f50*/  ENDCOLLECTIVE ;  /* 0x000000000000791b */ /* 0x003fe20003800000 */
.L_x_2020:
        /* <DEDUP_REMOVED lines=16> */
.L_x_2021:
[----:B------:R-:W-:Y:S05]  /*14060*/  BRA `(.L_x_2022) ;  /* 0xffffffd8008c7947 */ /* 0x000fea000383ffff */
.L_x_1967:
[----:B-1----:R-:W-:-:S04]  /*14070*/  IMAD.U32 R3, RZ, RZ, UR38 ;  /* 0x00000026ff037e24 */ /* 0x002fc8000f8e00ff */
[----:B------:R1:W2:Y:S03]  /*14080*/  SYNCS.PHASECHK.TRANS64.TRYWAIT P0, [R3+URZ+0x29820], R0 ;  /* 0x02982000030075a7 */ /* 0x0002a6000800017f */
[----:B--2---:R-:W-:Y:S05]  /*14090*/  @!P0 NANOSLEEP.SYNCS 0x989680 ;  /* 0x009896800000895d */ /* 0x004fea0003900000 */
[----:B------:R-:W2:Y:S02]  /*140a0*/  @!P0 SYNCS.PHASECHK.TRANS64 P0, [R3+URZ+0x29820], R0 ;  /* 0x02982000030085a7 */ /* 0x000ea4000800007f */
[----:B--2---:R-:W-:Y:S05]  /*140b0*/  @!P0 BRA `(.L_x_1967) ;  /* 0xfffffffc00ec8947 */ /* 0x004fea000383ffff */
[----:B------:R-:W-:Y:S05]  /*140c0*/  BRA `(.L_x_2023) ;  /* 0xffffffd800dc7947 */ /* 0x000fea000383ffff */
.L_x_1972:
[----:B0-----:R0:W1:Y:S02]  /*140d0*/  SYNCS.PHASECHK.TRANS64.TRYWAIT P0, [R6+URZ+0x29880], R4 ;  /* 0x02988004060075a7 */ /* 0x001064000800017f */
[----:B-1----:R-:W-:Y:S05]  /*140e0*/  @!P0 NANOSLEEP.SYNCS 0x989680 ;  /* 0x009896800000895d */ /* 0x002fea0003900000 */
[----:B------:R-:W1:Y:S02]  /*140f0*/  @!P0 SYNCS.PHASECHK.TRANS64 P0, [R6+URZ+0x29880], R4 ;  /* 0x02988004060085a7 */ /* 0x000e64000800007f */
[----:B-1----:R-:W-:Y:S05]  /*14100*/  @!P0 BRA `(.L_x_1972) ;  /* 0xfffffffc00f08947 */ /* 0x002fea000383ffff */
[----:B------:R-:W-:Y:S05]  /*14110*/  BRA `(.L_x_2024) ;  /* 0xffffffdc00887947 */ /* 0x000fea000383ffff */
.L_x_1976:
[----:B-1----:R1:W2:Y:S02]  /*14120*/  SYNCS.PHASECHK.TRANS64.TRYWAIT P0, [R6+URZ+0x29840], R4 ;  /* 0x02984004060075a7 */ /* 0x0022a4000800017f */
[----:B--2---:R-:W-:Y:S05]  /*14130*/  @!P0 NANOSLEEP.SYNCS 0x989680 ;  /* 0x009896800000895d */ /* 0x004fea0003900000 */
[----:B------:R-:W2:Y:S02]  /*14140*/  @!P0 SYNCS.PHASECHK.TRANS64 P0, [R6+URZ+0x29840], R4 ;  /* 0x02984004060085a7 */ /* 0x000ea4000800007f */
[----:B--2---:R-:W-:Y:S05]  /*14150*/  @!P0 BRA `(.L_x_1976) ;  /* 0xfffffffc00f08947 */ /* 0x004fea000383ffff */
[----:B------:R-:W-:Y:S05]  /*14160*/  BRA `(.L_x_2025) ;  /* 0xffffffdc00f87947 */ /* 0x000fea000383ffff */
.L_x_1983:
[----:B-1----:R1:W2:Y:S02]  /*14170*/  SYNCS.PHASECHK.TRANS64.TRYWAIT P0, [R18+URZ+0x29870], R4 ;  /* 0x02987004120075a7 */ /* 0x0022a4000800017f */
[----:B--2---:R-:W-:Y:S05]  /*14180*/  @!P0 NANOSLEEP.SYNCS 0x989680 ;  /* 0x009896800000895d */ /* 0x004fea0003900000 */
[----:B------:R-:W2:Y:S02]  /*14190*/  @!P0 SYNCS.PHASECHK.TRANS64 P0, [R18+URZ+0x29870], R4 ;  /* 0x02987004120085a7 */ /* 0x000ea4000800007f */
[----:B--2---:R-:W-:Y:S05]  /*141a0*/  @!P0 BRA `(.L_x_1983) ;  /* 0xfffffffc00f08947 */ /* 0x004fea000383ffff */
[----:B------:R-:W-:Y:S05]  /*141b0*/  BRA `(.L_x_2026) ;  /* 0xffffffe000f87947 */ /* 0x000fea000383ffff */
.L_x_1985:
[----:B--2---:R2:W3:Y:S02]  /*141c0*/  SYNCS.PHASECHK.TRANS64.TRYWAIT P0, [R18+URZ+0x29860], R0 ;  /* 0x02986000120075a7 */ /* 0x0044e4000800017f */
[----:B---3--:R-:W-:Y:S05]  /*141d0*/  @!P0 NANOSLEEP.SYNCS 0x989680 ;  /* 0x009896800000895d */ /* 0x008fea0003900000 */
[----:B------:R-:W3:Y:S02]  /*141e0*/  @!P0 SYNCS.PHASECHK.TRANS64 P0, [R18+URZ+0x29860], R0 ;  /* 0x02986000120085a7 */ /* 0x000ee4000800007f */
[----:B---3--:R-:W-:Y:S05]  /*141f0*/  @!P0 BRA `(.L_x_1985) ;  /* 0xfffffffc00f08947 */ /* 0x008fea000383ffff */
[----:B------:R-:W-:Y:S05]  /*14200*/  BRA `(.L_x_2027) ;  /* 0xffffffe000fc7947 */ /* 0x000fea000383ffff */
.L_x_1991:
[----:B-1----:R1:W2:Y:S02]  /*14210*/  SYNCS.PHASECHK.TRANS64.TRYWAIT P0, [R3+URZ+0x29870], R0 ;  /* 0x02987000030075a7 */ /* 0x0022a4000800017f */
[----:B--2---:R-:W-:Y:S05]  /*14220*/  @!P0 NANOSLEEP.SYNCS 0x989680 ;  /* 0x009896800000895d */ /* 0x004fea0003900000 */
[----:B------:R-:W2:Y:S02]  /*14230*/  @!P0 SYNCS.PHASECHK.TRANS64 P0, [R3+URZ+0x29870], R0 ;  /* 0x02987000030085a7 */ /* 0x000ea4000800007f */
[----:B--2---:R-:W-:Y:S05]  /*14240*/  @!P0 BRA `(.L_x_1991) ;  /* 0xfffffffc00f08947 */ /* 0x004fea000383ffff */
[----:B------:R-:W-:Y:S05]  /*14250*/  BRA `(.L_x_2028) ;  /* 0xffffffe8009c7947 */ /* 0x000fea000383ffff */
.L_x_1993:
[----:B-1----:R1:W2:Y:S02]  /*14260*/  SYNCS.PHASECHK.TRANS64.TRYWAIT P0, [R3+URZ+0x29860], R2 ;  /* 0x02986002030075a7 */ /* 0x0022a4000800017f */
[----:B--2---:R-:W-:Y:S05]  /*14270*/  @!P0 NANOSLEEP.SYNCS 0x989680 ;  /* 0x009896800000895d */ /* 0x004fea0003900000 */
[----:B------:R-:W2:Y:S02]  /*14280*/  @!P0 SYNCS.PHASECHK.TRANS64 P0, [R3+URZ+0x29860], R2 ;  /* 0x02986002030085a7 */ /* 0x000ea4000800007f */
[----:B--2---:R-:W-:Y:S05]  /*14290*/  @!P0 BRA `(.L_x_1993) ;  /* 0xfffffffc00f08947 */ /* 0x004fea000383ffff */
[----:B------:R-:W-:Y:S05]  /*142a0*/  BRA `(.L_x_2029) ;  /* 0xffffffe800ac7947 */ /* 0x000fea000383ffff */
.L_x_1995:
[----:B0-----:R0:W1:Y:S02]  /*142b0*/  SYNCS.PHASECHK.TRANS64.TRYWAIT P0, [R9+URZ+0x29820], R2 ;  /* 0x02982002090075a7 */ /* 0x001064000800017f */
[----:B-1----:R-:W-:Y:S05]  /*142c0*/  @!P0 NANOSLEEP.SYNCS 0x989680 ;  /* 0x009896800000895d */ /* 0x002fea0003900000 */
[----:B------:R-:W1:Y:S02]  /*142d0*/  @!P0 SYNCS.PHASECHK.TRANS64 P0, [R9+URZ+0x29820], R2 ;  /* 0x02982002090085a7 */ /* 0x000e64000800007f */
[----:B-1----:R-:W-:Y:S05]  /*142e0*/  @!P0 BRA `(.L_x_1995) ;  /* 0xfffffffc00f08947 */ /* 0x002fea000383ffff */
[----:B------:R-:W-:Y:S05]  /*142f0*/  BRA `(.L_x_2030) ;  /* 0xfffffff000207947 */ /* 0x000fea000383ffff */
.L_x_1997:
[----:B0-----:R0:W1:Y:S02]  /*14300*/  SYNCS.PHASECHK.TRANS64.TRYWAIT P1, [R5+URZ], R4 ;  /* 0x00000004050075a7 */ /* 0x001064000802017f */
[----:B-1----:R-:W-:Y:S05]  /*14310*/  @!P1 NANOSLEEP.SYNCS 0x989680 ;  /* 0x009896800000995d */ /* 0x002fea0003900000 */
[----:B------:R-:W1:Y:S02]  /*14320*/  @!P1 SYNCS.PHASECHK.TRANS64 P1, [R5+URZ], R4 ;  /* 0x00000004050095a7 */ /* 0x000e64000802007f */
[----:B-1----:R-:W-:Y:S05]  /*14330*/  @!P1 BRA `(.L_x_1997) ;  /* 0xfffffffc00f09947 */ /* 0x002fea000383ffff */
[----:B------:R-:W-:Y:S05]  /*14340*/  BRA `(.L_x_2031) ;  /* 0xfffffff000707947 */ /* 0x000fea000383ffff */
.L_x_1998:
[----:B-1----:R1:W2:Y:S02]  /*14350*/  SYNCS.PHASECHK.TRANS64.TRYWAIT P1, [R7+URZ], R2 ;  /* 0x00000002070075a7 */ /* 0x0022a4000802017f */
[----:B--2---:R-:W-:Y:S05]  /*14360*/  @!P1 NANOSLEEP.SYNCS 0x989680 ;  /* 0x009896800000995d */ /* 0x004fea0003900000 */
[----:B------:R-:W2:Y:S02]  /*14370*/  @!P1 SYNCS.PHASECHK.TRANS64 P1, [R7+URZ], R2 ;  /* 0x00000002070095a7 */ /* 0x000ea4000802007f */
[----:B--2---:R-:W-:Y:S05]  /*14380*/  @!P1 BRA `(.L_x_1998) ;  /* 0xfffffffc00f09947 */ /* 0x004fea000383ffff */
[----:B------:R-:W-:Y:S05]  /*14390*/  BRA `(.L_x_2032) ;  /* 0xfffffff000647947 */ /* 0x000fea000383ffff */
.L_x_2000:
[----:B0-----:R0:W2:Y:S02]  /*143a0*/  SYNCS.PHASECHK.TRANS64.TRYWAIT P1, [R5+URZ+0x29860], R4 ;  /* 0x02986004050075a7 */ /* 0x0010a4000802017f */
[----:B--2---:R-:W-:Y:S05]  /*143b0*/  @!P1 NANOSLEEP.SYNCS 0x989680 ;  /* 0x009896800000995d */ /* 0x004fea0003900000 */
[----:B------:R-:W2:Y:S02]  /*143c0*/  @!P1 SYNCS.PHASECHK.TRANS64 P1, [R5+URZ+0x29860], R4 ;  /* 0x02986004050095a7 */ /* 0x000ea4000802007f */
[----:B--2---:R-:W-:Y:S05]  /*143d0*/  @!P1 BRA `(.L_x_2000) ;  /* 0xfffffffc00f09947 */ /* 0x004fea000383ffff */
[----:B------:R-:W-:Y:S05]  /*143e0*/  BRA `(.L_x_2033) ;  /* 0xfffffff000647947 */ /* 0x000fea000383ffff */
.L_x_2002:
[----:B--2---:R2:W3:Y:S02]  /*143f0*/  SYNCS.PHASECHK.TRANS64.TRYWAIT P1, [R3+URZ+0x29860], R2 ;  /* 0x02986002030075a7 */ /* 0x0044e4000802017f */
[----:B---3--:R-:W-:Y:S05]  /*14400*/  @!P1 NANOSLEEP.SYNCS 0x989680 ;  /* 0x009896800000995d */ /* 0x008fea0003900000 */
[----:B------:R-:W3:Y:S02]  /*14410*/  @!P1 SYNCS.PHASECHK.TRANS64 P1, [R3+URZ+0x29860], R2 ;  /* 0x02986002030095a7 */ /* 0x000ee4000802007f */
[----:B---3--:R-:W-:Y:S05]  /*14420*/  @!P1 BRA `(.L_x_2002) ;  /* 0xfffffffc00f09947 */ /* 0x008fea000383ffff */
[----:B------:R-:W-:Y:S05]  /*14430*/  BRA `(.L_x_2034) ;  /* 0xfffffff000647947 */ /* 0x000fea000383ffff */
.L_x_2004:
[----:B---3--:R3:W4:Y:S02]  /*14440*/  SYNCS.PHASECHK.TRANS64.TRYWAIT P0, [R5+URZ+0x29880], R4 ;  /* 0x02988004050075a7 */ /* 0x008724000800017f */
[----:B----4-:R-:W-:Y:S05]  /*14450*/  @!P0 NANOSLEEP.SYNCS 0x989680 ;  /* 0x009896800000895d */ /* 0x010fea0003900000 */
[----:B------:R-:W4:Y:S02]  /*14460*/  @!P0 SYNCS.PHASECHK.TRANS64 P0, [R5+URZ+0x29880], R4 ;  /* 0x02988004050085a7 */ /* 0x000f24000800007f */
[----:B----4-:R-:W-:Y:S05]  /*14470*/  @!P0 BRA `(.L_x_2004) ;  /* 0xfffffffc00f08947 */ /* 0x010fea000383ffff */
[----:B------:R-:W-:Y:S05]  /*14480*/  BRA `(.L_x_2005) ;  /* 0xfffffff000607947 */ /* 0x000fea000383ffff */
.L_x_2035:
        /* <DEDUP_REMOVED lines=15> */
.L_x_2806:


//--------------------- .text._ZN7cutlass13device_kernelIN5flash11enable_sm90INS1_16FlashAttnFwdSm90INS1_25CollectiveMainloopFwdSm90ILi2EN4cute5tupleIJNS5_1CILi1EEES8_S8_EEENS6_IJNS7_ILi128EEENS7_ILi160EEENS7_ILi192EEEEEELi128ENS_12float_e4m3_tEfNS_4arch4Sm90ELb1ELb0ELb1ELb1ELb0ELb0ELb0ELb1ELb1ELb1ELb1ELb0EEENS1_21CollectiveEpilogueFwdINS6_IJSA_SA_SB_EEES9_NS_10bfloat16_tESG_Li256ELb1ELb1ELb1ELb1EEENS1_36VarlenDynamicPersistentTileSchedulerILi128ELi160ELi256ELi128ELb1ELb1ELb1ELb1ELb1ELb1EEEEEEEEEvNT_6ParamsE --------------------------
	.section	.text._ZN7cutlass13device_kernelIN5flash11enable_sm90INS1_16FlashAttnFwdSm90INS1_25CollectiveMainloopFwdSm90ILi2EN4cute5tupleIJNS5_1CILi1EEES8_S8_EEENS6_IJNS7_ILi128EEENS7_ILi160EEENS7_ILi192EEEEEELi128ENS_12float_e4m3_tEfNS_4arch4Sm90ELb1ELb0ELb1ELb1ELb0ELb0ELb0ELb1ELb1ELb1ELb1ELb0EEENS1_21CollectiveEpilogueFwdINS6_IJSA_SA_SB_EEES9_NS_10bfloat16_tESG_Li256ELb1ELb1ELb1ELb1EEENS1_36VarlenDynamicPersistentTileSchedulerILi128ELi160ELi256ELi128ELb1ELb1ELb1ELb1ELb1ELb1EEEEEEEEEvNT_6ParamsE,"ax",@progbits
	.align	128
.text._ZN7cutlass13device_kernelIN5flash11enable_sm90INS1_16FlashAttnFwdSm90INS1_25CollectiveMainloopFwdSm90ILi2EN4cute5tupleIJNS5_1CILi1EEES8_S8_EEENS6_IJNS7_ILi128EEENS7_ILi160EEENS7_ILi192EEEEEELi128ENS_12float_e4m3_tEfNS_4arch4Sm90ELb1ELb0ELb1ELb1ELb0ELb0ELb0ELb1ELb1ELb1ELb1ELb0EEENS1_21CollectiveEpilogueFwdINS6_IJSA_SA_SB_EEES9_NS_10bfloat16_tESG_Li256ELb1ELb1ELb1ELb1EEENS1_36VarlenDynamicPersistentTileSchedulerILi128ELi160ELi256ELi128ELb1ELb1ELb1ELb1ELb1ELb1EEEEEEEEEvNT_6ParamsE:
        .type           _ZN7cutlass13device_kernelIN5flash11enable_sm90INS1_16FlashAttnFwdSm90INS1_25CollectiveMainloopFwdSm90ILi2EN4cute5tupleIJNS5_1CILi1EEES8_S8_EEENS6_IJNS7_ILi128EEENS7_ILi160EEENS7_ILi192EEEEEELi128ENS_12float_e4m3_tEfNS_4arch4Sm90ELb1ELb0ELb1ELb1ELb0ELb0ELb0ELb1ELb1ELb1ELb1ELb0EEENS1_21CollectiveEpilogueFwdINS6_IJSA_SA_SB_EEES9_NS_10bfloat16_tESG_Li256ELb1ELb1ELb1ELb1EEENS1_36VarlenDynamicPersistentTileSchedulerILi128ELi160ELi256ELi128ELb1ELb1ELb1ELb1ELb1ELb1EEEEEEEEEvNT_6ParamsE,@function
        .size           _ZN7cutlass13device_kernelIN5flash11enable_sm90INS1_16FlashAttnFwdSm90INS1_25CollectiveMainloopFwdSm90ILi2EN4cute5tupleIJNS5_1CILi1EEES8_S8_EEENS6_IJNS7_ILi128EEENS7_ILi160EEENS7_ILi192EEEEEELi128ENS_12float_e4m3_tEfNS_4arch4Sm90ELb1ELb0ELb1ELb1ELb0ELb0ELb0ELb1ELb1ELb1ELb1ELb0EEENS1_21CollectiveEpilogueFwdINS6_IJSA_SA_SB_EEES9_NS_10bfloat16_tESG_Li256ELb1ELb1ELb1ELb1EEENS1_36VarlenDynamicPersistentTileSchedulerILi128ELi160ELi256ELi128ELb1ELb1ELb1ELb1ELb1ELb1EEEEEEEEEvNT_6ParamsE,(.L_x_2807 - _ZN7cutlass13device_kernelIN5flash11enable_sm90INS1_16FlashAttnFwdSm90INS1_25CollectiveMainloopFwdSm90ILi2EN4cute5tupleIJNS5_1CILi1EEES8_S8_EEENS6_IJNS7_ILi128EEENS7_ILi160EEENS7_ILi192EEEEEELi128ENS_12float_e4m3_tEfNS_4arch4Sm90ELb1ELb0ELb1ELb1ELb0ELb0ELb0ELb1ELb1ELb1ELb1ELb0EEENS1_21CollectiveEpilogueFwdINS6_IJSA_SA_SB_EEES9_NS_10bfloat16_tESG_Li256ELb1ELb1ELb1ELb1EEENS1_36VarlenDynamicPersistentTileSchedulerILi128ELi160ELi256ELi128ELb1ELb1ELb1ELb1ELb1ELb1EEEEEEEEEvNT_6ParamsE)
        .other          _ZN7cutlass13device_kernelIN5flash11enable_sm90INS1_16FlashAttnFwdSm90INS1_25CollectiveMainloopFwdSm90ILi2EN4cute5tupleIJNS5_1CILi1EEES8_S8_EEENS6_IJNS7_ILi128EEENS7_ILi160EEENS7_ILi192EEEEEELi128ENS_12float_e4m3_tEfNS_4arch4Sm90ELb1ELb0ELb1ELb1ELb0ELb0ELb0ELb1ELb1ELb1ELb1ELb0EEENS1_21CollectiveEpilogueFwdINS6_IJSA_SA_SB_EEES9_NS_10bfloat16_tESG_Li256ELb1ELb1ELb1ELb1EEENS1_36VarlenDynamicPersistentTileSchedulerILi128ELi160ELi256ELi128ELb1ELb1ELb1ELb1ELb1ELb1EEEEEEEEEvNT_6ParamsE,@"STO_CUDA_ENTRY STV_DEFAULT"
_ZN7cutlass13device_kernelIN5flash11enable_sm90INS1_16FlashAttnFwdSm90INS1_25CollectiveMainloopFwdSm90ILi2EN4cute5tupleIJNS5_1CILi1EEES8_S8_EEENS6_IJNS7_ILi128EEENS7_ILi160EEENS7_ILi192EEEEEELi128ENS_12float_e4m3_tEfNS_4arch4Sm90ELb1ELb0ELb1ELb1ELb0ELb0ELb0ELb1ELb1ELb1ELb1ELb0EEENS1_21CollectiveEpilogueFwdINS6_IJSA_SA_SB_EEES9_NS_10bfloat16_tESG_Li256ELb1ELb1ELb1ELb1EEENS1_36VarlenDynamicPersistentTileSchedulerILi128ELi160ELi256ELi128ELb1ELb1ELb1ELb1ELb1ELb1EEEEEEEEEvNT_6ParamsE:
        /* <DEDUP_REMOVED lines=18> */
.L_x_2037:
[----:B------:R-:W-:Y:S05]  /*0120*/  BSYNC B0 ;  /* 0x0000000000007941 */ /* 0x000fea0003800000 */
.L_x_2036:
        /* <DEDUP_REMOVED lines=41> */
.L_x_2038:
        /* <DEDUP_REMOVED lines=22> */
.L_x_2039:
        /* <DEDUP_REMOVED lines=18> */
.L_x_2040:
        /* <DEDUP_REMOVED lines=22> */
.L_x_2041:
        /* <DEDUP_REMOVED lines=22> */
.L_x_2042:
[----:B------:R-:W-:Y:S01]  /*0900*/  PLOP3.LUT P0, PT, PT, PT, UP0, 0x80, 0x0 ;  /* 0x000000000000781c */ /* 0x000fe20003f0f008 */
[----:B------:R-:W-:Y:S01]  /*0910*/  UMOV UR38, 0x1 ;  /* 0x0000000100267882 */ /* 0x000fe20000000000 */
[----:B------:R-:W-:Y:S01]  /*0920*/  NOP ;  /* 0x0000000000007918 */ /* 0x000fe20000000000 */
[----:B------:R-:W-:Y:S01]  /*0930*/  USEL UR38, UR38, 0x2, !UP0 ;  /* 0x0000000226267887 */ /* 0x000fe2000c000000 */
[----:B------:R-:W-:Y:S01]  /*0940*/  ULDC.64 UR54, c[0x0][0x208] ;  /* 0x0000820000367ab9 */ /* 0x000fe20000000a00 */
[----:B012-4-:R-:W-:Y:S08]  /*0950*/  BAR.SYNC.DEFER_BLOCKING 0x0 ;  /* 0x0000000000007b1d */ /* 0x017ff00000010000 */
[----:B------:R-:W-:Y:S05]  /*0960*/  @!P0 BRA `(.L_x_2043) ;  /* 0x0000011000f48947 */ /* 0x000fea0003800000 */
.L_x_2044:
        /* <DEDUP_REMOVED lines=29> */
[----:B------:R-:W-:Y:S01]  /*0b40*/  LEA.HI R2, R3, R224, RZ, 0x4 ;  /* 0x000000e003027211 */ /* 0x000fe200078f20ff */
[----:B------:R-:W-:Y:S01]  /*0b50*/  IMAD.SHL.U32 R4, R4, 0x20, RZ ;  /* 0x0000002004047824 */ /* 0x000fe200078e00ff */
[----:B------:R-:W-:Y:S01]  /*0b60*/  SHF.R.S32.HI R219, RZ, 0x7, R0 ;  /* 0x00000007ffdb7819 */ /* 0x000fe20000011400 */
[----:B------:R-:W-:Y:S01]  /*0b70*/  IMAD.IADD R203, R224, 0x1, -R203 ;  /* 0x00000001e0cb7824 */ /* 0x000fe200078e0acb */
[----:B------:R-:W-:Y:S02]  /*0b80*/  SHF.R.S32.HI R7, RZ, 0x4, R2 ;  /* 0x00000004ff077819 */ /* 0x000fe40000011402 */
[----:B------:R-:W-:Y:S02]  /*0b90*/  LOP3.LUT R5, R2, 0x3fffff0, RZ, 0xc0, !PT ;  /* 0x03fffff002057812 */ /* 0x000fe400078ec0ff */
[----:B------:R-:W-:-:S02]  /*0ba0*/  SHF.R.S32.HI R6, RZ, 0x1f, R203 ;  /* 0x0000001fff067819 */ /* 0x000fc400000114cb */
[----:B------:R-:W-:Y:S01]  /*0bb0*/  LOP3.LUT R4, R4, 0xfffffc00, RZ, 0xc0, !PT ;  /* 0xfffffc0004047812 */ /* 0x000fe200078ec0ff */
[----:B------:R-:W-:Y:S01]  /*0bc0*/  IMAD.IADD R5, R224, 0x1, -R5 ;  /* 0x00000001e0057824 */ /* 0x000fe200078e0a05 */
[----:B------:R-:W-:Y:S02]  /*0bd0*/  LEA.HI R2, R2, R7, RZ, 0x1 ;  /* 0x0000000702027211 */ /* 0x000fe400078f08ff */
[----:B------:R-:W-:Y:S01]  /*0be0*/  LEA.HI R8, R6, R203, RZ, 0x2 ;  /* 0x000000cb06087211 */ /* 0x000fe200078f10ff */
[----:B------:R-:W-:Y:S01]  /*0bf0*/  IMAD R5, R5, 0x40, R4 ;  /* 0x0000004005057824 */ /* 0x000fe200078e0204 */
[----:B------:R-:W-:Y:S02]  /*0c00*/  LOP3.LUT R2, R2, 0x1ffffffe, RZ, 0xc0, !PT ;  /* 0x1ffffffe02027812 */ /* 0x000fe400078ec0ff */
[----:B------:R-:W-:Y:S02]  /*0c10*/  LEA.HI R4, R3, R224, RZ, 0x2 ;  /* 0x000000e003047211 */ /* 0x000fe400078f10ff */
[----:B------:R-:W-:Y:S01]  /*0c20*/  SHF.R.S32.HI R9, RZ, 0x2, R8 ;  /* 0x00000002ff097819 */ /* 0x000fe20000011408 */
[----:B------:R-:W-:Y:S01]  /*0c30*/  IMAD.IADD R2, R7, 0x1, -R2 ;  /* 0x0000000107027824 */ /* 0x000fe200078e0a02 */
[----:B------:R-:W-:-:S02]  /*0c40*/  SHF.R.S32.HI R10, RZ, 0x1f, R8 ;  /* 0x0000001fff0a7819 */ /* 0x000fc40000011408 */
[----:B------:R-:W-:Y:S01]  /*0c50*/  LOP3.LUT R7, R4, 0xfffffffc, RZ, 0xc0, !PT ;  /* 0xfffffffc04077812 */ /* 0x000fe200078ec0ff */
[----:B------:R-:W-:Y:S01]  /*0c60*/  IMAD R221, R2, 0x8, R5 ;  /* 0x0000000802dd7824 */ /* 0x000fe200078e0205 */
[----:B------:R-:W-:Y:S02]  /*0c70*/  LEA.HI R3, R3, R224, RZ, 0x3 ;  /* 0x000000e003037211 */ /* 0x000fe400078f18ff */
[----:B------:R-:W-:Y:S01]  /*0c80*/  LEA.HI R10, R10, R9, RZ, 0x3 ;  /* 0x000000090a0a7211 */ /* 0x000fe200078f18ff */
[----:B------:R-:W-:Y:S01]  /*0c90*/  IMAD.IADD R7, R224, 0x1, -R7 ;  /* 0x00000001e0077824 */ /* 0x000fe200078e0a07 */
[----:B------:R-:W-:Y:S02]  /*0ca0*/  LOP3.LUT R5, R3, 0xfffffff8, RZ, 0xc0, !PT ;  /* 0xfffffff803057812 */ /* 0x000fe400078ec0ff */
[----:B------:R-:W-:Y:S02]  /*0cb0*/  LOP3.LUT R8, R8, 0x7ffffffc, RZ, 0xc0, !PT ;  /* 0x7ffffffc08087812 */ /* 0x000fe400078ec0ff */
[----:B------:R-:W-:Y:S01]  /*0cc0*/  LOP3.LUT R10, R10, 0xfffffff8, RZ, 0xc0, !PT ;  /* 0xfffffff80a0a7812 */ /* 0x000fe200078ec0ff */
[----:B------:R-:W-:Y:S01]  /*0cd0*/  IMAD.IADD R22, R224, 0x1, -R5 ;  /* 0x00000001e0167824 */ /* 0x000fe200078e0a05 */
[----:B------:R-:W-:Y:S01]  /*0ce0*/  LEA.HI R6, R6, R203, RZ, 0x5 ;  /* 0x000000cb06067211 */ /* 0x000fe200078f28ff */
[----:B------:R-:W-:Y:S01]  /*0cf0*/  IMAD.IADD R8, R203, 0x1, -R8 ;  /* 0x00000001cb087824 */ /* 0x000fe200078e0a08 */
[----:B------:R-:W-:Y:S01]  /*0d00*/  LEA.HI R0, R0, R219, RZ, 0x1 ;  /* 0x000000db00007211 */ /* 0x000fe200078f08ff */
[----:B------:R-:W-:Y:S01]  /*0d10*/  IMAD.IADD R9, R9, 0x1, -R10 ;  /* 0x0000000109097824 */ /* 0x000fe200078e0a0a */
[----:B------:R-:W-:Y:S01]  /*0d20*/  LEA.HI R2, R7, R7, RZ, 0x1 ;  /* 0x0000000707027211 */ /* 0x000fe200078f08ff */
[----:B------:R-:W-:Y:S01]  /*0d30*/  IMAD.SHL.U32 R16, R22, 0x8, RZ ;  /* 0x0000000816107824 */ /* 0x000fe200078e00ff */
[----:B------:R-:W-:Y:S01]  /*0d40*/  SHF.R.S32.HI R6, RZ, 0x5, R6 ;  /* 0x00000005ff067819 */ /* 0x000fe20000011406 */
[----:B------:R-:W-:Y:S01]  /*0d50*/  IMAD.SHL.U32 R17, R8, 0x2, RZ ;  /* 0x0000000208117824 */ /* 0x000fe200078e00ff */
[----:B------:R-:W-:Y:S01]  /*0d60*/  LOP3.LUT R0, R0, 0x3fffffe, RZ, 0xc0, !PT ;  /* 0x03fffffe00007812 */ /* 0x000fe200078ec0ff */
[----:B------:R-:W-:Y:S01]  /*0d70*/  VIADD R19, R16, 0x40 ;  /* 0x0000004010137836 */ /* 0x000fe20000000000 */
[----:B------:R-:W-:Y:S01]  /*0d80*/  LOP3.LUT R2, R2, 0x1ffffffe, RZ, 0xc0, !PT ;  /* 0x1ffffffe02027812 */ /* 0x000fe200078ec0ff */
[----:B------:R-:W-:Y:S01]  /*0d90*/  IMAD R9, R6, 0x10, R9 ;  /* 0x0000001006097824 */ /* 0x000fe200078e0209 */
[----:B------:R-:W-:Y:S01]  /*0da0*/  SHF.R.S32.HI R202, RZ, 0x3, R3 ;  /* 0x00000003ffca7819 */ /* 0x000fe20000011403 */
[----:B------:R-:W-:Y:S01]  /*0db0*/  IMAD.IADD R0, R219, 0x1, -R0 ;  /* 0x00000001db007824 */ /* 0x000fe200078e0a00 */
[----:B------:R-:W-:Y:S01]  /*0dc0*/  SHF.R.S32.HI R223, RZ, 0x1f, R16 ;  /* 0x0000001fffdf7819 */ /* 0x000fe20000011410 */
[C---:B------:R-:W-:Y:S01]  /*0dd0*/  VIADD R201, R17.reuse, 0x8 ;  /* 0x0000000811c97836 */ /* 0x040fe20000000000 */
[----:B------:R-:W-:Y:S01]  /*0de0*/  SHF.R.S32.HI R222, RZ, 0x1f, R19 ;  /* 0x0000001fffde7819 */ /* 0x000fe20000011413 */
[----:B------:R-:W-:-:S02]  /*0df0*/  VIADD R200, R17, 0x10 ;  /* 0x0000001011c87836 */ /* 0x000fc40000000000 */
        /* <DEDUP_REMOVED lines=26> */
[----:B------:R-:W-:Y:S01]  /*0fa0*/  IMAD.IADD R7, R7, 0x1, -R2 ;  /* 0x0000000107077824 */ /* 0x000fe200078e0a02 */
[----:B------:R-:W-:Y:S01]  /*0fb0*/  SHF.R.S32.HI R205, RZ, 0x1f, R188 ;  /* 0x0000001fffcd7819 */ /* 0x000fe200000114bc */
[----:B------:R-:W-:Y:S01]  /*0fc0*/  IMAD R220, R0, 0x40, R9 ;  /* 0x0000004000dc7824 */ /* 0x000fe200078e0209 */
[----:B------:R-:W-:-:S03]  /*0fd0*/  SHF.R.S32.HI R204, RZ, 0x1f, R23 ;  /* 0x0000001fffcc7819 */ /* 0x000fc60000011417 */
[----:B------:R-:W-:-:S07]  /*0fe0*/  IMAD R18, R7, 0x8, R220 ;  /* 0x0000000807127824 */ /* 0x000fce00078e02dc */
.L_x_2105:
[----:B0-23--:R-:W0:Y:S01]  /*0ff0*/  LDC.64 R2, c[0x0][0xc88] ;  /* 0x00032200ff027b82 */ /* 0x00de220000000a00 */
[----:B------:R-:W-:Y:S01]  /*1000*/  ULDC.64 UR8, c[0x0][0xa28] ;  /* 0x00028a0000087ab9 */ /* 0x000fe20000000a00 */
[----:B------:R-:W-:Y:S01]  /*1010*/  ULDC.64 UR10, c[0x0][0xa18] ;  /* 0x00028600000a7ab9 */ /* 0x000fe20000000a00 */
[----:B------:R-:W-:Y:S01]  /*1020*/  ULOP3.LUT UR4, UR6, 0xff000000, URZ, 0xc0, !UPT ;  /* 0xff00000006047892 */ /* 0x000fe2000f8ec03f */
        /* <DEDUP_REMOVED lines=19> */
[----:B----4-:R-:W-:Y:S01]  /*1160*/  IMAD.U32 R5, RZ, RZ, UR11 ;  /* 0x0000000bff057e24 */ /* 0x010fe2000f8e00ff */
[----:B------:R-:W2:Y:S01]  /*1170*/  @P0 LDG.E R2, desc[UR54][R2.64] ;  /* 0x0000003602020981 */ /* 0x000ea2000c1e1900 */
[----:B------:R-:W-:Y:S01]  /*1180*/  UISETP.NE.U32.AND UP0, UPT, UR8, URZ, UPT ;  /* 0x0000003f0800728c */ /* 0x000fe2000bf05070 */
[----:B------:R-:W-:Y:S02]  /*1190*/  ULDC.64 UR10, c[0x0][0xa20] ;  /* 0x00028800000a7ab9 */ /* 0x000fe40000000a00 */
[----:B------:R-:W3:Y:S01]  /*11a0*/  @P2 LDG.E R4, desc[UR54][R4.64] ;  /* 0x0000003604042981 */ /* 0x000ee2000c1e1900 */
[----:B------:R-:W-:Y:S01]  /*11b0*/  UISETP.NE.AND.EX UP0, UPT, UR9, URZ, UPT, UP0 ;  /* 0x0000003f0900728c */ /* 0x000fe2000bf05300 */
[----:B------:R-:W-:Y:S01]  /*11c0*/  ISETP.NE.U32.AND P1, PT, RZ, UR10, PT ;  /* 0x0000000aff007c0c */ /* 0x000fe2000bf25070 */
[----:B------:R-:W-:Y:S02]  /*11d0*/  ULOP3.LUT UR46, UR6, 0xff0000, URZ, 0xc0, !UPT ;  /* 0x00ff0000062e7892 */ /* 0x000fe4000f8ec03f */
[----:B------:R-:W-:Y:S01]  /*11e0*/  USHF.R.U32.HI UR4, URZ, 0x8, UR4 ;  /* 0x000000083f047899 */ /* 0x000fe20008011604 */
[----:B------:R-:W-:Y:S01]  /*11f0*/  ISETP.NE.AND.EX P1, PT, RZ, UR11, PT, P1 ;  /* 0x0000000bff007c0c */ /* 0x000fe2000bf25310 */
[----:B------:R-:W-:Y:S01]  /*1200*/  USEL UR7, UR7, 0x1, UP0 ;  /* 0x0000000107077887 */ /* 0x000fe20008000000 */
[----:B------:R-:W-:Y:S01]  /*1210*/  ULDC UR8, c[0x0][0x2f0] ;  /* 0x0000bc0000087ab9 */ /* 0x000fe20000000800 */
[----:B------:R-:W-:Y:S01]  /*1220*/  UMOV UR51, URZ ;  /* 0x0000003f00337c82 */ /* 0x000fe20008000000 */
        /* <DEDUP_REMOVED lines=20> */
.L_x_2045:
[----:B------:R-:W-:Y:S05]  /*1370*/  @!P1 BRA `(.L_x_2046) ;  /* 0x00000000001c9947 */ /* 0x000fea0003800000 */
[----:B------:R-:W-:-:S04]  /*1380*/  ULEA UR4, UP0, UR43, UR10, 0x2 ;  /* 0x0000000a2b047291 */ /* 0x000fc8000f80103f */
[----:B------:R-:W-:Y:S02]  /*1390*/  ULEA.HI.X UR6, UR43, UR11, UR42, 0x2, UP0 ;  /* 0x0000000b2b067291 */ /* 0x000fe400080f142a */
[----:B------:R-:W-:-:S04]  /*13a0*/  IMAD.U32 R2, RZ, RZ, UR4 ;  /* 0x00000004ff027e24 */ /* 0x000fc8000f8e00ff */
[----:B------:R-:W-:-:S05]  /*13b0*/  IMAD.U32 R3, RZ, RZ, UR6 ;  /* 0x00000006ff037e24 */ /* 0x000fca000f8e00ff */
[----:B------:R-:W2:Y:S02]  /*13c0*/  LDG.E R2, desc[UR54][R2.64] ;  /* 0x0000003602027981 */ /* 0x000ea4000c1e1900 */
[----:B--2---:R-:W-:Y:S01]  /*13d0*/  R2UR UR4, R2 ;  /* 0x00000000020472ca */ /* 0x004fe200000e0000 */
[----:B------:R-:W-:-:S14]  /*13e0*/  BRA `(.L_x_2047) ;  /* 0x0000000000347947 */ /* 0x000fdc0003800000 */
.L_x_2046:
        /* <DEDUP_REMOVED lines=13> */
.L_x_2047:
[----:B------:R-:W-:Y:S01]  /*14c0*/  ULDC UR6, c[0x0][0x448] ;  /* 0x0001120000067ab9 */ /* 0x000fe20000000800 */
[----:B------:R-:W-:Y:S02]  /*14d0*/  USHF.L.U32 UR36, UR5, 0x7, URZ ;  /* 0x0000000705247899 */ /* 0x000fe4000800063f */
[----:B------:R-:W-:Y:S02]  /*14e0*/  UISETP.NE.AND UP0, UPT, UR6, 0x1, UPT ;  /* 0x000000010600788c */ /* 0x000fe4000bf05270 */
[----:B------:R-:W-:Y:S02]  /*14f0*/  UIADD3 UR6, UR36, 0x7f, URZ ;  /* 0x0000007f24067890 */ /* 0x000fe4000fffe03f */
[----:B------:R-:W-:Y:S02]  /*1500*/  UIADD3 UR51, -UR51, UR4, URZ ;  /* 0x0000000433337290 */ /* 0x000fe4000fffe13f */
[----:B------:R-:W-:Y:S02]  /*1510*/  ULOP3.LUT UR37, UR46, 0xff, URZ, 0xc0, !UPT ;  /* 0x000000ff2e257892 */ /* 0x000fe4000f8ec03f */
[----:B------:R-:W-:-:S02]  /*1520*/  UIADD3 UR7, UR51, 0xa0, -UR52 ;  /* 0x000000a033077890 */ /* 0x000fc4000fffe834 */
[----:B------:R-:W-:Y:S01]  /*1530*/  USHF.R.U32.HI UR46, URZ, 0x10, UR46 ;  /* 0x000000103f2e7899 */ /* 0x000fe2000801162e */
[----:B------:R-:W-:Y:S01]  /*1540*/  @UP0 ULDC UR4, c[0x0][0x44c] ;  /* 0x0001130000040ab9 */ /* 0x000fe20000000800 */
[----:B------:R-:W-:Y:S01]  /*1550*/  @UP0 ULDC UR8, c[0x0][0x450] ;  /* 0x0001140000080ab9 */ /* 0x000fe20000000800 */
[----:B------:R-:W-:Y:S02]  /*1560*/  UIMAD.WIDE.U32 UR4, UR6, UR4, URZ ;  /* 0x00000004060472a5 */ /* 0x000fe4000f8e003f */
[----:B------:R-:W-:Y:S02]  /*1570*/  UIADD3 UR4, UR51, 0x9f, URZ ;  /* 0x0000009f33047890 */ /* 0x000fe4000fffe03f */
[----:B------:R-:W-:Y:S02]  /*1580*/  @UP0 USHF.R.U32.HI UR6, URZ, UR8, UR5 ;  /* 0x000000083f060299 */ /* 0x000fe40008011605 */
[----:B------:R-:W-:Y:S02]  /*1590*/  UIMAD.WIDE UR4, UR4, 0x66666667, URZ ;  /* 0x66666667040478a5 */ /* 0x000fe4000f8e023f */
[----:B------:R-:W-:-:S02]  /*15a0*/  UIADD3 UR6, UR7, UR6, URZ ;  /* 0x0000000607067290 */ /* 0x000fc4000fffe03f */
[----:B------:R-:W-:Y:S02]  /*15b0*/  USHF.R.U32.HI UR4, URZ, 0x1f, UR5 ;  /* 0x0000001f3f047899 */ /* 0x000fe40008011605 */
[----:B------:R-:W-:Y:S02]  /*15c0*/  UIMAD.WIDE UR6, UR6, 0x66666667, URZ ;  /* 0x66666667060678a5 */ /* 0x000fe4000f8e023f */
[----:B------:R-:W-:Y:S02]  /*15d0*/  ULEA.HI.SX32 UR4, UR5, UR4, 0x1a ;  /* 0x0000000405047291 */ /* 0x000fe4000f8fd23f */
[----:B------:R-:W-:-:S04]  /*15e0*/  USHF.R.U32.HI UR6, URZ, 0x1f, UR7 ;  /* 0x0000001f3f067899 */ /* 0x000fc80008011607 */
[----:B------:R-:W-:-:S04]  /*15f0*/  ULEA.HI.SX32 UR6, UR7, UR6, 0x1a ;  /* 0x0000000607067291 */ /* 0x000fc8000f8fd23f */
[----:B------:R-:W-:-:S04]  /*1600*/  UISETP.LT.AND UP0, UPT, UR4, UR6, UPT ;  /* 0x000000060400728c */ /* 0x000fc8000bf01270 */
[----:B------:R-:W-:-:S03]  /*1610*/  USEL UR9, UR4, UR6, UP0 ;  /* 0x0000000604097287 */ /* 0x000fc60008000000 */
[----:B------:R-:W-:Y:S01]  /*1620*/  UMOV UR4, URZ ;  /* 0x0000003f00047c82 */ /* 0x000fe20008000000 */
[----:B------:R-:W-:-:S06]  /*1630*/  UISETP.GE.AND UP0, UPT, UR9, 0x1, UPT ;  /* 0x000000010900788c */ /* 0x000fcc000bf06270 */
[----:B------:R-:W-:-:S13]  /*1640*/  PLOP3.LUT P0, PT, PT, PT, UP0, 0x80, 0x0 ;  /* 0x000000000000781c */ /* 0x000fda0003f0f008 */
[----:B------:R-:W-:Y:S05]  /*1650*/  @!P0 BRA `(.L_x_2048) ;  /* 0x0000000000908947 */ /* 0x000fea0003800000 */
        /* <DEDUP_REMOVED lines=36> */
.L_x_2048:
        /* <DEDUP_REMOVED lines=8> */
[----:B------:R-:W-:-:S02]  /*1920*/  VIADDMNMX R0, R3, UR39, R0, PT ;  /* 0x0000002703007c46 */ /* 0x000fc4000b800100 */
[----:B------:R-:W-:Y:S02]  /*1930*/  CS2R R10, SRZ ;  /* 0x00000000000a7805 */ /* 0x000fe4000001ff00 */
[----:B------:R-:W-:Y:S02]  /*1940*/  CS2R R36, SRZ ;  /* 0x0000000000247805 */ /* 0x000fe4000001ff00 */
[----:B------:R-:W-:Y:S02]  /*1950*/  CS2R R32, SRZ ;  /* 0x0000000000207805 */ /* 0x000fe4000001ff00 */
[----:B------:R-:W-:Y:S01]  /*1960*/  R2UR UR56, R0 ;  /* 0x00000000003872ca */ /* 0x000fe200000e0000 */
[----:B------:R-:W-:Y:S01]  /*1970*/  IMAD.MOV.U32 R0, RZ, RZ, RZ ;  /* 0x000000ffff007224 */ /* 0x000fe200078e00ff */
[----:B------:R-:W-:Y:S01]  /*1980*/  CS2R R12, SRZ ;  /* 0x00000000000c7805 */ /* 0x000fe2000001ff00 */
[----:B------:R-:W-:Y:S01]  /*1990*/  IMAD.MOV.U32 R47, RZ, RZ, RZ ;  /* 0x000000ffff2f7224 */ /* 0x000fe200078e00ff */
        /* <DEDUP_REMOVED lines=9> */
[----:B------:R-:W-:Y:S01]  /*1a30*/  UISETP.GT.AND UP0, UPT, UR56, UR39, UPT ;  /* 0x000000273800728c */ /* 0x000fe2000bf04270 */
[----:B------:R-:W-:Y:S01]  /*1a40*/  CS2R R60, SRZ ;  /* 0x00000000003c7805 */ /* 0x000fe2000001ff00 */
[----:B------:R-:W-:Y:S01]  /*1a50*/  IMAD.MOV.U32 R90, RZ, RZ, RZ ;  /* 0x000000ffff5a7224 */ /* 0x000fe200078e00ff */
[----:B------:R-:W-:Y:S02]  /*1a60*/  CS2R R62, SRZ ;  /* 0x00000000003e7805 */ /* 0x000fe4000001ff00 */
[----:B------:R-:W-:Y:S02]  /*1a70*/  CS2R R58, SRZ ;  /* 0x00000000003a7805 */ /* 0x000fe4000001ff00 */
[----:B------:R-:W-:-:S02]  /*1a80*/  CS2R R68, SRZ ;  /* 0x0000000000447805 */ /* 0x000fc4000001ff00 */
[----:B------:R-:W-:Y:S02]  /*1a90*/  PLOP3.LUT P1, PT, PT, PT, UP0, 0x80, 0x0 ;  /* 0x000000000000781c */ /* 0x000fe40003f2f008 */
        /* <DEDUP_REMOVED lines=43> */
.L_x_2050:
        /* <DEDUP_REMOVED lines=10> */
[----:B0-----:R-:W-:-:S02]  /*1df0*/  @P1 IMAD R2, R8, UR42, RZ ;  /* 0x0000002a08021c24 */ /* 0x001fc4000f8e02ff */
[----:B------:R-:W-:-:S04]  /*1e00*/  @P1 IMAD.WIDE.U32 R4, R8, UR43, RZ ;  /* 0x0000002b08041c25 */ /* 0x000fc8000f8e00ff */
[----:B------:R-:W-:Y:S02]  /*1e10*/  @P1 IMAD R9, R9, UR43, R2 ;  /* 0x0000002b09091c24 */ /* 0x000fe4000f8e0202 */
[C---:B-1----:R-:W-:Y:S02]  /*1e20*/  @P0 IMAD R0, R6.reuse, UR42, RZ ;  /* 0x0000002a06000c24 */ /* 0x042fe4000f8e02ff */
[----:B------:R-:W-:-:S04]  /*1e30*/  @P0 IMAD.WIDE.U32 R2, R6, UR43, RZ ;  /* 0x0000002b06020c25 */ /* 0x000fc8000f8e00ff */
[----:B------:R-:W-:Y:S02]  /*1e40*/  @P0 IMAD R7, R7, UR43, R0 ;  /* 0x0000002b07070c24 */ /* 0x000fe4000f8e0200 */
[----:B------:R-:W-:Y:S02]  /*1e50*/  @P1 IMAD.IADD R5, R5, 0x1, R9 ;  /* 0x0000000105051824 */ /* 0x000fe400078e0209 */
[----:B------:R-:W-:Y:S02]  /*1e60*/  @P0 IMAD.IADD R3, R3, 0x1, R7 ;  /* 0x0000000103030824 */ /* 0x000fe400078e0207 */
[----:B------:R-:W-:Y:S02]  /*1e70*/  IMAD.MOV.U32 R0, RZ, RZ, 0x3f800000 ;  /* 0x3f800000ff007424 */ /* 0x000fe400078e00ff */
[----:B--2---:R-:W-:-:S04]  /*1e80*/  @P0 IMAD.WIDE.U32 R2, R10, UR44, R2 ;  /* 0x0000002c0a020c25 */ /* 0x004fc8000f8e0002 */
[----:B---3--:R-:W-:Y:S01]  /*1e90*/  @P1 IMAD.WIDE.U32 R6, R12, UR44, R4 ;  /* 0x0000002c0c061c25 */ /* 0x008fe2000f8e0004 */
[----:B------:R-:W-:-:S03]  /*1ea0*/  @P0 LEA R4, P2, R2, UR4, 0x2 ;  /* 0x0000000402040c11 */ /* 0x000fc6000f8410ff */
[----:B------:R-:W-:Y:S01]  /*1eb0*/  @P0 IMAD R5, R11, UR44, R3 ;  /* 0x0000002c0b050c24 */ /* 0x000fe2000f8e0203 */
[----:B------:R-:W-:Y:S01]  /*1ec0*/  @P1 LEA R8, P3, R6, UR6, 0x2 ;  /* 0x0000000606081c11 */ /* 0x000fe2000f8610ff */
[----:B------:R-:W-:-:S03]  /*1ed0*/  @P1 IMAD R3, R13, UR44, R7 ;  /* 0x0000002c0d031c24 */ /* 0x000fc6000f8e0207 */
[----:B------:R-:W-:Y:S02]  /*1ee0*/  @P0 LEA.HI.X R5, R2, UR5, R5, 0x2, P2 ;  /* 0x0000000502050c11 */ /* 0x000fe400090f1405 */
[----:B------:R-:W-:Y:S01]  /*1ef0*/  @P1 LEA.HI.X R9, R6, UR7, R3, 0x2, P3 ;  /* 0x0000000706091c11 */ /* 0x000fe200098f1403 */
[----:B------:R-:W-:-:S04]  /*1f00*/  IMAD.MOV.U32 R3, RZ, RZ, 0x3f800000 ;  /* 0x3f800000ff037424 */ /* 0x000fc800078e00ff */
[----:B------:R-:W2:Y:S04]  /*1f10*/  @P1 LDG.E R0, desc[UR54][R8.64] ;  /* 0x0000003608001981 */ /* 0x000ea8000c1e1900 */
[----:B------:R-:W2:Y:S01]  /*1f20*/  @P0 LDG.E R3, desc[UR54][R4.64] ;  /* 0x0000003604030981 */ /* 0x000ea2000c1e1900 */
[----:B------:R-:W-:-:S04]  /*1f30*/  ULEA.HI UR4, UR48, UR48, URZ, 0x1 ;  /* 0x0000003030047291 */ /* 0x000fc8000f8f083f */
[----:B------:R-:W-:-:S04]  /*1f40*/  ULOP3.LUT UR4, UR4, 0xfffffffe, URZ, 0xc0, !UPT ;  /* 0xfffffffe04047892 */ /* 0x000fc8000f8ec03f */
[----:B------:R-:W-:-:S06]  /*1f50*/  UIADD3 UR4, UR48, -UR4, URZ ;  /* 0x8000000430047290 */ /* 0x000fcc000fffe03f */
[----:B------:R-:W-:Y:S01]  /*1f60*/  IMAD.U32 R2, RZ, RZ, UR4 ;  /* 0x00000004ff027e24 */ /* 0x000fe2000f8e00ff */
[----:B------:R-:W-:-:S04]  /*1f70*/  ULDC UR4, c[0x0][0x9d8] ;  /* 0x0002760000047ab9 */ /* 0x000fc80000000800 */
[----:B------:R-:W-:-:S04]  /*1f80*/  SHF.L.U32 R2, R2, 0x1f, RZ ;  /* 0x0000001f02027819 */ /* 0x000fc800000006ff */
[----:B------:R-:W0:Y:S01]  /*1f90*/  SYNCS.PHASECHK.TRANS64.TRYWAIT P0, [UR41+0x29800], R2 ;  /* 0x02980002ff0075a7 */ /* 0x000e220008000169 */
[----:B------:R-:W-:-:S05]  /*1fa0*/  IMAD.U32 R6, RZ, RZ, UR49 ;  /* 0x00000031ff067e24 */ /* 0x000fca000f8e00ff */
[----:B------:R-:W-:Y:S01]  /*1fb0*/  ISETP.NE.AND P1, PT, R6, 0x3, PT ;  /* 0x000000030600780c */ /* 0x000fe20003f25270 */
[----:B--2---:R-:W-:-:S04]  /*1fc0*/  FMUL.FTZ R0, R3, R0 ;  /* 0x0000000003007220 */ /* 0x004fc80000410000 */
[----:B------:R-:W-:Y:S01]  /*1fd0*/  FMUL.FTZ R0, R0, UR4 ;  /* 0x0000000400007c20 */ /* 0x000fe20008410000 */
[----:B0-----:R-:W-:Y:S07]  /*1fe0*/  @!P0 BRA `(.L_x_2051) ;  /* 0x00000160000c8947 */ /* 0x001fee0003800000 */
.L_x_2204:
[----:B------:R-:W-:Y:S05]  /*1ff0*/  @!P1 BRA `(.L_x_2052) ;  /* 0x0000000000049947 */ /* 0x000fea0003800000 */
[----:B------:R-:W-:Y:S01]  /*2000*/  BPT.TRAP 0x1 ;  /* 0x000000040000795c */ /* 0x000fe20000300000 */
.L_x_2052:
[----:B0-----:R-:W-:Y:S02]  /*2010*/  IMAD.U32 R2, RZ, RZ, UR53 ;  /* 0x00000035ff027e24 */ /* 0x001fe4000f8e00ff */
[----:B------:R-:W-:-:S03]  /*2020*/  IMAD.U32 R3, RZ, RZ, UR47 ;  /* 0x0000002fff037e24 */ /* 0x000fc6000f8e00ff */
[----:B------:R-:W-:Y:S02]  /*2030*/  LEA R2, R2, UR41, 0x3 ;  /* 0x0000002902027c11 */ /* 0x000fe4000f8e18ff */
[----:B------:R-:W-:-:S04]  /*2040*/  SHF.L.U32 R3, R3, 0x1f, RZ ;  /* 0x0000001f03037819 */ /* 0x000fc800000006ff */
[----:B------:R0:W1:Y:S01]  /*2050*/  SYNCS.PHASECHK.TRANS64.TRYWAIT P2, [R2+URZ+0x29830], R3 ;  /* 0x02983003020075a7 */ /* 0x000062000804017f */
[----:B------:R-:W-:Y:S05]  /*2060*/  @!P1 BRA `(.L_x_2053) ;  /* 0x0000000000049947 */ /* 0x000fea0003800000 */
[----:B------:R-:W-:Y:S01]  /*2070*/  BPT.TRAP 0x1 ;  /* 0x000000040000795c */ /* 0x000fe20000300000 */
.L_x_2053:
[----:B------:R-:W2:Y:S02]  /*2080*/  S2R R4, SR_TID.X ;  /* 0x0000000000047919 */ /* 0x000ea40000002100 */
[----:B--2---:R-:W-:Y:S01]  /*2090*/  LOP3.LUT P0, RZ, R4, 0x7f, RZ, 0xc0, !PT ;  /* 0x0000007f04ff7812 */ /* 0x004fe2000780c0ff */
[----:B-1----:R-:W-:-:S12]  /*20a0*/  @P2 BRA `(.L_x_2054) ;  /* 0x0000000000082947 */ /* 0x002fd80003800000 */
[----:B------:R-:W1:Y:S02]  /*20b0*/  SYNCS.PHASECHK.TRANS64.TRYWAIT P2, [R2+URZ+0x29830], R3 ;  /* 0x02983003020075a7 */ /* 0x000e64000804017f */
[----:B-1----:R-:W-:Y:S05]  /*20c0*/  @!P2 BRA `(.L_x_2055) ;  /* 0x0000015c00eca947 */ /* 0x002fea0003800000 */
.L_x_2054:
[----:B------:R-:W-:Y:S05]  /*20d0*/  WARPSYNC.ALL ;  /* 0x0000000000007948 */ /* 0x000fea0003800000 */
[----:B------:R-:W-:Y:S01]  /*20e0*/  UIADD3 UR4, UR41, 0x1a400, URZ ;  /* 0x0001a40029047890 */ /* 0x000fe2000fffe03f */
[----:B------:R-:W-:Y:S01]  /*20f0*/  WARPGROUP.ARRIVE ;  /* 0x00000000000079c5 */ /* 0x000fe20000000000 */
[----:B------:R-:W-:Y:S01]  /*2100*/  ULOP3.LUT UR28, UR57, 0x10000, URZ, 0xfc, !UPT ;  /* 0x00010000391c7892 */ /* 0x000fe2000f8efc3f */
[----:B01----:R-:W-:Y:S01]  /*2110*/  @!P0 VIADD R2, R2, 0x29840 ;  /* 0x0002984002028836 */ /* 0x003fe20000000000 */
[----:B------:R-:W-:Y:S01]  /*2120*/  USHF.R.U32.HI UR4, URZ, 0x4, UR4 ;  /* 0x000000043f047899 */ /* 0x000fe20008011604 */
[----:B------:R-:W-:Y:S01]  /*2130*/  UMOV UR25, 0x80000020 ;  /* 0x8000002000197882 */ /* 0x000fe20000000000 */
[----:B------:R-:W-:-:S02]  /*2140*/  UMOV UR27, 0x80000020 ;  /* 0x80000020001b7882 */ /* 0x000fc40000000000 */
[----:B------:R-:W-:Y:S01]  /*2150*/  ULOP3.LUT UR4, UR4, 0x3fff, URZ, 0xc0, !UPT ;  /* 0x00003fff04047892 */ /* 0x000fe2000f8ec03f */
[----:B------:R-:W-:Y:S01]  /*2160*/  UMOV UR24, UR28 ;  /* 0x0000001c00187c82 */ /* 0x000fe20008000000 */
[----:B------:R-:W-:Y:S02]  /*2170*/  UMOV UR5, UR25 ;  /* 0x0000001900057c82 */ /* 0x000fe40008000000 */
[----:B------:R-:W-:Y:S01]  /*2180*/  ULOP3.LUT UR50, UR4, 0x10000, URZ, 0xfc, !UPT ;  /* 0x0001000004327892 */ /* 0x000fe2000f8efc3f */
[----:B------:R-:W-:Y:S02]  /*2190*/  UMOV UR7, 0x80000020 ;  /* 0x8000002000077882 */ /* 0x000fe40000000000 */
[----:B------:R-:W-:Y:S01]  /*21a0*/  UMOV UR4, UR24 ;  /* 0x0000001800047c82 */ /* 0x000fe20008000000 */
[----:B------:R-:W-:Y:S01]  /*21b0*/  UIMAD UR32, UR53, 0x780, UR50 ;  /* 0x00000780352078a4 */ /* 0x000fe2000f8e0232 */
[----:B------:R-:W-:Y:S01]  /*21c0*/  UMOV UR8, UR24 ;  /* 0x0000001800087c82 */ /* 0x000fe20008000000 */
[----:B------:R-:W-:-:S02]  /*21d0*/  UMOV UR9, UR25 ;  /* 0x0000001900097c82 */ /* 0x000fc40008000000 */
[----:B------:R-:W-:Y:S02]  /*21e0*/  UIADD3 UR6, UR32, 0x100, URZ ;  /* 0x0000010020067890 */ /* 0x000fe4000fffe03f */
[----:B------:R-:W-:Y:S02]  /*21f0*/  UIADD3 UR10, UR32, 0x180, URZ ;  /* 0x00000180200a7890 */ /* 0x000fe4000fffe03f */
[----:B------:R-:W-:Y:S01]  /*2200*/  UMOV UR26, UR32 ;  /* 0x00000020001a7c82 */ /* 0x000fe20008000000 */
[----:B------:R-:W-:Y:S01]  /*2210*/  UMOV UR11, 0x80000020 ;  /* 0x80000020000b7882 */ /* 0x000fe20000000000 */
[----:B------:R-:W-:Y:S01]  /*2220*/  QGMMA.64x32x32.F32.E4M3.E4M3 R88, gdesc[UR24], RZ, !UPT, gsb0 ;  /* 0x00600000185879f3 */ /* 0x000fe2000c0008ff */
[----:B------:R-:W-:Y:S01]  /*2230*/  UIADD3 UR26, UR32, 0x80, URZ ;  /* 0x00000080201a7890 */ /* 0x000fe2000fffe03f */
[----:B------:R-:W-:Y:S01]  /*2240*/  UMOV UR27, 0x80000020 ;  /* 0x80000020001b7882 */ /* 0x000fe20000000000 */
[----:B------:R-:W-:Y:S02]  /*2250*/  UIADD3 UR12, UR28, 0x2, URZ ;  /* 0x000000021c0c7890 */ /* 0x000fe4000fffe03f */
[----:B------:R-:W-:Y:S01]  /*2260*/  UIADD3 UR14, UR32, 0x182, URZ ;  /* 0x00000182200e7890 */ /* 0x000fe2000fffe03f */
[----:B------:R-:W-:Y:S01]  /*2270*/  UMOV UR15, 0x80000020 ;  /* 0x80000020000f7882 */ /* 0x000fe20000000000 */
[----:B------:R-:W-:-:S02]  /*2280*/  UIADD3 UR16, UR28, 0x200, URZ ;  /* 0x000002001c107890 */ /* 0x000fc4000fffe03f */
[----:B------:R-:W-:Y:S01]  /*2290*/  UIADD3 UR18, UR32, 0x400, URZ ;  /* 0x0000040020127890 */ /* 0x000fe2000fffe03f */
[----:B------:R-:W-:Y:S01]  /*22a0*/  UMOV UR19, 0x80000020 ;  /* 0x8000002000137882 */ /* 0x000fe20000000000 */
[----:B------:R-:W-:Y:S01]  /*22b0*/  UIADD3 UR22, UR32, 0x402, URZ ;  /* 0x0000040220167890 */ /* 0x000fe2000fffe03f */
[----:B------:R-:W-:Y:S01]  /*22c0*/  UMOV UR23, 0x80000020 ;  /* 0x8000002000177882 */ /* 0x000fe20000000000 */
[----:B------:R-:W-:Y:S01]  /*22d0*/  UIADD3 UR30, UR32, 0x680, URZ ;  /* 0x00000680201e7890 */ /* 0x000fe2000fffe03f */
[----:B------:R-:W-:Y:S01]  /*22e0*/  UMOV UR31, 0x80000020 ;  /* 0x80000020001f7882 */ /* 0x000fe20000000000 */
[----:B------:R-:W-:Y:S01]  /*22f0*/  UIADD3 UR57, UR56, -0x2, URZ ;  /* 0xfffffffe38397890 */ /* 0x000fe2000fffe03f */
        /* <DEDUP_REMOVED lines=54> */
[----:B------:R-:W-:Y:S01]  /*2660*/  UIMAD UR7, UR56, -0xa0, UR51 ;  /* 0xffffff60380778a4 */ /* 0x000fe2000f8e0233 */
        /* <DEDUP_REMOVED lines=30> */
[----:B------:R-:W-:Y:S01]  /*2850*/  ULDC UR10, c[0x0][0x988] ;  /* 0x00026200000a7ab9 */ /* 0x000fe20000000800 */
[----:B------:R-:W-:Y:S01]  /*2860*/  UMOV UR11, UR36 ;  /* 0x00000024000b7c82 */ /* 0x000fe20008000000 */
        /* <DEDUP_REMOVED lines=47> */
[----:B------:R-:W-:Y:S02]  /*2b60*/  ULDC UR6, c[0x0][0x448] ;  /* 0x0001120000067ab9 */ /* 0x000fe40000000800 */
[----:B------:R-:W-:-:S06]  /*2b70*/  UISETP.NE.AND UP0, UPT, UR6, 0x1, UPT ;  /* 0x000000010600788c */ /* 0x000fcc000bf05270 */
[----:B------:R-:W-:-:S05]  /*2b80*/  PLOP3.LUT P2, PT, PT, PT, UP0, 0x80, 0x0 ;  /* 0x000000000000781c */ /* 0x000fca0003f4f008 */
[----:B------:R-:W-:Y:S01]  /*2b90*/  @UP0 ULDC UR6, c[0x0][0x44c] ;  /* 0x0001130000060ab9 */ /* 0x000fe20000000800 */
[----:B------:R-:W-:Y:S01]  /*2ba0*/  @UP0 ULDC UR14, c[0x0][0x450] ;  /* 0x00011400000e0ab9 */ /* 0x000fe20000000800 */
        /* <DEDUP_REMOVED lines=20> */
[----:B------:R0:W1:Y:S01]  /*2cf0*/  MUFU.TANH R104, R88 ;  /* 0x0000005800687308 */ /* 0x0000620000002400 */
[----:B------:R-:W-:Y:S01]  /*2d00*/  UMOV UR23, 0x80000020 ;  /* 0x8000002000177882 */ /* 0x000fe20000000000 */
[C---:B------:R-:W-:Y:S01]  /*2d10*/  FMUL.FTZ R93, R0.reuse, R93 ;  /* 0x0000005d005d7220 */ /* 0x040fe20000410000 */
[C---:B------:R-:W-:Y:S01]  /*2d20*/  FMUL.FTZ R96, R0.reuse, R96 ;  /* 0x0000006000607220 */ /* 0x040fe20000410000 */
[C---:B------:R-:W-:Y:S01]  /*2d30*/  FMUL.FTZ R97, R0.reuse, R97 ;  /* 0x0000006100617220 */ /* 0x040fe20000410000 */
[C---:B------:R-:W-:Y:S01]  /*2d40*/  FMUL.FTZ R100, R0.reuse, R100 ;  /* 0x0000006400647220 */ /* 0x040fe20000410000 */
[C---:B------:R-:W-:Y:S01]  /*2d50*/  FMUL.FTZ R5, R0.reuse, R94 ;  /* 0x0000005e00057220 */ /* 0x040fe20000410000 */
[C---:B------:R-:W-:Y:S01]  /*2d60*/  FMUL.FTZ R10, R0.reuse, R102 ;  /* 0x00000066000a7220 */ /* 0x040fe20000410000 */
[----:B------:R-:W2:Y:S01]  /*2d70*/  MUFU.TANH R89, R89 ;  /* 0x0000005900597308 */ /* 0x000ea20000002400 */
[C---:B0-----:R-:W-:Y:S01]  /*2d80*/  FMUL.FTZ R88, R0.reuse, R101 ;  /* 0x0000006500587220 */ /* 0x041fe20000410000 */
[C---:B------:R-:W-:Y:S01]  /*2d90*/  FMUL.FTZ R3, R0.reuse, R90 ;  /* 0x0000005a00037220 */ /* 0x040fe20000410000 */
[C---:B------:R-:W-:Y:S01]  /*2da0*/  FMUL.FTZ R4, R0.reuse, R91 ;  /* 0x0000005b00047220 */ /* 0x040fe20000410000 */
[C---:B------:R-:W-:Y:S01]  /*2db0*/  FMUL.FTZ R7, R0.reuse, R98 ;  /* 0x0000006200077220 */ /* 0x040fe20000410000 */
[----:B------:R-:W-:-:S03]  /*2dc0*/  FMUL.FTZ R8, R0, R99 ;  /* 0x0000006300087220 */ /* 0x000fc60000410000 */
[----:B------:R-:W0:Y:S08]  /*2dd0*/  MUFU.TANH R92, R92 ;  /* 0x0000005c005c7308 */ /* 0x000e300000002400 */
[----:B------:R-:W3:Y:S08]  /*2de0*/  MUFU.TANH R93, R93 ;  /* 0x0000005d005d7308 */ /* 0x000ef00000002400 */
[----:B------:R-:W4:Y:S08]  /*2df0*/  MUFU.TANH R96, R96 ;  /* 0x0000006000607308 */ /* 0x000f300000002400 */
[----:B------:R-:W5:Y:S08]  /*2e00*/  MUFU.TANH R97, R97 ;  /* 0x0000006100617308 */ /* 0x000f700000002400 */
[----:B------:R-:W5:Y:S08]  /*2e10*/  MUFU.TANH R105, R100 ;  /* 0x0000006400697308 */ /* 0x000f700000002400 */
[----:B------:R-:W5:Y:S01]  /*2e20*/  MUFU.TANH R88, R88 ;  /* 0x0000005800587308 */ /* 0x000f620000002400 */
[----:B------:R-:W-:-:S02]  /*2e30*/  WARPGROUP.DEPBAR.LE gsb0, 0x0 ;  /* 0x00008000000079c5 */ /* 0x000fc40000010000 */
[----:B------:R-:W-:Y:S01]  /*2e40*/  WARPGROUP.ARRIVE ;  /* 0x00000000000079c5 */ /* 0x000fe20000000000 */
[C---:B------:R-:W-:Y:S01]  /*2e50*/  FMUL.FTZ R77, R0.reuse, R77 ;  /* 0x0000004d004d7220 */ /* 0x040fe20000410000 */
[C---:B------:R-:W-:Y:S01]  /*2e60*/  FMUL.FTZ R15, R0.reuse, R83 ;  /* 0x00000053000f7220 */ /* 0x040fe20000410000 */
[C---:B------:R-:W-:Y:S01]  /*2e70*/  FMUL.FTZ R20, R0.reuse, R82 ;  /* 0x0000005200147220 */ /* 0x040fe20000410000 */
[C---:B------:R-:W-:Y:S01]  /*2e80*/  FMUL.FTZ R14, R0.reuse, R79 ;  /* 0x0000004f000e7220 */ /* 0x040fe20000410000 */
[----:B------:R1:W-:Y:S01]  /*2e90*/  MUFU.TANH R95, R77 ;  /* 0x0000004d005f7308 */ /* 0x0003e20000002400 */
[----:B------:R-:W-:Y:S01]  /*2ea0*/  QGMMA.64x32x32.F32.E4M3.E4M3 R56, gdesc[UR20], R56, gsb0 ;  /* 0x00600000143879f3 */ /* 0x000fe20008000838 */
[----:B------:R-:W-:Y:S01]  /*2eb0*/  UIADD3 UR22, UR32, 0x682, URZ ;  /* 0x0000068220167890 */ /* 0x000fe2000fffe03f */
[----:B------:R-:W-:Y:S01]  /*2ec0*/  IMAD.U32 R82, RZ, RZ, UR7 ;  /* 0x00000007ff527e24 */ /* 0x000fe2000f8e00ff */
[----:B------:R-:W-:Y:S01]  /*2ed0*/  UMOV UR23, 0x80000020 ;  /* 0x8000002000177882 */ /* 0x000fe20000000000 */
[C---:B------:R-:W-:Y:S01]  /*2ee0*/  FMUL.FTZ R72, R0.reuse, R72 ;  /* 0x0000004800487220 */ /* 0x040fe20000410000 */
[C---:B------:R-:W-:Y:S01]  /*2ef0*/  FMUL.FTZ R73, R0.reuse, R73 ;  /* 0x0000004900497220 */ /* 0x040fe20000410000 */
[----:B------:R-:W-:Y:S01]  /*2f00*/  FMUL.FTZ R76, R0, R76 ;  /* 0x0000004c004c7220 */ /* 0x000fe20000410000 */
[----:B------:R-:W-:Y:S01]  /*2f10*/  IADD3 R82, -R17, 0xa0, R82 ;  /* 0x000000a011527810 */ /* 0x000fe20007ffe152 */
[----:B-1----:R-:W-:Y:S01]  /*2f20*/  VIADD R77, R18, UR36 ;  /* 0x00000024124d7c36 */ /* 0x002fe20008000000 */
[----:B------:R1:W5:Y:S01]  /*2f30*/  MUFU.TANH R91, R72 ;  /* 0x00000048005b7308 */ /* 0x0003620000002400 */
        /* <DEDUP_REMOVED lines=8> */
[C---:B-1----:R-:W-:Y:S01]  /*2fc0*/  FMUL.FTZ R72, R0.reuse, R87 ;  /* 0x0000005700487220 */ /* 0x042fe20000410000 */
[----:B------:R-:W-:-:S06]  /*2fd0*/  FMUL.FTZ R12, R0, R74 ;  /* 0x0000004a000c7220 */ /* 0x000fcc0000410000 */
[----:B------:R-:W1:Y:S08]  /*2fe0*/  MUFU.TANH R76, R76 ;  /* 0x0000004c004c7308 */ /* 0x000e700000002400 */
[----:B------:R-:W1:Y:S08]  /*2ff0*/  MUFU.TANH R99, R80 ;  /* 0x0000005000637308 */ /* 0x000e700000002400 */
[----:B------:R-:W1:Y:S08]  /*3000*/  MUFU.TANH R81, R81 ;  /* 0x0000005100517308 */ /* 0x000e700000002400 */
[----:B------:R-:W1:Y:S08]  /*3010*/  MUFU.TANH R101, R84 ;  /* 0x0000005400657308 */ /* 0x000e700000002400 */
[----:B------:R-:W1:Y:S01]  /*3020*/  MUFU.TANH R85, R85 ;  /* 0x0000005500557308 */ /* 0x000e620000002400 */
        /* <DEDUP_REMOVED lines=14> */
[----:B------:R0:W-:Y:S01]  /*3110*/  MUFU.TANH R103, R57 ;  /* 0x0000003900677308 */ /* 0x0001e20000002400 */
[----:B--2---:R-:W-:Y:S01]  /*3120*/  @P2 IMAD.HI.U32 R60, R77, UR6, RZ ;  /* 0x000000064d3c2c27 */ /* 0x004fe2000f8e00ff */
[----:B------:R-:W-:-:S04]  /*3130*/  @UP0 ULDC UR6, c[0x0][0x450] ;  /* 0x0001140000060ab9 */ /* 0x000fc80000000800 */
[----:B------:R-:W-:Y:S01]  /*3140*/  @P2 SHF.R.U32.HI R77, RZ, UR6, R60 ;  /* 0x00000006ff4d2c19 */ /* 0x000fe2000801163c */
[----:B------:R-:W-:Y:S01]  /*3150*/  UIMAD UR6, UR56, -0xa0, URZ ;  /* 0xffffff60380678a4 */ /* 0x000fe2000f8e023f */
[----:B------:R2:W-:Y:S01]  /*3160*/  MUFU.TANH R107, R61 ;  /* 0x0000003d006b7308 */ /* 0x0005e20000002400 */
[C---:B0-----:R-:W-:Y:S01]  /*3170*/  FMUL.FTZ R57, R0.reuse, R58 ;  /* 0x0000003a00397220 */ /* 0x041fe20000410000 */
[C---:B------:R-:W-:Y:S01]  /*3180*/  FMUL.FTZ R58, R0.reuse, R62 ;  /* 0x0000003e003a7220 */ /* 0x040fe20000410000 */
[----:B------:R-:W0:Y:S01]  /*3190*/  SHFL.IDX PT, R83, R77, RZ, 0x1c1f ;  /* 0x001c1fff4d537589 */ /* 0x000e2200000e0000 */
[C---:B------:R-:W-:Y:S01]  /*31a0*/  FMUL.FTZ R60, R0.reuse, R67 ;  /* 0x00000043003c7220 */ /* 0x040fe20000410000 */
[----:B------:R-:W-:Y:S01]  /*31b0*/  IMAD.U32 R62, RZ, RZ, UR6 ;  /* 0x00000006ff3e7e24 */ /* 0x000fe2000f8e00ff */
[----:B------:R-:W-:Y:S01]  /*31c0*/  @UP0 ULDC UR6, c[0x0][0x44c] ;  /* 0x0001130000060ab9 */ /* 0x000fe20000000800 */
[----:B------:R-:W1:Y:S01]  /*31d0*/  SHFL.IDX PT, R77, R77, 0x1, 0x1c1f ;  /* 0x003c1f004d4d7f89 */ /* 0x000e6200000e0000 */
[----:B------:R-:W-:Y:S01]  /*31e0*/  MUFU.TANH R108, R65 ;  /* 0x00000041006c7308 */ /* 0x000fe20000002400 */
[C---:B--2---:R-:W-:Y:S01]  /*31f0*/  FMUL.FTZ R61, R0.reuse, R66 ;  /* 0x00000042003d7220 */ /* 0x044fe20000410000 */
[----:B------:R-:W-:Y:S01]  /*3200*/  IMAD.U32 R66, RZ, RZ, UR52 ;  /* 0x00000034ff427e24 */ /* 0x000fe2000f8e00ff */
[----:B------:R-:W-:Y:S01]  /*3210*/  IADD3 R79, -R17, 0xa1, R62 ;  /* 0x000000a1114f7810 */ /* 0x000fe20007ffe13e */
[----:B------:R-:W-:Y:S01]  /*3220*/  FMUL.FTZ R62, R0, R71 ;  /* 0x00000047003e7220 */ /* 0x000fe20000410000 */
[----:B------:R-:W-:-:S02]  /*3230*/  UIMAD.WIDE.U32 UR6, UR36, UR6, URZ ;  /* 0x00000006240672a5 */ /* 0x000fc4000f8e003f */
[----:B------:R-:W-:Y:S01]  /*3240*/  IADD3 R79, -R66, UR51, R79 ;  /* 0x00000033424f7c10 */ /* 0x000fe2000fffe14f */
[----:B------:R2:W1:Y:S01]  /*3250*/  MUFU.TANH R87, R56 ;  /* 0x0000003800577308 */ /* 0x0004620000002400 */
[----:B------:R-:W-:-:S04]  /*3260*/  @UP0 USHF.R.U32.HI UR11, URZ, UR14, UR7 ;  /* 0x0000000e3f0b0299 */ /* 0x000fc80008011607 */
[----:B------:R-:W-:-:S03]  /*3270*/  UIADD3 UR6, UR11, UR51, -UR52 ;  /* 0x000000330b067290 */ /* 0x000fc6000fffe834 */
[----:B------:R-:W1:Y:S01]  /*3280*/  MUFU.TANH R64, R64 ;  /* 0x0000004000407308 */ /* 0x000e620000002400 */
[C---:B--2---:R-:W-:Y:S01]  /*3290*/  FMUL.FTZ R56, R0.reuse, R59 ;  /* 0x0000003b00387220 */ /* 0x044fe20000410000 */
[C---:B------:R-:W-:Y:S01]  /*32a0*/  FMUL.FTZ R59, R0.reuse, R63 ;  /* 0x0000003f003b7220 */ /* 0x040fe20000410000 */
[----:B0-----:R-:W-:Y:S01]  /*32b0*/  VIADDMNMX R83, R83, R79, R82, PT ;  /* 0x0000004f53537246 */ /* 0x001fe20003800152 */
[----:B------:R-:W-:Y:S01]  /*32c0*/  FMUL.FTZ R63, R0, R70 ;  /* 0x00000046003f7220 */ /* 0x000fe20000410000 */
[----:B------:R-:W-:Y:S02]  /*32d0*/  UIMAD.WIDE UR6, UR6, 0x66666667, URZ ;  /* 0x66666667060678a5 */ /* 0x000fe4000f8e023f */
[C---:B------:R-:W-:Y:S01]  /*32e0*/  ISETP.GT.AND P5, PT, R83.reuse, RZ, PT ;  /* 0x000000ff5300720c */ /* 0x040fe20003fa4270 */
[----:B------:R-:W0:Y:S01]  /*32f0*/  MUFU.TANH R109, R68 ;  /* 0x00000044006d7308 */ /* 0x000e220000002400 */
[C---:B------:R-:W-:Y:S01]  /*3300*/  ISETP.GT.AND P6, PT, R83.reuse, 0x1, PT ;  /* 0x000000015300780c */ /* 0x040fe20003fc4270 */
[----:B------:R-:W-:Y:S01]  /*3310*/  USHF.R.U32.HI UR6, URZ, 0x1f, UR7 ;  /* 0x0000001f3f067899 */ /* 0x000fe20008011607 */
[----:B------:R-:W-:-:S02]  /*3320*/  ISETP.GT.AND P3, PT, R83, 0x8, PT ;  /* 0x000000085300780c */ /* 0x000fc40003f64270 */
[----:B------:R-:W-:Y:S01]  /*3330*/  FSEL R102, R104, -INF , P5 ;  /* 0xff80000068667808 */ /* 0x000fe20002800000 */
[----:B------:R-:W-:Y:S01]  /*3340*/  ULEA.HI.SX32 UR6, UR7, UR6, 0x1a ;  /* 0x0000000607067291 */ /* 0x000fe2000f8fd23f */
[----:B------:R-:W-:Y:S01]  /*3350*/  FSEL R94, R89, -INF , P6 ;  /* 0xff800000595e7808 */ /* 0x000fe20003000000 */
[----:B------:R2:W0:Y:S01]  /*3360*/  MUFU.TANH R110, R69 ;  /* 0x00000045006e7308 */ /* 0x0004220000002400 */
[C---:B------:R-:W-:Y:S01]  /*3370*/  ISETP.GT.AND P4, PT, R83.reuse, 0x9, PT ;  /* 0x000000095300780c */ /* 0x040fe20003f84270 */
[----:B------:R-:W-:Y:S01]  /*3380*/  UISETP.LT.AND UP1, UPT, UR39, UR6, UPT ;  /* 0x000000062700728c */ /* 0x000fe2000bf21270 */
[----:B------:R-:W-:Y:S02]  /*3390*/  FSEL R92, R92, -INF , P3 ;  /* 0xff8000005c5c7808 */ /* 0x000fe40001800000 */
[----:B------:R-:W-:Y:S01]  /*33a0*/  FMNMX.FTZ R65, R102, R94, !PT ;  /* 0x0000005e66417209 */ /* 0x000fe20007810000 */
[----:B------:R-:W-:Y:S02]  /*33b0*/  WARPGROUP.DEPBAR.LE gsb0, 0x0 ;  /* 0x00008000000079c5 */ /* 0x000fe40000010000 */
[----:B------:R-:W-:Y:S01]  /*33c0*/  ISETP.GT.AND P5, PT, R83, 0x10, PT ;  /* 0x000000105300780c */ /* 0x000fe20003fa4270 */
[----:B------:R-:W-:Y:S01]  /*33d0*/  WARPGROUP.ARRIVE ;  /* 0x00000000000079c5 */ /* 0x000fe20000000000 */
[----:B---3--:R-:W-:Y:S01]  /*33e0*/  FSEL R90, R93, -INF , P4 ;  /* 0xff8000005d5a7808 */ /* 0x008fe20002000000 */
[----:B------:R-:W-:Y:S01]  /*33f0*/  FMUL.FTZ R40, R0, R40 ;  /* 0x0000002800287220 */ /* 0x000fe20000410000 */
[----:B------:R-:W-:Y:S01]  /*3400*/  FMNMX.FTZ R65, R92, R65, !PT ;  /* 0x000000415c417209 */ /* 0x000fe20007810000 */
[----:B------:R-:W-:Y:S01]  /*3410*/  FMUL.FTZ R41, R0, R41 ;  /* 0x0000002900297220 */ /* 0x000fe20000410000 */
[C---:B------:R-:W-:Y:S01]  /*3420*/  ISETP.GT.AND P3, PT, R83.reuse, 0x11, PT ;  /* 0x000000115300780c */ /* 0x040fe20003f64270 */
[----:B------:R-:W-:Y:S01]  /*3430*/  QGMMA.64x32x32.F32.E4M3.E4M3 R24, gdesc[UR20], R24, gsb0 ;  /* 0x00600000141879f3 */ /* 0x000fe20008000818 */
[----:B----4-:R-:W-:Y:S01]  /*3440*/  FSEL R100, R96, -INF , P5 ;  /* 0xff80000060647808 */ /* 0x010fe20002800000 */
[----:B------:R3:W4:Y:S01]  /*3450*/  MUFU.TANH R111, R40 ;  /* 0x00000028006f7308 */ /* 0x0007220000002400 */
[----:B------:R-:W-:Y:S01]  /*3460*/  FMNMX.FTZ R65, R90, R65, !PT ;  /* 0x000000415a417209 */ /* 0x000fe20007810000 */
[C---:B------:R-:W-:Y:S01]  /*3470*/  FMUL.FTZ R44, R0.reuse, R44 ;  /* 0x0000002c002c7220 */ /* 0x040fe20000410000 */
[----:B------:R-:W-:Y:S01]  /*3480*/  ISETP.GT.AND P4, PT, R83, 0x18, PT ;  /* 0x000000185300780c */ /* 0x000fe20003f84270 */
[C---:B------:R-:W-:Y:S01]  /*3490*/  FMUL.FTZ R53, R0.reuse, R53 ;  /* 0x0000003500357220 */ /* 0x040fe20000410000 */
[----:B-----5:R-:W-:Y:S01]  /*34a0*/  FSEL R98, R97, -INF , P3 ;  /* 0xff80000061627808 */ /* 0x020fe20001800000 */
[----:B------:R-:W-:Y:S01]  /*34b0*/  FMUL.FTZ R45, R0, R45 ;  /* 0x0000002d002d7220 */ /* 0x000fe20000410000 */
[----:B------:R-:W-:Y:S01]  /*34c0*/  FMNMX.FTZ R65, R100, R65, !PT ;  /* 0x0000004164417209 */ /* 0x000fe20007810000 */
[----:B------:R5:W4:Y:S01]  /*34d0*/  MUFU.TANH R89, R41 ;  /* 0x0000002900597308 */ /* 0x000b220000002400 */
[----:B------:R-:W-:Y:S01]  /*34e0*/  ISETP.GT.AND P3, PT, R83, 0x19, PT ;  /* 0x000000195300780c */ /* 0x000fe20003f64270 */
[C---:B------:R-:W-:Y:S01]  /*34f0*/  FMUL.FTZ R52, R0.reuse, R52 ;  /* 0x0000003400347220 */ /* 0x040fe20000410000 */
[----:B------:R-:W-:Y:S01]  /*3500*/  FSEL R96, R105, -INF , P4 ;  /* 0xff80000069607808 */ /* 0x000fe20002000000 */
[----:B------:R-:W-:Y:S01]  /*3510*/  FMUL.FTZ R48, R0, R48 ;  /* 0x0000003000307220 */ /* 0x000fe20000410000 */
[----:B------:R-:W-:Y:S01]  /*3520*/  FMNMX.FTZ R65, R98, R65, !PT ;  /* 0x0000004162417209 */ /* 0x000fe20007810000 */
[----:B------:R-:W-:Y:S01]  /*3530*/  FMUL.FTZ R49, R0, R49 ;  /* 0x0000003100317220 */ /* 0x000fe20000410000 */
[C---:B------:R-:W-:Y:S01]  /*3540*/  ISETP.GT.AND P4, PT, R83.reuse, 0x20, PT ;  /* 0x000000205300780c */ /* 0x040fe20003f84270 */
[----:B------:R-:W4:Y:S01]  /*3550*/  MUFU.TANH R93, R44 ;  /* 0x0000002c005d7308 */ /* 0x000f220000002400 */
[----:B------:R-:W-:Y:S01]  /*3560*/  FSEL R88, R88, -INF , P3 ;  /* 0xff80000058587808 */ /* 0x000fe20001800000 */
[----:B--2---:R-:W-:Y:S01]  /*3570*/  FMUL.FTZ R69, R0, R42 ;  /* 0x0000002a00457220 */ /* 0x004fe20000410000 */
[----:B------:R-:W-:Y:S01]  /*3580*/  FMNMX.FTZ R65, R96, R65, !PT ;  /* 0x0000004160417209 */ /* 0x000fe20007810000 */
[----:B------:R-:W-:Y:S01]  /*3590*/  USEL UR56, UR39, UR6, !UP1 ;  /* 0x0000000627387287 */ /* 0x000fe2000c800000 */
[----:B------:R-:W-:-:S02]  /*35a0*/  ISETP.GT.AND P3, PT, R83, 0x21, PT ;  /* 0x000000215300780c */ /* 0x000fc40003f64270 */
[----:B------:R-:W-:Y:S01]  /*35b0*/  FSEL R86, R91, -INF , P4 ;  /* 0xff8000005b567808 */ /* 0x000fe20002000000 */
[----:B------:R-:W2:Y:S01]  /*35c0*/  MUFU.TANH R45, R45 ;  /* 0x0000002d002d7308 */ /* 0x000ea20000002400 */
[----:B------:R-:W-:Y:S01]  /*35d0*/  FMNMX.FTZ R65, R88, R65, !PT ;  /* 0x0000004158417209 */ /* 0x000fe20007810000 */
[----:B------:R-:W-:Y:S01]  /*35e0*/  UISETP.GE.AND UP1, UPT, UR57, UR56, UPT ;  /* 0x000000383900728c */ /* 0x000fe2000bf26270 */
[----:B------:R-:W-:Y:S02]  /*35f0*/  ISETP.GT.AND P4, PT, R83, 0x28, PT ;  /* 0x000000285300780c */ /* 0x000fe40003f84270 */
[----:B------:R-:W-:Y:S01]  /*3600*/  FSEL R84, R73, -INF , P3 ;  /* 0xff80000049547808 */ /* 0x000fe20001800000 */
[----:B------:R-:W-:Y:S01]  /*3610*/  FMUL.FTZ R73, R0, R43 ;  /* 0x0000002b00497220 */ /* 0x000fe20000410000 */
[----:B------:R-:W-:Y:S01]  /*3620*/  FMNMX.FTZ R65, R86, R65, !PT ;  /* 0x0000004156417209 */ /* 0x000fe20007810000 */
[----:B------:R-:W2:Y:S01]  /*3630*/  MUFU.TANH R48, R48 ;  /* 0x0000003000307308 */ /* 0x000ea20000002400 */
[----:B------:R-:W-:-:S02]  /*3640*/  ISETP.GT.AND P3, PT, R83, 0x29, PT ;  /* 0x000000295300780c */ /* 0x000fc40003f64270 */
[----:B-1----:R-:W-:Y:S02]  /*3650*/  FSEL R80, R76, -INF , P4 ;  /* 0xff8000004c507808 */ /* 0x002fe40002000000 */
[----:B------:R-:W-:Y:S02]  /*3660*/  FMNMX.FTZ R65, R84, R65, !PT ;  /* 0x0000004154417209 */ /* 0x000fe40007810000 */
[----:B------:R-:W-:Y:S01]  /*3670*/  ISETP.GT.AND P4, PT, R83, 0x30, PT ;  /* 0x000000305300780c */ /* 0x000fe20003f84270 */
[----:B------:R-:W1:Y:S01]  /*3680*/  MUFU.TANH R91, R49 ;  /* 0x00000031005b7308 */ /* 0x000e620000002400 */
[----:B------:R-:W-:Y:S02]  /*3690*/  FSEL R78, R95, -INF , P3 ;  /* 0xff8000005f4e7808 */ /* 0x000fe40001800000 */
[----:B------:R-:W-:Y:S02]  /*36a0*/  FMNMX.FTZ R65, R80, R65, !PT ;  /* 0x0000004150417209 */ /* 0x000fe40007810000 */
[----:B------:R-:W-:-:S02]  /*36b0*/  ISETP.GT.AND P3, PT, R83, 0x31, PT ;  /* 0x000000315300780c */ /* 0x000fc40003f64270 */
[----:B------:R-:W-:Y:S01]  /*36c0*/  FSEL R76, R99, -INF , P4 ;  /* 0xff800000634c7808 */ /* 0x000fe20002000000 */
[----:B------:R-:W1:Y:S01]  /*36d0*/  MUFU.TANH R95, R52 ;  /* 0x00000034005f7308 */ /* 0x000e620000002400 */
[----:B------:R-:W-:Y:S01]  /*36e0*/  FMNMX.FTZ R65, R78, R65, !PT ;  /* 0x000000414e417209 */ /* 0x000fe20007810000 */
[----:B------:R-:W-:Y:S01]  /*36f0*/  FMUL.FTZ R99, R0, R51 ;  /* 0x0000003300637220 */ /* 0x000fe20000410000 */
[----:B------:R-:W-:Y:S02]  /*3700*/  ISETP.GT.AND P4, PT, R83, 0x38, PT ;  /* 0x000000385300780c */ /* 0x000fe40003f84270 */
[----:B------:R-:W-:Y:S02]  /*3710*/  FSEL R75, R81, -INF , P3 ;  /* 0xff800000514b7808 */ /* 0x000fe40001800000 */
[----:B---3--:R-:W-:Y:S01]  /*3720*/  FMNMX.FTZ R40, R76, R65, !PT ;  /* 0x000000414c287209 */ /* 0x008fe20007810000 */
[----:B------:R-:W3:Y:S01]  /*3730*/  MUFU.TANH R81, R53 ;  /* 0x0000003500517308 */ /* 0x000ee20000002400 */
[----:B------:R-:W-:Y:S01]  /*3740*/  ISETP.GT.AND P3, PT, R83, 0x39, PT ;  /* 0x000000395300780c */ /* 0x000fe20003f64270 */
[----:B------:R-:W-:-:S02]  /*3750*/  WARPGROUP.DEPBAR.LE gsb0, 0x0 ;  /* 0x00008000000079c5 */ /* 0x000fc40000010000 */
[----:B------:R-:W-:Y:S01]  /*3760*/  FSEL R74, R101, -INF , P4 ;  /* 0xff800000654a7808 */ /* 0x000fe20002000000 */
[C---:B------:R-:W-:Y:S01]  /*3770*/  FMUL.FTZ R24, R0.reuse, R24 ;  /* 0x0000001800187220 */ /* 0x040fe20000410000 */
[----:B-----5:R-:W-:Y:S01]  /*3780*/  FMNMX.FTZ R41, R75, R40, !PT ;  /* 0x000000284b297209 */ /* 0x020fe20007810000 */
[C---:B------:R-:W-:Y:S01]  /*3790*/  FMUL.FTZ R25, R0.reuse, R25 ;  /* 0x0000001900197220 */ /* 0x040fe20000410000 */
[----:B------:R-:W-:Y:S01]  /*37a0*/  ISETP.GT.AND P4, PT, R83, 0x40, PT ;  /* 0x000000405300780c */ /* 0x000fe20003f84270 */
[C---:B------:R-:W-:Y:S01]  /*37b0*/  FMUL.FTZ R29, R0.reuse, R29 ;  /* 0x0000001d001d7220 */ /* 0x040fe20000410000 */
[----:B------:R-:W-:Y:S01]  /*37c0*/  FSEL R71, R85, -INF , P3 ;  /* 0xff80000055477808 */ /* 0x000fe20001800000 */
[----:B------:R-:W-:Y:S01]  /*37d0*/  FMUL.FTZ R32, R0, R32 ;  /* 0x0000002000207220 */ /* 0x000fe20000410000 */
[----:B------:R-:W-:Y:S01]  /*37e0*/  FMNMX.FTZ R40, R74, R41, !PT ;  /* 0x000000294a287209 */ /* 0x000fe20007810000 */
[----:B------:R5:W3:Y:S01]  /*37f0*/  MUFU.TANH R85, R24 ;  /* 0x0000001800557308 */ /* 0x000ae20000002400 */
[----:B------:R-:W-:Y:S01]  /*3800*/  ISETP.GT.AND P3, PT, R83, 0x41, PT ;  /* 0x000000415300780c */ /* 0x000fe20003f64270 */
[C---:B------:R-:W-:Y:S01]  /*3810*/  FMUL.FTZ R33, R0.reuse, R33 ;  /* 0x0000002100217220 */ /* 0x040fe20000410000 */
[----:B------:R-:W-:Y:S01]  /*3820*/  FSEL R70, R87, -INF , P4 ;  /* 0xff80000057467808 */ /* 0x000fe20002000000 */
[----:B------:R-:W-:Y:S01]  /*3830*/  FMUL.FTZ R101, R0, R39 ;  /* 0x0000002700657220 */ /* 0x000fe20000410000 */
[----:B------:R-:W-:-:S02]  /*3840*/  FMNMX.FTZ R41, R71, R40, !PT ;  /* 0x0000002847297209 */ /* 0x000fc40007810000 */
[----:B------:R-:W-:Y:S01]  /*3850*/  ISETP.GT.AND P4, PT, R83, 0x48, PT ;  /* 0x000000485300780c */ /* 0x000fe20003f84270 */
[----:B------:R-:W3:Y:S01]  /*3860*/  MUFU.TANH R87, R25 ;  /* 0x0000001900577308 */ /* 0x000ee20000002400 */
[----:B------:R-:W-:Y:S01]  /*3870*/  FSEL R68, R103, -INF , P3 ;  /* 0xff80000067447808 */ /* 0x000fe20001800000 */
[----:B-----5:R-:W-:Y:S01]  /*3880*/  FMUL.FTZ R24, R0, R28 ;  /* 0x0000001c00187220 */ /* 0x020fe20000410000 */
[----:B------:R-:W-:Y:S01]  /*3890*/  FMNMX.FTZ R41, R70, R41, !PT ;  /* 0x0000002946297209 */ /* 0x000fe20007810000 */
[C---:B------:R-:W-:Y:S01]  /*38a0*/  FMUL.FTZ R103, R0.reuse, R54 ;  /* 0x0000003600677220 */ /* 0x040fe20000410000 */
[----:B------:R-:W-:Y:S01]  /*38b0*/  ISETP.GT.AND P3, PT, R83, 0x49, PT ;  /* 0x000000495300780c */ /* 0x000fe20003f64270 */
[----:B------:R-:W-:Y:S01]  /*38c0*/  FMUL.FTZ R54, R0, R35 ;  /* 0x0000002300367220 */ /* 0x000fe20000410000 */
[----:B------:R-:W-:Y:S01]  /*38d0*/  FSEL R67, R106, -INF , P4 ;  /* 0xff8000006a437808 */ /* 0x000fe20002000000 */
[----:B------:R-:W5:Y:S01]  /*38e0*/  MUFU.TANH R97, R24 ;  /* 0x0000001800617308 */ /* 0x000f620000002400 */
[----:B------:R-:W-:-:S02]  /*38f0*/  FMNMX.FTZ R40, R68, R41, !PT ;  /* 0x0000002944287209 */ /* 0x000fc40007810000 */
[----:B------:R-:W-:Y:S02]  /*3900*/  ISETP.GT.AND P4, PT, R83, 0x50, PT ;  /* 0x000000505300780c */ /* 0x000fe40003f84270 */
[----:B------:R-:W-:Y:S02]  /*3910*/  FSEL R66, R107, -INF , P3 ;  /* 0xff8000006b427808 */ /* 0x000fe40001800000 */
[----:B------:R-:W-:Y:S01]  /*3920*/  FMNMX.FTZ R41, R67, R40, !PT ;  /* 0x0000002843297209 */ /* 0x000fe20007810000 */
[----:B------:R-:W-:Y:S01]  /*3930*/  MUFU.TANH R3, R3 ;  /* 0x0000000300037308 */ /* 0x000fe20000002400 */
[----:B------:R-:W-:Y:S02]  /*3940*/  ISETP.GT.AND P3, PT, R83, 0x51, PT ;  /* 0x000000515300780c */ /* 0x000fe40003f64270 */
[----:B------:R-:W-:Y:S02]  /*3950*/  FSEL R65, R64, -INF , P4 ;  /* 0xff80000040417808 */ /* 0x000fe40002000000 */
[----:B------:R-:W-:-:S02]  /*3960*/  FMNMX.FTZ R40, R66, R41, !PT ;  /* 0x0000002942287209 */ /* 0x000fc40007810000 */
[----:B------:R-:W-:Y:S01]  /*3970*/  ISETP.GT.AND P4, PT, R83, 0x58, PT ;  /* 0x000000585300780c */ /* 0x000fe20003f84270 */
[----:B------:R-:W-:Y:S01]  /*3980*/  MUFU.TANH R4, R4 ;  /* 0x0000000400047308 */ /* 0x000fe20000002400 */
[----:B------:R-:W-:Y:S02]  /*3990*/  FSEL R64, R108, -INF , P3 ;  /* 0xff8000006c407808 */ /* 0x000fe40001800000 */
[----:B------:R-:W-:Y:S02]  /*39a0*/  FMNMX.FTZ R41, R65, R40, !PT ;  /* 0x0000002841297209 */ /* 0x000fe40007810000 */
[----:B------:R-:W-:Y:S02]  /*39b0*/  ISETP.GT.AND P3, PT, R83, 0x59, PT ;  /* 0x000000595300780c */ /* 0x000fe40003f64270 */
[----:B0-----:R-:W-:Y:S01]  /*39c0*/  FSEL R53, R109, -INF , P4 ;  /* 0xff8000006d357808 */ /* 0x001fe20002000000 */
[----:B------:R-:W-:Y:S01]  /*39d0*/  MUFU.TANH R5, R5 ;  /* 0x0000000500057308 */ /* 0x000fe20000002400 */
[----:B------:R-:W-:-:S02]  /*39e0*/  FMNMX.FTZ R40, R64, R41, !PT ;  /* 0x0000002940287209 */ /* 0x000fc40007810000 */
[----:B------:R-:W-:Y:S02]  /*39f0*/  ISETP.GT.AND P4, PT, R83, 0x60, PT ;  /* 0x000000605300780c */ /* 0x000fe40003f84270 */
[----:B------:R-:W-:Y:S02]  /*3a00*/  FSEL R52, R110, -INF , P3 ;  /* 0xff8000006e347808 */ /* 0x000fe40001800000 */
[----:B------:R-:W-:Y:S01]  /*3a10*/  FMNMX.FTZ R41, R53, R40, !PT ;  /* 0x0000002835297209 */ /* 0x000fe20007810000 */
[----:B------:R-:W-:Y:S01]  /*3a20*/  MUFU.TANH R6, R6 ;  /* 0x0000000600067308 */ /* 0x000fe20000002400 */
[----:B------:R-:W-:Y:S02]  /*3a30*/  ISETP.GT.AND P3, PT, R83, 0x61, PT ;  /* 0x000000615300780c */ /* 0x000fe40003f64270 */
[----:B----4-:R-:W-:Y:S02]  /*3a40*/  FSEL R49, R111, -INF , P4 ;  /* 0xff8000006f317808 */ /* 0x010fe40002000000 */
[----:B------:R-:W-:-:S02]  /*3a50*/  FMNMX.FTZ R28, R52, R41, !PT ;  /* 0x00000029341c7209 */ /* 0x000fc40007810000 */
[----:B------:R-:W-:Y:S01]  /*3a60*/  ISETP.GT.AND P4, PT, R83, 0x68, PT ;  /* 0x000000685300780c */ /* 0x000fe20003f84270 */
[----:B------:R-:W-:Y:S01]  /*3a70*/  MUFU.TANH R7, R7 ;  /* 0x0000000700077308 */ /* 0x000fe20000002400 */
[----:B------:R-:W-:Y:S02]  /*3a80*/  FSEL R44, R89, -INF , P3 ;  /* 0xff800000592c7808 */ /* 0x000fe40001800000 */
[----:B------:R-:W-:Y:S02]  /*3a90*/  FMNMX.FTZ R41, R49, R28, !PT ;  /* 0x0000001c31297209 */ /* 0x000fe40007810000 */
[----:B------:R-:W-:Y:S02]  /*3aa0*/  ISETP.GT.AND P3, PT, R83, 0x69, PT ;  /* 0x000000695300780c */ /* 0x000fe40003f64270 */
[----:B------:R-:W-:Y:S01]  /*3ab0*/  FSEL R28, R93, -INF , P4 ;  /* 0xff8000005d1c7808 */ /* 0x000fe20002000000 */
[----:B------:R-:W0:Y:S01]  /*3ac0*/  MUFU.TANH R89, R29 ;  /* 0x0000001d00597308 */ /* 0x000e220000002400 */
[----:B------:R-:W-:-:S02]  /*3ad0*/  FMNMX.FTZ R41, R44, R41, !PT ;  /* 0x000000292c297209 */ /* 0x000fc40007810000 */
[----:B------:R-:W-:Y:S02]  /*3ae0*/  ISETP.GT.AND P4, PT, R83, 0x70, PT ;  /* 0x000000705300780c */ /* 0x000fe40003f84270 */
[----:B--2---:R-:W-:Y:S02]  /*3af0*/  FSEL R40, R45, -INF , P3 ;  /* 0xff8000002d287808 */ /* 0x004fe40001800000 */
[----:B------:R-:W-:Y:S01]  /*3b00*/  FMNMX.FTZ R41, R28, R41, !PT ;  /* 0x000000291c297209 */ /* 0x000fe20007810000 */
[----:B------:R2:W4:Y:S01]  /*3b10*/  MUFU.TANH R93, R32 ;  /* 0x00000020005d7308 */ /* 0x0005220000002400 */
[----:B------:R-:W-:Y:S02]  /*3b20*/  ISETP.GT.AND P3, PT, R83, 0x71, PT ;  /* 0x000000715300780c */ /* 0x000fe40003f64270 */
[----:B------:R-:W-:Y:S02]  /*3b30*/  FSEL R48, R48, -INF , P4 ;  /* 0xff80000030307808 */ /* 0x000fe40002000000 */
[----:B------:R-:W-:-:S02]  /*3b40*/  FMNMX.FTZ R41, R40, R41, !PT ;  /* 0x0000002928297209 */ /* 0x000fc40007810000 */
[----:B------:R-:W-:Y:S01]  /*3b50*/  ISETP.GT.AND P4, PT, R83, 0x78, PT ;  /* 0x000000785300780c */ /* 0x000fe20003f84270 */
[----:B------:R-:W-:Y:S01]  /*3b60*/  MUFU.TANH R8, R8 ;  /* 0x0000000800087308 */ /* 0x000fe20000002400 */
[----:B-1----:R-:W-:Y:S01]  /*3b70*/  FSEL R43, R91, -INF , P3 ;  /* 0xff8000005b2b7808 */ /* 0x002fe20001800000 */
[----:B--2---:R-:W-:Y:S01]  /*3b80*/  FMUL.FTZ R32, R0, R37 ;  /* 0x0000002500207220 */ /* 0x004fe20000410000 */
[----:B------:R-:W-:Y:S02]  /*3b90*/  FMNMX.FTZ R24, R48, R41, !PT ;  /* 0x0000002930187209 */ /* 0x000fe40007810000 */
[----:B------:R-:W-:Y:S02]  /*3ba0*/  ISETP.GT.AND P3, PT, R83, 0x79, PT ;  /* 0x000000795300780c */ /* 0x000fe40003f64270 */
[----:B------:R-:W-:Y:S01]  /*3bb0*/  FSEL R42, R95, -INF , P4 ;  /* 0xff8000005f2a7808 */ /* 0x000fe20002000000 */
[----:B------:R1:W2:Y:S01]  /*3bc0*/  MUFU.TANH R91, R33 ;  /* 0x00000021005b7308 */ /* 0x0002a20000002400 */
[----:B------:R-:W-:Y:S01]  /*3bd0*/  FMNMX.FTZ R25, R43, R24, !PT ;  /* 0x000000182b197209 */ /* 0x000fe20007810000 */
[C---:B------:R-:W-:Y:S01]  /*3be0*/  FMUL.FTZ R24, R0.reuse, R36 ;  /* 0x0000002400187220 */ /* 0x040fe20000410000 */
[----:B------:R-:W-:Y:S01]  /*3bf0*/  ISETP.GT.AND P4, PT, R83, 0x80, PT ;  /* 0x000000805300780c */ /* 0x000fe20003f84270 */
[C---:B------:R-:W-:Y:S01]  /*3c00*/  FMUL.FTZ R95, R0.reuse, R27 ;  /* 0x0000001b005f7220 */ /* 0x040fe20000410000 */
[----:B---3--:R-:W-:Y:S01]  /*3c10*/  FSEL R29, R81, -INF , P3 ;  /* 0xff800000511d7808 */ /* 0x008fe20001800000 */
[----:B------:R-:W-:Y:S01]  /*3c20*/  FMUL.FTZ R81, R0, R46 ;  /* 0x0000002e00517220 */ /* 0x000fe20000410000 */
[----:B------:R-:W-:Y:S01]  /*3c30*/  FMNMX.FTZ R104, R42, R25, !PT ;  /* 0x000000192a687209 */ /* 0x000fe20007810000 */
[----:B------:R-:W-:Y:S01]  /*3c40*/  MUFU.TANH R10, R10 ;  /* 0x0000000a000a7308 */ /* 0x000fe20000002400 */
[----:B------:R-:W-:-:S02]  /*3c50*/  ISETP.GT.AND P3, PT, R83, 0x81, PT ;  /* 0x000000815300780c */ /* 0x000fc40003f64270 */
[----:B------:R-:W-:Y:S02]  /*3c60*/  FSEL R45, R85, -INF , P4 ;  /* 0xff800000552d7808 */ /* 0x000fe40002000000 */
[----:B------:R-:W-:Y:S02]  /*3c70*/  FMNMX.FTZ R104, R29, R104, !PT ;  /* 0x000000681d687209 */ /* 0x000fe40007810000 */
[----:B------:R-:W-:Y:S01]  /*3c80*/  ISETP.GT.AND P4, PT, R83, 0x88, PT ;  /* 0x000000885300780c */ /* 0x000fe20003f84270 */
[----:B------:R2:W3:Y:S01]  /*3c90*/  MUFU.TANH R85, R24 ;  /* 0x0000001800557308 */ /* 0x0004e20000002400 */
[----:B------:R-:W-:Y:S02]  /*3ca0*/  FSEL R41, R87, -INF , P3 ;  /* 0xff80000057297808 */ /* 0x000fe40001800000 */
[----:B------:R-:W-:Y:S02]  /*3cb0*/  FMNMX.FTZ R104, R45, R104, !PT ;  /* 0x000000682d687209 */ /* 0x000fe40007810000 */
[----:B------:R-:W-:-:S02]  /*3cc0*/  ISETP.GT.AND P3, PT, R83, 0x89, PT ;  /* 0x000000895300780c */ /* 0x000fc40003f64270 */
[----:B-----5:R-:W-:Y:S01]  /*3cd0*/  FSEL R36, R97, -INF , P4 ;  /* 0xff80000061247808 */ /* 0x020fe20002000000 */
[----:B------:R3:W5:Y:S01]  /*3ce0*/  MUFU.TANH R87, R32 ;  /* 0x0000002000577308 */ /* 0x0007620000002400 */
[----:B-1----:R-:W-:Y:S01]  /*3cf0*/  FMNMX.FTZ R33, R41, R104, !PT ;  /* 0x0000006829217209 */ /* 0x002fe20007810000 */
[----:B------:R-:W-:Y:S01]  /*3d00*/  FMUL.FTZ R97, R0, R30 ;  /* 0x0000001e00617220 */ /* 0x000fe20000410000 */
[----:B------:R-:W-:Y:S02]  /*3d10*/  ISETP.GT.AND P4, PT, R83, 0x90, PT ;  /* 0x000000905300780c */ /* 0x000fe40003f84270 */
[----:B0-----:R-:W-:Y:S02]  /*3d20*/  FSEL R25, R89, -INF , P3 ;  /* 0xff80000059197808 */ /* 0x001fe40001800000 */
[----:B------:R-:W-:Y:S01]  /*3d30*/  FMNMX.FTZ R104, R36, R33, !PT ;  /* 0x0000002124687209 */ /* 0x000fe20007810000 */
[----:B------:R-:W0:Y:S01]  /*3d40*/  MUFU.TANH R9, R9 ;  /* 0x0000000900097308 */ /* 0x000e220000002400 */
[----:B------:R-:W-:-:S02]  /*3d50*/  ISETP.GT.AND P3, PT, R83, 0x91, PT ;  /* 0x000000915300780c */ /* 0x000fc40003f64270 */
[----:B----4-:R-:W-:Y:S01]  /*3d60*/  FSEL R37, R93, -INF , P4 ;  /* 0xff8000005d257808 */ /* 0x010fe20002000000 */
[C---:B------:R-:W-:Y:S01]  /*3d70*/  FMUL.FTZ R93, R0.reuse, R38 ;  /* 0x00000026005d7220 */ /* 0x040fe20000410000 */
[----:B------:R-:W-:Y:S02]  /*3d80*/  FMNMX.FTZ R104, R25, R104, !PT ;  /* 0x0000006819687209 */ /* 0x000fe40007810000 */
[----:B------:R-:W-:Y:S01]  /*3d90*/  ISETP.GT.AND P4, PT, R83, 0x98, PT ;  /* 0x000000985300780c */ /* 0x000fe20003f84270 */
[----:B------:R-:W1:Y:S01]  /*3da0*/  MUFU.TANH R12, R12 ;  /* 0x0000000c000c7308 */ /* 0x000e620000002400 */
[----:B--2---:R-:W-:Y:S01]  /*3db0*/  FSEL R24, R91, -INF , P3 ;  /* 0xff8000005b187808 */ /* 0x004fe20001800000 */
[C---:B------:R-:W-:Y:S01]  /*3dc0*/  FMUL.FTZ R91, R0.reuse, R34 ;  /* 0x00000022005b7220 */ /* 0x040fe20000410000 */
[----:B------:R-:W-:Y:S01]  /*3dd0*/  FMNMX.FTZ R33, R37, R104, !PT ;  /* 0x0000006825217209 */ /* 0x000fe20007810000 */
[C---:B------:R-:W-:Y:S01]  /*3de0*/  FMUL.FTZ R104, R0.reuse, R50 ;  /* 0x0000003200687220 */ /* 0x040fe20000410000 */
[----:B------:R-:W-:Y:S01]  /*3df0*/  ISETP.GT.AND P3, PT, R83, 0x99, PT ;  /* 0x000000995300780c */ /* 0x000fe20003f64270 */
[C---:B------:R-:W-:Y:S01]  /*3e00*/  FMUL.FTZ R83, R0.reuse, R47 ;  /* 0x0000002f00537220 */ /* 0x040fe20000410000 */
[----:B---3--:R-:W-:Y:S01]  /*3e10*/  FSEL R32, R85, -INF , P4 ;  /* 0xff80000055207808 */ /* 0x008fe20002000000 */
[----:B------:R-:W-:Y:S01]  /*3e20*/  FMUL.FTZ R85, R0, R26 ;  /* 0x0000001a00557220 */ /* 0x000fe20000410000 */
[----:B------:R-:W-:Y:S01]  /*3e30*/  FMNMX.FTZ R47, R24, R33, !PT ;  /* 0x00000021182f7209 */ /* 0x000fe20007810000 */
[----:B------:R-:W2:Y:S01]  /*3e40*/  MUFU.TANH R11, R11 ;  /* 0x0000000b000b7308 */ /* 0x000ea20000002400 */
[----:B-----5:R-:W-:Y:S01]  /*3e50*/  FSEL R33, R87, -INF , P3 ;  /* 0xff80000057217808 */ /* 0x020fe20001800000 */
[----:B------:R-:W-:Y:S01]  /*3e60*/  FMUL.FTZ R87, R0, R55 ;  /* 0x0000003700577220 */ /* 0x000fe20000410000 */
[----:B------:R-:W-:Y:S01]  /*3e70*/  FMNMX.FTZ R46, R32, R47, !PT ;  /* 0x0000002f202e7209 */ /* 0x000fe20007810000 */
[----:B------:R-:W-:Y:S01]  /*3e80*/  FMUL.FTZ R55, R0, R31 ;  /* 0x0000001f00377220 */ /* 0x000fe20000410000 */
[----:B------:R-:W-:-:S02]  /*3e90*/  VIADDMNMX R82, R77, R79, R82, PT ;  /* 0x0000004f4d527246 */ /* 0x000fc40003800152 */
[----:B------:R-:W-:Y:S01]  /*3ea0*/  FMNMX.FTZ R46, R33, R46, !PT ;  /* 0x0000002e212e7209 */ /* 0x000fe20007810000 */
[----:B------:R-:W3:Y:S01]  /*3eb0*/  MUFU.TANH R13, R13 ;  /* 0x0000000d000d7308 */ /* 0x000ee20000002400 */
[C---:B------:R-:W-:Y:S02]  /*3ec0*/  ISETP.GT.AND P4, PT, R82.reuse, 0x1, PT ;  /* 0x000000015200780c */ /* 0x040fe40003f84270 */
[----:B------:R-:W-:Y:S01]  /*3ed0*/  ISETP.GT.AND P5, PT, R82, 0x8, PT ;  /* 0x000000085200780c */ /* 0x000fe20003fa4270 */
[----:B------:R-:W4:Y:S04]  /*3ee0*/  SHFL.BFLY PT, R47, R46, 0x2, 0x1f ;  /* 0x0c401f002e2f7f89 */ /* 0x000f2800000e0000 */
[----:B------:R-:W5:Y:S08]  /*3ef0*/  MUFU.TANH R14, R14 ;  /* 0x0000000e000e7308 */ /* 0x000f700000002400 */
[----:B------:R-:W5:Y:S08]  /*3f00*/  MUFU.TANH R20, R20 ;  /* 0x0000001400147308 */ /* 0x000f700000002400 */
[----:B------:R-:W5:Y:S01]  /*3f10*/  MUFU.TANH R15, R15 ;  /* 0x0000000f000f7308 */ /* 0x000f620000002400 */
[----:B----4-:R-:W-:-:S02]  /*3f20*/  FMNMX.FTZ R47, R46, R47, !PT ;  /* 0x0000002f2e2f7209 */ /* 0x010fc40007810000 */
[----:B------:R-:W-:-:S05]  /*3f30*/  FSEL R46, R5, -INF , P5 ;  /* 0xff800000052e7808 */ /* 0x000fca0002800000 */
[----:B------:R-:W4:Y:S01]  /*3f40*/  MUFU.TANH R21, R21 ;  /* 0x0000001500157308 */ /* 0x000f220000002400 */
[----:B------:R-:W0:Y:S07]  /*3f50*/  SHFL.BFLY PT, R26, R47, 0x1, 0x1f ;  /* 0x0c201f002f1a7f89 */ /* 0x000e2e00000e0000 */
[----:B------:R-:W4:Y:S08]  /*3f60*/  MUFU.TANH R72, R72 ;  /* 0x0000004800487308 */ /* 0x000f300000002400 */
[----:B------:R-:W4:Y:S08]  /*3f70*/  MUFU.TANH R57, R57 ;  /* 0x0000003900397308 */ /* 0x000f300000002400 */
[----:B------:R-:W4:Y:S01]  /*3f80*/  MUFU.TANH R56, R56 ;  /* 0x0000003800387308 */ /* 0x000f220000002400 */
[----:B0-----:R-:W-:Y:S01]  /*3f90*/  FMNMX.FTZ R89, R47, R26, !PT ;  /* 0x0000001a2f597209 */ /* 0x001fe20007810000 */
[----:B------:R-:W-:Y:S01]  /*3fa0*/  IMAD.U32 R26, RZ, RZ, UR10 ;  /* 0x0000000aff1a7e24 */ /* 0x000fe2000f8e00ff */
[----:B------:R-:W-:-:S02]  /*3fb0*/  FSEL R47, R4, -INF , P4 ;  /* 0xff800000042f7808 */ /* 0x000fc40002000000 */
[C---:B------:R-:W-:Y:S01]  /*3fc0*/  FSETP.NEU.FTZ.AND P3, PT, R89.reuse, -INF , PT ;  /* 0xff8000005900780b */ /* 0x040fe20003f7d000 */
[----:B------:R-:W-:-:S01]  /*3fd0*/  FFMA.FTZ R26, R89, R26, -8 ;  /* 0xc1000000591a7423 */ /* 0x000fc2000001001a */
[----:B------:R-:W-:Y:S01]  /*3fe0*/  ISETP.GT.AND P4, PT, R82, 0x10, PT ;  /* 0x000000105200780c */ /* 0x000fe20003f84270 */
[----:B------:R-:W0:Y:S03]  /*3ff0*/  MUFU.TANH R58, R58 ;  /* 0x0000003a003a7308 */ /* 0x000e260000002400 */
[----:B------:R-:W-:Y:S02]  /*4000*/  FSEL R39, R26, RZ, P3 ;  /* 0x000000ff1a277208 */ /* 0x000fe40001800000 */
[----:B------:R-:W-:Y:S02]  /*4010*/  ISETP.GT.AND P3, PT, R82, RZ, PT ;  /* 0x000000ff5200720c */ /* 0x000fe40003f64270 */
[----:B------:R-:W-:Y:S01]  /*4020*/  FSEL R7, R7, -INF , P4 ;  /* 0xff80000007077808 */ /* 0x000fe20002000000 */
[----:B------:R-:W0:Y:S01]  /*4030*/  MUFU.TANH R59, R59 ;  /* 0x0000003b003b7308 */ /* 0x000e220000002400 */
[----:B------:R-:W-:Y:S01]  /*4040*/  FSEL R38, R3, -INF , P3 ;  /* 0xff80000003267808 */ /* 0x000fe20001800000 */
[--C-:B------:R-:W-:Y:S01]  /*4050*/  FFMA.FTZ R4, R88, UR10, -R39.reuse ;  /* 0x0000000a58047c23 */ /* 0x100fe20008010827 */
[----:B------:R-:W-:Y:S01]  /*4060*/  ISETP.GT.AND P3, PT, R82, 0x9, PT ;  /* 0x000000095200780c */ /* 0x000fe20003f64270 */
[--C-:B------:R-:W-:Y:S01]  /*4070*/  FFMA.FTZ R26, R102, UR10, -R39.reuse ;  /* 0x0000000a661a7c23 */ /* 0x100fe20008010827 */
[----:B------:R-:W-:Y:S01]  /*4080*/  FMNMX.FTZ R5, R38, R47, !PT ;  /* 0x0000002f26057209 */ /* 0x000fe20007810000 */
[--C-:B------:R-:W-:Y:S01]  /*4090*/  FFMA.FTZ R27, R94, UR10, -R39.reuse ;  /* 0x0000000a5e1b7c23 */ /* 0x100fe20008010827 */
[----:B------:R-:W-:Y:S01]  /*40a0*/  FSEL R50, R6, -INF , P3 ;  /* 0xff80000006327808 */ /* 0x000fe20001800000 */
[----:B------:R-:W0:Y:S01]  /*40b0*/  MUFU.TANH R61, R61 ;  /* 0x0000003d003d7308 */ /* 0x000e220000002400 */
[----:B------:R-:W-:Y:S01]  /*40c0*/  FMNMX.FTZ R5, R46, R5, !PT ;  /* 0x000000052e057209 */ /* 0x000fe20007810000 */
[--C-:B------:R-:W-:Y:S01]  /*40d0*/  FFMA.FTZ R30, R92, UR10, -R39.reuse ;  /* 0x0000000a5c1e7c23 */ /* 0x100fe20008010827 */
[----:B------:R-:W-:Y:S01]  /*40e0*/  ISETP.GT.AND P3, PT, R82, 0x11, PT ;  /* 0x000000115200780c */ /* 0x000fe20003f64270 */
[--C-:B------:R-:W-:Y:S01]  /*40f0*/  FFMA.FTZ R35, R90, UR10, -R39.reuse ;  /* 0x0000000a5a237c23 */ /* 0x100fe20008010827 */
[----:B------:R-:W-:Y:S01]  /*4100*/  FMNMX.FTZ R6, R50, R5, !PT ;  /* 0x0000000532067209 */ /* 0x000fe20007810000 */
[--C-:B------:R-:W-:Y:S01]  /*4110*/  FFMA.FTZ R31, R100, UR10, -R39.reuse ;  /* 0x0000000a641f7c23 */ /* 0x100fe20008010827 */
[----:B------:R-:W-:Y:S01]  /*4120*/  ISETP.GT.AND P4, PT, R82, 0x18, PT ;  /* 0x000000185200780c */ /* 0x000fe20003f84270 */
[----:B------:R-:W0:Y:S01]  /*4130*/  MUFU.TANH R60, R60 ;  /* 0x0000003c003c7308 */ /* 0x000e220000002400 */
[----:B------:R-:W-:Y:S01]  /*4140*/  FSEL R51, R8, -INF , P3 ;  /* 0xff80000008337808 */ /* 0x000fe20001800000 */
[--C-:B------:R-:W-:Y:S01]  /*4150*/  FFMA.FTZ R34, R98, UR10, -R39.reuse ;  /* 0x0000000a62227c23 */ /* 0x100fe20008010827 */
[----:B------:R-:W-:Y:S01]  /*4160*/  FMNMX.FTZ R6, R7, R6, !PT ;  /* 0x0000000607067209 */ /* 0x000fe20007810000 */
[--C-:B------:R-:W-:Y:S01]  /*4170*/  FFMA.FTZ R3, R96, UR10, -R39.reuse ;  /* 0x0000000a60037c23 */ /* 0x100fe20008010827 */
[----:B------:R-:W-:Y:S01]  /*4180*/  ISETP.GT.AND P3, PT, R82, 0x19, PT ;  /* 0x000000195200780c */ /* 0x000fe20003f64270 */
[--C-:B------:R-:W-:Y:S01]  /*4190*/  FFMA.FTZ R5, R86, UR10, -R39.reuse ;  /* 0x0000000a56057c23 */ /* 0x100fe20008010827 */
[----:B------:R-:W-:Y:S01]  /*41a0*/  FSEL R10, R10, -INF , P4 ;  /* 0xff8000000a0a7808 */ /* 0x000fe20002000000 */
[----:B------:R-:W0:Y:S01]  /*41b0*/  MUFU.TANH R63, R63 ;  /* 0x0000003f003f7308 */ /* 0x000e220000002400 */
[----:B------:R-:W-:Y:S01]  /*41c0*/  FMNMX.FTZ R77, R51, R6, !PT ;  /* 0x00000006334d7209 */ /* 0x000fe20007810000 */
[--C-:B------:R-:W-:Y:S01]  /*41d0*/  FFMA.FTZ R6, R84, UR10, -R39.reuse ;  /* 0x0000000a54067c23 */ /* 0x100fe20008010827 */
[----:B------:R-:W-:Y:S01]  /*41e0*/  ISETP.GT.AND P4, PT, R82, 0x20, PT ;  /* 0x000000205200780c */ /* 0x000fe20003f84270 */
[--C-:B------:R-:W-:Y:S01]  /*41f0*/  FFMA.FTZ R84, R75, UR10, -R39.reuse ;  /* 0x0000000a4b547c23 */ /* 0x100fe20008010827 */
[----:B------:R-:W-:Y:S01]  /*4200*/  FSEL R9, R9, -INF , P3 ;  /* 0xff80000009097808 */ /* 0x000fe20001800000 */
[--C-:B------:R-:W-:Y:S01]  /*4210*/  FFMA.FTZ R67, R67, UR10, -R39.reuse ;  /* 0x0000000a43437c23 */ /* 0x100fe20008010827 */
[----:B------:R-:W-:Y:S01]  /*4220*/  FMNMX.FTZ R8, R10, R77, !PT ;  /* 0x0000004d0a087209 */ /* 0x000fe20007810000 */
[----:B------:R-:W0:Y:S01]  /*4230*/  MUFU.TANH R62, R62 ;  /* 0x0000003e003e7308 */ /* 0x000e220000002400 */
[----:B------:R-:W-:Y:S01]  /*4240*/  ISETP.GT.AND P3, PT, R82, 0x21, PT ;  /* 0x000000215200780c */ /* 0x000fe20003f64270 */
[--C-:B------:R-:W-:Y:S01]  /*4250*/  FFMA.FTZ R66, R66, UR10, -R39.reuse ;  /* 0x0000000a42427c23 */ /* 0x100fe20008010827 */
[----:B-1----:R-:W-:Y:S01]  /*4260*/  FSEL R12, R12, -INF , P4 ;  /* 0xff8000000c0c7808 */ /* 0x002fe20002000000 */
[--C-:B------:R-:W-:Y:S01]  /*4270*/  FFMA.FTZ R65, R65, UR10, -R39.reuse ;  /* 0x0000000a41417c23 */ /* 0x100fe20008010827 */
[----:B------:R-:W-:Y:S01]  /*4280*/  FMNMX.FTZ R79, R9, R8, !PT ;  /* 0x00000008094f7209 */ /* 0x000fe20007810000 */
[--C-:B------:R-:W-:Y:S01]  /*4290*/  FFMA.FTZ R8, R80, UR10, -R39.reuse ;  /* 0x0000000a50087c23 */ /* 0x100fe20008010827 */
[----:B------:R-:W-:Y:S01]  /*42a0*/  ISETP.GT.AND P4, PT, R82, 0x28, PT ;  /* 0x000000285200780c */ /* 0x000fe20003f84270 */
[----:B------:R-:W1:Y:S01]  /*42b0*/  MUFU.TANH R69, R69 ;  /* 0x0000004500457308 */ /* 0x000e620000002400 */
[----:B--2---:R-:W-:Y:S01]  /*42c0*/  FSEL R77, R11, -INF , P3 ;  /* 0xff8000000b4d7808 */ /* 0x004fe20001800000 */
[--C-:B------:R-:W-:Y:S01]  /*42d0*/  FFMA.FTZ R11, R78, UR10, -R39.reuse ;  /* 0x0000000a4e0b7c23 */ /* 0x100fe20008010827 */
[----:B------:R-:W-:Y:S01]  /*42e0*/  FMNMX.FTZ R80, R12, R79, !PT ;  /* 0x0000004f0c507209 */ /* 0x000fe20007810000 */
[--C-:B------:R-:W-:Y:S01]  /*42f0*/  FFMA.FTZ R64, R64, UR10, -R39.reuse ;  /* 0x0000000a40407c23 */ /* 0x100fe20008010827 */
[----:B------:R-:W-:Y:S01]  /*4300*/  ISETP.GT.AND P3, PT, R82, 0x29, PT ;  /* 0x000000295200780c */ /* 0x000fe20003f64270 */
[--C-:B------:R-:W-:Y:S01]  /*4310*/  FFMA.FTZ R53, R53, UR10, -R39.reuse ;  /* 0x0000000a35357c23 */ /* 0x100fe20008010827 */
[----:B---3--:R-:W-:Y:S01]  /*4320*/  FSEL R79, R13, -INF , P4 ;  /* 0xff8000000d4f7808 */ /* 0x008fe20002000000 */
[----:B------:R-:W2:Y:S01]  /*4330*/  MUFU.TANH R73, R73 ;  /* 0x0000004900497308 */ /* 0x000ea20000002400 */
[----:B------:R-:W-:Y:S01]  /*4340*/  FMNMX.FTZ R80, R77, R80, !PT ;  /* 0x000000504d507209 */ /* 0x000fe20007810000 */
[--C-:B------:R-:W-:Y:S01]  /*4350*/  FFMA.FTZ R52, R52, UR10, -R39.reuse ;  /* 0x0000000a34347c23 */ /* 0x100fe20008010827 */
[----:B------:R-:W-:Y:S01]  /*4360*/  ISETP.GT.AND P4, PT, R82, 0x30, PT ;  /* 0x000000305200780c */ /* 0x000fe20003f84270 */
[--C-:B------:R-:W-:Y:S01]  /*4370*/  FFMA.FTZ R49, R49, UR10, -R39.reuse ;  /* 0x0000000a31317c23 */ /* 0x100fe20008010827 */
[----:B-----5:R-:W-:Y:S01]  /*4380*/  FSEL R14, R14, -INF , P3 ;  /* 0xff8000000e0e7808 */ /* 0x020fe20001800000 */
[--C-:B------:R-:W-:Y:S01]  /*4390*/  FFMA.FTZ R44, R44, UR10, -R39.reuse ;  /* 0x0000000a2c2c7c23 */ /* 0x100fe20008010827 */
[----:B------:R-:W-:Y:S01]  /*43a0*/  FMNMX.FTZ R13, R79, R80, !PT ;  /* 0x000000504f0d7209 */ /* 0x000fe20007810000 */
[--C-:B------:R-:W-:Y:S01]  /*43b0*/  FFMA.FTZ R80, R76, UR10, -R39.reuse ;  /* 0x0000000a4c507c23 */ /* 0x100fe20008010827 */
[----:B------:R-:W-:Y:S01]  /*43c0*/  ISETP.GT.AND P3, PT, R82, 0x31, PT ;  /* 0x000000315200780c */ /* 0x000fe20003f64270 */
[----:B------:R-:W3:Y:S01]  /*43d0*/  MUFU.TANH R81, R81 ;  /* 0x0000005100517308 */ /* 0x000ee20000002400 */
[----:B------:R-:W-:Y:S01]  /*43e0*/  FSEL R78, R20, -INF , P4 ;  /* 0xff800000144e7808 */ /* 0x000fe20002000000 */
[--C-:B------:R-:W-:Y:S01]  /*43f0*/  FFMA.FTZ R28, R28, UR10, -R39.reuse ;  /* 0x0000000a1c1c7c23 */ /* 0x100fe20008010827 */
[----:B------:R-:W-:Y:S01]  /*4400*/  FMNMX.FTZ R13, R14, R13, !PT ;  /* 0x0000000d0e0d7209 */ /* 0x000fe20007810000 */
[--C-:B------:R-:W-:Y:S01]  /*4410*/  FFMA.FTZ R43, R43, UR10, -R39.reuse ;  /* 0x0000000a2b2b7c23 */ /* 0x100fe20008010827 */
[----:B------:R-:W-:Y:S01]  /*4420*/  ISETP.GT.AND P4, PT, R82, 0x38, PT ;  /* 0x000000385200780c */ /* 0x000fe20003f84270 */
[--C-:B------:R-:W-:Y:S01]  /*4430*/  FFMA.FTZ R42, R42, UR10, -R39.reuse ;  /* 0x0000000a2a2a7c23 */ /* 0x100fe20008010827 */
[----:B------:R-:W-:Y:S01]  /*4440*/  FSEL R15, R15, -INF , P3 ;  /* 0xff8000000f0f7808 */ /* 0x000fe20001800000 */
[----:B------:R-:W5:Y:S01]  /*4450*/  MUFU.TANH R83, R83 ;  /* 0x0000005300537308 */ /* 0x000f620000002400 */
[----:B------:R-:W-:Y:S01]  /*4460*/  FMNMX.FTZ R20, R78, R13, !PT ;  /* 0x0000000d4e147209 */ /* 0x000fe20007810000 */
[--C-:B------:R-:W-:Y:S01]  /*4470*/  FFMA.FTZ R36, R36, UR10, -R39.reuse ;  /* 0x0000000a24247c23 */ /* 0x100fe20008010827 */
[C---:B------:R-:W-:Y:S01]  /*4480*/  ISETP.GT.AND P3, PT, R82.reuse, 0x39, PT ;  /* 0x000000395200780c */ /* 0x040fe20003f64270 */
[--C-:B------:R-:W-:Y:S01]  /*4490*/  FFMA.FTZ R25, R25, UR10, -R39.reuse ;  /* 0x0000000a19197c23 */ /* 0x100fe20008010827 */
[----:B----4-:R-:W-:Y:S01]  /*44a0*/  FSEL R21, R21, -INF , P4 ;  /* 0xff80000015157808 */ /* 0x010fe20002000000 */
[--C-:B------:R-:W-:Y:S01]  /*44b0*/  FFMA.FTZ R37, R37, UR10, -R39.reuse ;  /* 0x0000000a25257c23 */ /* 0x100fe20008010827 */
[----:B------:R-:W-:Y:S01]  /*44c0*/  FMNMX.FTZ R20, R15, R20, !PT ;  /* 0x000000140f147209 */ /* 0x000fe20007810000 */
[----:B------:R4:W-:Y:S01]  /*44d0*/  MUFU.EX2 R13, R80 ;  /* 0x00000050000d7308 */ /* 0x0009e20000000800 */
[----:B------:R-:W-:Y:S01]  /*44e0*/  ISETP.GT.AND P4, PT, R82, 0x40, PT ;  /* 0x000000405200780c */ /* 0x000fe20003f84270 */
[--C-:B------:R-:W-:Y:S01]  /*44f0*/  FFMA.FTZ R24, R24, UR10, -R39.reuse ;  /* 0x0000000a18187c23 */ /* 0x100fe20008010827 */
[----:B------:R-:W-:Y:S01]  /*4500*/  FSEL R72, R72, -INF , P3 ;  /* 0xff80000048487808 */ /* 0x000fe20001800000 */
[--C-:B------:R-:W-:Y:S01]  /*4510*/  FFMA.FTZ R32, R32, UR10, -R39.reuse ;  /* 0x0000000a20207c23 */ /* 0x100fe20008010827 */
[----:B------:R-:W-:Y:S01]  /*4520*/  FMNMX.FTZ R75, R21, R20, !PT ;  /* 0x00000014154b7209 */ /* 0x000fe20007810000 */
[--C-:B------:R-:W-:Y:S01]  /*4530*/  FFMA.FTZ R33, R33, UR10, -R39.reuse ;  /* 0x0000000a21217c23 */ /* 0x100fe20008010827 */
[----:B------:R-:W-:Y:S01]  /*4540*/  ISETP.GT.AND P3, PT, R82, 0x41, PT ;  /* 0x000000415200780c */ /* 0x000fe20003f64270 */
[----:B------:R-:W5:Y:S01]  /*4550*/  MUFU.TANH R104, R104 ;  /* 0x0000006800687308 */ /* 0x000f620000002400 */
[----:B------:R-:W-:Y:S01]  /*4560*/  FSEL R57, R57, -INF , P4 ;  /* 0xff80000039397808 */ /* 0x000fe20002000000 */
[----:B----4-:R-:W-:Y:S01]  /*4570*/  FFMA.FTZ R80, R68, UR10, -R39 ;  /* 0x0000000a44507c23 */ /* 0x010fe20008010827 */
[----:B------:R-:W-:-:S02]  /*4580*/  FMNMX.FTZ R76, R72, R75, !PT ;  /* 0x0000004b484c7209 */ /* 0x000fc40007810000 */
[----:B------:R-:W-:Y:S02]  /*4590*/  ISETP.GT.AND P4, PT, R82, 0x48, PT ;  /* 0x000000485200780c */ /* 0x000fe40003f84270 */
[----:B------:R-:W-:Y:S01]  /*45a0*/  FSEL R75, R56, -INF , P3 ;  /* 0xff800000384b7808 */ /* 0x000fe20001800000 */
[----:B------:R-:W-:Y:S01]  /*45b0*/  FFMA.FTZ R56, R74, UR10, -R39 ;  /* 0x0000000a4a387c23 */ /* 0x000fe20008010827 */
[----:B------:R-:W-:Y:S01]  /*45c0*/  FMNMX.FTZ R76, R57, R76, !PT ;  /* 0x0000004c394c7209 */ /* 0x000fe20007810000 */
[----:B------:R-:W4:Y:S01]  /*45d0*/  MUFU.TANH R99, R99 ;  /* 0x0000006300637308 */ /* 0x000f220000002400 */
[----:B------:R-:W-:Y:S02]  /*45e0*/  ISETP.GT.AND P3, PT, R82, 0x49, PT ;  /* 0x000000495200780c */ /* 0x000fe40003f64270 */
[----:B0-----:R-:W-:Y:S02]  /*45f0*/  FSEL R58, R58, -INF , P4 ;  /* 0xff8000003a3a7808 */ /* 0x001fe40002000000 */
[----:B------:R-:W-:-:S02]  /*4600*/  FMNMX.FTZ R105, R75, R76, !PT ;  /* 0x0000004c4b697209 */ /* 0x000fc40007810000 */
[----:B------:R-:W-:Y:S01]  /*4610*/  ISETP.GT.AND P4, PT, R82, 0x50, PT ;  /* 0x000000505200780c */ /* 0x000fe20003f84270 */
[----:B------:R-:W0:Y:S01]  /*4620*/  MUFU.TANH R103, R103 ;  /* 0x0000006700677308 */ /* 0x000e220000002400 */
[----:B------:R-:W-:Y:S01]  /*4630*/  FSEL R74, R59, -INF , P3 ;  /* 0xff8000003b4a7808 */ /* 0x000fe20001800000 */
[----:B------:R-:W-:Y:S01]  /*4640*/  FFMA.FTZ R59, R71, UR10, -R39 ;  /* 0x0000000a473b7c23 */ /* 0x000fe20008010827 */
[----:B------:R-:W-:Y:S02]  /*4650*/  FMNMX.FTZ R105, R58, R105, !PT ;  /* 0x000000693a697209 */ /* 0x000fe40007810000 */
[----:B------:R-:W-:Y:S02]  /*4660*/  ISETP.GT.AND P3, PT, R82, 0x51, PT ;  /* 0x000000515200780c */ /* 0x000fe40003f64270 */
[----:B------:R-:W-:Y:S01]  /*4670*/  FSEL R61, R61, -INF , P4 ;  /* 0xff8000003d3d7808 */ /* 0x000fe20002000000 */
[----:B------:R-:W0:Y:S01]  /*4680*/  MUFU.TANH R87, R87 ;  /* 0x0000005700577308 */ /* 0x000e220000002400 */
[----:B------:R-:W-:-:S02]  /*4690*/  FMNMX.FTZ R76, R74, R105, !PT ;  /* 0x000000694a4c7209 */ /* 0x000fc40007810000 */
[----:B------:R-:W-:Y:S02]  /*46a0*/  ISETP.GT.AND P4, PT, R82, 0x58, PT ;  /* 0x000000585200780c */ /* 0x000fe40003f84270 */
[----:B------:R-:W-:Y:S01]  /*46b0*/  FSEL R71, R60, -INF , P3 ;  /* 0xff8000003c477808 */ /* 0x000fe20001800000 */
[----:B------:R-:W-:Y:S01]  /*46c0*/  FFMA.FTZ R60, R70, UR10, -R39 ;  /* 0x0000000a463c7c23 */ /* 0x000fe20008010827 */
[----:B------:R-:W-:Y:S01]  /*46d0*/  FMNMX.FTZ R76, R61, R76, !PT ;  /* 0x0000004c3d4c7209 */ /* 0x000fe20007810000 */
[----:B------:R-:W0:Y:S01]  /*46e0*/  MUFU.TANH R85, R85 ;  /* 0x0000005500557308 */ /* 0x000e220000002400 */
[----:B------:R-:W-:Y:S02]  /*46f0*/  ISETP.GT.AND P3, PT, R82, 0x59, PT ;  /* 0x000000595200780c */ /* 0x000fe40003f64270 */
[----:B------:R-:W-:Y:S02]  /*4700*/  FSEL R63, R63, -INF , P4 ;  /* 0xff8000003f3f7808 */ /* 0x000fe40002000000 */
[----:B------:R-:W-:-:S02]  /*4710*/  FMNMX.FTZ R76, R71, R76, !PT ;  /* 0x0000004c474c7209 */ /* 0x000fc40007810000 */
[----:B------:R-:W-:Y:S01]  /*4720*/  ISETP.GT.AND P4, PT, R82, 0x60, PT ;  /* 0x000000605200780c */ /* 0x000fe20003f84270 */
[----:B------:R-:W0:Y:S01]  /*4730*/  MUFU.TANH R95, R95 ;  /* 0x0000005f005f7308 */ /* 0x000e220000002400 */
[----:B------:R-:W-:Y:S02]  /*4740*/  FSEL R62, R62, -INF , P3 ;  /* 0xff8000003e3e7808 */ /* 0x000fe40001800000 */
[----:B------:R-:W-:Y:S02]  /*4750*/  FMNMX.FTZ R105, R63, R76, !PT ;  /* 0x0000004c3f697209 */ /* 0x000fe40007810000 */
[----:B------:R-:W-:Y:S02]  /*4760*/  ISETP.GT.AND P3, PT, R82, 0x61, PT ;  /* 0x000000615200780c */ /* 0x000fe40003f64270 */
[----:B-1----:R-:W-:Y:S01]  /*4770*/  FSEL R68, R69, -INF , P4 ;  /* 0xff80000045447808 */ /* 0x002fe20002000000 */
[----:B------:R-:W1:Y:S01]  /*4780*/  MUFU.TANH R97, R97 ;  /* 0x0000006100617308 */ /* 0x000e620000002400 */
[----:B------:R-:W-:-:S02]  /*4790*/  FMNMX.FTZ R105, R62, R105, !PT ;  /* 0x000000693e697209 */ /* 0x000fc40007810000 */
[----:B------:R-:W-:Y:S02]  /*47a0*/  ISETP.GT.AND P4, PT, R82, 0x68, PT ;  /* 0x000000685200780c */ /* 0x000fe40003f84270 */
[----:B--2---:R-:W-:Y:S02]  /*47b0*/  FSEL R73, R73, -INF , P3 ;  /* 0xff80000049497808 */ /* 0x004fe40001800000 */
[----:B------:R-:W-:Y:S01]  /*47c0*/  FMNMX.FTZ R70, R68, R105, !PT ;  /* 0x0000006944467209 */ /* 0x000fe20007810000 */
[----:B------:R-:W2:Y:S01]  /*47d0*/  MUFU.TANH R55, R55 ;  /* 0x0000003700377308 */ /* 0x000ea20000002400 */
[----:B------:R-:W-:Y:S02]  /*47e0*/  ISETP.GT.AND P3, PT, R82, 0x69, PT ;  /* 0x000000695200780c */ /* 0x000fe40003f64270 */
[----:B---3--:R-:W-:Y:S02]  /*47f0*/  FSEL R81, R81, -INF , P4 ;  /* 0xff80000051517808 */ /* 0x008fe40002000000 */
[----:B------:R-:W-:-:S02]  /*4800*/  FMNMX.FTZ R70, R73, R70, !PT ;  /* 0x0000004649467209 */ /* 0x000fc40007810000 */
[C---:B------:R-:W-:Y:S01]  /*4810*/  ISETP.GT.AND P4, PT, R82.reuse, 0x70, PT ;  /* 0x000000705200780c */ /* 0x040fe20003f84270 */
[----:B------:R-:W3:Y:S01]  /*4820*/  MUFU.TANH R91, R91 ;  /* 0x0000005b005b7308 */ /* 0x000ee20000002400 */
[----:B-----5:R-:W-:Y:S02]  /*4830*/  FSEL R83, R83, -INF , P3 ;  /* 0xff80000053537808 */ /* 0x020fe40001800000 */
[----:B------:R-:W-:Y:S02]  /*4840*/  FMNMX.FTZ R70, R81, R70, !PT ;  /* 0x0000004651467209 */ /* 0x000fe40007810000 */
[----:B------:R-:W-:Y:S02]  /*4850*/  ISETP.GT.AND P3, PT, R82, 0x71, PT ;  /* 0x000000715200780c */ /* 0x000fe40003f64270 */
[----:B------:R-:W-:Y:S01]  /*4860*/  FSEL R104, R104, -INF , P4 ;  /* 0xff80000068687808 */ /* 0x000fe20002000000 */
[----:B------:R-:W5:Y:S01]  /*4870*/  MUFU.TANH R54, R54 ;  /* 0x0000003600367308 */ /* 0x000f620000002400 */
[----:B------:R-:W-:-:S02]  /*4880*/  FMNMX.FTZ R105, R83, R70, !PT ;  /* 0x0000004653697209 */ /* 0x000fc40007810000 */
[----:B------:R-:W-:Y:S02]  /*4890*/  ISETP.GT.AND P4, PT, R82, 0x78, PT ;  /* 0x000000785200780c */ /* 0x000fe40003f84270 */
[----:B----4-:R-:W-:Y:S02]  /*48a0*/  FSEL R99, R99, -INF , P3 ;  /* 0xff80000063637808 */ /* 0x010fe40001800000 */
[----:B------:R-:W-:Y:S01]  /*48b0*/  FMNMX.FTZ R70, R104, R105, !PT ;  /* 0x0000006968467209 */ /* 0x000fe20007810000 */
[----:B------:R-:W4:Y:S01]  /*48c0*/  MUFU.TANH R93, R93 ;  /* 0x0000005d005d7308 */ /* 0x000f220000002400 */
[----:B------:R-:W-:Y:S02]  /*48d0*/  ISETP.GT.AND P3, PT, R82, 0x79, PT ;  /* 0x000000795200780c */ /* 0x000fe40003f64270 */
[----:B0-----:R-:W-:Y:S02]  /*48e0*/  FSEL R103, R103, -INF , P4 ;  /* 0xff80000067677808 */ /* 0x001fe40002000000 */
[----:B------:R-:W-:-:S02]  /*48f0*/  FMNMX.FTZ R70, R99, R70, !PT ;  /* 0x0000004663467209 */ /* 0x000fc40007810000 */
[C---:B------:R-:W-:Y:S01]  /*4900*/  ISETP.GT.AND P4, PT, R82.reuse, 0x80, PT ;  /* 0x000000805200780c */ /* 0x040fe20003f84270 */
[----:B------:R-:W0:Y:S01]  /*4910*/  MUFU.TANH R101, R101 ;  /* 0x0000006500657308 */ /* 0x000e220000002400 */
[----:B------:R-:W-:Y:S02]  /*4920*/  FSEL R87, R87, -INF , P3 ;  /* 0xff80000057577808 */ /* 0x000fe40001800000 */
[----:B------:R-:W-:Y:S02]  /*4930*/  FMNMX.FTZ R70, R103, R70, !PT ;  /* 0x0000004667467209 */ /* 0x000fe40007810000 */
[----:B------:R-:W-:Y:S02]  /*4940*/  ISETP.GT.AND P3, PT, R82, 0x81, PT ;  /* 0x000000815200780c */ /* 0x000fe40003f64270 */
[----:B------:R-:W-:Y:S01]  /*4950*/  FSEL R85, R85, -INF , P4 ;  /* 0xff80000055557808 */ /* 0x000fe20002000000 */
[----:B------:R-:W-:Y:S01]  /*4960*/  MUFU.EX2 R69, R80 ;  /* 0x0000005000457308 */ /* 0x000fe20000000800 */
[----:B------:R-:W-:-:S02]  /*4970*/  FMNMX.FTZ R70, R87, R70, !PT ;  /* 0x0000004657467209 */ /* 0x000fc40007810000 */
[C---:B------:R-:W-:Y:S02]  /*4980*/  ISETP.GT.AND P4, PT, R82.reuse, 0x88, PT ;  /* 0x000000885200780c */ /* 0x040fe40003f84270 */
[----:B------:R-:W-:Y:S02]  /*4990*/  FSEL R95, R95, -INF , P3 ;  /* 0xff8000005f5f7808 */ /* 0x000fe40001800000 */
[----:B------:R-:W-:Y:S01]  /*49a0*/  FMNMX.FTZ R70, R85, R70, !PT ;  /* 0x0000004655467209 */ /* 0x000fe20007810000 */
[----:B------:R-:W-:Y:S01]  /*49b0*/  MUFU.EX2 R26, R26 ;  /* 0x0000001a001a7308 */ /* 0x000fe20000000800 */
[----:B------:R-:W-:Y:S02]  /*49c0*/  ISETP.GT.AND P3, PT, R82, 0x89, PT ;  /* 0x000000895200780c */ /* 0x000fe40003f64270 */
[----:B-1----:R-:W-:Y:S02]  /*49d0*/  FSEL R97, R97, -INF , P4 ;  /* 0xff80000061617808 */ /* 0x002fe40002000000 */
[----:B------:R-:W-:-:S02]  /*49e0*/  FMNMX.FTZ R70, R95, R70, !PT ;  /* 0x000000465f467209 */ /* 0x000fc40007810000 */
[C---:B------:R-:W-:Y:S01]  /*49f0*/  ISETP.GT.AND P4, PT, R82.reuse, 0x90, PT ;  /* 0x000000905200780c */ /* 0x040fe20003f84270 */
[----:B------:R-:W-:Y:S01]  /*4a00*/  MUFU.EX2 R27, R27 ;  /* 0x0000001b001b7308 */ /* 0x000fe20000000800 */
[----:B--2---:R-:W-:Y:S02]  /*4a10*/  FSEL R55, R55, -INF , P3 ;  /* 0xff80000037377808 */ /* 0x004fe40001800000 */
[----:B------:R-:W-:Y:S02]  /*4a20*/  FMNMX.FTZ R70, R97, R70, !PT ;  /* 0x0000004661467209 */ /* 0x000fe40007810000 */
[----:B------:R-:W-:Y:S02]  /*4a30*/  ISETP.GT.AND P3, PT, R82, 0x91, PT ;  /* 0x000000915200780c */ /* 0x000fe40003f64270 */
[----:B---3--:R-:W-:Y:S01]  /*4a40*/  FSEL R91, R91, -INF , P4 ;  /* 0xff8000005b5b7808 */ /* 0x008fe20002000000 */
[----:B------:R-:W-:Y:S01]  /*4a50*/  MUFU.EX2 R30, R30 ;  /* 0x0000001e001e7308 */ /* 0x000fe20000000800 */
[----:B------:R-:W-:-:S02]  /*4a60*/  FMNMX.FTZ R70, R55, R70, !PT ;  /* 0x0000004637467209 */ /* 0x000fc40007810000 */
[----:B------:R-:W-:Y:S02]  /*4a70*/  ISETP.GT.AND P4, PT, R82, 0x98, PT ;  /* 0x000000985200780c */ /* 0x000fe40003f84270 */
[----:B-----5:R-:W-:Y:S02]  /*4a80*/  FSEL R54, R54, -INF , P3 ;  /* 0xff80000036367808 */ /* 0x020fe40001800000 */
[----:B------:R-:W-:Y:S01]  /*4a90*/  FMNMX.FTZ R105, R91, R70, !PT ;  /* 0x000000465b697209 */ /* 0x000fe20007810000 */
[----:B------:R-:W1:Y:S01]  /*4aa0*/  MUFU.EX2 R35, R35 ;  /* 0x0000002300237308 */ /* 0x000e620000000800 */
[----:B------:R-:W-:Y:S01]  /*4ab0*/  ISETP.GT.AND P3, PT, R82, 0x99, PT ;  /* 0x000000995200780c */ /* 0x000fe20003f64270 */
[--C-:B------:R-:W-:Y:S01]  /*4ac0*/  FFMA.FTZ R82, R29, UR10, -R39.reuse ;  /* 0x0000000a1d527c23 */ /* 0x100fe20008010827 */
[----:B----4-:R-:W-:Y:S01]  /*4ad0*/  FSEL R93, R93, -INF , P4 ;  /* 0xff8000005d5d7808 */ /* 0x010fe20002000000 */
[----:B------:R-:W-:Y:S01]  /*4ae0*/  FFMA.FTZ R29, R45, UR10, -R39 ;  /* 0x0000000a2d1d7c23 */ /* 0x000fe20008010827 */
[----:B------:R-:W-:-:S02]  /*4af0*/  FMNMX.FTZ R76, R54, R105, !PT ;  /* 0x00000069364c7209 */ /* 0x000fc40007810000 */
[----:B0-----:R-:W-:Y:S01]  /*4b00*/  FSEL R70, R101, -INF , P3 ;  /* 0xff80000065467808 */ /* 0x001fe20001800000 */
[----:B------:R-:W-:Y:S01]  /*4b10*/  MUFU.EX2 R31, R31 ;  /* 0x0000001f001f7308 */ /* 0x000fe20000000800 */
[----:B------:R-:W-:-:S04]  /*4b20*/  FMNMX.FTZ R101, R93, R76, !PT ;  /* 0x0000004c5d657209 */ /* 0x000fc80007810000 */
[----:B------:R-:W-:Y:S01]  /*4b30*/  FMNMX.FTZ R76, R70, R101, !PT ;  /* 0x00000065464c7209 */ /* 0x000fe20007810000 */
[----:B------:R-:W-:-:S01]  /*4b40*/  FFMA.FTZ R101, R40, UR10, -R39 ;  /* 0x0000000a28657c23 */ /* 0x000fc20008010827 */
[--C-:B------:R-:W-:Y:S01]  /*4b50*/  FFMA.FTZ R40, R48, UR10, -R39.reuse ;  /* 0x0000000a30287c23 */ /* 0x100fe20008010827 */
[----:B------:R-:W-:-:S01]  /*4b60*/  FFMA.FTZ R48, R41, UR10, -R39 ;  /* 0x0000000a29307c23 */ /* 0x000fc20008010827 */
[----:B------:R-:W-:Y:S01]  /*4b70*/  IMAD.U32 R41, RZ, RZ, UR10 ;  /* 0x0000000aff297e24 */ /* 0x000fe2000f8e00ff */
[----:B------:R-:W0:Y:S01]  /*4b80*/  SHFL.BFLY PT, R105, R76, 0x2, 0x1f ;  /* 0x0c401f004c697f89 */ /* 0x000e2200000e0000 */
[----:B------:R-:W-:Y:S01]  /*4b90*/  MUFU.EX2 R34, R34 ;  /* 0x0000002200227308 */ /* 0x000fe20000000800 */
[----:B-1----:R-:W-:-:S04]  /*4ba0*/  F2FP.SATFINITE.E4M3.F32.PACK_AB_MERGE_C R184, R35, R30, RZ ;  /* 0x0000001e23b8723e */ /* 0x002fc800048070ff */
[----:B------:R-:W-:-:S03]  /*4bb0*/  F2FP.SATFINITE.E4M3.F32.PACK_AB_MERGE_C R184, R27, R26, R184 ;  /* 0x0000001a1bb8723e */ /* 0x000fc600048070b8 */
[----:B------:R-:W-:Y:S08]  /*4bc0*/  MUFU.EX2 R3, R3 ;  /* 0x0000000300037308 */ /* 0x000ff00000000800 */
[----:B------:R-:W1:Y:S01]  /*4bd0*/  MUFU.EX2 R4, R4 ;  /* 0x0000000400047308 */ /* 0x000e620000000800 */
[----:B0-----:R-:W-:-:S07]  /*4be0*/  FMNMX.FTZ R80, R76, R105, !PT ;  /* 0x000000694c507209 */ /* 0x001fce0007810000 */
[----:B------:R-:W-:Y:S01]  /*4bf0*/  MUFU.EX2 R5, R5 ;  /* 0x0000000500057308 */ /* 0x000fe20000000800 */
[----:B------:R-:W0:Y:S07]  /*4c00*/  SHFL.BFLY PT, R45, R80, 0x1, 0x1f ;  /* 0x0c201f00502d7f89 */ /* 0x000e2e00000e0000 */
[----:B------:R2:W-:Y:S01]  /*4c10*/  MUFU.EX2 R105, R82 ;  /* 0x0000005200697308 */ /* 0x0005e20000000800 */
[----:B-1----:R-:W-:-:S04]  /*4c20*/  F2FP.SATFINITE.E4M3.F32.PACK_AB_MERGE_C R186, R4, R3, RZ ;  /* 0x0000000304ba723e */ /* 0x002fc800048070ff */
[----:B------:R-:W-:-:S03]  /*4c30*/  F2FP.SATFINITE.E4M3.F32.PACK_AB_MERGE_C R186, R34, R31, R186 ;  /* 0x0000001f22ba723e */ /* 0x000fc600048070ba */
[----:B------:R-:W-:Y:S08]  /*4c40*/  MUFU.EX2 R6, R6 ;  /* 0x0000000600067308 */ /* 0x000ff00000000800 */
[----:B------:R-:W-:Y:S01]  /*4c50*/  MUFU.EX2 R8, R8 ;  /* 0x0000000800087308 */ /* 0x000fe20000000800 */
[----:B0-----:R-:W-:-:S04]  /*4c60*/  FMNMX.FTZ R88, R80, R45, !PT ;  /* 0x0000002d50587209 */ /* 0x001fc80007810000 */
        /* <DEDUP_REMOVED lines=14> */
[----:B--2---:R-:W-:-:S01]  /*4d50*/  FFMA.FTZ R82, R9, UR10, -R76 ;  /* 0x0000000a09527c23 */ /* 0x004fc2000801084c */
        /* <DEDUP_REMOVED lines=14> */
[----:B------:R1:W-:Y:S01]  /*4e40*/  MUFU.EX2 R47, R41 ;  /* 0x00000029002f7308 */ /* 0x0003e20000000800 */
        /* <DEDUP_REMOVED lines=8> */
[----:B-1----:R-:W-:-:S01]  /*4ed0*/  FFMA.FTZ R41, R14, UR10, -R76 ;  /* 0x0000000a0e297c23 */ /* 0x002fc2000801084c */
[----:B0-----:R-:W-:Y:S01]  /*4ee0*/  FADD.FTZ R78, R38, R39 ;  /* 0x00000027264e7221 */ /* 0x001fe20000010000 */
[----:B------:R-:W-:-:S01]  /*4ef0*/  FFMA.FTZ R14, R57, UR10, -R76 ;  /* 0x0000000a390e7c23 */ /* 0x000fc2000801084c */
[--C-:B------:R-:W-:Y:S01]  /*4f00*/  FFMA.FTZ R97, R97, UR10, -R76.reuse ;  /* 0x0000000a61617c23 */ /* 0x100fe2000801084c */
[----:B------:R-:W-:-:S01]  /*4f10*/  FFMA.FTZ R55, R55, UR10, -R76 ;  /* 0x0000000a37377c23 */ /* 0x000fc2000801084c */
[--C-:B------:R-:W-:Y:S01]  /*4f20*/  FFMA.FTZ R91, R91, UR10, -R76.reuse ;  /* 0x0000000a5b5b7c23 */ /* 0x100fe2000801084c */
[----:B------:R-:W-:-:S01]  /*4f30*/  FFMA.FTZ R54, R54, UR10, -R76 ;  /* 0x0000000a36367c23 */ /* 0x000fc2000801084c */
[----:B------:R-:W0:Y:S01]  /*4f40*/  MUFU.EX2 R7, R7 ;  /* 0x0000000700077308 */ /* 0x000e220000000800 */
[----:B--2---:R-:W-:-:S01]  /*4f50*/  FFMA.FTZ R50, R71, UR10, -R76 ;  /* 0x0000000a47327c23 */ /* 0x004fc2000801084c */
[--C-:B------:R-:W-:Y:S01]  /*4f60*/  FFMA.FTZ R93, R93, UR10, -R76.reuse ;  /* 0x0000000a5d5d7c23 */ /* 0x100fe2000801084c */
[----:B------:R-:W-:-:S05]  /*4f70*/  FFMA.FTZ R70, R70, UR10, -R76 ;  /* 0x0000000a46467c23 */ /* 0x000fca000801084c */
[----:B------:R1:W-:Y:S01]  /*4f80*/  MUFU.EX2 R51, R45 ;  /* 0x0000002d00337308 */ /* 0x0003e20000000800 */
[----:B---3--:R-:W-:-:S04]  /*4f90*/  F2FP.SATFINITE.E4M3.F32.PACK_AB_MERGE_C R185, R80, R47, RZ ;  /* 0x0000002f50b9723e */ /* 0x008fc800048070ff */
[----:B------:R-:W-:Y:S02]  /*4fa0*/  F2FP.SATFINITE.E4M3.F32.PACK_AB_MERGE_C R185, R39, R38, R185 ;  /* 0x0000002627b9723e */ /* 0x000fe400048070b9 */
[----:B------:R-:W-:Y:S01]  /*4fb0*/  CS2R R38, SRZ ;  /* 0x0000000000267805 */ /* 0x000fe2000001ff00 */
[----:B------:R-:W2:Y:S01]  /*4fc0*/  MUFU.EX2 R46, R46 ;  /* 0x0000002e002e7308 */ /* 0x000ea20000000800 */
[----:B-1----:R-:W-:-:S07]  /*4fd0*/  FADD.FTZ R45, R26, R27 ;  /* 0x0000001b1a2d7221 */ /* 0x002fce0000010000 */
[----:B------:R1:W-:Y:S08]  /*4fe0*/  MUFU.EX2 R77, R21 ;  /* 0x00000015004d7308 */ /* 0x0003f00000000800 */
[----:B------:R3:W-:Y:S01]  /*4ff0*/  MUFU.EX2 R57, R74 ;  /* 0x0000004a00397308 */ /* 0x0007e20000000800 */
[----:B-1----:R-:W-:-:S01]  /*5000*/  FFMA.FTZ R21, R61, UR10, -R76 ;  /* 0x0000000a3d157c23 */ /* 0x002fc2000801084c */
[----:B------:R-:W-:-:S04]  /*5010*/  FADD.FTZ R61, R47, R78 ;  /* 0x0000004e2f3d7221 */ /* 0x000fc80000010000 */
[----:B------:R-:W-:Y:S02]  /*5020*/  FADD.FTZ R78, R80, R61 ;  /* 0x0000003d504e7221 */ /* 0x000fe40000010000 */
[----:B------:R-:W1:Y:S01]  /*5030*/  MUFU.EX2 R82, R82 ;  /* 0x0000005200527308 */ /* 0x000e620000000800 */
[----:B---3--:R-:W-:-:S01]  /*5040*/  FADD.FTZ R74, R30, R45 ;  /* 0x0000002d1e4a7221 */ /* 0x008fc20000010000 */
[----:B0-----:R-:W-:Y:S01]  /*5050*/  FADD.FTZ R71, R7, R78 ;  /* 0x0000004e07477221 */ /* 0x001fe20000010000 */
[----:B------:R-:W-:Y:S02]  /*5060*/  @!P0 PRMT R45, RZ, 0x654, R2 ;  /* 0x00000654ff2d8816 */ /* 0x000fe40000000002 */
[----:B------:R-:W-:Y:S01]  /*5070*/  FADD.FTZ R74, R35, R74 ;  /* 0x0000004a234a7221 */ /* 0x000fe20000010000 */
[----:B--2---:R-:W-:-:S01]  /*5080*/  FADD.FTZ R78, R46, R71 ;  /* 0x000000472e4e7221 */ /* 0x004fc20000010000 */
[----:B------:R0:W-:Y:S01]  /*5090*/  @!P0 SYNCS.ARRIVE.TRANS64.RED.A1T0 RZ, [R45+URZ], RZ ;  /* 0x000000ff2dff89a7 */ /* 0x0001e2000810043f */
[----:B------:R-:W2:Y:S01]  /*50a0*/  MUFU.EX2 R9, R9 ;  /* 0x0000000900097308 */ /* 0x000ea20000000800 */
[----:B------:R-:W-:-:S01]  /*50b0*/  FADD.FTZ R61, R31, R74 ;  /* 0x0000004a1f3d7221 */ /* 0x000fc20000010000 */
[----:B------:R-:W-:-:S03]  /*50c0*/  FADD.FTZ R71, R51, R78 ;  /* 0x0000004e33477221 */ /* 0x000fc60000010000 */
[----:B------:R-:W-:Y:S01]  /*50d0*/  FADD.FTZ R74, R34, R61 ;  /* 0x0000003d224a7221 */ /* 0x000fe20000010000 */
[----:B0-----:R-:W-:-:S02]  /*50e0*/  FFMA.FTZ R45, R73, UR10, -R76 ;  /* 0x0000000a492d7c23 */ /* 0x001fc4000801084c */
[----:B------:R-:W0:Y:S01]  /*50f0*/  MUFU.EX2 R10, R10 ;  /* 0x0000000a000a7308 */ /* 0x000e220000000800 */
[----:B------:R-:W-:-:S01]  /*5100*/  FADD.FTZ R61, R3, R74 ;  /* 0x0000004a033d7221 */ /* 0x000fc20000010000 */
[C---:B-1----:R-:W-:Y:S01]  /*5110*/  FADD.FTZ R74, R82.reuse, R71 ;  /* 0x00000047524a7221 */ /* 0x042fe20000010000 */
[----:B------:R-:W-:-:S04]  /*5120*/  F2FP.SATFINITE.E4M3.F32.PACK_AB_MERGE_C R51, R82, R51, RZ ;  /* 0x000000335233723e */ /* 0x000fc800048070ff */
[----:B------:R-:W-:Y:S01]  /*5130*/  F2FP.SATFINITE.E4M3.F32.PACK_AB_MERGE_C R187, R46, R7, R51 ;  /* 0x000000072ebb723e */ /* 0x000fe20004807033 */
[----:B------:R-:W1:Y:S01]  /*5140*/  MUFU.EX2 R79, R79 ;  /* 0x0000004f004f7308 */ /* 0x000e620000000800 */
[----:B--2---:R-:W-:-:S01]  /*5150*/  FADD.FTZ R71, R9, R74 ;  /* 0x0000004a09477221 */ /* 0x004fc20000010000 */
[----:B------:R-:W-:-:S06]  /*5160*/  CS2R R46, SRZ ;  /* 0x00000000002e7805 */ /* 0x000fcc000001ff00 */
[----:B------:R2:W-:Y:S01]  /*5170*/  MUFU.EX2 R2, R68 ;  /* 0x0000004400027308 */ /* 0x0005e20000000800 */
[----:B0-----:R-:W-:-:S07]  /*5180*/  FADD.FTZ R74, R10, R71 ;  /* 0x000000470a4a7221 */ /* 0x001fce0000010000 */
[----:B------:R0:W3:Y:S01]  /*5190*/  MUFU.EX2 R84, R41 ;  /* 0x0000002900547308 */ /* 0x0000e20000000800 */
[----:B--2---:R-:W-:-:S04]  /*51a0*/  FADD.FTZ R68, R4, R61 ;  /* 0x0000003d04447221 */ /* 0x004fc80000010000 */
[----:B------:R-:W-:-:S03]  /*51b0*/  FADD.FTZ R61, R5, R68 ;  /* 0x00000044053d7221 */ /* 0x000fc60000010000 */
[----:B------:R-:W2:Y:S01]  /*51c0*/  MUFU.EX2 R12, R12 ;  /* 0x0000000c000c7308 */ /* 0x000ea20000000800 */
[----:B------:R-:W-:-:S01]  /*51d0*/  FADD.FTZ R61, R6, R61 ;  /* 0x0000003d063d7221 */ /* 0x000fc20000010000 */
[----:B0-----:R-:W-:-:S03]  /*51e0*/  FFMA.FTZ R41, R75, UR10, -R76 ;  /* 0x0000000a4b297c23 */ /* 0x001fc6000801084c */
[----:B------:R-:W-:Y:S01]  /*51f0*/  FADD.FTZ R78, R8, R61 ;  /* 0x0000003d084e7221 */ /* 0x000fe20000010000 */
[----:B-1----:R-:W-:-:S02]  /*5200*/  FADD.FTZ R61, R79, R74 ;  /* 0x0000004a4f3d7221 */ /* 0x002fc40000010000 */
[----:B------:R-:W0:Y:S01]  /*5210*/  MUFU.EX2 R15, R15 ;  /* 0x0000000f000f7308 */ /* 0x000e220000000800 */
[----:B------:R-:W-:-:S01]  /*5220*/  FADD.FTZ R78, R11, R78 ;  /* 0x0000004e0b4e7221 */ /* 0x000fc20000010000 */
[C---:B---3--:R-:W-:Y:S01]  /*5230*/  FADD.FTZ R61, R84.reuse, R61 ;  /* 0x0000003d543d7221 */ /* 0x048fe20000010000 */
[----:B------:R-:W-:Y:S02]  /*5240*/  F2FP.SATFINITE.E4M3.F32.PACK_AB_MERGE_C R79, R84, R79, RZ ;  /* 0x0000004f544f723e */ /* 0x000fe400048070ff */
[----:B------:R-:W-:Y:S02]  /*5250*/  FADD.FTZ R71, R13, R78 ;  /* 0x0000004e0d477221 */ /* 0x000fe40000010000 */
[----:B------:R-:W-:Y:S01]  /*5260*/  F2FP.SATFINITE.E4M3.F32.PACK_AB_MERGE_C R181, R10, R9, R79 ;  /* 0x000000090ab5723e */ /* 0x000fe2000480704f */
[----:B------:R-:W1:Y:S01]  /*5270*/  MUFU.EX2 R56, R56 ;  /* 0x0000003800387308 */ /* 0x000e620000000800 */
[----:B--2---:R-:W-:-:S01]  /*5280*/  FADD.FTZ R74, R12, R61 ;  /* 0x0000003d0c4a7221 */ /* 0x004fc20000010000 */
[----:B------:R-:W-:-:S06]  /*5290*/  FADD.FTZ R71, R20, R71 ;  /* 0x0000004714477221 */ /* 0x000fcc0000010000 */
[----:B------:R-:W2:Y:S01]  /*52a0*/  MUFU.EX2 R59, R59 ;  /* 0x0000003b003b7308 */ /* 0x000ea20000000800 */
[----:B0-----:R-:W-:-:S04]  /*52b0*/  FADD.FTZ R74, R15, R74 ;  /* 0x0000004a0f4a7221 */ /* 0x001fc80000010000 */
[----:B------:R-:W-:Y:S01]  /*52c0*/  FADD.FTZ R61, R77, R74 ;  /* 0x0000004a4d3d7221 */ /* 0x000fe20000010000 */
[----:B------:R-:W-:Y:S02]  /*52d0*/  CS2R R74, SRZ ;  /* 0x00000000004a7805 */ /* 0x000fe4000001ff00 */
[----:B------:R-:W0:Y:S01]  /*52e0*/  MUFU.EX2 R72, R72 ;  /* 0x0000004800487308 */ /* 0x000e220000000800 */
[----:B-1----:R-:W-:-:S07]  /*52f0*/  FADD.FTZ R78, R56, R71 ;  /* 0x00000047384e7221 */ /* 0x002fce0000010000 */
[----:B------:R-:W1:Y:S01]  /*5300*/  MUFU.EX2 R60, R60 ;  /* 0x0000003c003c7308 */ /* 0x000e620000000800 */
[----:B--2---:R-:W-:-:S01]  /*5310*/  FADD.FTZ R35, R59, R78 ;  /* 0x0000004e3b237221 */ /* 0x004fc20000010000 */
[----:B------:R-:W-:Y:S02]  /*5320*/  F2FP.SATFINITE.E4M3.F32.PACK_AB_MERGE_C R56, R59, R56, RZ ;  /* 0x000000383b38723e */ /* 0x000fe400048070ff */
[----:B------:R-:W-:Y:S02]  /*5330*/  CS2R R78, SRZ ;  /* 0x00000000004e7805 */ /* 0x000fe4000001ff00 */
[----:B------:R-:W-:Y:S02]  /*5340*/  F2FP.SATFINITE.E4M3.F32.PACK_AB_MERGE_C R182, R20, R13, R56 ;  /* 0x0000000d14b6723e */ /* 0x000fe40004807038 */
[----:B------:R-:W2:Y:S01]  /*5350*/  MUFU.EX2 R14, R14 ;  /* 0x0000000e000e7308 */ /* 0x000ea20000000800 */
[----:B0-----:R-:W-:-:S01]  /*5360*/  FADD.FTZ R61, R72, R61 ;  /* 0x0000003d483d7221 */ /* 0x001fc20000010000 */
[----:B------:R-:W-:-:S02]  /*5370*/  F2FP.SATFINITE.E4M3.F32.PACK_AB_MERGE_C R72, R72, R77, RZ ;  /* 0x0000004d4848723e */ /* 0x000fc400048070ff */
[----:B------:R-:W-:Y:S02]  /*5380*/  CS2R R76, SRZ ;  /* 0x00000000004c7805 */ /* 0x000fe4000001ff00 */
[----:B------:R-:W-:Y:S02]  /*5390*/  F2FP.SATFINITE.E4M3.F32.PACK_AB_MERGE_C R183, R15, R12, R72 ;  /* 0x0000000c0fb7723e */ /* 0x000fe40004807048 */
[----:B------:R-:W-:Y:S01]  /*53a0*/  CS2R R72, SRZ ;  /* 0x0000000000487805 */ /* 0x000fe2000001ff00 */
[----:B------:R-:W0:Y:S01]  /*53b0*/  MUFU.EX2 R41, R41 ;  /* 0x0000002900297308 */ /* 0x000e220000000800 */
[----:B-1----:R-:W-:-:S01]  /*53c0*/  FADD.FTZ R30, R60, R35 ;  /* 0x000000233c1e7221 */ /* 0x002fc20000010000 */
[----:B------:R-:W-:-:S03]  /*53d0*/  F2FP.SATFINITE.E4M3.F32.PACK_AB_MERGE_C R35, R11, R8, RZ ;  /* 0x000000080b23723e */ /* 0x000fc600048070ff */
[----:B------:R-:W-:Y:S01]  /*53e0*/  FADD.FTZ R30, R69, R30 ;  /* 0x0000001e451e7221 */ /* 0x000fe20000010000 */
[----:B------:R-:W-:Y:S02]  /*53f0*/  F2FP.SATFINITE.E4M3.F32.PACK_AB_MERGE_C R180, R6, R5, R35 ;  /* 0x0000000506b4723e */ /* 0x000fe40004807023 */
[----:B------:R-:W-:Y:S01]  /*5400*/  CS2R R34, SRZ ;  /* 0x0000000000227805 */ /* 0x000fe2000001ff00 */
[----:B------:R-:W1:Y:S01]  /*5410*/  MUFU.EX2 R67, R67 ;  /* 0x0000004300437308 */ /* 0x000e620000000800 */
[----:B--2---:R-:W-:-:S07]  /*5420*/  FADD.FTZ R4, R14, R61 ;  /* 0x0000003d0e047221 */ /* 0x004fce0000010000 */
        /* <DEDUP_REMOVED lines=8> */
[----:B------:R-:W-:Y:S01]  /*54b0*/  CS2R R58, SRZ ;  /* 0x00000000003a7805 */ /* 0x000fe2000001ff00 */
[----:B------:R-:W2:Y:S01]  /*54c0*/  MUFU.EX2 R21, R21 ;  /* 0x0000001500157308 */ /* 0x000ea20000000800 */
[----:B0-----:R-:W-:-:S01]  /*54d0*/  FADD.FTZ R30, R66, R11 ;  /* 0x0000000b421e7221 */ /* 0x001fc20000010000 */
[----:B------:R-:W-:Y:S02]  /*54e0*/  F2FP.SATFINITE.E4M3.F32.PACK_AB_MERGE_C R66, R66, R67, RZ ;  /* 0x000000434242723e */ /* 0x000fe400048070ff */
[----:B------:R-:W-:Y:S02]  /*54f0*/  F2FP.SATFINITE.E4M3.F32.PACK_AB_MERGE_C R177, R41, R14, R57 ;  /* 0x0000000e29b1723e */ /* 0x000fe40004807039 */
[----:B------:R-:W-:-:S02]  /*5500*/  CS2R R56, SRZ ;  /* 0x0000000000387805 */ /* 0x000fc4000001ff00 */
[----:B------:R-:W-:Y:S02]  /*5510*/  F2FP.SATFINITE.E4M3.F32.PACK_AB_MERGE_C R176, R69, R60, R66 ;  /* 0x0000003c45b0723e */ /* 0x000fe40004807042 */
[----:B------:R-:W-:Y:S01]  /*5520*/  CS2R R60, SRZ ;  /* 0x00000000003c7805 */ /* 0x000fe2000001ff00 */
[----:B------:R-:W0:Y:S01]  /*5530*/  MUFU.EX2 R64, R64 ;  /* 0x0000004000407308 */ /* 0x000e220000000800 */
[----:B-1----:R-:W-:-:S01]  /*5540*/  FADD.FTZ R3, R65, R30 ;  /* 0x0000001e41037221 */ /* 0x002fc20000010000 */
[----:B------:R-:W-:-:S06]  /*5550*/  CS2R R66, SRZ ;  /* 0x0000000000427805 */ /* 0x000fcc000001ff00 */
        /* <DEDUP_REMOVED lines=11> */
[C---:B-1----:R-:W-:Y:S01]  /*5610*/  F2FP.SATFINITE.E4M3.F32.PACK_AB_MERGE_C R53, R52.reuse, R53, RZ ;  /* 0x000000353435723e */ /* 0x042fe200048070ff */
[----:B------:R-:W-:-:S03]  /*5620*/  FADD.FTZ R52, R52, R3 ;  /* 0x0000000334347221 */ /* 0x000fc60000010000 */
[----:B------:R-:W-:Y:S02]  /*5630*/  F2FP.SATFINITE.E4M3.F32.PACK_AB_MERGE_C R178, R64, R65, R53 ;  /* 0x0000004140b2723e */ /* 0x000fe40004807035 */
[----:B------:R-:W-:Y:S01]  /*5640*/  CS2R R64, SRZ ;  /* 0x0000000000407805 */ /* 0x000fe2000001ff00 */
[----:B------:R-:W1:Y:S01]  /*5650*/  MUFU.EX2 R44, R44 ;  /* 0x0000002c002c7308 */ /* 0x000e620000000800 */
[----:B--2---:R-:W-:-:S01]  /*5660*/  FADD.FTZ R11, R62, R11 ;  /* 0x0000000b3e0b7221 */ /* 0x004fc20000010000 */
[----:B------:R-:W-:-:S03]  /*5670*/  F2FP.SATFINITE.E4M3.F32.PACK_AB_MERGE_C R63, R62, R63, RZ ;  /* 0x0000003f3e3f723e */ /* 0x000fc600048070ff */
[----:B------:R-:W-:Y:S01]  /*5680*/  FADD.FTZ R26, R2, R11 ;  /* 0x0000000b021a7221 */ /* 0x000fe20000010000 */
[----:B------:R-:W-:Y:S02]  /*5690*/  F2FP.SATFINITE.E4M3.F32.PACK_AB_MERGE_C R179, R50, R21, R63 ;  /* 0x0000001532b3723e */ /* 0x000fe4000480703f */
[----:B------:R-:W-:Y:S01]  /*56a0*/  CS2R R50, SRZ ;  /* 0x0000000000327805 */ /* 0x000fe2000001ff00 */
[----:B------:R-:W2:Y:S01]  /*56b0*/  MUFU.EX2 R45, R45 ;  /* 0x0000002d002d7308 */ /* 0x000ea20000000800 */
[----:B0-----:R-:W-:-:S01]  /*56c0*/  FADD.FTZ R3, R49, R52 ;  /* 0x0000003431037221 */ /* 0x001fc20000010000 */
[----:B------:R-:W-:Y:S02]  /*56d0*/  CS2R R52, SRZ ;  /* 0x0000000000347805 */ /* 0x000fe4000001ff00 */
[----:B------:R-:W-:-:S04]  /*56e0*/  CS2R R62, SRZ ;  /* 0x00000000003e7805 */ /* 0x000fc8000001ff00 */
[----:B------:R-:W0:Y:S01]  /*56f0*/  MUFU.EX2 R28, R28 ;  /* 0x0000001c001c7308 */ /* 0x000e220000000800 */
[----:B-1----:R-:W-:-:S07]  /*5700*/  FADD.FTZ R3, R44, R3 ;  /* 0x000000032c037221 */ /* 0x002fce0000010000 */
[----:B------:R-:W1:Y:S01]  /*5710*/  MUFU.EX2 R81, R81 ;  /* 0x0000005100517308 */ /* 0x000e620000000800 */
[----:B--2---:R-:W-:-:S07]  /*5720*/  FADD.FTZ R26, R45, R26 ;  /* 0x0000001a2d1a7221 */ /* 0x004fce0000010000 */
[----:B------:R-:W2:Y:S01]  /*5730*/  MUFU.EX2 R101, R101 ;  /* 0x0000006500657308 */ /* 0x000ea20000000800 */
[----:B0-----:R-:W-:-:S07]  /*5740*/  FADD.FTZ R30, R28, R3 ;  /* 0x000000031c1e7221 */ /* 0x001fce0000010000 */
[----:B------:R0:W3:Y:S01]  /*5750*/  MUFU.EX2 R68, R83 ;  /* 0x0000005300447308 */ /* 0x0000e20000000800 */
[----:B-1----:R-:W-:-:S01]  /*5760*/  FADD.FTZ R3, R81, R26 ;  /* 0x0000001a51037221 */ /* 0x002fc20000010000 */
[----:B------:R-:W-:-:S06]  /*5770*/  CS2R R26, SRZ ;  /* 0x00000000001a7805 */ /* 0x000fcc000001ff00 */
[----:B------:R-:W1:Y:S01]  /*5780*/  MUFU.EX2 R40, R40 ;  /* 0x0000002800287308 */ /* 0x000e620000000800 */
[C---:B--2---:R-:W-:Y:S01]  /*5790*/  F2FP.SATFINITE.E4M3.F32.PACK_AB_MERGE_C R28, R101.reuse, R28, RZ ;  /* 0x0000001c651c723e */ /* 0x044fe200048070ff */
[----:B------:R-:W-:Y:S01]  /*57a0*/  FADD.FTZ R101, R101, R30 ;  /* 0x0000001e65657221 */ /* 0x000fe20000010000 */
[----:B------:R-:W-:Y:S02]  /*57b0*/  CS2R R30, SRZ ;  /* 0x00000000001e7805 */ /* 0x000fe4000001ff00 */
[----:B0-----:R-:W-:Y:S02]  /*57c0*/  CS2R R82, SRZ ;  /* 0x0000000000527805 */ /* 0x001fe4000001ff00 */
[----:B------:R-:W-:Y:S01]  /*57d0*/  F2FP.SATFINITE.E4M3.F32.PACK_AB_MERGE_C R172, R44, R49, R28 ;  /* 0x000000312cac723e */ /* 0x000fe2000480701c */
[----:B------:R-:W0:Y:S01]  /*57e0*/  MUFU.EX2 R104, R104 ;  /* 0x0000006800687308 */ /* 0x000e220000000800 */
[----:B---3--:R-:W-:-:S01]  /*57f0*/  FADD.FTZ R3, R68, R3 ;  /* 0x0000000344037221 */ /* 0x008fc20000010000 */
[----:B------:R-:W-:-:S02]  /*5800*/  F2FP.SATFINITE.E4M3.F32.PACK_AB_MERGE_C R81, R68, R81, RZ ;  /* 0x000000514451723e */ /* 0x000fc400048070ff */
[----:B------:R-:W-:Y:S02]  /*5810*/  CS2R R68, SRZ ;  /* 0x0000000000447805 */ /* 0x000fe4000001ff00 */
[----:B------:R-:W-:Y:S02]  /*5820*/  F2FP.SATFINITE.E4M3.F32.PACK_AB_MERGE_C R173, R45, R2, R81 ;  /* 0x000000022dad723e */ /* 0x000fe40004807051 */
[----:B------:R-:W-:Y:S01]  /*5830*/  CS2R R44, SRZ ;  /* 0x00000000002c7805 */ /* 0x000fe2000001ff00 */
[----:B------:R-:W2:Y:S01]  /*5840*/  MUFU.EX2 R43, R43 ;  /* 0x0000002b002b7308 */ /* 0x000ea20000000800 */
[----:B-1----:R-:W-:-:S01]  /*5850*/  FADD.FTZ R10, R40, R101 ;  /* 0x00000065280a7221 */ /* 0x002fc20000010000 */
[----:B------:R-:W-:-:S06]  /*5860*/  CS2R R80, SRZ ;  /* 0x0000000000507805 */ /* 0x000fcc000001ff00 */
[----:B------:R-:W1:Y:S01]  /*5870*/  MUFU.EX2 R99, R99 ;  /* 0x0000006300637308 */ /* 0x000e620000000800 */
[----:B0-----:R-:W-:-:S07]  /*5880*/  FADD.FTZ R20, R104, R3 ;  /* 0x0000000368147221 */ /* 0x001fce0000010000 */
[----:B------:R-:W0:Y:S01]  /*5890*/  MUFU.EX2 R42, R42 ;  /* 0x0000002a002a7308 */ /* 0x000e220000000800 */
[----:B--2---:R-:W-:-:S07]  /*58a0*/  FADD.FTZ R3, R43, R10 ;  /* 0x0000000a2b037221 */ /* 0x004fce0000010000 */
[----:B------:R-:W2:Y:S01]  /*58b0*/  MUFU.EX2 R103, R103 ;  /* 0x0000006700677308 */ /* 0x000ea20000000800 */
[----:B-1----:R-:W-:-:S07]  /*58c0*/  FADD.FTZ R20, R99, R20 ;  /* 0x0000001463147221 */ /* 0x002fce0000010000 */
[----:B------:R1:W3:Y:S01]  /*58d0*/  MUFU.EX2 R4, R87 ;  /* 0x0000005700047308 */ /* 0x0002e20000000800 */
[----:B0-----:R-:W-:-:S01]  /*58e0*/  FADD.FTZ R10, R42, R3 ;  /* 0x000000032a0a7221 */ /* 0x001fc20000010000 */
[----:B------:R-:W-:-:S03]  /*58f0*/  F2FP.SATFINITE.E4M3.F32.PACK_AB_MERGE_C R42, R105, R42, RZ ;  /* 0x0000002a692a723e */ /* 0x000fc600048070ff */
[----:B------:R-:W-:Y:S01]  /*5900*/  FADD.FTZ R10, R105, R10 ;  /* 0x0000000a690a7221 */ /* 0x000fe20000010000 */
[----:B------:R-:W-:Y:S02]  /*5910*/  F2FP.SATFINITE.E4M3.F32.PACK_AB_MERGE_C R174, R43, R40, R42 ;  /* 0x000000282bae723e */ /* 0x000fe4000480702a */
[----:B------:R-:W-:Y:S01]  /*5920*/  CS2R R40, SRZ ;  /* 0x0000000000287805 */ /* 0x000fe2000001ff00 */
[----:B------:R-:W0:Y:S01]  /*5930*/  MUFU.EX2 R29, R29 ;  /* 0x0000001d001d7308 */ /* 0x000e220000000800 */
[----:B--2---:R-:W-:-:S01]  /*5940*/  FADD.FTZ R3, R103, R20 ;  /* 0x0000001467037221 */ /* 0x004fc20000010000 */
[----:B------:R-:W-:Y:S02]  /*5950*/  CS2R R42, SRZ ;  /* 0x00000000002a7805 */ /* 0x000fe4000001ff00 */
[----:B-1----:R-:W-:-:S04]  /*5960*/  CS2R R86, SRZ ;  /* 0x0000000000567805 */ /* 0x002fc8000001ff00 */
[----:B------:R-:W1:Y:S01]  /*5970*/  MUFU.EX2 R85, R85 ;  /* 0x0000005500557308 */ /* 0x000e620000000800 */
[C---:B---3--:R-:W-:Y:S01]  /*5980*/  F2FP.SATFINITE.E4M3.F32.PACK_AB_MERGE_C R103, R4.reuse, R103, RZ ;  /* 0x000000670467723e */ /* 0x048fe200048070ff */
[----:B------:R-:W-:-:S03]  /*5990*/  FADD.FTZ R4, R4, R3 ;  /* 0x0000000304047221 */ /* 0x000fc60000010000 */
[----:B------:R-:W-:-:S03]  /*59a0*/  F2FP.SATFINITE.E4M3.F32.PACK_AB_MERGE_C R175, R99, R104, R103 ;  /* 0x0000006863af723e */ /* 0x000fc60004807067 */
        /* <DEDUP_REMOVED lines=13> */
[C---:B0-----:R-:W-:Y:S01]  /*5a80*/  F2FP.SATFINITE.E4M3.F32.PACK_AB_MERGE_C R97, R6.reuse, R97, RZ ;  /* 0x000000610661723e */ /* 0x041fe200048070ff */
[----:B------:R-:W-:-:S03]  /*5a90*/  FADD.FTZ R6, R6, R3 ;  /* 0x0000000306067221 */ /* 0x000fc60000010000 */
[----:B------:R-:W-:Y:S02]  /*5aa0*/  F2FP.SATFINITE.E4M3.F32.PACK_AB_MERGE_C R169, R8, R85, R97 ;  /* 0x0000005508a9723e */ /* 0x000fe40004807061 */
[----:B------:R-:W-:Y:S01]  /*5ab0*/  CS2R R84, SRZ ;  /* 0x0000000000547805 */ /* 0x000fe2000001ff00 */
[----:B------:R-:W0:Y:S01]  /*5ac0*/  MUFU.EX2 R91, R91 ;  /* 0x0000005b005b7308 */ /* 0x000e220000000800 */
[----:B-1----:R-:W-:-:S01]  /*5ad0*/  FADD.FTZ R10, R25, R10 ;  /* 0x0000000a190a7221 */ /* 0x002fc20000010000 */
[----:B------:R-:W-:-:S04]  /*5ae0*/  F2FP.SATFINITE.E4M3.F32.PACK_AB_MERGE_C R36, R25, R36, RZ ;  /* 0x000000241924723e */ /* 0x000fc800048070ff */
[----:B------:R-:W-:Y:S02]  /*5af0*/  F2FP.SATFINITE.E4M3.F32.PACK_AB_MERGE_C R168, R48, R29, R36 ;  /* 0x0000001d30a8723e */ /* 0x000fe40004807024 */
[----:B------:R-:W-:Y:S01]  /*5b00*/  CS2R R28, SRZ ;  /* 0x00000000001c7805 */ /* 0x000fe2000001ff00 */
[----:B------:R-:W1:Y:S01]  /*5b10*/  MUFU.EX2 R24, R24 ;  /* 0x0000001800187308 */ /* 0x000e620000000800 */
[----:B--2---:R-:W-:-:S01]  /*5b20*/  FADD.FTZ R3, R37, R10 ;  /* 0x0000000a25037221 */ /* 0x004fc20000010000 */
[----:B------:R-:W-:-:S06]  /*5b30*/  CS2R R48, SRZ ;  /* 0x0000000000307805 */ /* 0x000fcc000001ff00 */
[----:B------:R-:W2:Y:S01]  /*5b40*/  MUFU.EX2 R54, R54 ;  /* 0x0000003600367308 */ /* 0x000ea20000000800 */
[----:B0-----:R-:W-:-:S07]  /*5b50*/  FADD.FTZ R5, R91, R6 ;  /* 0x000000065b057221 */ /* 0x001fce0000010000 */
[----:B------:R-:W-:Y:S01]  /*5b60*/  MUFU.EX2 R32, R32 ;  /* 0x0000002000207308 */ /* 0x000fe20000000800 */
[----:B-1----:R-:W-:-:S07]  /*5b70*/  FADD.FTZ R3, R24, R3 ;  /* 0x0000000318037221 */ /* 0x002fce0000010000 */
[----:B------:R-:W0:Y:S01]  /*5b80*/  MUFU.EX2 R33, R33 ;  /* 0x0000002100217308 */ /* 0x000e220000000800 */
[----:B--2---:R-:W-:-:S07]  /*5b90*/  FADD.FTZ R2, R54, R5 ;  /* 0x0000000536027221 */ /* 0x004fce0000010000 */
[----:B------:R-:W-:Y:S08]  /*5ba0*/  MUFU.EX2 R93, R93 ;  /* 0x0000005d005d7308 */ /* 0x000ff00000000800 */
[----:B------:R-:W1:Y:S01]  /*5bb0*/  MUFU.EX2 R70, R70 ;  /* 0x0000004600467308 */ /* 0x000e620000000800 */
[----:B0-----:R-:W-:Y:S01]  /*5bc0*/  F2FP.SATFINITE.E4M3.F32.PACK_AB_MERGE_C R4, R33, R32, RZ ;  /* 0x000000202104723e */ /* 0x001fe200048070ff */
[----:B------:R-:W-:-:S03]  /*5bd0*/  FADD.FTZ R32, R32, R3 ;  /* 0x0000000320207221 */ /* 0x000fc60000010000 */
[----:B------:R-:W-:Y:S01]  /*5be0*/  F2FP.SATFINITE.E4M3.F32.PACK_AB_MERGE_C R170, R24, R37, R4 ;  /* 0x0000002518aa723e */ /* 0x000fe20004807004 */
[----:B------:R-:W-:-:S01]  /*5bf0*/  FADD.FTZ R3, R33, R32 ;  /* 0x0000002021037221 */ /* 0x000fc20000010000 */
[----:B------:R-:W-:Y:S02]  /*5c00*/  CS2R R24, SRZ ;  /* 0x0000000000187805 */ /* 0x000fe4000001ff00 */
[----:B------:R-:W-:Y:S02]  /*5c10*/  CS2R R32, SRZ ;  /* 0x0000000000207805 */ /* 0x000fe4000001ff00 */
[----:B------:R-:W-:Y:S02]  /*5c20*/  CS2R R36, SRZ ;  /* 0x0000000000247805 */ /* 0x000fe4000001ff00 */
[----:B-1----:R-:W-:Y:S01]  /*5c30*/  F2FP.SATFINITE.E4M3.F32.PACK_AB_MERGE_C R5, R70, R93, RZ ;  /* 0x0000005d4605723e */ /* 0x002fe200048070ff */
[----:B------:R-:W-:-:S03]  /*5c40*/  FADD.FTZ R93, R93, R2 ;  /* 0x000000025d5d7221 */ /* 0x000fc60000010000 */
[----:B------:R-:W-:Y:S01]  /*5c50*/  F2FP.SATFINITE.E4M3.F32.PACK_AB_MERGE_C R171, R54, R91, R5 ;  /* 0x0000005b36ab723e */ /* 0x000fe20004807005 */
[----:B------:R-:W-:-:S01]  /*5c60*/  FADD.FTZ R2, R70, R93 ;  /* 0x0000005d46027221 */ /* 0x000fc20000010000 */
[----:B------:R-:W-:Y:S02]  /*5c70*/  CS2R R54, SRZ ;  /* 0x0000000000367805 */ /* 0x000fe4000001ff00 */
[----:B------:R-:W-:Y:S01]  /*5c80*/  CS2R R70, SRZ ;  /* 0x0000000000467805 */ /* 0x000fe2000001ff00 */
        /* <DEDUP_REMOVED lines=38> */
.L_x_2066:
[----:B------:R-:W-:Y:S01]  /*5ef0*/  ISETP.NE.AND P4, PT, RZ, UR45, PT ;  /* 0x0000002dff007c0c */ /* 0x000fe2000bf85270 */
[----:B------:R-:W-:-:S04]  /*5f00*/  UISETP.NE.AND UP1, UPT, UR59, 0x1, UPT ;  /* 0x000000013b00788c */ /* 0x000fc8000bf25270 */
[----:B------:R-:W-:-:S04]  /*5f10*/  USEL UR47, URZ, 0x1, UP1 ;  /* 0x000000013f2f7887 */ /* 0x000fc80008800000 */
[----:B------:R-:W-:-:S04]  /*5f20*/  ULOP3.LUT UR47, UR60, UR47, URZ, 0x3c, !UPT ;  /* 0x0000002f3c2f7292 */ /* 0x000fc8000f8e3c3f */
[----:B------:R-:W-:Y:S08]  /*5f30*/  @P4 BRA `(.L_x_2057) ;  /* 0x0000000000384947 */ /* 0x000ff00003800000 */
[----:B------:R-:W-:Y:S05]  /*5f40*/  @!P1 BRA `(.L_x_2058) ;  /* 0x0000000000049947 */ /* 0x000fea0003800000 */
[----:B------:R-:W-:Y:S01]  /*5f50*/  BPT.TRAP 0x1 ;  /* 0x000000040000795c */ /* 0x000fe20000300000 */
.L_x_2058:
        /* <DEDUP_REMOVED lines=9> */
.L_x_2059:
[----:B-1----:R-:W-:Y:S05]  /*5ff0*/  @P3 BRA `(.L_x_2057) ;  /* 0x0000000000083947 */ /* 0x002fea0003800000 */
[----:B------:R-:W1:Y:S02]  /*6000*/  SYNCS.PHASECHK.TRANS64.TRYWAIT P3, [UR6+0x29830], R6 ;  /* 0x02983006ff0075a7 */ /* 0x000e640008060146 */
[----:B-1----:R-:W-:Y:S05]  /*6010*/  @!P3 BRA `(.L_x_2060) ;  /* 0x00000120002cb947 */ /* 0x002fea0003800000 */
.L_x_2057:
        /* <DEDUP_REMOVED lines=191> */
.L_x_2062:
[----:B------:R-:W-:Y:S01]  /*6c10*/  ULEA UR6, UR59, UR41, 0x3 ;  /* 0x000000293b067291 */ /* 0x000fe2000f8e183f */
[----:B------:R-:W-:-:S05]  /*6c20*/  IMAD.U32 R6, RZ, RZ, UR60 ;  /* 0x0000003cff067e24 */ /* 0x000fca000f8e00ff */
[----:B------:R-:W-:-:S04]  /*6c30*/  SHF.L.U32 R6, R6, 0x1f, RZ ;  /* 0x0000001f06067819 */ /* 0x000fc800000006ff */
[----:B------:R0:W1:Y:S01]  /*6c40*/  SYNCS.PHASECHK.TRANS64.TRYWAIT P3, [UR6+0x29850], R6 ;  /* 0x02985006ff0075a7 */ /* 0x0000620008060146 */
[----:B------:R-:W-:Y:S05]  /*6c50*/  @!P1 BRA `(.L_x_2063) ;  /* 0x0000000000049947 */ /* 0x000fea0003800000 */
[----:B------:R-:W-:Y:S01]  /*6c60*/  BPT.TRAP 0x1 ;  /* 0x000000040000795c */ /* 0x000fe20000300000 */
.L_x_2063:
[----:B-1----:R-:W-:Y:S05]  /*6c70*/  @P3 BRA `(.L_x_2061) ;  /* 0x0000000000083947 */ /* 0x002fea0003800000 */
[----:B------:R-:W1:Y:S02]  /*6c80*/  SYNCS.PHASECHK.TRANS64.TRYWAIT P3, [UR6+0x29850], R6 ;  /* 0x02985006ff0075a7 */ /* 0x000e640008060146 */
[----:B-1----:R-:W-:Y:S05]  /*6c90*/  @!P3 BRA `(.L_x_2064) ;  /* 0x000001140024b947 */ /* 0x002fea0003800000 */
.L_x_2061:
[----:B------:R-:W-:Y:S01]  /*6ca0*/  FMUL.FTZ R11, R0, R157 ;  /* 0x0000009d000b7220 */ /* 0x000fe20000410000 */
[----:B------:R-:W-:Y:S01]  /*6cb0*/  VIADD R157, R18, UR36 ;  /* 0x00000024129d7c36 */ /* 0x000fe20008000000 */
[----:B------:R-:W-:Y:S01]  /*6cc0*/  @UP0 ULDC UR6, c[0x0][0x44c] ;  /* 0x0001130000060ab9 */ /* 0x000fe20000000800 */
[C---:B------:R-:W-:Y:S01]  /*6cd0*/  FMUL.FTZ R12, R0.reuse, R158 ;  /* 0x0000009e000c7220 */ /* 0x040fe20000410000 */
[----:B------:R-:W-:Y:S01]  /*6ce0*/  FMUL.FTZ R10, R0, R156 ;  /* 0x0000009c000a7220 */ /* 0x000fe20000410000 */
[----:B------:R-:W-:-:S04]  /*6cf0*/  @P2 IMAD.HI.U32 R158, R157, UR6, RZ ;  /* 0x000000069d9e2c27 */ /* 0x000fc8000f8e00ff */
[C---:B------:R-:W-:Y:S01]  /*6d00*/  FMUL.FTZ R156, R0.reuse, R130 ;  /* 0x00000082009c7220 */ /* 0x040fe20000410000 */
[----:B------:R-:W-:Y:S01]  /*6d10*/  @UP0 ULDC UR6, c[0x0][0x450] ;  /* 0x0001140000060ab9 */ /* 0x000fe20000000800 */
[C---:B------:R-:W-:Y:S01]  /*6d20*/  FMUL.FTZ R13, R0.reuse, R159 ;  /* 0x0000009f000d7220 */ /* 0x040fe20000410000 */
[----:B------:R-:W-:Y:S01]  /*6d30*/  IMAD.MOV.U32 R130, RZ, RZ, R157 ;  /* 0x000000ffff827224 */ /* 0x000fe200078e009d */
[----:B------:R-:W-:Y:S01]  /*6d40*/  @P2 SHF.R.U32.HI R130, RZ, UR6, R158 ;  /* 0x00000006ff822c19 */ /* 0x000fe2000801169e */
[----:B------:R-:W-:Y:S01]  /*6d50*/  UIMAD UR6, UR57, -0xa0, URZ ;  /* 0xffffff60390678a4 */ /* 0x000fe2000f8e023f */
[C---:B01----:R-:W-:Y:S01]  /*6d60*/  FMUL.FTZ R6, R0.reuse, R152 ;  /* 0x0000009800067220 */ /* 0x043fe20000410000 */
[C---:B------:R-:W-:Y:S01]  /*6d70*/  FMUL.FTZ R15, R0.reuse, R161 ;  /* 0x000000a1000f7220 */ /* 0x040fe20000410000 */
[C---:B------:R-:W-:Y:S01]  /*6d80*/  FMUL.FTZ R7, R0.reuse, R153 ;  /* 0x0000009900077220 */ /* 0x040fe20000410000 */
[----:B------:R-:W0:Y:S01]  /*6d90*/  SHFL.IDX PT, R159, R130, RZ, 0x1c1f ;  /* 0x001c1fff829f7589 */ /* 0x000e2200000e0000 */
[----:B------:R-:W-:Y:S01]  /*6da0*/  FMUL.FTZ R157, R0, R134 ;  /* 0x00000086009d7220 */ /* 0x000fe20000410000 */
[----:B------:R-:W-:Y:S01]  /*6db0*/  IMAD.U32 R158, RZ, RZ, UR6 ;  /* 0x00000006ff9e7e24 */ /* 0x000fe2000f8e00ff */
[----:B------:R-:W1:Y:S01]  /*6dc0*/  MUFU.TANH R6, R6 ;  /* 0x0000000600067308 */ /* 0x000e620000002400 */
[----:B------:R-:W-:-:S02]  /*6dd0*/  IMAD.U32 R161, RZ, RZ, UR52 ;  /* 0x00000034ffa17e24 */ /* 0x000fc4000f8e00ff */
[C---:B------:R-:W-:Y:S01]  /*6de0*/  FMUL.FTZ R14, R0.reuse, R160 ;  /* 0x000000a0000e7220 */ /* 0x040fe20000410000 */
[C---:B------:R-:W-:Y:S01]  /*6df0*/  FMUL.FTZ R152, R0.reuse, R164 ;  /* 0x000000a400987220 */ /* 0x040fe20000410000 */
[----:B------:R-:W-:Y:S01]  /*6e00*/  IADD3 R134, -R17, 0x1, R158 ;  /* 0x0000000111867810 */ /* 0x000fe20007ffe19e */
[C---:B------:R-:W-:Y:S01]  /*6e10*/  FMUL.FTZ R153, R0.reuse, R165 ;  /* 0x000000a500997220 */ /* 0x040fe20000410000 */
[C---:B------:R-:W-:Y:S01]  /*6e20*/  FMUL.FTZ R136, R0.reuse, R136 ;  /* 0x0000008800887220 */ /* 0x040fe20000410000 */
[C---:B------:R-:W-:Y:S01]  /*6e30*/  FMUL.FTZ R137, R0.reuse, R137 ;  /* 0x0000008900897220 */ /* 0x040fe20000410000 */
[----:B------:R-:W-:Y:S01]  /*6e40*/  IADD3 R134, -R161, UR51, R134 ;  /* 0x00000033a1867c10 */ /* 0x000fe2000fffe186 */
        /* <DEDUP_REMOVED lines=11> */
[----:B------:R-:W-:Y:S01]  /*6f00*/  FMUL.FTZ R125, R0, R125 ;  /* 0x0000007d007d7220 */ /* 0x000fe20000410000 */
[----:B0-----:R-:W-:-:S02]  /*6f10*/  IMAD.IADD R158, R134, 0x1, R159 ;  /* 0x00000001869e7824 */ /* 0x001fc400078e029f */
[C---:B------:R-:W-:Y:S01]  /*6f20*/  FMUL.FTZ R159, R0.reuse, R104 ;  /* 0x00000068009f7220 */ /* 0x040fe20000410000 */
[C---:B------:R-:W-:Y:S01]  /*6f30*/  FMUL.FTZ R104, R0.reuse, R105 ;  /* 0x0000006900687220 */ /* 0x040fe20000410000 */
[----:B------:R-:W-:Y:S01]  /*6f40*/  FMUL.FTZ R128, R0, R128 ;  /* 0x0000008000807220 */ /* 0x000fe20000410000 */
[----:B------:R-:W0:Y:S01]  /*6f50*/  MUFU.TANH R11, R11 ;  /* 0x0000000b000b7308 */ /* 0x000e220000002400 */
[----:B------:R-:W-:Y:S01]  /*6f60*/  ISETP.GT.AND P3, PT, R158, RZ, PT ;  /* 0x000000ff9e00720c */ /* 0x000fe20003f64270 */
[----:B------:R-:W-:Y:S01]  /*6f70*/  FMUL.FTZ R129, R0, R129 ;  /* 0x0000008100817220 */ /* 0x000fe20000410000 */
[----:B------:R-:W-:Y:S01]  /*6f80*/  ISETP.GT.AND P4, PT, R158, 0x1, PT ;  /* 0x000000019e00780c */ /* 0x000fe20003f84270 */
[----:B------:R-:W-:Y:S01]  /*6f90*/  FMUL.FTZ R132, R0, R132 ;  /* 0x0000008400847220 */ /* 0x000fe20000410000 */
[----:B-1----:R-:W-:Y:S01]  /*6fa0*/  FSEL R105, R6, -INF , P3 ;  /* 0xff80000006697808 */ /* 0x002fe20001800000 */
[----:B------:R-:W-:Y:S01]  /*6fb0*/  FMUL.FTZ R133, R0, R133 ;  /* 0x0000008500857220 */ /* 0x000fe20000410000 */
[----:B------:R-:W-:Y:S01]  /*6fc0*/  ISETP.GT.AND P3, PT, R158, 0x8, PT ;  /* 0x000000089e00780c */ /* 0x000fe20003f64270 */
[----:B------:R-:W1:Y:S01]  /*6fd0*/  MUFU.TANH R14, R14 ;  /* 0x0000000e000e7308 */ /* 0x000e620000002400 */
[----:B--2---:R-:W-:Y:S01]  /*6fe0*/  FSEL R7, R7, -INF , P4 ;  /* 0xff80000007077808 */ /* 0x004fe20002000000 */
[C---:B------:R-:W-:Y:S01]  /*6ff0*/  FMUL.FTZ R108, R0.reuse, R108 ;  /* 0x0000006c006c7220 */ /* 0x040fe20000410000 */
[----:B------:R-:W-:Y:S01]  /*7000*/  FMNMX.FTZ R160, R105, R4, !PT ;  /* 0x0000000469a07209 */ /* 0x000fe20007810000 */
[----:B------:R-:W-:Y:S01]  /*7010*/  FMUL.FTZ R109, R0, R109 ;  /* 0x0000006d006d7220 */ /* 0x000fe20000410000 */
[----:B------:R-:W-:Y:S01]  /*7020*/  ISETP.GT.AND P4, PT, R158, 0x9, PT ;  /* 0x000000099e00780c */ /* 0x000fe20003f84270 */
[----:B------:R-:W-:Y:S01]  /*7030*/  FMUL.FTZ R112, R0, R112 ;  /* 0x0000007000707220 */ /* 0x000fe20000410000 */
[----:B---3--:R-:W-:Y:S01]  /*7040*/  FSEL R10, R10, -INF , P3 ;  /* 0xff8000000a0a7808 */ /* 0x008fe20001800000 */
        /* <DEDUP_REMOVED lines=10> */
[----:B------:R-:W-:Y:S01]  /*70f0*/  FMUL.FTZ R117, R0, R117 ;  /* 0x0000007500757220 */ /* 0x000fe20000410000 */
[----:B-1----:R-:W-:Y:S01]  /*7100*/  FSEL R14, R14, -INF , P3 ;  /* 0xff8000000e0e7808 */ /* 0x002fe20001800000 */
[----:B------:R-:W-:Y:S01]  /*7110*/  FMUL.FTZ R89, R0, R89 ;  /* 0x0000005900597220 */ /* 0x000fe20000410000 */
[----:B------:R-:W-:Y:S01]  /*7120*/  ISETP.GT.AND P3, PT, R158, 0x18, PT ;  /* 0x000000189e00780c */ /* 0x000fe20003f64270 */
[C---:B------:R-:W-:Y:S01]  /*7130*/  FMUL.FTZ R20, R0.reuse, R162 ;  /* 0x000000a200147220 */ /* 0x040fe20000410000 */
[----:B------:R-:W-:Y:S01]  /*7140*/  FMUL.FTZ R162, R0, R96 ;  /* 0x0000006000a27220 */ /* 0x000fe20000410000 */
[----:B------:R-:W1:Y:S01]  /*7150*/  MUFU.TANH R153, R153 ;  /* 0x0000009900997308 */ /* 0x000e620000002400 */
[----:B--2---:R-:W-:Y:S01]  /*7160*/  FSEL R15, R15, -INF , P4 ;  /* 0xff8000000f0f7808 */ /* 0x004fe20002000000 */
[----:B------:R-:W-:Y:S01]  /*7170*/  UIADD3 UR6, UR41, 0x400, URZ ;  /* 0x0000040029067890 */ /* 0x000fe2000fffe03f */
[C---:B------:R-:W-:Y:S01]  /*7180*/  ISETP.GT.AND P4, PT, R158.reuse, 0x19, PT ;  /* 0x000000199e00780c */ /* 0x040fe20003f84270 */
[----:B------:R-:W-:Y:S01]  /*7190*/  WARPGROUP.ARRIVE ;  /* 0x00000000000079c5 */ /* 0x000fe20000000000 */
[----:B------:R-:W-:Y:S01]  /*71a0*/  UMOV UR7, 0xc0000010 ;  /* 0xc000001000077882 */ /* 0x000fe20000000000 */
[----:B------:R-:W-:Y:S01]  /*71b0*/  USHF.R.U32.HI UR6, URZ, 0x4, UR6 ;  /* 0x000000043f067899 */ /* 0x000fe20008011606 */
[----:B------:R-:W-:Y:S01]  /*71c0*/  ISETP.GT.AND P5, PT, R158, 0x98, PT ;  /* 0x000000989e00780c */ /* 0x000fe20003fa4270 */
[----:B------:R-:W2:Y:S01]  /*71d0*/  MUFU.TANH R136, R136 ;  /* 0x0000008800887308 */ /* 0x000ea20000002400 */
[----:B0-----:R-:W-:Y:S01]  /*71e0*/  FSEL R152, R152, -INF , P3 ;  /* 0xff80000098987808 */ /* 0x001fe20001800000 */
[----:B------:R-:W-:Y:S01]  /*71f0*/  ULOP3.LUT UR6, UR6, 0x3fff, URZ, 0xc0, !UPT ;  /* 0x00003fff06067892 */ /* 0x000fe2000f8ec03f */
[----:B------:R-:W-:Y:S01]  /*7200*/  ISETP.GT.AND P3, PT, R158, 0x20, PT ;  /* 0x000000209e00780c */ /* 0x000fe20003f64270 */
[----:B------:R-:W-:Y:S01]  /*7210*/  UMOV UR10, UR53 ;  /* 0x00000035000a7c82 */ /* 0x000fe20008000000 */
[C---:B------:R-:W-:Y:S01]  /*7220*/  FMUL.FTZ R8, R0.reuse, R154 ;  /* 0x0000009a00087220 */ /* 0x040fe20000410000 */
[----:B------:R-:W-:Y:S01]  /*7230*/  ULOP3.LUT UR6, UR6, 0x10000, URZ, 0xfc, !UPT ;  /* 0x0001000006067892 */ /* 0x000fe2000f8efc3f */
[----:B------:R-:W-:Y:S01]  /*7240*/  FMUL.FTZ R9, R0, R155 ;  /* 0x0000009b00097220 */ /* 0x000fe20000410000 */
[----:B------:R0:W-:Y:S01]  /*7250*/  MUFU.TANH R6, R159 ;  /* 0x0000009f00067308 */ /* 0x0001e20000002400 */
[----:B-1----:R-:W-:Y:S01]  /*7260*/  FSEL R153, R153, -INF , P4 ;  /* 0xff80000099997808 */ /* 0x002fe20002000000 */
[----:B------:R-:W-:Y:S01]  /*7270*/  UIMAD UR11, UR59, 0x500, UR6 ;  /* 0x000005003b0b78a4 */ /* 0x000fe2000f8e0206 */
[----:B------:R-:W-:Y:S01]  /*7280*/  ISETP.GT.AND P4, PT, R158, 0x21, PT ;  /* 0x000000219e00780c */ /* 0x000fe20003f84270 */
[C---:B------:R-:W-:Y:S01]  /*7290*/  FMUL.FTZ R154, R0.reuse, R166 ;  /* 0x000000a6009a7220 */ /* 0x040fe20000410000 */
[C---:B------:R-:W-:Y:S01]  /*72a0*/  FMUL.FTZ R155, R0.reuse, R167 ;  /* 0x000000a7009b7220 */ /* 0x040fe20000410000 */
[C---:B------:R-:W-:Y:S01]  /*72b0*/  FMUL.FTZ R138, R0.reuse, R138 ;  /* 0x0000008a008a7220 */ /* 0x040fe20000410000 */
[----:B------:R-:W-:Y:S01]  /*72c0*/  FMUL.FTZ R139, R0, R139 ;  /* 0x0000008b008b7220 */ /* 0x000fe20000410000 */
[----:B------:R-:W1:Y:S01]  /*72d0*/  MUFU.TANH R137, R137 ;  /* 0x0000008900897308 */ /* 0x000e620000002400 */
[----:B0-----:R-:W-:Y:S01]  /*72e0*/  FMNMX.FTZ R159, R11, R160, !PT ;  /* 0x000000a00b9f7209 */ /* 0x001fe20007810000 */
[----:B------:R-:W-:Y:S01]  /*72f0*/  UMOV UR6, UR11 ;  /* 0x0000000b00067c82 */ /* 0x000fe20008000000 */
[----:B--2---:R-:W-:Y:S01]  /*7300*/  FSEL R136, R136, -INF , P3 ;  /* 0xff80000088887808 */ /* 0x004fe20001800000 */
[----:B------:R-:W-:Y:S01]  /*7310*/  QGMMA.64x128x32.F32.E4M3.E4M3 R24, R184, gdesc[UR4], R24, gsb0 ;  /* 0x01e00004b8187df3 */ /* 0x000fe20008000818 */
[----:B------:R-:W-:Y:S01]  /*7320*/  FMNMX.FTZ R160, R14, R159, !PT ;  /* 0x0000009f0ea07209 */ /* 0x000fe20007810000 */
[----:B------:R-:W-:Y:S01]  /*7330*/  UIADD3 UR6, UR11, 0x100, URZ ;  /* 0x000001000b067890 */ /* 0x000fe2000fffe03f */
[----:B------:R-:W-:Y:S01]  /*7340*/  ISETP.GT.AND P3, PT, R158, 0x28, PT ;  /* 0x000000289e00780c */ /* 0x000fe20003f64270 */
[----:B------:R-:W0:Y:S01]  /*7350*/  MUFU.TANH R140, R140 ;  /* 0x0000008c008c7308 */ /* 0x000e220000002400 */
[----:B------:R-:W-:Y:S01]  /*7360*/  FMNMX.FTZ R159, R15, R160, !PT ;  /* 0x000000a00f9f7209 */ /* 0x000fe20007810000 */
[----:B------:R-:W-:Y:S01]  /*7370*/  UMOV UR7, 0xc0000010 ;  /* 0xc000001000077882 */ /* 0x000fe20000000000 */
[C---:B------:R-:W-:Y:S01]  /*7380*/  FMUL.FTZ R142, R0.reuse, R142 ;  /* 0x0000008e008e7220 */ /* 0x040fe20000410000 */
[----:B------:R-:W-:Y:S01]  /*7390*/  FMUL.FTZ R143, R0, R143 ;  /* 0x0000008f008f7220 */ /* 0x000fe20000410000 */
[----:B------:R-:W-:Y:S01]  /*73a0*/  FMNMX.FTZ R160, R152, R159, !PT ;  /* 0x0000009f98a07209 */ /* 0x000fe20007810000 */
[C---:B------:R-:W-:Y:S01]  /*73b0*/  FMUL.FTZ R146, R0.reuse, R146 ;  /* 0x0000009200927220 */ /* 0x040fe20000410000 */
[C---:B------:R-:W-:Y:S01]  /*73c0*/  FMUL.FTZ R147, R0.reuse, R147 ;  /* 0x0000009300937220 */ /* 0x040fe20000410000 */
[----:B------:R-:W2:Y:S01]  /*73d0*/  MUFU.TANH R141, R141 ;  /* 0x0000008d008d7308 */ /* 0x000ea20000002400 */
[----:B------:R-:W-:Y:S01]  /*73e0*/  FMNMX.FTZ R159, R153, R160, !PT ;  /* 0x000000a0999f7209 */ /* 0x000fe20007810000 */
[C---:B------:R-:W-:Y:S01]  /*73f0*/  FMUL.FTZ R150, R0.reuse, R150 ;  /* 0x0000009600967220 */ /* 0x040fe20000410000 */
[----:B-1----:R-:W-:Y:S01]  /*7400*/  FSEL R137, R137, -INF , P4 ;  /* 0xff80000089897808 */ /* 0x002fe20002000000 */
[----:B------:R-:W-:Y:S01]  /*7410*/  FMUL.FTZ R151, R0, R151 ;  /* 0x0000009700977220 */ /* 0x000fe20000410000 */
[----:B------:R-:W-:Y:S01]  /*7420*/  FMNMX.FTZ R160, R136, R159, !PT ;  /* 0x0000009f88a07209 */ /* 0x000fe20007810000 */
[----:B------:R-:W-:Y:S01]  /*7430*/  FMUL.FTZ R122, R0, R122 ;  /* 0x0000007a007a7220 */ /* 0x000fe20000410000 */
[----:B------:R-:W-:Y:S01]  /*7440*/  ISETP.GT.AND P4, PT, R158, 0x29, PT ;  /* 0x000000299e00780c */ /* 0x000fe20003f84270 */
[----:B------:R-:W1:Y:S01]  /*7450*/  MUFU.TANH R144, R144 ;  /* 0x0000009000907308 */ /* 0x000e620000002400 */
[----:B0-----:R-:W-:Y:S01]  /*7460*/  FSEL R140, R140, -INF , P3 ;  /* 0xff8000008c8c7808 */ /* 0x001fe20001800000 */
[C---:B------:R-:W-:Y:S01]  /*7470*/  FMUL.FTZ R123, R0.reuse, R123 ;  /* 0x0000007b007b7220 */ /* 0x040fe20000410000 */
[----:B------:R-:W-:Y:S01]  /*7480*/  FMNMX.FTZ R159, R137, R160, !PT ;  /* 0x000000a0899f7209 */ /* 0x000fe20007810000 */
[----:B------:R-:W-:Y:S01]  /*7490*/  FMUL.FTZ R126, R0, R126 ;  /* 0x0000007e007e7220 */ /* 0x000fe20000410000 */
[----:B------:R-:W-:Y:S01]  /*74a0*/  ISETP.GT.AND P3, PT, R158, 0x30, PT ;  /* 0x000000309e00780c */ /* 0x000fe20003f64270 */
[----:B------:R-:W-:Y:S01]  /*74b0*/  FMUL.FTZ R127, R0, R127 ;  /* 0x0000007f007f7220 */ /* 0x000fe20000410000 */
[----:B------:R-:W-:Y:S01]  /*74c0*/  FMNMX.FTZ R160, R140, R159, !PT ;  /* 0x0000009f8ca07209 */ /* 0x000fe20007810000 */
[----:B------:R-:W0:Y:S01]  /*74d0*/  MUFU.TANH R145, R145 ;  /* 0x0000009100917308 */ /* 0x000e220000002400 */
[----:B--2---:R-:W-:Y:S01]  /*74e0*/  FSEL R141, R141, -INF , P4 ;  /* 0xff8000008d8d7808 */ /* 0x004fe20002000000 */
[----:B------:R-:W-:Y:S01]  /*74f0*/  FMUL.FTZ R131, R0, R131 ;  /* 0x0000008300837220 */ /* 0x000fe20000410000 */
[----:B------:R-:W-:Y:S01]  /*7500*/  ISETP.GT.AND P4, PT, R158, 0x31, PT ;  /* 0x000000319e00780c */ /* 0x000fe20003f84270 */
[C---:B------:R-:W-:Y:S01]  /*7510*/  FMUL.FTZ R135, R0.reuse, R135 ;  /* 0x0000008700877220 */ /* 0x040fe20000410000 */
[----:B------:R-:W-:Y:S01]  /*7520*/  FMNMX.FTZ R159, R141, R160, !PT ;  /* 0x000000a08d9f7209 */ /* 0x000fe20007810000 */
[C---:B------:R-:W-:Y:S01]  /*7530*/  FMUL.FTZ R106, R0.reuse, R106 ;  /* 0x0000006a006a7220 */ /* 0x040fe20000410000 */
[----:B------:R-:W-:Y:S01]  /*7540*/  FMUL.FTZ R107, R0, R107 ;  /* 0x0000006b006b7220 */ /* 0x000fe20000410000 */
[----:B------:R-:W2:Y:S01]  /*7550*/  MUFU.TANH R148, R148 ;  /* 0x0000009400947308 */ /* 0x000ea20000002400 */
[----:B-1----:R-:W-:Y:S01]  /*7560*/  FSEL R144, R144, -INF , P3 ;  /* 0xff80000090907808 */ /* 0x002fe20001800000 */
[----:B------:R-:W-:Y:S01]  /*7570*/  FMUL.FTZ R110, R0, R110 ;  /* 0x0000006e006e7220 */ /* 0x000fe20000410000 */
[----:B------:R-:W-:Y:S01]  /*7580*/  ISETP.GT.AND P3, PT, R158, 0x38, PT ;  /* 0x000000389e00780c */ /* 0x000fe20003f64270 */
[----:B------:R-:W-:Y:S01]  /*7590*/  FMUL.FTZ R114, R0, R114 ;  /* 0x0000007200727220 */ /* 0x000fe20000410000 */
[----:B------:R-:W-:Y:S01]  /*75a0*/  FMNMX.FTZ R160, R144, R159, !PT ;  /* 0x0000009f90a07209 */ /* 0x000fe20007810000 */
[C---:B------:R-:W-:Y:S01]  /*75b0*/  FMUL.FTZ R115, R0.reuse, R115 ;  /* 0x0000007300737220 */ /* 0x040fe20000410000 */
[C---:B------:R-:W-:Y:S01]  /*75c0*/  FMUL.FTZ R118, R0.reuse, R118 ;  /* 0x0000007600767220 */ /* 0x040fe20000410000 */
[----:B------:R-:W1:Y:S01]  /*75d0*/  MUFU.TANH R149, R149 ;  /* 0x0000009500957308 */ /* 0x000e620000002400 */
[----:B0-----:R-:W-:Y:S01]  /*75e0*/  FSEL R145, R145, -INF , P4 ;  /* 0xff80000091917808 */ /* 0x001fe20002000000 */
[----:B------:R-:W-:Y:S01]  /*75f0*/  FMUL.FTZ R119, R0, R119 ;  /* 0x0000007700777220 */ /* 0x000fe20000410000 */
[----:B------:R-:W-:Y:S01]  /*7600*/  ISETP.GT.AND P4, PT, R158, 0x39, PT ;  /* 0x000000399e00780c */ /* 0x000fe20003f84270 */
[C---:B------:R-:W-:Y:S01]  /*7610*/  FMUL.FTZ R90, R0.reuse, R90 ;  /* 0x0000005a005a7220 */ /* 0x040fe20000410000 */
[----:B------:R-:W-:Y:S01]  /*7620*/  FMNMX.FTZ R159, R145, R160, !PT ;  /* 0x000000a0919f7209 */ /* 0x000fe20007810000 */
[C---:B------:R-:W-:Y:S01]  /*7630*/  FMUL.FTZ R91, R0.reuse, R91 ;  /* 0x0000005b005b7220 */ /* 0x040fe20000410000 */
[----:B------:R-:W-:Y:S01]  /*7640*/  FMUL.FTZ R94, R0, R94 ;  /* 0x0000005e005e7220 */ /* 0x000fe20000410000 */
[----:B------:R-:W0:Y:S01]  /*7650*/  MUFU.TANH R120, R120 ;  /* 0x0000007800787308 */ /* 0x000e220000002400 */
[----:B--2---:R-:W-:Y:S01]  /*7660*/  FSEL R148, R148, -INF , P3 ;  /* 0xff80000094947808 */ /* 0x004fe20001800000 */
[----:B------:R-:W-:Y:S01]  /*7670*/  FMUL.FTZ R95, R0, R95 ;  /* 0x0000005f005f7220 */ /* 0x000fe20000410000 */
[----:B------:R-:W-:Y:S01]  /*7680*/  ISETP.GT.AND P3, PT, R158, 0x40, PT ;  /* 0x000000409e00780c */ /* 0x000fe20003f64270 */
[----:B------:R-:W-:Y:S01]  /*7690*/  FMUL.FTZ R98, R0, R98 ;  /* 0x0000006200627220 */ /* 0x000fe20000410000 */
[----:B------:R-:W-:Y:S01]  /*76a0*/  FMNMX.FTZ R160, R148, R159, !PT ;  /* 0x0000009f94a07209 */ /* 0x000fe20007810000 */
[C---:B------:R-:W-:Y:S01]  /*76b0*/  FMUL.FTZ R99, R0.reuse, R99 ;  /* 0x0000006300637220 */ /* 0x040fe20000410000 */
[----:B------:R-:W-:Y:S01]  /*76c0*/  FMUL.FTZ R103, R0, R103 ;  /* 0x0000006700677220 */ /* 0x000fe20000410000 */
[----:B------:R-:W2:Y:S01]  /*76d0*/  MUFU.TANH R121, R121 ;  /* 0x0000007900797308 */ /* 0x000ea20000002400 */
[----:B-1----:R-:W-:Y:S01]  /*76e0*/  FSEL R149, R149, -INF , P4 ;  /* 0xff80000095957808 */ /* 0x002fe20002000000 */
[----:B------:R-:W1:Y:S01]  /*76f0*/  S2R R225, SR_TID.X ;  /* 0x0000000000e17919 */ /* 0x000e620000002100 */
[----:B------:R-:W-:-:S02]  /*7700*/  ISETP.GT.AND P4, PT, R158, 0x41, PT ;  /* 0x000000419e00780c */ /* 0x000fc40003f84270 */
[----:B------:R-:W-:-:S03]  /*7710*/  FMNMX.FTZ R159, R149, R160, !PT ;  /* 0x000000a0959f7209 */ /* 0x000fc60007810000 */
[----:B------:R-:W3:Y:S01]  /*7720*/  MUFU.TANH R124, R124 ;  /* 0x0000007c007c7308 */ /* 0x000ee20000002400 */
[----:B0-----:R-:W-:Y:S02]  /*7730*/  FSEL R120, R120, -INF , P3 ;  /* 0xff80000078787808 */ /* 0x001fe40001800000 */
[----:B------:R-:W-:Y:S02]  /*7740*/  ISETP.GT.AND P3, PT, R158, 0x48, PT ;  /* 0x000000489e00780c */ /* 0x000fe40003f64270 */
[----:B------:R-:W-:-:S03]  /*7750*/  FMNMX.FTZ R160, R120, R159, !PT ;  /* 0x0000009f78a07209 */ /* 0x000fc60007810000 */
[----:B------:R-:W0:Y:S01]  /*7760*/  MUFU.TANH R125, R125 ;  /* 0x0000007d007d7308 */ /* 0x000e220000002400 */
[----:B--2---:R-:W-:Y:S02]  /*7770*/  FSEL R121, R121, -INF , P4 ;  /* 0xff80000079797808 */ /* 0x004fe40002000000 */
[----:B------:R-:W-:Y:S02]  /*7780*/  ISETP.GT.AND P4, PT, R158, 0x49, PT ;  /* 0x000000499e00780c */ /* 0x000fe40003f84270 */
[----:B------:R-:W-:-:S03]  /*7790*/  FMNMX.FTZ R159, R121, R160, !PT ;  /* 0x000000a0799f7209 */ /* 0x000fc60007810000 */
[----:B------:R-:W2:Y:S01]  /*77a0*/  MUFU.TANH R128, R128 ;  /* 0x0000008000807308 */ /* 0x000ea20000002400 */
[----:B---3--:R-:W-:Y:S02]  /*77b0*/  FSEL R124, R124, -INF , P3 ;  /* 0xff8000007c7c7808 */ /* 0x008fe40001800000 */
[----:B------:R-:W-:Y:S02]  /*77c0*/  ISETP.GT.AND P3, PT, R158, 0x50, PT ;  /* 0x000000509e00780c */ /* 0x000fe40003f64270 */
[----:B------:R-:W-:Y:S01]  /*77d0*/  FMNMX.FTZ R160, R124, R159, !PT ;  /* 0x0000009f7ca07209 */ /* 0x000fe20007810000 */
[----:B------:R-:W-:Y:S02]  /*77e0*/  FMUL.FTZ R159, R0, R88 ;  /* 0x00000058009f7220 */ /* 0x000fe40000410000 */
[----:B------:R-:W3:Y:S01]  /*77f0*/  MUFU.TANH R129, R129 ;  /* 0x0000008100817308 */ /* 0x000ee20000002400 */
[----:B0-----:R-:W-:Y:S02]  /*7800*/  FSEL R125, R125, -INF , P4 ;  /* 0xff8000007d7d7808 */ /* 0x001fe40002000000 */
[----:B------:R-:W-:-:S02]  /*7810*/  ISETP.GT.AND P4, PT, R158, 0x51, PT ;  /* 0x000000519e00780c */ /* 0x000fc40003f84270 */
[----:B------:R-:W-:Y:S01]  /*7820*/  FMNMX.FTZ R161, R125, R160, !PT ;  /* 0x000000a07da17209 */ /* 0x000fe20007810000 */
[----:B------:R-:W-:Y:S01]  /*7830*/  FMUL.FTZ R160, R0, R92 ;  /* 0x0000005c00a07220 */ /* 0x000fe20000410000 */
[----:B-1----:R-:W-:Y:S01]  /*7840*/  SHF.R.U32.HI R225, RZ, 0x7, R225 ;  /* 0x00000007ffe17819 */ /* 0x002fe200000116e1 */
[----:B------:R-:W0:Y:S01]  /*7850*/  MUFU.TANH R132, R132 ;  /* 0x0000008400847308 */ /* 0x000e220000002400 */
[----:B--2---:R-:W-:Y:S02]  /*7860*/  FSEL R128, R128, -INF , P3 ;  /* 0xff80000080807808 */ /* 0x004fe40001800000 */
[----:B------:R-:W-:Y:S02]  /*7870*/  ISETP.GT.AND P3, PT, R158, 0x58, PT ;  /* 0x000000589e00780c */ /* 0x000fe40003f64270 */
[----:B------:R-:W-:-:S03]  /*7880*/  FMNMX.FTZ R88, R128, R161, !PT ;  /* 0x000000a180587209 */ /* 0x000fc60007810000 */
[----:B------:R-:W1:Y:S01]  /*7890*/  MUFU.TANH R133, R133 ;  /* 0x0000008500857308 */ /* 0x000e620000002400 */
[----:B---3--:R-:W-:Y:S02]  /*78a0*/  FSEL R129, R129, -INF , P4 ;  /* 0xff80000081817808 */ /* 0x008fe40002000000 */
[----:B------:R-:W-:Y:S02]  /*78b0*/  ISETP.GT.AND P4, PT, R158, 0x59, PT ;  /* 0x000000599e00780c */ /* 0x000fe40003f84270 */
[----:B------:R-:W-:-:S03]  /*78c0*/  FMNMX.FTZ R161, R129, R88, !PT ;  /* 0x0000005881a17209 */ /* 0x000fc60007810000 */
[----:B------:R-:W2:Y:S01]  /*78d0*/  MUFU.TANH R104, R104 ;  /* 0x0000006800687308 */ /* 0x000ea20000002400 */
[----:B0-----:R-:W-:Y:S02]  /*78e0*/  FSEL R132, R132, -INF , P3 ;  /* 0xff80000084847808 */ /* 0x001fe40001800000 */
[----:B------:R-:W-:Y:S02]  /*78f0*/  ISETP.GT.AND P3, PT, R158, 0x60, PT ;  /* 0x000000609e00780c */ /* 0x000fe40003f64270 */
[----:B------:R-:W-:Y:S02]  /*7900*/  FMNMX.FTZ R88, R132, R161, !PT ;  /* 0x000000a184587209 */ /* 0x000fe40007810000 */
[----:B------:R-:W-:Y:S01]  /*7910*/  FSEL R6, R6, -INF , P3 ;  /* 0xff80000006067808 */ /* 0x000fe20001800000 */
[----:B------:R-:W0:Y:S01]  /*7920*/  MUFU.TANH R108, R108 ;  /* 0x0000006c006c7308 */ /* 0x000e220000002400 */
[----:B-1----:R-:W-:Y:S02]  /*7930*/  FSEL R133, R133, -INF , P4 ;  /* 0xff80000085857808 */ /* 0x002fe40002000000 */
[----:B------:R-:W-:-:S02]  /*7940*/  ISETP.GT.AND P4, PT, R158, 0x61, PT ;  /* 0x000000619e00780c */ /* 0x000fc40003f84270 */
[----:B------:R-:W-:Y:S02]  /*7950*/  FMNMX.FTZ R161, R133, R88, !PT ;  /* 0x0000005885a17209 */ /* 0x000fe40007810000 */
[----:B------:R-:W-:Y:S01]  /*7960*/  ISETP.GT.AND P3, PT, R158, 0x68, PT ;  /* 0x000000689e00780c */ /* 0x000fe20003f64270 */
[----:B------:R-:W1:Y:S01]  /*7970*/  MUFU.TANH R109, R109 ;  /* 0x0000006d006d7308 */ /* 0x000e620000002400 */
[----:B--2---:R-:W-:Y:S02]  /*7980*/  FSEL R104, R104, -INF , P4 ;  /* 0xff80000068687808 */ /* 0x004fe40002000000 */
[----:B------:R-:W-:Y:S01]  /*7990*/  FMNMX.FTZ R163, R6, R161, !PT ;  /* 0x000000a106a37209 */ /* 0x000fe20007810000 */
[----:B------:R-:W-:Y:S01]  /*79a0*/  FMUL.FTZ R161, R0, R93 ;  /* 0x0000005d00a17220 */ /* 0x000fe20000410000 */
[----:B------:R-:W-:Y:S02]  /*79b0*/  ISETP.GT.AND P4, PT, R158, 0x69, PT ;  /* 0x000000699e00780c */ /* 0x000fe40003f84270 */
[----:B------:R-:W-:Y:S01]  /*79c0*/  FMNMX.FTZ R163, R104, R163, !PT ;  /* 0x000000a368a37209 */ /* 0x000fe20007810000 */
[----:B------:R-:W2:Y:S01]  /*79d0*/  MUFU.TANH R112, R112 ;  /* 0x0000007000707308 */ /* 0x000ea20000002400 */
[----:B0-----:R-:W-:Y:S01]  /*79e0*/  FSEL R88, R108, -INF , P3 ;  /* 0xff8000006c587808 */ /* 0x001fe20001800000 */
[----:B------:R-:W-:-:S02]  /*79f0*/  WARPGROUP.DEPBAR.LE gsb0, 0x0 ;  /* 0x00008000000079c5 */ /* 0x000fc40000010000 */
[----:B------:R-:W-:Y:S01]  /*7a00*/  ISETP.GT.AND P3, PT, R158, 0x70, PT ;  /* 0x000000709e00780c */ /* 0x000fe20003f64270 */
[----:B------:R-:W-:Y:S01]  /*7a10*/  WARPGROUP.ARRIVE ;  /* 0x00000000000079c5 */ /* 0x000fe20000000000 */
[----:B------:R-:W-:Y:S02]  /*7a20*/  FMNMX.FTZ R163, R88, R163, !PT ;  /* 0x000000a358a37209 */ /* 0x000fe40007810000 */
[----:B------:R-:W0:Y:S01]  /*7a30*/  MUFU.TANH R113, R113 ;  /* 0x0000007100717308 */ /* 0x000e220000002400 */
[----:B-1----:R-:W-:Y:S02]  /*7a40*/  FSEL R92, R109, -INF , P4 ;  /* 0xff8000006d5c7808 */ /* 0x002fe40002000000 */
[----:B------:R-:W-:Y:S01]  /*7a50*/  ISETP.GT.AND P4, PT, R158, 0x71, PT ;  /* 0x000000719e00780c */ /* 0x000fe20003f84270 */
[----:B------:R-:W-:Y:S01]  /*7a60*/  QGMMA.64x128x32.F32.E4M3.E4M3 R24, R180, gdesc[UR4], R24, gsb0 ;  /* 0x01e00004b4187df3 */ /* 0x000fe20008000818 */
[----:B------:R-:W-:Y:S01]  /*7a70*/  FMNMX.FTZ R108, R92, R163, !PT ;  /* 0x000000a35c6c7209 */ /* 0x000fe20007810000 */
[----:B------:R-:W-:-:S02]  /*7a80*/  UIADD3 UR6, UR11, 0x200, URZ ;  /* 0x000002000b067890 */ /* 0x000fc4000fffe03f */
[----:B------:R-:W1:Y:S01]  /*7a90*/  MUFU.TANH R116, R116 ;  /* 0x0000007400747308 */ /* 0x000e620000002400 */
[----:B--2---:R-:W-:Y:S01]  /*7aa0*/  FSEL R93, R112, -INF , P3 ;  /* 0xff800000705d7808 */ /* 0x004fe20001800000 */
[----:B------:R-:W-:Y:S01]  /*7ab0*/  FMUL.FTZ R112, R0, R97 ;  /* 0x0000006100707220 */ /* 0x000fe20000410000 */
[----:B------:R-:W-:Y:S01]  /*7ac0*/  ISETP.GT.AND P3, PT, R158, 0x78, PT ;  /* 0x000000789e00780c */ /* 0x000fe20003f64270 */
[----:B------:R-:W-:Y:S01]  /*7ad0*/  UMOV UR7, 0xc0000010 ;  /* 0xc000001000077882 */ /* 0x000fe20000000000 */
[----:B------:R-:W-:-:S03]  /*7ae0*/  FMNMX.FTZ R109, R93, R108, !PT ;  /* 0x0000006c5d6d7209 */ /* 0x000fc60007810000 */
[----:B------:R-:W2:Y:S01]  /*7af0*/  MUFU.TANH R117, R117 ;  /* 0x0000007500757308 */ /* 0x000ea20000002400 */
[----:B0-----:R-:W-:Y:S01]  /*7b00*/  FSEL R96, R113, -INF , P4 ;  /* 0xff80000071607808 */ /* 0x001fe20002000000 */
[----:B------:R-:W-:Y:S01]  /*7b10*/  FMUL.FTZ R113, R0, R100 ;  /* 0x0000006400717220 */ /* 0x000fe20000410000 */
[----:B------:R-:W-:-:S05]  /*7b20*/  ISETP.GT.AND P4, PT, R158, 0x79, PT ;  /* 0x000000799e00780c */ /* 0x000fca0003f84270 */
[----:B------:R-:W0:Y:S01]  /*7b30*/  MUFU.TANH R159, R159 ;  /* 0x0000009f009f7308 */ /* 0x000e220000002400 */
[----:B-1----:R-:W-:Y:S02]  /*7b40*/  FSEL R97, R116, -INF , P3 ;  /* 0xff80000074617808 */ /* 0x002fe40001800000 */
[----:B------:R-:W-:Y:S02]  /*7b50*/  FMNMX.FTZ R116, R96, R109, !PT ;  /* 0x0000006d60747209 */ /* 0x000fe40007810000 */
[C---:B------:R-:W-:Y:S02]  /*7b60*/  ISETP.GT.AND P3, PT, R158.reuse, 0x80, PT ;  /* 0x000000809e00780c */ /* 0x040fe40003f64270 */
[----:B------:R-:W-:Y:S01]  /*7b70*/  FMNMX.FTZ R109, R97, R116, !PT ;  /* 0x00000074616d7209 */ /* 0x000fe20007810000 */
[----:B------:R-:W1:Y:S01]  /*7b80*/  MUFU.TANH R89, R89 ;  /* 0x0000005900597308 */ /* 0x000e620000002400 */
[----:B--2---:R-:W-:Y:S02]  /*7b90*/  FSEL R108, R117, -INF , P4 ;  /* 0xff800000756c7808 */ /* 0x004fe40002000000 */
[----:B------:R-:W-:-:S02]  /*7ba0*/  ISETP.GT.AND P4, PT, R158, 0x81, PT ;  /* 0x000000819e00780c */ /* 0x000fc40003f84270 */
[----:B------:R-:W-:-:S03]  /*7bb0*/  FMNMX.FTZ R117, R108, R109, !PT ;  /* 0x0000006d6c757209 */ /* 0x000fc60007810000 */
[----:B------:R-:W2:Y:S01]  /*7bc0*/  MUFU.TANH R160, R160 ;  /* 0x000000a000a07308 */ /* 0x000ea20000002400 */
[----:B0-----:R-:W-:Y:S02]  /*7bd0*/  FSEL R100, R159, -INF , P3 ;  /* 0xff8000009f647808 */ /* 0x001fe40001800000 */
[----:B------:R-:W-:-:S05]  /*7be0*/  ISETP.GT.AND P3, PT, R158, 0x88, PT ;  /* 0x000000889e00780c */ /* 0x000fca0003f64270 */
[----:B------:R-:W0:Y:S01]  /*7bf0*/  MUFU.TANH R161, R161 ;  /* 0x000000a100a17308 */ /* 0x000e220000002400 */
[----:B-1----:R-:W-:Y:S01]  /*7c00*/  FSEL R109, R89, -INF , P4 ;  /* 0xff800000596d7808 */ /* 0x002fe20002000000 */
[----:B------:R-:W-:Y:S01]  /*7c10*/  FMUL.FTZ R89, R0, R101 ;  /* 0x0000006500597220 */ /* 0x000fe20000410000 */
[----:B------:R-:W-:-:S05]  /*7c20*/  ISETP.GT.AND P4, PT, R158, 0x89, PT ;  /* 0x000000899e00780c */ /* 0x000fca0003f84270 */
[----:B------:R-:W1:Y:S01]  /*7c30*/  MUFU.TANH R162, R162 ;  /* 0x000000a200a27308 */ /* 0x000e620000002400 */
[----:B--2---:R-:W-:Y:S02]  /*7c40*/  FSEL R101, R160, -INF , P3 ;  /* 0xff800000a0657808 */ /* 0x004fe40001800000 */
[----:B------:R-:W-:-:S05]  /*7c50*/  ISETP.GT.AND P3, PT, R158, 0x90, PT ;  /* 0x000000909e00780c */ /* 0x000fca0003f64270 */
[----:B------:R2:W3:Y:S08]  /*7c60*/  MUFU.TANH R163, R112 ;  /* 0x0000007000a37308 */ /* 0x0004f00000002400 */
[----:B------:R1:W4:Y:S01]  /*7c70*/  MUFU.TANH R159, R113 ;  /* 0x00000071009f7308 */ /* 0x0003220000002400 */
[----:B--2---:R-:W-:-:S04]  /*7c80*/  FMNMX.FTZ R112, R100, R117, !PT ;  /* 0x0000007564707209 */ /* 0x004fc80007810000 */
[----:B------:R-:W-:Y:S02]  /*7c90*/  FMNMX.FTZ R116, R109, R112, !PT ;  /* 0x000000706d747209 */ /* 0x000fe40007810000 */
[----:B0-----:R-:W-:Y:S01]  /*7ca0*/  FSEL R112, R161, -INF , P4 ;  /* 0xff800000a1707808 */ /* 0x001fe20002000000 */
[----:B------:R0:W2:Y:S01]  /*7cb0*/  MUFU.TANH R164, R89 ;  /* 0x0000005900a47308 */ /* 0x0000a20000002400 */
[----:B------:R-:W-:Y:S02]  /*7cc0*/  FMNMX.FTZ R117, R101, R116, !PT ;  /* 0x0000007465757209 */ /* 0x000fe40007810000 */
[----:B------:R-:W-:Y:S02]  /*7cd0*/  ISETP.GT.AND P4, PT, R158, 0x91, PT ;  /* 0x000000919e00780c */ /* 0x000fe40003f84270 */
[----:B-1----:R-:W-:Y:S02]  /*7ce0*/  FSEL R113, R162, -INF , P3 ;  /* 0xff800000a2717808 */ /* 0x002fe40001800000 */
[----:B------:R-:W-:Y:S01]  /*7cf0*/  FMNMX.FTZ R160, R112, R117, !PT ;  /* 0x0000007570a07209 */ /* 0x000fe20007810000 */
[----:B------:R-:W1:Y:S01]  /*7d00*/  MUFU.TANH R8, R8 ;  /* 0x0000000800087308 */ /* 0x000e620000002400 */
[----:B---3--:R-:W-:-:S02]  /*7d10*/  FSEL R116, R163, -INF , P4 ;  /* 0xff800000a3747808 */ /* 0x008fc40002000000 */
[----:B0-----:R-:W-:Y:S02]  /*7d20*/  FMNMX.FTZ R89, R113, R160, !PT ;  /* 0x000000a071597209 */ /* 0x001fe40007810000 */
[----:B------:R-:W-:Y:S01]  /*7d30*/  ISETP.GT.AND P3, PT, R158, 0x99, PT ;  /* 0x000000999e00780c */ /* 0x000fe20003f64270 */
[C---:B------:R-:W-:Y:S01]  /*7d40*/  FMUL.FTZ R158, R0.reuse, R111 ;  /* 0x0000006f009e7220 */ /* 0x040fe20000410000 */
[----:B----4-:R-:W-:Y:S01]  /*7d50*/  FSEL R111, R159, -INF , P5 ;  /* 0xff8000009f6f7808 */ /* 0x010fe20002800000 */
[----:B------:R-:W-:Y:S01]  /*7d60*/  FMUL.FTZ R159, R0, R102 ;  /* 0x00000066009f7220 */ /* 0x000fe20000410000 */
[----:B------:R-:W-:Y:S01]  /*7d70*/  FMNMX.FTZ R160, R116, R89, !PT ;  /* 0x0000005974a07209 */ /* 0x000fe20007810000 */
[----:B------:R-:W-:Y:S01]  /*7d80*/  IMAD.U32 R102, RZ, RZ, UR10 ;  /* 0x0000000aff667e24 */ /* 0x000fe2000f8e00ff */
[----:B--2---:R-:W-:Y:S01]  /*7d90*/  FSEL R117, R164, -INF , P3 ;  /* 0xff800000a4757808 */ /* 0x004fe20001800000 */
[----:B------:R-:W0:Y:S01]  /*7da0*/  MUFU.TANH R9, R9 ;  /* 0x0000000900097308 */ /* 0x000e220000002400 */
[----:B------:R-:W-:-:S04]  /*7db0*/  FMNMX.FTZ R160, R111, R160, !PT ;  /* 0x000000a06fa07209 */ /* 0x000fc80007810000 */
[----:B------:R-:W-:-:S03]  /*7dc0*/  FMNMX.FTZ R160, R117, R160, !PT ;  /* 0x000000a075a07209 */ /* 0x000fc60007810000 */
[----:B------:R-:W2:Y:S02]  /*7dd0*/  MUFU.TANH R12, R12 ;  /* 0x0000000c000c7308 */ /* 0x000ea40000002400 */
[----:B------:R-:W3:Y:S06]  /*7de0*/  SHFL.BFLY PT, R89, R160, 0x2, 0x1f ;  /* 0x0c401f00a0597f89 */ /* 0x000eec00000e0000 */
[----:B------:R-:W4:Y:S08]  /*7df0*/  MUFU.TANH R13, R13 ;  /* 0x0000000d000d7308 */ /* 0x000f300000002400 */
[----:B------:R-:W5:Y:S08]  /*7e00*/  MUFU.TANH R20, R20 ;  /* 0x0000001400147308 */ /* 0x000f700000002400 */
[----:B------:R-:W5:Y:S01]  /*7e10*/  MUFU.TANH R21, R21 ;  /* 0x0000001500157308 */ /* 0x000f620000002400 */
[----:B---3--:R-:W-:-:S05]  /*7e20*/  FMNMX.FTZ R160, R160, R89, !PT ;  /* 0x00000059a0a07209 */ /* 0x008fca0007810000 */
[----:B------:R-:W3:Y:S02]  /*7e30*/  SHFL.BFLY PT, R89, R160, 0x1, 0x1f ;  /* 0x0c201f00a0597f89 */ /* 0x000ee400000e0000 */
[----:B------:R-:W5:Y:S01]  /*7e40*/  MUFU.TANH R154, R154 ;  /* 0x0000009a009a7308 */ /* 0x000f620000002400 */
[----:B------:R-:W-:-:S07]  /*7e50*/  WARPGROUP.DEPBAR.LE gsb0, 0x0 ;  /* 0x00008000000079c5 */ /* 0x000fce0000010000 */
[----:B------:R-:W5:Y:S01]  /*7e60*/  MUFU.TANH R155, R155 ;  /* 0x0000009b009b7308 */ /* 0x000f620000002400 */
[----:B------:R-:W-:-:S06]  /*7e70*/  WARPGROUP.ARRIVE ;  /* 0x00000000000079c5 */ /* 0x000fcc0000000000 */
[----:B------:R-:W-:Y:S01]  /*7e80*/  QGMMA.64x128x32.F32.E4M3.E4M3 R24, R176, gdesc[UR4], R24, gsb0 ;  /* 0x01e00004b0187df3 */ /* 0x000fe20008000818 */
[----:B------:R-:W5:Y:S01]  /*7e90*/  MUFU.TANH R138, R138 ;  /* 0x0000008a008a7308 */ /* 0x000f620000002400 */
[----:B------:R-:W-:Y:S01]  /*7ea0*/  UIADD3 UR6, UR11, 0x300, URZ ;  /* 0x000003000b067890 */ /* 0x000fe2000fffe03f */
[----:B------:R-:W-:Y:S01]  /*7eb0*/  UMOV UR7, 0xc0000010 ;  /* 0xc000001000077882 */ /* 0x000fe20000000000 */
[----:B---3--:R-:W-:-:S05]  /*7ec0*/  FMNMX.FTZ R89, R160, R89, !PT ;  /* 0x00000059a0597209 */ /* 0x008fca0007810000 */
[----:B------:R-:W3:Y:S01]  /*7ed0*/  MUFU.TANH R139, R139 ;  /* 0x0000008b008b7308 */ /* 0x000ee20000002400 */
[C---:B------:R-:W-:Y:S01]  /*7ee0*/  FSETP.NEU.FTZ.AND P3, PT, R89.reuse, -INF , PT ;  /* 0xff8000005900780b */ /* 0x040fe20003f7d000 */
[----:B------:R-:W-:-:S06]  /*7ef0*/  FFMA.FTZ R102, R89, R102, -8 ;  /* 0xc100000059667423 */ /* 0x000fcc0000010066 */
[----:B------:R-:W3:Y:S01]  /*7f00*/  MUFU.TANH R142, R142 ;  /* 0x0000008e008e7308 */ /* 0x000ee20000002400 */
[----:B------:R-:W-:-:S05]  /*7f10*/  FSEL R102, R102, RZ, P3 ;  /* 0x000000ff66667208 */ /* 0x000fca0001800000 */
[--C-:B------:R-:W-:Y:S01]  /*7f20*/  FFMA.FTZ R160, R105, UR10, -R102.reuse ;  /* 0x0000000a69a07c23 */ /* 0x100fe20008010866 */
[----:B------:R-:W-:-:S01]  /*7f30*/  FFMA.FTZ R161, R124, UR10, -R102 ;  /* 0x0000000a7ca17c23 */ /* 0x000fc20008010866 */
[----:B------:R1:W0:Y:S01]  /*7f40*/  SHFL.IDX PT, R105, R130, 0x1, 0x1c1f ;  /* 0x003c1f0082697f89 */ /* 0x00022200000e0000 */
[----:B------:R-:W3:Y:S01]  /*7f50*/  MUFU.TANH R143, R143 ;  /* 0x0000008f008f7308 */ /* 0x000ee20000002400 */
[----:B------:R-:W-:-:S01]  /*7f60*/  FFMA.FTZ R7, R7, UR10, -R102 ;  /* 0x0000000a07077c23 */ /* 0x000fc20008010866 */
[--C-:B------:R-:W-:Y:S01]  /*7f70*/  FFMA.FTZ R10, R10, UR10, -R102.reuse ;  /* 0x0000000a0a0a7c23 */ /* 0x100fe20008010866 */
[----:B------:R-:W-:-:S01]  /*7f80*/  FFMA.FTZ R11, R11, UR10, -R102 ;  /* 0x0000000a0b0b7c23 */ /* 0x000fc20008010866 */
[--C-:B------:R-:W-:Y:S01]  /*7f90*/  FFMA.FTZ R14, R14, UR10, -R102.reuse ;  /* 0x0000000a0e0e7c23 */ /* 0x100fe20008010866 */
[----:B------:R-:W-:-:S01]  /*7fa0*/  FFMA.FTZ R15, R15, UR10, -R102 ;  /* 0x0000000a0f0f7c23 */ /* 0x000fc20008010866 */
[--C-:B------:R-:W-:Y:S01]  /*7fb0*/  FFMA.FTZ R136, R136, UR10, -R102.reuse ;  /* 0x0000000a88887c23 */ /* 0x100fe20008010866 */
[----:B-1----:R-:W-:-:S01]  /*7fc0*/  FFMA.FTZ R130, R153, UR10, -R102 ;  /* 0x0000000a99827c23 */ /* 0x002fc20008010866 */
[----:B------:R-:W1:Y:S01]  /*7fd0*/  MUFU.TANH R146, R146 ;  /* 0x0000009200927308 */ /* 0x000e620000002400 */
[----:B------:R-:W-:-:S01]  /*7fe0*/  FFMA.FTZ R137, R137, UR10, -R102 ;  /* 0x0000000a89897c23 */ /* 0x000fc20008010866 */
[--C-:B------:R-:W-:Y:S01]  /*7ff0*/  FFMA.FTZ R140, R140, UR10, -R102.reuse ;  /* 0x0000000a8c8c7c23 */ /* 0x100fe20008010866 */
[----:B------:R-:W-:-:S01]  /*8000*/  FFMA.FTZ R141, R141, UR10, -R102 ;  /* 0x0000000a8d8d7c23 */ /* 0x000fc20008010866 */
[--C-:B------:R-:W-:Y:S01]  /*8010*/  FFMA.FTZ R144, R144, UR10, -R102.reuse ;  /* 0x0000000a90907c23 */ /* 0x100fe20008010866 */
[----:B------:R-:W-:-:S01]  /*8020*/  FFMA.FTZ R145, R145, UR10, -R102 ;  /* 0x0000000a91917c23 */ /* 0x000fc20008010866 */
[--C-:B------:R-:W-:Y:S01]  /*8030*/  FFMA.FTZ R148, R148, UR10, -R102.reuse ;  /* 0x0000000a94947c23 */ /* 0x100fe20008010866 */
[----:B------:R-:W-:-:S01]  /*8040*/  FFMA.FTZ R149, R149, UR10, -R102 ;  /* 0x0000000a95957c23 */ /* 0x000fc20008010866 */
[----:B------:R-:W1:Y:S01]  /*8050*/  MUFU.TANH R147, R147 ;  /* 0x0000009300937308 */ /* 0x000e620000002400 */
[----:B------:R-:W-:-:S01]  /*8060*/  FFMA.FTZ R120, R120, UR10, -R102 ;  /* 0x0000000a78787c23 */ /* 0x000fc20008010866 */
[--C-:B------:R-:W-:Y:S01]  /*8070*/  FFMA.FTZ R121, R121, UR10, -R102.reuse ;  /* 0x0000000a79797c23 */ /* 0x100fe20008010866 */
[----:B------:R-:W-:-:S01]  /*8080*/  FFMA.FTZ R125, R125, UR10, -R102 ;  /* 0x0000000a7d7d7c23 */ /* 0x000fc20008010866 */
[--C-:B------:R-:W-:Y:S01]  /*8090*/  FFMA.FTZ R129, R129, UR10, -R102.reuse ;  /* 0x0000000a81817c23 */ /* 0x100fe20008010866 */
[----:B------:R-:W-:-:S01]  /*80a0*/  FFMA.FTZ R133, R133, UR10, -R102 ;  /* 0x0000000a85857c23 */ /* 0x000fc20008010866 */
[----:B------:R-:W-:Y:S01]  /*80b0*/  FFMA.FTZ R6, R6, UR10, -R102 ;  /* 0x0000000a06067c23 */ /* 0x000fe20008010866 */
[----:B0-----:R-:W-:-:S02]  /*80c0*/  IMAD.IADD R134, R134, 0x1, R105 ;  /* 0x0000000186867824 */ /* 0x001fc400078e0269 */
[--C-:B------:R-:W-:Y:S01]  /*80d0*/  FFMA.FTZ R105, R152, UR10, -R102.reuse ;  /* 0x0000000a98697c23 */ /* 0x100fe20008010866 */
[----:B------:R-:W0:Y:S01]  /*80e0*/  MUFU.TANH R150, R150 ;  /* 0x0000009600967308 */ /* 0x000e220000002400 */
[----:B------:R-:W-:-:S01]  /*80f0*/  FFMA.FTZ R100, R100, UR10, -R102 ;  /* 0x0000000a64647c23 */ /* 0x000fc20008010866 */
[--C-:B------:R-:W-:Y:S01]  /*8100*/  FFMA.FTZ R109, R109, UR10, -R102.reuse ;  /* 0x0000000a6d6d7c23 */ /* 0x100fe20008010866 */
[C---:B------:R-:W-:Y:S01]  /*8110*/  ISETP.GT.AND P4, PT, R134.reuse, RZ, PT ;  /* 0x000000ff8600720c */ /* 0x040fe20003f84270 */
[--C-:B------:R-:W-:Y:S01]  /*8120*/  FFMA.FTZ R101, R101, UR10, -R102.reuse ;  /* 0x0000000a65657c23 */ /* 0x100fe20008010866 */
[----:B------:R-:W-:Y:S01]  /*8130*/  ISETP.GT.AND P5, PT, R134, 0x1, PT ;  /* 0x000000018600780c */ /* 0x000fe20003fa4270 */
[----:B------:R-:W-:Y:S01]  /*8140*/  FFMA.FTZ R111, R111, UR10, -R102 ;  /* 0x0000000a6f6f7c23 */ /* 0x000fe20008010866 */
[----:B------:R-:W-:Y:S01]  /*8150*/  FSEL R8, R8, -INF , P4 ;  /* 0xff80000008087808 */ /* 0x000fe20002000000 */
[----:B------:R-:W0:Y:S01]  /*8160*/  MUFU.TANH R151, R151 ;  /* 0x0000009700977308 */ /* 0x000e220000002400 */
[----:B------:R-:W-:-:S02]  /*8170*/  ISETP.GT.AND P4, PT, R134, 0x8, PT ;  /* 0x000000088600780c */ /* 0x000fc40003f84270 */
[----:B------:R-:W-:Y:S02]  /*8180*/  FSEL R9, R9, -INF , P5 ;  /* 0xff80000009097808 */ /* 0x000fe40002800000 */
[----:B------:R-:W-:Y:S02]  /*8190*/  FMNMX.FTZ R152, R8, R5, !PT ;  /* 0x0000000508987209 */ /* 0x000fe40007810000 */
[----:B------:R-:W-:Y:S01]  /*81a0*/  ISETP.GT.AND P5, PT, R134, 0x9, PT ;  /* 0x000000098600780c */ /* 0x000fe20003fa4270 */
[----:B------:R-:W0:Y:S01]  /*81b0*/  MUFU.TANH R122, R122 ;  /* 0x0000007a007a7308 */ /* 0x000e220000002400 */
[----:B--2---:R-:W-:Y:S02]  /*81c0*/  FSEL R12, R12, -INF , P4 ;  /* 0xff8000000c0c7808 */ /* 0x004fe40002000000 */
[----:B------:R-:W-:Y:S02]  /*81d0*/  FMNMX.FTZ R153, R9, R152, !PT ;  /* 0x0000009809997209 */ /* 0x000fe40007810000 */
[----:B------:R-:W-:-:S02]  /*81e0*/  ISETP.GT.AND P4, PT, R134, 0x10, PT ;  /* 0x000000108600780c */ /* 0x000fc40003f84270 */
[----:B----4-:R-:W-:Y:S01]  /*81f0*/  FSEL R13, R13, -INF , P5 ;  /* 0xff8000000d0d7808 */ /* 0x010fe20002800000 */
[----:B------:R-:W2:Y:S01]  /*8200*/  MUFU.TANH R123, R123 ;  /* 0x0000007b007b7308 */ /* 0x000ea20000002400 */
[----:B------:R-:W-:Y:S02]  /*8210*/  FMNMX.FTZ R152, R12, R153, !PT ;  /* 0x000000990c987209 */ /* 0x000fe40007810000 */
[----:B------:R-:W-:Y:S02]  /*8220*/  ISETP.GT.AND P5, PT, R134, 0x11, PT ;  /* 0x000000118600780c */ /* 0x000fe40003fa4270 */
[----:B-----5:R-:W-:Y:S02]  /*8230*/  FSEL R20, R20, -INF , P4 ;  /* 0xff80000014147808 */ /* 0x020fe40002000000 */
[----:B------:R-:W-:Y:S01]  /*8240*/  FMNMX.FTZ R153, R13, R152, !PT ;  /* 0x000000980d997209 */ /* 0x000fe20007810000 */
[----:B------:R-:W4:Y:S01]  /*8250*/  MUFU.TANH R126, R126 ;  /* 0x0000007e007e7308 */ /* 0x000f220000002400 */
[----:B------:R-:W-:-:S02]  /*8260*/  ISETP.GT.AND P4, PT, R134, 0x18, PT ;  /* 0x000000188600780c */ /* 0x000fc40003f84270 */
[----:B------:R-:W-:Y:S02]  /*8270*/  FSEL R21, R21, -INF , P5 ;  /* 0xff80000015157808 */ /* 0x000fe40002800000 */
[----:B------:R-:W-:Y:S02]  /*8280*/  FMNMX.FTZ R152, R20, R153, !PT ;  /* 0x0000009914987209 */ /* 0x000fe40007810000 */
[----:B------:R-:W-:Y:S01]  /*8290*/  ISETP.GT.AND P5, PT, R134, 0x19, PT ;  /* 0x000000198600780c */ /* 0x000fe20003fa4270 */
[----:B------:R-:W5:Y:S01]  /*82a0*/  MUFU.TANH R127, R127 ;  /* 0x0000007f007f7308 */ /* 0x000f620000002400 */
[----:B------:R-:W-:Y:S02]  /*82b0*/  FSEL R154, R154, -INF , P4 ;  /* 0xff8000009a9a7808 */ /* 0x000fe40002000000 */
[----:B------:R-:W-:Y:S02]  /*82c0*/  FMNMX.FTZ R153, R21, R152, !PT ;  /* 0x0000009815997209 */ /* 0x000fe40007810000 */
[----:B------:R-:W-:-:S02]  /*82d0*/  ISETP.GT.AND P4, PT, R134, 0x20, PT ;  /* 0x000000208600780c */ /* 0x000fc40003f84270 */
[----:B------:R-:W-:Y:S01]  /*82e0*/  FSEL R155, R155, -INF , P5 ;  /* 0xff8000009b9b7808 */ /* 0x000fe20002800000 */
[----:B------:R-:W5:Y:S01]  /*82f0*/  MUFU.TANH R156, R156 ;  /* 0x0000009c009c7308 */ /* 0x000f620000002400 */
[----:B------:R-:W-:Y:S02]  /*8300*/  FMNMX.FTZ R152, R154, R153, !PT ;  /* 0x000000999a987209 */ /* 0x000fe40007810000 */
[----:B------:R-:W-:Y:S02]  /*8310*/  ISETP.GT.AND P5, PT, R134, 0x21, PT ;  /* 0x000000218600780c */ /* 0x000fe40003fa4270 */
[----:B------:R-:W-:Y:S02]  /*8320*/  FSEL R138, R138, -INF , P4 ;  /* 0xff8000008a8a7808 */ /* 0x000fe40002000000 */
[----:B------:R-:W-:Y:S01]  /*8330*/  FMNMX.FTZ R153, R155, R152, !PT ;  /* 0x000000989b997209 */ /* 0x000fe20007810000 */
[----:B------:R-:W5:Y:S01]  /*8340*/  MUFU.TANH R131, R131 ;  /* 0x0000008300837308 */ /* 0x000f620000002400 */
[----:B------:R-:W-:-:S02]  /*8350*/  ISETP.GT.AND P4, PT, R134, 0x28, PT ;  /* 0x000000288600780c */ /* 0x000fc40003f84270 */
[----:B---3--:R-:W-:Y:S02]  /*8360*/  FSEL R139, R139, -INF , P5 ;  /* 0xff8000008b8b7808 */ /* 0x008fe40002800000 */
[----:B------:R-:W-:Y:S02]  /*8370*/  FMNMX.FTZ R152, R138, R153, !PT ;  /* 0x000000998a987209 */ /* 0x000fe40007810000 */
[----:B------:R-:W-:Y:S01]  /*8380*/  ISETP.GT.AND P5, PT, R134, 0x29, PT ;  /* 0x000000298600780c */ /* 0x000fe20003fa4270 */
[----:B------:R-:W3:Y:S01]  /*8390*/  MUFU.TANH R157, R157 ;  /* 0x0000009d009d7308 */ /* 0x000ee20000002400 */
[----:B------:R-:W-:Y:S02]  /*83a0*/  FSEL R142, R142, -INF , P4 ;  /* 0xff8000008e8e7808 */ /* 0x000fe40002000000 */
[----:B------:R-:W-:Y:S02]  /*83b0*/  FMNMX.FTZ R153, R139, R152, !PT ;  /* 0x000000988b997209 */ /* 0x000fe40007810000 */
[----:B------:R-:W-:-:S02]  /*83c0*/  ISETP.GT.AND P4, PT, R134, 0x30, PT ;  /* 0x000000308600780c */ /* 0x000fc40003f84270 */
[----:B------:R-:W-:Y:S01]  /*83d0*/  FSEL R143, R143, -INF , P5 ;  /* 0xff8000008f8f7808 */ /* 0x000fe20002800000 */
[----:B------:R-:W3:Y:S01]  /*83e0*/  MUFU.TANH R135, R135 ;  /* 0x0000008700877308 */ /* 0x000ee20000002400 */
[----:B------:R-:W-:Y:S02]  /*83f0*/  FMNMX.FTZ R152, R142, R153, !PT ;  /* 0x000000998e987209 */ /* 0x000fe40007810000 */
[----:B------:R-:W-:Y:S02]  /*8400*/  ISETP.GT.AND P5, PT, R134, 0x31, PT ;  /* 0x000000318600780c */ /* 0x000fe40003fa4270 */
[----:B-1----:R-:W-:Y:S02]  /*8410*/  FSEL R146, R146, -INF , P4 ;  /* 0xff80000092927808 */ /* 0x002fe40002000000 */
[----:B------:R-:W-:Y:S01]  /*8420*/  FMNMX.FTZ R153, R143, R152, !PT ;  /* 0x000000988f997209 */ /* 0x000fe20007810000 */
[----:B------:R-:W1:Y:S01]  /*8430*/  MUFU.TANH R106, R106 ;  /* 0x0000006a006a7308 */ /* 0x000e620000002400 */
[----:B------:R-:W-:-:S02]  /*8440*/  ISETP.GT.AND P4, PT, R134, 0x38, PT ;  /* 0x000000388600780c */ /* 0x000fc40003f84270 */
[----:B------:R-:W-:Y:S02]  /*8450*/  FSEL R147, R147, -INF , P5 ;  /* 0xff80000093937808 */ /* 0x000fe40002800000 */
[----:B------:R-:W-:Y:S02]  /*8460*/  FMNMX.FTZ R152, R146, R153, !PT ;  /* 0x0000009992987209 */ /* 0x000fe40007810000 */
[----:B------:R-:W-:Y:S01]  /*8470*/  ISETP.GT.AND P5, PT, R134, 0x39, PT ;  /* 0x000000398600780c */ /* 0x000fe20003fa4270 */
[----:B------:R-:W1:Y:S01]  /*8480*/  MUFU.TANH R107, R107 ;  /* 0x0000006b006b7308 */ /* 0x000e620000002400 */
[----:B0-----:R-:W-:Y:S02]  /*8490*/  FSEL R150, R150, -INF , P4 ;  /* 0xff80000096967808 */ /* 0x001fe40002000000 */
[----:B------:R-:W-:Y:S01]  /*84a0*/  FMNMX.FTZ R153, R147, R152, !PT ;  /* 0x0000009893997209 */ /* 0x000fe20007810000 */
[----:B------:R-:W-:Y:S02]  /*84b0*/  WARPGROUP.DEPBAR.LE gsb0, 0x0 ;  /* 0x00008000000079c5 */ /* 0x000fe40000010000 */
[----:B------:R-:W-:Y:S01]  /*84c0*/  ISETP.GT.AND P4, PT, R134, 0x40, PT ;  /* 0x000000408600780c */ /* 0x000fe20003f84270 */
[----:B------:R-:W-:Y:S01]  /*84d0*/  WARPGROUP.ARRIVE ;  /* 0x00000000000079c5 */ /* 0x000fe20000000000 */
[----:B------:R-:W-:Y:S01]  /*84e0*/  FSEL R151, R151, -INF , P5 ;  /* 0xff80000097977808 */ /* 0x000fe20002800000 */
[----:B------:R-:W0:Y:S01]  /*84f0*/  MUFU.TANH R110, R110 ;  /* 0x0000006e006e7308 */ /* 0x000e220000002400 */
[----:B------:R-:W-:-:S02]  /*8500*/  FMNMX.FTZ R152, R150, R153, !PT ;  /* 0x0000009996987209 */ /* 0x000fc40007810000 */
[----:B------:R-:W-:Y:S01]  /*8510*/  ISETP.GT.AND P5, PT, R134, 0x41, PT ;  /* 0x000000418600780c */ /* 0x000fe20003fa4270 */
[----:B------:R-:W-:Y:S01]  /*8520*/  QGMMA.64x128x32.F32.E4M3.E4M3 R24, R172, gdesc[UR4], R24, gsb0 ;  /* 0x01e00004ac187df3 */ /* 0x000fe20008000818 */
[----:B------:R-:W-:Y:S01]  /*8530*/  FSEL R122, R122, -INF , P4 ;  /* 0xff8000007a7a7808 */ /* 0x000fe20002000000 */
[----:B------:R-:W-:Y:S01]  /*8540*/  UIADD3 UR6, UR11, 0x400, URZ ;  /* 0x000004000b067890 */ /* 0x000fe2000fffe03f */
[----:B------:R-:W-:Y:S01]  /*8550*/  FMNMX.FTZ R153, R151, R152, !PT ;  /* 0x0000009897997209 */ /* 0x000fe20007810000 */
[----:B------:R-:W0:Y:S01]  /*8560*/  MUFU.TANH R158, R158 ;  /* 0x0000009e009e7308 */ /* 0x000e220000002400 */
[----:B------:R-:W-:Y:S01]  /*8570*/  ISETP.GT.AND P4, PT, R134, 0x48, PT ;  /* 0x000000488600780c */ /* 0x000fe20003f84270 */
[----:B------:R-:W-:Y:S01]  /*8580*/  UMOV UR7, 0xc0000010 ;  /* 0xc000001000077882 */ /* 0x000fe20000000000 */
[----:B--2---:R-:W-:Y:S02]  /*8590*/  FSEL R123, R123, -INF , P5 ;  /* 0xff8000007b7b7808 */ /* 0x004fe40002800000 */
[----:B------:R-:W-:-:S02]  /*85a0*/  FMNMX.FTZ R152, R122, R153, !PT ;  /* 0x000000997a987209 */ /* 0x000fc40007810000 */
[----:B------:R-:W-:Y:S01]  /*85b0*/  ISETP.GT.AND P5, PT, R134, 0x49, PT ;  /* 0x000000498600780c */ /* 0x000fe20003fa4270 */
[----:B------:R-:W2:Y:S01]  /*85c0*/  MUFU.TANH R114, R114 ;  /* 0x0000007200727308 */ /* 0x000ea20000002400 */
[----:B----4-:R-:W-:Y:S02]  /*85d0*/  FSEL R126, R126, -INF , P4 ;  /* 0xff8000007e7e7808 */ /* 0x010fe40002000000 */
[----:B------:R-:W-:Y:S02]  /*85e0*/  FMNMX.FTZ R153, R123, R152, !PT ;  /* 0x000000987b997209 */ /* 0x000fe40007810000 */
[----:B------:R-:W-:Y:S02]  /*85f0*/  ISETP.GT.AND P4, PT, R134, 0x50, PT ;  /* 0x000000508600780c */ /* 0x000fe40003f84270 */
[----:B-----5:R-:W-:Y:S01]  /*8600*/  FSEL R127, R127, -INF , P5 ;  /* 0xff8000007f7f7808 */ /* 0x020fe20002800000 */
[----:B------:R-:W4:Y:S01]  /*8610*/  MUFU.TANH R115, R115 ;  /* 0x0000007300737308 */ /* 0x000f220000002400 */
[----:B------:R-:W-:-:S02]  /*8620*/  FMNMX.FTZ R152, R126, R153, !PT ;  /* 0x000000997e987209 */ /* 0x000fc40007810000 */
[----:B------:R-:W-:Y:S02]  /*8630*/  ISETP.GT.AND P5, PT, R134, 0x51, PT ;  /* 0x000000518600780c */ /* 0x000fe40003fa4270 */
[----:B------:R-:W-:Y:S02]  /*8640*/  FSEL R156, R156, -INF , P4 ;  /* 0xff8000009c9c7808 */ /* 0x000fe40002000000 */
[----:B------:R-:W-:Y:S01]  /*8650*/  FMNMX.FTZ R153, R127, R152, !PT ;  /* 0x000000987f997209 */ /* 0x000fe20007810000 */
[----:B------:R-:W5:Y:S01]  /*8660*/  MUFU.TANH R118, R118 ;  /* 0x0000007600767308 */ /* 0x000f620000002400 */
[----:B------:R-:W-:Y:S02]  /*8670*/  ISETP.GT.AND P4, PT, R134, 0x58, PT ;  /* 0x000000588600780c */ /* 0x000fe40003f84270 */
[----:B------:R-:W-:Y:S02]  /*8680*/  FSEL R131, R131, -INF , P5 ;  /* 0xff80000083837808 */ /* 0x000fe40002800000 */
[----:B------:R-:W-:-:S02]  /*8690*/  FMNMX.FTZ R152, R156, R153, !PT ;  /* 0x000000999c987209 */ /* 0x000fc40007810000 */
[C---:B------:R-:W-:Y:S01]  /*86a0*/  ISETP.GT.AND P5, PT, R134.reuse, 0x59, PT ;  /* 0x000000598600780c */ /* 0x040fe20003fa4270 */
[----:B------:R-:W5:Y:S01]  /*86b0*/  MUFU.TANH R119, R119 ;  /* 0x0000007700777308 */ /* 0x000f620000002400 */
[----:B---3--:R-:W-:Y:S02]  /*86c0*/  FSEL R157, R157, -INF , P4 ;  /* 0xff8000009d9d7808 */ /* 0x008fe40002000000 */
[----:B------:R-:W-:Y:S02]  /*86d0*/  FMNMX.FTZ R152, R131, R152, !PT ;  /* 0x0000009883987209 */ /* 0x000fe40007810000 */
[----:B------:R-:W-:Y:S02]  /*86e0*/  ISETP.GT.AND P4, PT, R134, 0x60, PT ;  /* 0x000000608600780c */ /* 0x000fe40003f84270 */
[----:B------:R-:W-:Y:S01]  /*86f0*/  FSEL R135, R135, -INF , P5 ;  /* 0xff80000087877808 */ /* 0x000fe20002800000 */
[----:B------:R-:W3:Y:S01]  /*8700*/  MUFU.TANH R90, R90 ;  /* 0x0000005a005a7308 */ /* 0x000ee20000002400 */
[----:B------:R-:W-:-:S02]  /*8710*/  FMNMX.FTZ R152, R157, R152, !PT ;  /* 0x000000989d987209 */ /* 0x000fc40007810000 */
[----:B------:R-:W-:Y:S02]  /*8720*/  ISETP.GT.AND P5, PT, R134, 0x61, PT ;  /* 0x000000618600780c */ /* 0x000fe40003fa4270 */
[----:B-1----:R-:W-:Y:S02]  /*8730*/  FSEL R124, R106, -INF , P4 ;  /* 0xff8000006a7c7808 */ /* 0x002fe40002000000 */
[----:B------:R-:W-:Y:S01]  /*8740*/  FMNMX.FTZ R153, R135, R152, !PT ;  /* 0x0000009887997209 */ /* 0x000fe20007810000 */
[----:B------:R1:W-:Y:S01]  /*8750*/  MUFU.EX2 R106, R161 ;  /* 0x000000a1006a7308 */ /* 0x0003e20000000800 */
[----:B------:R-:W-:Y:S02]  /*8760*/  ISETP.GT.AND P4, PT, R134, 0x68, PT ;  /* 0x000000688600780c */ /* 0x000fe40003f84270 */
[----:B------:R-:W-:Y:S02]  /*8770*/  FSEL R107, R107, -INF , P5 ;  /* 0xff8000006b6b7808 */ /* 0x000fe40002800000 */
[----:B------:R-:W-:-:S02]  /*8780*/  FMNMX.FTZ R152, R124, R153, !PT ;  /* 0x000000997c987209 */ /* 0x000fc40007810000 */
[----:B------:R-:W-:Y:S01]  /*8790*/  ISETP.GT.AND P5, PT, R134, 0x69, PT ;  /* 0x000000698600780c */ /* 0x000fe20003fa4270 */
[----:B------:R-:W3:Y:S01]  /*87a0*/  MUFU.TANH R91, R91 ;  /* 0x0000005b005b7308 */ /* 0x000ee20000002400 */
[----:B0-----:R-:W-:Y:S01]  /*87b0*/  FSEL R110, R110, -INF , P4 ;  /* 0xff8000006e6e7808 */ /* 0x001fe20002000000 */
[----:B-1----:R-:W-:Y:S01]  /*87c0*/  FFMA.FTZ R161, R128, UR10, -R102 ;  /* 0x0000000a80a17c23 */ /* 0x002fe20008010866 */
        /* <DEDUP_REMOVED lines=8> */
[----:B------:R-:W1:Y:S01]  /*8850*/  MUFU.TANH R95, R95 ;  /* 0x0000005f005f7308 */ /* 0x000e620000002400 */
[----:B------:R-:W-:Y:S02]  /*8860*/  ISETP.GT.AND P4, PT, R134, 0x78, PT ;  /* 0x000000788600780c */ /* 0x000fe40003f84270 */
[----:B----4-:R-:W-:Y:S02]  /*8870*/  FSEL R115, R115, -INF , P5 ;  /* 0xff80000073737808 */ /* 0x010fe40002800000 */
[----:B------:R-:W-:-:S02]  /*8880*/  FMNMX.FTZ R152, R128, R153, !PT ;  /* 0x0000009980987209 */ /* 0x000fc40007810000 */
[----:B------:R-:W-:Y:S01]  /*8890*/  ISETP.GT.AND P5, PT, R134, 0x79, PT ;  /* 0x000000798600780c */ /* 0x000fe20003fa4270 */
[----:B------:R2:W-:Y:S01]  /*88a0*/  MUFU.EX2 R114, R161 ;  /* 0x000000a100727308 */ /* 0x0005e20000000800 */
[----:B-----5:R-:W-:Y:S02]  /*88b0*/  FSEL R118, R118, -INF , P4 ;  /* 0xff80000076767808 */ /* 0x020fe40002000000 */
[----:B------:R-:W-:Y:S02]  /*88c0*/  FMNMX.FTZ R153, R115, R152, !PT ;  /* 0x0000009873997209 */ /* 0x000fe40007810000 */
[----:B------:R-:W-:Y:S02]  /*88d0*/  ISETP.GT.AND P4, PT, R134, 0x80, PT ;  /* 0x000000808600780c */ /* 0x000fe40003f84270 */
[----:B------:R-:W-:Y:S01]  /*88e0*/  FSEL R119, R119, -INF , P5 ;  /* 0xff80000077777808 */ /* 0x000fe20002800000 */
[----:B------:R-:W4:Y:S01]  /*88f0*/  MUFU.TANH R98, R98 ;  /* 0x0000006200627308 */ /* 0x000f220000002400 */
[----:B------:R-:W-:Y:S01]  /*8900*/  FMNMX.FTZ R152, R118, R153, !PT ;  /* 0x0000009976987209 */ /* 0x000fe20007810000 */
[----:B--2---:R-:W-:Y:S01]  /*8910*/  FFMA.FTZ R161, R132, UR10, -R102 ;  /* 0x0000000a84a17c23 */ /* 0x004fe20008010866 */
[----:B------:R-:W-:-:S02]  /*8920*/  ISETP.GT.AND P5, PT, R134, 0x81, PT ;  /* 0x000000818600780c */ /* 0x000fc40003fa4270 */
[----:B---3--:R-:W-:Y:S02]  /*8930*/  FSEL R132, R90, -INF , P4 ;  /* 0xff8000005a847808 */ /* 0x008fe40002000000 */
[----:B------:R-:W-:Y:S01]  /*8940*/  FMNMX.FTZ R153, R119, R152, !PT ;  /* 0x0000009877997209 */ /* 0x000fe20007810000 */
[----:B------:R-:W2:Y:S01]  /*8950*/  MUFU.TANH R99, R99 ;  /* 0x0000006300637308 */ /* 0x000ea20000002400 */
[----:B------:R-:W-:Y:S02]  /*8960*/  ISETP.GT.AND P4, PT, R134, 0x88, PT ;  /* 0x000000888600780c */ /* 0x000fe40003f84270 */
[----:B------:R-:W-:Y:S02]  /*8970*/  FSEL R91, R91, -INF , P5 ;  /* 0xff8000005b5b7808 */ /* 0x000fe40002800000 */
[----:B------:R-:W-:Y:S02]  /*8980*/  FMNMX.FTZ R152, R132, R153, !PT ;  /* 0x0000009984987209 */ /* 0x000fe40007810000 */
[----:B------:R-:W-:Y:S01]  /*8990*/  ISETP.GT.AND P5, PT, R134, 0x89, PT ;  /* 0x000000898600780c */ /* 0x000fe20003fa4270 */
[----:B------:R-:W3:Y:S01]  /*89a0*/  MUFU.TANH R159, R159 ;  /* 0x0000009f009f7308 */ /* 0x000ee20000002400 */
[----:B0-----:R-:W-:-:S02]  /*89b0*/  FSEL R94, R94, -INF , P4 ;  /* 0xff8000005e5e7808 */ /* 0x001fc40002000000 */
[----:B------:R-:W-:Y:S02]  /*89c0*/  FMNMX.FTZ R153, R91, R152, !PT ;  /* 0x000000985b997209 */ /* 0x000fe40007810000 */
[----:B------:R-:W-:Y:S02]  /*89d0*/  ISETP.GT.AND P4, PT, R134, 0x90, PT ;  /* 0x000000908600780c */ /* 0x000fe40003f84270 */
[----:B-1----:R-:W-:Y:S01]  /*89e0*/  FSEL R95, R95, -INF , P5 ;  /* 0xff8000005f5f7808 */ /* 0x002fe20002800000 */
[----:B------:R-:W0:Y:S01]  /*89f0*/  MUFU.TANH R103, R103 ;  /* 0x0000006700677308 */ /* 0x000e220000002400 */
[----:B------:R-:W-:Y:S02]  /*8a00*/  FMNMX.FTZ R152, R94, R153, !PT ;  /* 0x000000995e987209 */ /* 0x000fe40007810000 */
[----:B------:R-:W-:Y:S02]  /*8a10*/  ISETP.GT.AND P5, PT, R134, 0x91, PT ;  /* 0x000000918600780c */ /* 0x000fe40003fa4270 */
[----:B----4-:R-:W-:-:S02]  /*8a20*/  FSEL R98, R98, -INF , P4 ;  /* 0xff80000062627808 */ /* 0x010fc40002000000 */
[----:B------:R-:W-:Y:S01]  /*8a30*/  FMNMX.FTZ R153, R95, R152, !PT ;  /* 0x000000985f997209 */ /* 0x000fe20007810000 */
[----:B------:R-:W-:-:S01]  /*8a40*/  FFMA.FTZ R152, R104, UR10, -R102 ;  /* 0x0000000a68987c23 */ /* 0x000fc20008010866 */
[----:B------:R-:W-:Y:S01]  /*8a50*/  ISETP.GT.AND P4, PT, R134, 0x98, PT ;  /* 0x000000988600780c */ /* 0x000fe20003f84270 */
[----:B------:R1:W-:Y:S01]  /*8a60*/  MUFU.EX2 R90, R161 ;  /* 0x000000a1005a7308 */ /* 0x0003e20000000800 */
[----:B--2---:R-:W-:Y:S02]  /*8a70*/  FSEL R99, R99, -INF , P5 ;  /* 0xff80000063637808 */ /* 0x004fe40002800000 */
[----:B------:R-:W-:Y:S02]  /*8a80*/  FMNMX.FTZ R104, R98, R153, !PT ;  /* 0x0000009962687209 */ /* 0x000fe40007810000 */
[----:B------:R-:W-:Y:S01]  /*8a90*/  ISETP.GT.AND P5, PT, R134, 0x99, PT ;  /* 0x000000998600780c */ /* 0x000fe20003fa4270 */
[--C-:B------:R-:W-:Y:S01]  /*8aa0*/  FFMA.FTZ R134, R88, UR10, -R102.reuse ;  /* 0x0000000a58867c23 */ /* 0x100fe20008010866 */
[----:B---3--:R-:W-:Y:S01]  /*8ab0*/  FSEL R159, R159, -INF , P4 ;  /* 0xff8000009f9f7808 */ /* 0x008fe20002000000 */
[----:B------:R2:W-:Y:S01]  /*8ac0*/  MUFU.EX2 R153, R152 ;  /* 0x0000009800997308 */ /* 0x0005e20000000800 */
[----:B------:R-:W-:Y:S01]  /*8ad0*/  FMNMX.FTZ R104, R99, R104, !PT ;  /* 0x0000006863687209 */ /* 0x000fe20007810000 */
[--C-:B-1----:R-:W-:Y:S01]  /*8ae0*/  FFMA.FTZ R161, R92, UR10, -R102.reuse ;  /* 0x0000000a5ca17c23 */ /* 0x102fe20008010866 */
[----:B0-----:R-:W-:Y:S01]  /*8af0*/  FSEL R103, R103, -INF , P5 ;  /* 0xff80000067677808 */ /* 0x001fe20002800000 */
        /* <DEDUP_REMOVED lines=9> */
[----:B------:R0:W-:Y:S01]  /*8b90*/  MUFU.EX2 R104, R134 ;  /* 0x0000008600687308 */ /* 0x0001e20000000800 */
[----:B------:R-:W1:Y:S01]  /*8ba0*/  SHFL.BFLY PT, R163, R88, 0x2, 0x1f ;  /* 0x0c401f0058a37f89 */ /* 0x000e6200000e0000 */
[----:B------:R-:W-:-:S01]  /*8bb0*/  FFMA.FTZ R102, R117, UR10, -R102 ;  /* 0x0000000a75667c23 */ /* 0x000fc20008010866 */
[----:B------:R-:W-:-:S02]  /*8bc0*/  WARPGROUP.DEPBAR.LE gsb0, 0x0 ;  /* 0x00008000000079c5 */ /* 0x000fc40000010000 */
[----:B------:R-:W-:-:S03]  /*8bd0*/  WARPGROUP.ARRIVE ;  /* 0x00000000000079c5 */ /* 0x000fc60000000000 */
[----:B------:R-:W-:Y:S03]  /*8be0*/  MUFU.EX2 R160, R160 ;  /* 0x000000a000a07308 */ /* 0x000fe60000000800 */
[----:B------:R-:W-:Y:S05]  /*8bf0*/  QGMMA.64x128x32.F32.E4M3.E4M3 R24, R168, gdesc[UR4], R24, gsb0 ;  /* 0x01e00004a8187df3 */ /* 0x000fea0008000818 */
[----:B------:R-:W-:Y:S08]  /*8c00*/  MUFU.EX2 R7, R7 ;  /* 0x0000000700077308 */ /* 0x000ff00000000800 */
[----:B------:R-:W-:Y:S01]  /*8c10*/  MUFU.EX2 R10, R10 ;  /* 0x0000000a000a7308 */ /* 0x000fe20000000800 */
[----:B-1----:R-:W-:-:S05]  /*8c20*/  FMNMX.FTZ R163, R88, R163, !PT ;  /* 0x000000a358a37209 */ /* 0x002fca0007810000 */
[----:B------:R-:W1:Y:S02]  /*8c30*/  SHFL.BFLY PT, R88, R163, 0x1, 0x1f ;  /* 0x0c201f00a3587f89 */ /* 0x000e6400000e0000 */
[----:B------:R-:W-:Y:S08]  /*8c40*/  MUFU.EX2 R11, R11 ;  /* 0x0000000b000b7308 */ /* 0x000ff00000000800 */
[----:B------:R-:W-:Y:S08]  /*8c50*/  MUFU.EX2 R14, R14 ;  /* 0x0000000e000e7308 */ /* 0x000ff00000000800 */
[----:B------:R-:W-:Y:S01]  /*8c60*/  MUFU.EX2 R15, R15 ;  /* 0x0000000f000f7308 */ /* 0x000fe20000000800 */
[----:B-1----:R-:W-:Y:S01]  /*8c70*/  FMNMX.FTZ R88, R163, R88, !PT ;  /* 0x00000058a3587209 */ /* 0x002fe20007810000 */
[----:B------:R-:W-:-:S06]  /*8c80*/  IMAD.U32 R163, RZ, RZ, UR10 ;  /* 0x0000000affa37e24 */ /* 0x000fcc000f8e00ff */
[----:B------:R-:W-:Y:S01]  /*8c90*/  MUFU.EX2 R105, R105 ;  /* 0x0000006900697308 */ /* 0x000fe20000000800 */
[C---:B------:R-:W-:Y:S01]  /*8ca0*/  FSETP.NEU.FTZ.AND P4, PT, R88.reuse, -INF , PT ;  /* 0xff8000005800780b */ /* 0x040fe20003f9d000 */
[----:B------:R-:W-:-:S05]  /*8cb0*/  FFMA.FTZ R116, R88, R163, -8 ;  /* 0xc100000058747423 */ /* 0x000fca00000100a3 */
[----:B------:R-:W-:Y:S01]  /*8cc0*/  FSEL R116, R116, RZ, P4 ;  /* 0x000000ff74747208 */ /* 0x000fe20002000000 */
[----:B------:R-:W-:Y:S04]  /*8cd0*/  MUFU.EX2 R130, R130 ;  /* 0x0000008200827308 */ /* 0x000fe80000000800 */
[----:B--2---:R-:W-:-:S01]  /*8ce0*/  FFMA.FTZ R152, R126, UR10, -R116 ;  /* 0x0000000a7e987c23 */ /* 0x004fc20008010874 */
[--C-:B0-----:R-:W-:Y:S01]  /*8cf0*/  FFMA.FTZ R134, R155, UR10, -R116.reuse ;  /* 0x0000000a9b867c23 */ /* 0x101fe20008010874 */
[----:B------:R-:W-:Y:S01]  /*8d00*/  FSEL R126, R88, RZ, P4 ;  /* 0x000000ff587e7208 */ /* 0x000fe20002000000 */
[--C-:B------:R-:W-:Y:S01]  /*8d10*/  FFMA.FTZ R117, R8, UR10, -R116.reuse ;  /* 0x0000000a08757c23 */ /* 0x100fe20008010874 */
[----:B------:R-:W-:Y:S01]  /*8d20*/  FSEL R155, R89, RZ, P3 ;  /* 0x000000ff599b7208 */ /* 0x000fe20001800000 */
[--C-:B------:R-:W-:Y:S01]  /*8d30*/  FFMA.FTZ R8, R9, UR10, -R116.reuse ;  /* 0x0000000a09087c23 */ /* 0x100fe20008010874 */
[----:B------:R-:W-:-:S01]  /*8d40*/  FFMA.FTZ R9, R12, UR10, -R116 ;  /* 0x0000000a0c097c23 */ /* 0x000fc20008010874 */
[----:B------:R-:W-:Y:S01]  /*8d50*/  FADD.FTZ R126, -R126, R5 ;  /* 0x000000057e7e7221 */ /* 0x000fe20000010100 */
[----:B------:R-:W-:-:S01]  /*8d60*/  FFMA.FTZ R12, R13, UR10, -R116 ;  /* 0x0000000a0d0c7c23 */ /* 0x000fc20008010874 */
[----:B------:R-:W-:Y:S01]  /*8d70*/  FADD.FTZ R155, -R155, R4 ;  /* 0x000000049b9b7221 */ /* 0x000fe20000010100 */
[----:B------:R-:W-:Y:S01]  /*8d80*/  MUFU.EX2 R117, R117 ;  /* 0x0000007500757308 */ /* 0x000fe20000000800 */
[----:B------:R-:W-:Y:S01]  /*8d90*/  FMUL.FTZ R126, R126, UR10 ;  /* 0x0000000a7e7e7c20 */ /* 0x000fe20008410000 */
[--C-:B------:R-:W-:Y:S01]  /*8da0*/  FFMA.FTZ R13, R20, UR10, -R116.reuse ;  /* 0x0000000a140d7c23 */ /* 0x100fe20008010874 */
[----:B------:R-:W-:Y:S01]  /*8db0*/  FMUL.FTZ R155, R155, UR10 ;  /* 0x0000000a9b9b7c20 */ /* 0x000fe20008410000 */
        /* <DEDUP_REMOVED lines=21> */
[----:B0-----:R-:W-:-:S01]  /*8f10*/  FFMA.FTZ R162, R5, R3, R160 ;  /* 0x0000000305a27223 */ /* 0x001fc200000100a0 */
[--C-:B------:R-:W-:Y:S01]  /*8f20*/  FFMA.FTZ R107, R107, UR10, -R116.reuse ;  /* 0x0000000a6b6b7c23 */ /* 0x100fe20008010874 */
[----:B------:R-:W-:-:S01]  /*8f30*/  FFMA.FTZ R110, R110, UR10, -R116 ;  /* 0x0000000a6e6e7c23 */ /* 0x000fc20008010874 */
[----:B------:R-:W-:Y:S01]  /*8f40*/  FFMA.FTZ R128, R128, UR10, -R116 ;  /* 0x0000000a80807c23 */ /* 0x000fe20008010874 */
[----:B------:R-:W-:-:S01]  /*8f50*/  FADD.FTZ R155, R7, R162 ;  /* 0x000000a2079b7221 */ /* 0x000fc20000010000 */
[--C-:B------:R-:W-:Y:S01]  /*8f60*/  FFMA.FTZ R115, R115, UR10, -R116.reuse ;  /* 0x0000000a73737c23 */ /* 0x100fe20008010874 */
[----:B------:R-:W-:-:S01]  /*8f70*/  FFMA.FTZ R118, R118, UR10, -R116 ;  /* 0x0000000a76767c23 */ /* 0x000fc20008010874 */
[----:B------:R-:W0:Y:S01]  /*8f80*/  MUFU.EX2 R9, R9 ;  /* 0x0000000900097308 */ /* 0x000e220000000800 */
[----:B-1----:R-:W-:-:S01]  /*8f90*/  FFMA.FTZ R3, R126, R2, R117 ;  /* 0x000000027e037223 */ /* 0x002fc20000010075 */
[----:B------:R-:W-:Y:S01]  /*8fa0*/  FADD.FTZ R162, R10, R155 ;  /* 0x0000009b0aa27221 */ /* 0x000fe20000010000 */
[----:B------:R-:W-:-:S01]  /*8fb0*/  FFMA.FTZ R119, R119, UR10, -R116 ;  /* 0x0000000a77777c23 */ /* 0x000fc20008010874 */
[--C-:B------:R-:W-:Y:S01]  /*8fc0*/  FFMA.FTZ R132, R132, UR10, -R116.reuse ;  /* 0x0000000a84847c23 */ /* 0x100fe20008010874 */
[----:B------:R-:W-:-:S01]  /*8fd0*/  FFMA.FTZ R91, R91, UR10, -R116 ;  /* 0x0000000a5b5b7c23 */ /* 0x000fc20008010874 */
[----:B------:R-:W-:Y:S01]  /*8fe0*/  FADD.FTZ R155, R11, R162 ;  /* 0x000000a20b9b7221 */ /* 0x000fe20000010000 */
[----:B------:R-:W-:-:S01]  /*8ff0*/  FFMA.FTZ R94, R94, UR10, -R116 ;  /* 0x0000000a5e5e7c23 */ /* 0x000fc20008010874 */
[----:B------:R-:W1:Y:S01]  /*9000*/  MUFU.EX2 R12, R12 ;  /* 0x0000000c000c7308 */ /* 0x000e620000000800 */
[----:B--2---:R-:W-:-:S01]  /*9010*/  FADD.FTZ R2, R8, R3 ;  /* 0x0000000308027221 */ /* 0x004fc20000010000 */
[--C-:B------:R-:W-:Y:S01]  /*9020*/  FFMA.FTZ R95, R95, UR10, -R116.reuse ;  /* 0x0000000a5f5f7c23 */ /* 0x100fe20008010874 */
[----:B------:R-:W-:-:S01]  /*9030*/  FFMA.FTZ R98, R98, UR10, -R116 ;  /* 0x0000000a62627c23 */ /* 0x000fc20008010874 */
[----:B------:R-:W-:-:S02]  /*9040*/  IMAD.U32 R162, RZ, RZ, UR58 ;  /* 0x0000003affa27e24 */ /* 0x000fc4000f8e00ff */
[----:B------:R-:W-:-:S01]  /*9050*/  FFMA.FTZ R99, R99, UR10, -R116 ;  /* 0x0000000a63637c23 */ /* 0x000fc20008010874 */
[--C-:B------:R-:W-:Y:S01]  /*9060*/  FFMA.FTZ R159, R159, UR10, -R116.reuse ;  /* 0x0000000a9f9f7c23 */ /* 0x100fe20008010874 */
[----:B------:R-:W-:-:S01]  /*9070*/  FFMA.FTZ R103, R103, UR10, -R116 ;  /* 0x0000000a67677c23 */ /* 0x000fc20008010874 */
[----:B------:R-:W2:Y:S01]  /*9080*/  MUFU.EX2 R13, R13 ;  /* 0x0000000d000d7308 */ /* 0x000ea20000000800 */
[----:B0-----:R-:W-:-:S01]  /*9090*/  FADD.FTZ R3, R9, R2 ;  /* 0x0000000209037221 */ /* 0x001fc20000010000 */
[----:B------:R-:W-:-:S06]  /*90a0*/  @!P0 LEA R162, R162, UR41, 0x3 ;  /* 0x00000029a2a28c11 */ /* 0x000fcc000f8e18ff */
[----:B------:R-:W0:Y:S01]  /*90b0*/  MUFU.EX2 R20, R20 ;  /* 0x0000001400147308 */ /* 0x000e220000000800 */
[----:B-1----:R-:W-:-:S07]  /*90c0*/  FADD.FTZ R2, R12, R3 ;  /* 0x000000030c027221 */ /* 0x002fce0000010000 */
[----:B------:R-:W1:Y:S01]  /*90d0*/  MUFU.EX2 R21, R21 ;  /* 0x0000001500157308 */ /* 0x000e620000000800 */
[----:B--2---:R-:W-:-:S07]  /*90e0*/  FADD.FTZ R3, R13, R2 ;  /* 0x000000020d037221 */ /* 0x004fce0000010000 */
[----:B------:R-:W2:Y:S01]  /*90f0*/  MUFU.EX2 R134, R134 ;  /* 0x0000008600867308 */ /* 0x000ea20000000800 */
[----:B0-----:R-:W-:-:S01]  /*9100*/  FADD.FTZ R2, R20, R3 ;  /* 0x0000000314027221 */ /* 0x001fc20000010000 */
[----:B------:R-:W-:-:S06]  /*9110*/  WARPGROUP.DEPBAR.LE gsb0, 0x0 ;  /* 0x00008000000079c5 */ /* 0x000fcc0000010000 */
[----:B------:R-:W-:Y:S08]  /*9120*/  MUFU.EX2 R4, R152 ;  /* 0x0000009800047308 */ /* 0x000ff00000000800 */
[----:B------:R-:W-:Y:S08]  /*9130*/  MUFU.EX2 R136, R136 ;  /* 0x0000008800887308 */ /* 0x000ff00000000800 */
[----:B------:R-:W0:Y:S08]  /*9140*/  MUFU.EX2 R138, R138 ;  /* 0x0000008a008a7308 */ /* 0x000e300000000800 */
[----:B------:R3:W-:Y:S08]  /*9150*/  MUFU.EX2 R152, R156 ;  /* 0x0000009c00987308 */ /* 0x0007f00000000800 */
[----:B------:R-:W4:Y:S01]  /*9160*/  MUFU.EX2 R137, R137 ;  /* 0x0000008900897308 */ /* 0x000f220000000800 */
[----:B---3--:R-:W-:-:S01]  /*9170*/  FADD.FTZ R156, R14, R155 ;  /* 0x0000009b0e9c7221 */ /* 0x008fc20000010000 */
[----:B-1----:R-:W-:-:S03]  /*9180*/  FADD.FTZ R155, R21, R2 ;  /* 0x00000002159b7221 */ /* 0x002fc60000010000 */
[----:B------:R-:W-:Y:S01]  /*9190*/  FADD.FTZ R156, R15, R156 ;  /* 0x0000009c0f9c7221 */ /* 0x000fe20000010000 */
[----:B--2---:R-:W-:-:S02]  /*91a0*/  FADD.FTZ R155, R134, R155 ;  /* 0x0000009b869b7221 */ /* 0x004fc40000010000 */
[----:B------:R-:W1:Y:S01]  /*91b0*/  MUFU.EX2 R139, R139 ;  /* 0x0000008b008b7308 */ /* 0x000e620000000800 */
[----:B------:R-:W-:-:S01]  /*91c0*/  FADD.FTZ R3, R105, R156 ;  /* 0x0000009c69037221 */ /* 0x000fc20000010000 */
[----:B0-----:R-:W-:Y:S01]  /*91d0*/  FADD.FTZ R156, R138, R155 ;  /* 0x0000009b8a9c7221 */ /* 0x001fe20000010000 */
[----:B------:R-:W-:-:S02]  /*91e0*/  FFMA.FTZ R155, R158, UR10, -R116 ;  /* 0x0000000a9e9b7c23 */ /* 0x000fc40008010874 */
[----:B------:R-:W-:-:S03]  /*91f0*/  FADD.FTZ R3, R130, R3 ;  /* 0x0000000382037221 */ /* 0x000fc60000010000 */
[----:B------:R-:W0:Y:S01]  /*9200*/  MUFU.EX2 R140, R140 ;  /* 0x0000008c008c7308 */ /* 0x000e220000000800 */
[----:B------:R-:W-:-:S04]  /*9210*/  FADD.FTZ R2, R136, R3 ;  /* 0x0000000388027221 */ /* 0x000fc80000010000 */
[----:B----4-:R-:W-:-:S03]  /*9220*/  FADD.FTZ R3, R137, R2 ;  /* 0x0000000289037221 */ /* 0x010fc60000010000 */
        /* <DEDUP_REMOVED lines=34> */
[----:B0-----:R-:W-:-:S04]  /*9450*/  FADD.FTZ R157, R123, R156 ;  /* 0x0000009c7b9d7221 */ /* 0x001fc80000010000 */
[----:B------:R-:W-:-:S03]  /*9460*/  FADD.FTZ R156, R4, R157 ;  /* 0x0000009d049c7221 */ /* 0x000fc60000010000 */
[----:B------:R-:W0:Y:S01]  /*9470*/  MUFU.EX2 R129, R129 ;  /* 0x0000008100817308 */ /* 0x000e220000000800 */
[----:B--2---:R-:W-:-:S04]  /*9480*/  FADD.FTZ R3, R125, R2 ;  /* 0x000000027d037221 */ /* 0x004fc80000010000 */
[----:B------:R-:W-:-:S03]  /*9490*/  FADD.FTZ R2, R114, R3 ;  /* 0x0000000372027221 */ /* 0x000fc60000010000 */
[----:B------:R-:W2:Y:S01]  /*94a0*/  MUFU.EX2 R131, R131 ;  /* 0x0000008300837308 */ /* 0x000ea20000000800 */
[----:B-1----:R-:W-:-:S04]  /*94b0*/  FADD.FTZ R157, R127, R156 ;  /* 0x0000009c7f9d7221 */ /* 0x002fc80000010000 */
[----:B------:R-:W-:-:S03]  /*94c0*/  FADD.FTZ R156, R152, R157 ;  /* 0x0000009d989c7221 */ /* 0x000fc60000010000 */
[----:B------:R-:W1:Y:S01]  /*94d0*/  MUFU.EX2 R154, R154 ;  /* 0x0000009a009a7308 */ /* 0x000e620000000800 */
[----:B0-----:R-:W-:-:S04]  /*94e0*/  FADD.FTZ R3, R129, R2 ;  /* 0x0000000281037221 */ /* 0x001fc80000010000 */
[----:B------:R-:W-:-:S03]  /*94f0*/  FADD.FTZ R2, R90, R3 ;  /* 0x000000035a027221 */ /* 0x000fc60000010000 */
        /* <DEDUP_REMOVED lines=19> */
[----:B0-----:R-:W-:-:S01]  /*9630*/  FADD.FTZ R3, R161, R2 ;  /* 0x00000002a1037221 */ /* 0x001fc20000010000 */
[----:B------:R-:W-:-:S05]  /*9640*/  IADD3 R2, -R225, 0xb, RZ ;  /* 0x0000000be1027810 */ /* 0x000fca0007ffe1ff */
[----:B------:R0:W-:Y:S06]  /*9650*/  BAR.ARV R2, 0x100 ;  /* 0x000400020000751d */ /* 0x0001ec0000002000 */
[----:B------:R-:W3:Y:S01]  /*9660*/  MUFU.EX2 R128, R128 ;  /* 0x0000008000807308 */ /* 0x000ee20000000800 */
[----:B--2---:R-:W-:-:S01]  /*9670*/  FADD.FTZ R157, R155, R156 ;  /* 0x0000009c9b9d7221 */ /* 0x004fc20000010000 */
[----:B0-----:R-:W-:Y:S02]  /*9680*/  @!P0 VIADD R2, R162, 0x29840 ;  /* 0x00029840a2028836 */ /* 0x001fe40000000000 */
[----:B-1----:R-:W-:-:S03]  /*9690*/  FADD.FTZ R156, R92, R3 ;  /* 0x000000035c9c7221 */ /* 0x002fc60000010000 */
[----:B------:R-:W-:Y:S01]  /*96a0*/  @!P0 PRMT R2, RZ, 0x654, R2 ;  /* 0x00000654ff028816 */ /* 0x000fe20000000002 */
[----:B------:R-:W0:Y:S03]  /*96b0*/  MUFU.EX2 R93, R93 ;  /* 0x0000005d005d7308 */ /* 0x000e260000000800 */
[----:B------:R1:W-:Y:S05]  /*96c0*/  @!P0 SYNCS.ARRIVE.TRANS64.RED.A1T0 RZ, [R2+URZ], RZ ;  /* 0x000000ff02ff89a7 */ /* 0x0003ea000810043f */
[----:B------:R-:W2:Y:S01]  /*96d0*/  MUFU.EX2 R115, R115 ;  /* 0x0000007300737308 */ /* 0x000ea20000000800 */
[----:B---3--:R-:W-:-:S07]  /*96e0*/  FADD.FTZ R158, R128, R157 ;  /* 0x0000009d809e7221 */ /* 0x008fce0000010000 */
[----:B------:R-:W3:Y:S01]  /*96f0*/  MUFU.EX2 R96, R96 ;  /* 0x0000006000607308 */ /* 0x000ee20000000800 */
[----:B0-----:R-:W-:-:S07]  /*9700*/  FADD.FTZ R3, R93, R156 ;  /* 0x0000009c5d037221 */ /* 0x001fce0000010000 */
[----:B------:R-:W0:Y:S01]  /*9710*/  MUFU.EX2 R118, R118 ;  /* 0x0000007600767308 */ /* 0x000e220000000800 */
[----:B--2---:R-:W-:-:S07]  /*9720*/  FADD.FTZ R157, R115, R158 ;  /* 0x0000009e739d7221 */ /* 0x004fce0000010000 */
        /* <DEDUP_REMOVED lines=40> */
.L_x_2065:
[----:B------:R-:W-:Y:S01]  /*99b0*/  UISETP.GT.AND UP1, UPT, UR57, UR56, UPT ;  /* 0x000000383900728c */ /* 0x000fe2000bf24270 */
[----:B------:R-:W-:Y:S01]  /*99c0*/  F2FP.SATFINITE.E4M3.F32.PACK_AB_MERGE_C R10, R11, R10, RZ ;  /* 0x0000000a0b0a723e */ /* 0x000fe200048070ff */
[----:B------:R-:W-:Y:S01]  /*99d0*/  ULEA UR6, UR59, UR41, 0x3 ;  /* 0x000000293b067291 */ /* 0x000fe2000f8e183f */
[----:B------:R-:W-:Y:S01]  /*99e0*/  F2FP.SATFINITE.E4M3.F32.PACK_AB_MERGE_C R4, R127, R4, RZ ;  /* 0x000000047f04723e */ /* 0x000fe200048070ff */
[----:B------:R-:W-:Y:S01]  /*99f0*/  UIADD3 UR57, UR57, -0x1, URZ ;  /* 0xffffffff39397890 */ /* 0x000fe2000fffe03f */
[----:B------:R-:W-:Y:S01]  /*9a00*/  F2FP.SATFINITE.E4M3.F32.PACK_AB_MERGE_C R9, R12, R9, RZ ;  /* 0x000000090c09723e */ /* 0x000fe200048070ff */
[----:B------:R-:W-:Y:S01]  /*9a10*/  UIADD3 UR6, UR6, 0x29860, URZ ;  /* 0x0002986006067890 */ /* 0x000fe2000fffe03f */
[----:B------:R-:W-:Y:S01]  /*9a20*/  PLOP3.LUT P3, PT, PT, PT, UP1, 0x80, 0x0 ;  /* 0x000000000000781c */ /* 0x000fe20003f6f018 */
[----:B------:R-:W-:Y:S01]  /*9a30*/  UMOV UR60, UR47 ;  /* 0x0000002f003c7c82 */ /* 0x000fe20008000000 */
[----:B------:R-:W-:Y:S01]  /*9a40*/  F2FP.SATFINITE.E4M3.F32.PACK_AB_MERGE_C R105, R130, R105, RZ ;  /* 0x000000698269723e */ /* 0x000fe200048070ff */
[----:B------:R-:W-:Y:S01]  /*9a50*/  UPRMT UR6, UR40, 0x654, UR6 ;  /* 0x0000065428067896 */ /* 0x000fe20008000006 */
[----:B------:R-:W-:Y:S01]  /*9a60*/  F2FP.SATFINITE.E4M3.F32.PACK_AB_MERGE_C R21, R134, R21, RZ ;  /* 0x000000158615723e */ /* 0x000fe200048070ff */
[----:B------:R-:W-:Y:S01]  /*9a70*/  UMOV UR59, UR58 ;  /* 0x0000003a003b7c82 */ /* 0x000fe20008000000 */
        /* <DEDUP_REMOVED lines=100> */
[----:B------:R-:W-:-:S02]  /*a0c0*/  IMAD.MOV.U32 R5, RZ, RZ, R88 ;  /* 0x000000ffff057224 */ /* 0x000fc400078e0058 */
[----:B------:R-:W-:Y:S01]  /*a0d0*/  IMAD.MOV.U32 R4, RZ, RZ, R89 ;  /* 0x000000ffff047224 */ /* 0x000fe200078e0059 */
[----:B------:R-:W-:Y:S06]  /*a0e0*/  @P3 BRA `(.L_x_2066) ;  /* 0xffffffbc00803947 */ /* 0x000fec000383ffff */
[----:B------:R-:W-:-:S05]  /*a0f0*/  UMOV UR53, UR58 ;  /* 0x0000003a00357c82 */ /* 0x000fca0008000000 */
.L_x_2056:
[----:B------:R-:W-:-:S06]  /*a100*/  UISETP.GE.AND UP0, UPT, UR57, UR39, UPT ;  /* 0x000000273900728c */ /* 0x000fcc000bf06270 */
[----:B------:R-:W-:-:S13]  /*a110*/  PLOP3.LUT P2, PT, PT, PT, UP0, 0x80, 0x0 ;  /* 0x000000000000781c */ /* 0x000fda0003f4f008 */
[----:B------:R-:W-:Y:S05]  /*a120*/  @!P2 BRA `(.L_x_2067) ;  /* 0x0000003400b0a947 */ /* 0x000fea0003800000 */
[----:B------:R-:W-:Y:S01]  /*a130*/  IMAD.MOV.U32 R5, RZ, RZ, R88 ;  /* 0x000000ffff057224 */ /* 0x000fe200078e0058 */
[----:B------:R-:W-:Y:S01]  /*a140*/  UMOV UR56, UR47 ;  /* 0x0000002f00387c82 */ /* 0x000fe20008000000 */
[----:B------:R-:W-:Y:S01]  /*a150*/  IMAD.MOV.U32 R4, RZ, RZ, R89 ;  /* 0x000000ffff047224 */ /* 0x000fe200078e0059 */
[----:B------:R-:W-:Y:S01]  /*a160*/  UMOV UR52, UR53 ;  /* 0x0000003500347c82 */ /* 0x000fe20008000000 */
[----:B------:R-:W-:-:S05]  /*a170*/  ULDC UR51, c[0x0][0x988] ;  /* 0x0002620000337ab9 */ /* 0x000fca0000000800 */
.L_x_2077:
        /* <DEDUP_REMOVED lines=9> */
.L_x_2069:
[----:B------:R-:W-:Y:S01]  /*a210*/  ULEA UR6, UR53, UR41, 0x3 ;  /* 0x0000002935067291 */ /* 0x000fe2000f8e183f */
[----:B------:R-:W-:-:S05]  /*a220*/  IMAD.U32 R6, RZ, RZ, UR47 ;  /* 0x0000002fff067e24 */ /* 0x000fca000f8e00ff */
[----:B------:R-:W-:-:S04]  /*a230*/  SHF.L.U32 R6, R6, 0x1f, RZ ;  /* 0x0000001f06067819 */ /* 0x000fc800000006ff */
[----:B------:R0:W1:Y:S01]  /*a240*/  SYNCS.PHASECHK.TRANS64.TRYWAIT P2, [UR6+0x29830], R6 ;  /* 0x02983006ff0075a7 */ /* 0x0000620008040146 */
[----:B------:R-:W-:Y:S05]  /*a250*/  @!P1 BRA `(.L_x_2070) ;  /* 0x0000000000049947 */ /* 0x000fea0003800000 */
[----:B------:R-:W-:Y:S01]  /*a260*/  BPT.TRAP 0x1 ;  /* 0x000000040000795c */ /* 0x000fe20000300000 */
.L_x_2070:
[----:B-1----:R-:W-:Y:S05]  /*a270*/  @P2 BRA `(.L_x_2068) ;  /* 0x0000000000082947 */ /* 0x002fea0003800000 */
[----:B------:R-:W1:Y:S02]  /*a280*/  SYNCS.PHASECHK.TRANS64.TRYWAIT P2, [UR6+0x29830], R6 ;  /* 0x02983006ff0075a7 */ /* 0x000e640008040146 */
[----:B-1----:R-:W-:Y:S05]  /*a290*/  @!P2 BRA `(.L_x_2071) ;  /* 0x000000dc00bca947 */ /* 0x002fea0003800000 */
.L_x_2068:
[----:B-1----:R-:W1:Y:S01]  /*a2a0*/  S2R R7, SR_TID.X ;  /* 0x0000000000077919 */ /* 0x002e620000002100 */
[----:B------:R-:W-:Y:S01]  /*a2b0*/  UIMAD UR58, UR53, 0x780, UR50 ;  /* 0x00000780353a78a4 */ /* 0x000fe2000f8e0232 */
[----:B------:R-:W-:Y:S01]  /*a2c0*/  UMOV UR27, 0x80000020 ;  /* 0x80000020001b7882 */ /* 0x000fe20000000000 */
[----:B------:R-:W-:Y:S02]  /*a2d0*/  UMOV UR28, UR24 ;  /* 0x00000018001c7c82 */ /* 0x000fe40008000000 */
[----:B------:R-:W-:Y:S01]  /*a2e0*/  UIADD3 UR30, UR58, 0x80, URZ ;  /* 0x000000803a1e7890 */ /* 0x000fe2000fffe03f */
[----:B------:R-:W-:Y:S02]  /*a2f0*/  UMOV UR29, UR25 ;  /* 0x00000019001d7c82 */ /* 0x000fe40008000000 */
[----:B------:R-:W-:Y:S01]  /*a300*/  UMOV UR26, UR58 ;  /* 0x0000003a001a7c82 */ /* 0x000fe20008000000 */
[----:B------:R-:W-:Y:S01]  /*a310*/  UMOV UR31, 0x80000020 ;  /* 0x80000020001f7882 */ /* 0x000fe20000000000 */
[----:B------:R-:W-:Y:S01]  /*a320*/  UIADD3 UR34, UR58, 0x100, URZ ;  /* 0x000001003a227890 */ /* 0x000fe2000fffe03f */
[----:B------:R-:W-:Y:S01]  /*a330*/  UMOV UR32, UR24 ;  /* 0x0000001800207c82 */ /* 0x000fe20008000000 */
[----:B------:R-:W-:Y:S01]  /*a340*/  UMOV UR33, UR25 ;  /* 0x0000001900217c82 */ /* 0x000fe20008000000 */
        /* <DEDUP_REMOVED lines=177> */
.L_x_2073:
[----:B------:R-:W-:Y:S01]  /*ae60*/  ULEA UR6, UR52, UR41, 0x3 ;  /* 0x0000002934067291 */ /* 0x000fe2000f8e183f */
[----:B------:R-:W-:-:S05]  /*ae70*/  IMAD.U32 R6, RZ, RZ, UR56 ;  /* 0x00000038ff067e24 */ /* 0x000fca000f8e00ff */
[----:B------:R-:W-:-:S04]  /*ae80*/  SHF.L.U32 R6, R6, 0x1f, RZ ;  /* 0x0000001f06067819 */ /* 0x000fc800000006ff */
[----:B------:R0:W1:Y:S01]  /*ae90*/  SYNCS.PHASECHK.TRANS64.TRYWAIT P2, [UR6+0x29850], R6 ;  /* 0x02985006ff0075a7 */ /* 0x0000620008040146 */
[----:B------:R-:W-:Y:S05]  /*aea0*/  @!P1 BRA `(.L_x_2074) ;  /* 0x0000000000049947 */ /* 0x000fea0003800000 */
[----:B------:R-:W-:Y:S01]  /*aeb0*/  BPT.TRAP 0x1 ;  /* 0x000000040000795c */ /* 0x000fe20000300000 */
.L_x_2074:
[----:B-1----:R-:W-:Y:S05]  /*aec0*/  @P2 BRA `(.L_x_2072) ;  /* 0x0000000000082947 */ /* 0x002fea0003800000 */
[----:B------:R-:W1:Y:S02]  /*aed0*/  SYNCS.PHASECHK.TRANS64.TRYWAIT P2, [UR6+0x29850], R6 ;  /* 0x02985006ff0075a7 */ /* 0x000e640008040146 */
[----:B-1----:R-:W-:Y:S05]  /*aee0*/  @!P2 BRA `(.L_x_2075) ;  /* 0x000000d000c0a947 */ /* 0x002fea0003800000 */
.L_x_2072:
[----:B------:R-:W-:Y:S01]  /*aef0*/  UIADD3 UR6, UR41, 0x400, URZ ;  /* 0x0000040029067890 */ /* 0x000fe2000fffe03f */
[----:B------:R-:W-:Y:S01]  /*af00*/  WARPGROUP.ARRIVE ;  /* 0x00000000000079c5 */ /* 0x000fe20000000000 */
[----:B------:R-:W-:Y:S01]  /*af10*/  UMOV UR7, 0xc0000010 ;  /* 0xc000001000077882 */ /* 0x000fe20000000000 */
[C---:B-1----:R-:W-:Y:S01]  /*af20*/  FMUL.FTZ R7, R0.reuse, R152 ;  /* 0x0000009800077220 */ /* 0x042fe20000410000 */
[----:B------:R-:W-:Y:S01]  /*af30*/  USHF.R.U32.HI UR6, URZ, 0x4, UR6 ;  /* 0x000000043f067899 */ /* 0x000fe20008011606 */
[C---:B0-----:R-:W-:Y:S01]  /*af40*/  FMUL.FTZ R6, R0.reuse, R153 ;  /* 0x0000009900067220 */ /* 0x041fe20000410000 */
[C---:B------:R-:W-:Y:S01]  /*af50*/  FMUL.FTZ R8, R0.reuse, R154 ;  /* 0x0000009a00087220 */ /* 0x040fe20000410000 */
        /* <DEDUP_REMOVED lines=26> */
[----:B------:R-:W-:Y:S01]  /*b100*/  FMUL.FTZ R138, R0, R138 ;  /* 0x0000008a008a7220 */ /* 0x000fe20000410000 */
        /* <DEDUP_REMOVED lines=83> */
[----:B------:R-:W-:Y:S01]  /*b640*/  UMOV UR10, UR51 ;  /* 0x00000033000a7c82 */ /* 0x000fe20008000000 */
[----:B------:R-:W2:Y:S05]  /*b650*/  S2R R225, SR_TID.X ;  /* 0x0000000000e17919 */ /* 0x000eaa0000002100 */
[----:B------:R-:W3:Y:S01]  /*b660*/  MUFU.TANH R154, R154 ;  /* 0x0000009a009a7308 */ /* 0x000ee20000002400 */
[----:B0-----:R-:W-:-:S07]  /*b670*/  FMNMX.FTZ R159, R21, R88, !PT ;  /* 0x00000058159f7209 */ /* 0x001fce0007810000 */
[----:B------:R-:W0:Y:S01]  /*b680*/  MUFU.TANH R136, R136 ;  /* 0x0000008800887308 */ /* 0x000e220000002400 */
[----:B-1----:R-:W-:-:S07]  /*b690*/  FMNMX.FTZ R161, R153, R158, !PT ;  /* 0x0000009e99a17209 */ /* 0x002fce0007810000 */
[----:B------:R-:W1:Y:S01]  /*b6a0*/  MUFU.TANH R155, R155 ;  /* 0x0000009b009b7308 */ /* 0x000e620000002400 */
[----:B---3--:R-:W-:-:S07]  /*b6b0*/  FMNMX.FTZ R88, R154, R159, !PT ;  /* 0x0000009f9a587209 */ /* 0x008fce0007810000 */
[----:B------:R-:W3:Y:S01]  /*b6c0*/  MUFU.TANH R137, R137 ;  /* 0x0000008900897308 */ /* 0x000ee20000002400 */
[----:B0-----:R-:W-:Y:S02]  /*b6d0*/  FMNMX.FTZ R158, R136, R161, !PT ;  /* 0x000000a1889e7209 */ /* 0x001fe40007810000 */
[----:B--2---:R-:W-:-:S04]  /*b6e0*/  SHF.R.U32.HI R225, RZ, 0x7, R225 ;  /* 0x00000007ffe17819 */ /* 0x004fc800000116e1 */
[----:B------:R-:W-:Y:S01]  /*b6f0*/  IADD3 R162, -R225, 0xb, RZ ;  /* 0x0000000be1a27810 */ /* 0x000fe20007ffe1ff */
[----:B------:R-:W0:Y:S01]  /*b700*/  MUFU.TANH R138, R138 ;  /* 0x0000008a008a7308 */ /* 0x000e220000002400 */
[----:B-1----:R-:W-:-:S07]  /*b710*/  FMNMX.FTZ R89, R155, R88, !PT ;  /* 0x000000589b597209 */ /* 0x002fce0007810000 */
[----:B------:R-:W1:Y:S01]  /*b720*/  MUFU.TANH R140, R140 ;  /* 0x0000008c008c7308 */ /* 0x000e620000002400 */
[----:B---3--:R-:W-:Y:S01]  /*b730*/  FMNMX.FTZ R159, R137, R158, !PT ;  /* 0x0000009e899f7209 */ /* 0x008fe20007810000 */
        /* <DEDUP_REMOVED lines=49> */
[----:B------:R-:W-:-:S04]  /*ba50*/  UMOV UR7, 0xc0000010 ;  /* 0xc000001000077882 */ /* 0x000fc80000000000 */
        /* <DEDUP_REMOVED lines=83> */
[----:B------:R-:W-:Y:S06]  /*bf90*/  QGMMA.64x128x32.F32.E4M3.E4M3 R24, R168, gdesc[UR4], R24, gsb0 ;  /* 0x01e00004a8187df3 */ /* 0x000fec0008000818 */
[----:B------:R-:W0:Y:S01]  /*bfa0*/  MUFU.TANH R102, R102 ;  /* 0x0000006600667308 */ /* 0x000e220000002400 */
[----:B-1----:R-:W-:-:S07]  /*bfb0*/  FMNMX.FTZ R89, R99, R88, !PT ;  /* 0x0000005863597209 */ /* 0x002fce0007810000 */
[----:B------:R-:W1:Y:S01]  /*bfc0*/  MUFU.TANH R103, R103 ;  /* 0x0000006700677308 */ /* 0x000e620000002400 */
[----:B--2---:R-:W-:Y:S02]  /*bfd0*/  FMNMX.FTZ R158, R101, R158, !PT ;  /* 0x0000009e659e7209 */ /* 0x004fe40007810000 */
[----:B0-----:R-:W-:-:S03]  /*bfe0*/  FMNMX.FTZ R88, R102, R89, !PT ;  /* 0x0000005966587209 */ /* 0x001fc60007810000 */
[----:B------:R-:W0:Y:S01]  /*bff0*/  SHFL.BFLY PT, R89, R158, 0x2, 0x1f ;  /* 0x0c401f009e597f89 */ /* 0x000e2200000e0000 */
[----:B-1----:R-:W-:-:S05]  /*c000*/  FMNMX.FTZ R159, R103, R88, !PT ;  /* 0x00000058679f7209 */ /* 0x002fca0007810000 */
[----:B------:R-:W1:Y:S01]  /*c010*/  SHFL.BFLY PT, R88, R159, 0x2, 0x1f ;  /* 0x0c401f009f587f89 */ /* 0x000e6200000e0000 */
[----:B0-----:R-:W-:Y:S01]  /*c020*/  FMNMX.FTZ R160, R158, R89, !PT ;  /* 0x000000599ea07209 */ /* 0x001fe20007810000 */
[----:B------:R-:W-:-:S04]  /*c030*/  IMAD.U32 R158, RZ, RZ, UR10 ;  /* 0x0000000aff9e7e24 */ /* 0x000fc8000f8e00ff */
[----:B------:R-:W0:Y:S01]  /*c040*/  SHFL.BFLY PT, R89, R160, 0x1, 0x1f ;  /* 0x0c201f00a0597f89 */ /* 0x000e2200000e0000 */
[----:B-1----:R-:W-:Y:S01]  /*c050*/  FMNMX.FTZ R161, R159, R88, !PT ;  /* 0x000000589fa17209 */ /* 0x002fe20007810000 */
[----:B------:R-:W-:-:S04]  /*c060*/  IMAD.U32 R159, RZ, RZ, UR10 ;  /* 0x0000000aff9f7e24 */ /* 0x000fc8000f8e00ff */
[----:B------:R-:W1:Y:S01]  /*c070*/  SHFL.BFLY PT, R88, R161, 0x1, 0x1f ;  /* 0x0c201f00a1587f89 */ /* 0x000e6200000e0000 */
[----:B0-----:R-:W-:-:S05]  /*c080*/  FMNMX.FTZ R89, R160, R89, !PT ;  /* 0x00000059a0597209 */ /* 0x001fca0007810000 */
[C---:B------:R-:W-:Y:S01]  /*c090*/  FFMA.FTZ R158, R89.reuse, R158, -8 ;  /* 0xc1000000599e7423 */ /* 0x040fe2000001009e */
[----:B------:R-:W-:-:S03]  /*c0a0*/  FADD.FTZ R4, -R89, R4 ;  /* 0x0000000459047221 */ /* 0x000fc60000010100 */
[--C-:B------:R-:W-:Y:S01]  /*c0b0*/  FFMA.FTZ R7, R7, UR10, -R158.reuse ;  /* 0x0000000a07077c23 */ /* 0x100fe2000801089e */
[----:B------:R-:W-:-:S01]  /*c0c0*/  FFMA.FTZ R6, R6, UR10, -R158 ;  /* 0x0000000a06067c23 */ /* 0x000fc2000801089e */
[----:B-1----:R-:W-:Y:S01]  /*c0d0*/  FMNMX.FTZ R88, R161, R88, !PT ;  /* 0x00000058a1587209 */ /* 0x002fe20007810000 */
        /* <DEDUP_REMOVED lines=39> */
[----:B------:R-:W-:Y:S01]  /*c350*/  FFMA.FTZ R158, R88, R159, -8 ;  /* 0xc1000000589e7423 */ /* 0x000fe2000001009f */
[----:B------:R-:W-:Y:S01]  /*c360*/  FMUL.FTZ R4, R4, UR10 ;  /* 0x0000000a04047c20 */ /* 0x000fe20008410000 */
[----:B------:R-:W-:Y:S01]  /*c370*/  MUFU.EX2 R7, R7 ;  /* 0x0000000700077308 */ /* 0x000fe20000000800 */
[----:B------:R-:W-:Y:S01]  /*c380*/  FMUL.FTZ R5, R5, UR10 ;  /* 0x0000000a05057c20 */ /* 0x000fe20008410000 */
        /* <DEDUP_REMOVED lines=42> */
[----:B------:R-:W-:-:S02]  /*c630*/  WARPGROUP.DEPBAR.LE gsb0, 0x0 ;  /* 0x00008000000079c5 */ /* 0x000fc40000010000 */
[----:B------:R-:W-:-:S01]  /*c640*/  FFMA.FTZ R102, R102, UR10, -R158 ;  /* 0x0000000a66667c23 */ /* 0x000fc2000801089e */
[----:B------:R-:W-:Y:S01]  /*c650*/  FFMA.FTZ R103, R103, UR10, -R158 ;  /* 0x0000000a67677c23 */ /* 0x000fe2000801089e */
        /* <DEDUP_REMOVED lines=122> */
[----:B-1----:R-:W-:-:S01]  /*ce00*/  FADD.FTZ R160, R118, R161 ;  /* 0x000000a176a07221 */ /* 0x002fc20000010000 */
[----:B------:R-:W-:-:S06]  /*ce10*/  IMAD.U32 R161, RZ, RZ, UR53 ;  /* 0x00000035ffa17e24 */ /* 0x000fcc000f8e00ff */
[----:B------:R-:W1:Y:S01]  /*ce20*/  MUFU.EX2 R156, R156 ;  /* 0x0000009c009c7308 */ /* 0x000e620000000800 */
[----:B0-----:R-:W-:-:S01]  /*ce30*/  FADD.FTZ R3, R117, R2 ;  /* 0x0000000275037221 */ /* 0x001fc20000010000 */
[----:B------:R-:W-:-:S05]  /*ce40*/  @!P0 LEA R2, R161, UR41, 0x3 ;  /* 0x00000029a1028c11 */ /* 0x000fca000f8e18ff */
[----:B------:R-:W-:Y:S01]  /*ce50*/  @!P0 VIADD R2, R2, 0x29840 ;  /* 0x0002984002028836 */ /* 0x000fe20000000000 */
[----:B------:R-:W0:Y:S01]  /*ce60*/  MUFU.EX2 R90, R90 ;  /* 0x0000005a005a7308 */ /* 0x000e220000000800 */
[----:B--2---:R-:W-:-:S01]  /*ce70*/  FADD.FTZ R99, R119, R160 ;  /* 0x000000a077637221 */ /* 0x004fc20000010000 */
[----:B------:R0:W-:Y:S06]  /*ce80*/  BAR.ARV R162, 0x100 ;  /* 0x000400a20000751d */ /* 0x0001ec0000002000 */
[----:B------:R-:W2:Y:S01]  /*ce90*/  MUFU.EX2 R157, R157 ;  /* 0x0000009d009d7308 */ /* 0x000ea20000000800 */
[----:B-1----:R-:W-:-:S01]  /*cea0*/  FADD.FTZ R160, R156, R3 ;  /* 0x000000039ca07221 */ /* 0x002fc20000010000 */
[----:B------:R-:W-:-:S04]  /*ceb0*/  @!P0 PRMT R2, RZ, 0x654, R2 ;  /* 0x00000654ff028816 */ /* 0x000fc80000000002 */
[----:B------:R1:W-:Y:S02]  /*cec0*/  @!P0 SYNCS.ARRIVE.TRANS64.RED.A1T0 RZ, [R2+URZ], RZ ;  /* 0x000000ff02ff89a7 */ /* 0x0003e4000810043f */
        /* <DEDUP_REMOVED lines=26> */
[----:B-1----:R-:W-:-:S03]  /*d070*/  FADD.FTZ R3, R101, R2 ;  /* 0x0000000265037221 */ /* 0x002fc60000010000 */
[----:B--2---:R-:W-:Y:S01]  /*d080*/  FADD.FTZ R2, R103, R99 ;  /* 0x0000006367027221 */ /* 0x004fe20000010000 */
[----:B------:R-:W-:Y:S06]  /*d090*/  @!P1 BRA `(.L_x_2076) ;  /* 0x0000000000049947 */ /* 0x000fec0003800000 */
[----:B------:R-:W-:Y:S01]  /*d0a0*/  BPT.TRAP 0x1 ;  /* 0x000000040000795c */ /* 0x000fe20000300000 */
.L_x_2076:
        /* <DEDUP_REMOVED lines=114> */
[----:B------:R-:W-:Y:S01]  /*d7d0*/  F2FP.SATFINITE.E4M3.F32.PACK_AB_MERGE_C R171, R98, R95, R11 ;  /* 0x0000005f62ab723e */ /* 0x000fe2000480700b */
[----:B------:R-:W-:Y:S06]  /*d7e0*/  @P2 BRA `(.L_x_2077) ;  /* 0xffffffc800642947 */ /* 0x000fec000383ffff */
.L_x_2067:
[----:B------:R-:W-:Y:S06]  /*d7f0*/  BAR.ARV 0x8, 0x180 ;  /* 0x0206000000007b1d */ /* 0x000fec0000002000 */
[----:B------:R-:W-:Y:S05]  /*d800*/  @!P1 BRA `(.L_x_2078) ;  /* 0x0000000000049947 */ /* 0x000fea0003800000 */
[----:B------:R-:W-:Y:S01]  /*d810*/  BPT.TRAP 0x1 ;  /* 0x000000040000795c */ /* 0x000fe20000300000 */
.L_x_2078:
[----:B------:R-:W-:Y:S01]  /*d820*/  ULEA UR5, UR53, UR41, 0x3 ;  /* 0x0000002935057291 */ /* 0x000fe2000f8e183f */
[----:B------:R-:W-:-:S05]  /*d830*/  IMAD.U32 R0, RZ, RZ, UR47 ;  /* 0x0000002fff007e24 */ /* 0x000fca000f8e00ff */
[----:B------:R-:W-:-:S04]  /*d840*/  SHF.L.U32 R0, R0, 0x1f, RZ ;  /* 0x0000001f00007819 */ /* 0x000fc800000006ff */
[----:B------:R0:W1:Y:S01]  /*d850*/  SYNCS.PHASECHK.TRANS64.TRYWAIT P0, [UR5+0x29850], R0 ;  /* 0x02985000ff0075a7 */ /* 0x0000620008000145 */
[----:B------:R-:W-:Y:S05]  /*d860*/  @!P1 BRA `(.L_x_2079) ;  /* 0x0000000000049947 */ /* 0x000fea0003800000 */
[----:B------:R-:W-:Y:S01]  /*d870*/  BPT.TRAP 0x1 ;  /* 0x000000040000795c */ /* 0x000fe20000300000 */
.L_x_2079:
[----:B-1----:R-:W-:Y:S05]  /*d880*/  @P0 BRA `(.L_x_2080) ;  /* 0x0000000000080947 */ /* 0x002fea0003800000 */
[----:B------:R-:W1:Y:S02]  /*d890*/  SYNCS.PHASECHK.TRANS64.TRYWAIT P0, [UR5+0x29850], R0 ;  /* 0x02985000ff0075a7 */ /* 0x000e640008000145 */
[----:B-1----:R-:W-:Y:S05]  /*d8a0*/  @!P0 BRA `(.L_x_2081) ;  /* 0x000000a800688947 */ /* 0x002fea0003800000 */
.L_x_2080:
[----:B------:R-:W-:Y:S01]  /*d8b0*/  UIADD3 UR41, UR41, 0x400, URZ ;  /* 0x0000040029297890 */ /* 0x000fe2000fffe03f */
[----:B------:R-:W-:Y:S01]  /*d8c0*/  WARPGROUP.ARRIVE ;  /* 0x00000000000079c5 */ /* 0x000fe20000000000 */
[----:B------:R-:W-:Y:S02]  /*d8d0*/  UMOV UR7, 0xc0000010 ;  /* 0xc000001000077882 */ /* 0x000fe40000000000 */
[----:B------:R-:W-:-:S04]  /*d8e0*/  USHF.R.U32.HI UR41, URZ, 0x4, UR41 ;  /* 0x000000043f297899 */ /* 0x000fc80008011629 */
[----:B------:R-:W-:-:S04]  /*d8f0*/  ULOP3.LUT UR41, UR41, 0x3fff, URZ, 0xc0, !UPT ;  /* 0x00003fff29297892 */ /* 0x000fc8000f8ec03f */
[----:B------:R-:W-:-:S04]  /*d900*/  ULOP3.LUT UR4, UR41, 0x10000, URZ, 0xfc, !UPT ;  /* 0x0001000029047892 */ /* 0x000fc8000f8efc3f */
[----:B------:R-:W-:-:S07]  /*d910*/  UIMAD UR4, UR53, 0x500, UR4 ;  /* 0x00000500350478a4 */ /* 0x000fce000f8e0204 */
[----:B------:R-:W-:Y:S02]  /*d920*/  UMOV UR6, UR4 ;  /* 0x0000000400067c82 */ /* 0x000fe40008000000 */
[----:B------:R-:W-:Y:S01]  /*d930*/  QGMMA.64x128x32.F32.E4M3.E4M3 R24, R184, gdesc[UR4], R24, gsb0 ;  /* 0x01e00004b8187df3 */ /* 0x000fe20008000818 */
[----:B------:R-:W-:Y:S01]  /*d940*/  UIADD3 UR6, UR4, 0x100, URZ ;  /* 0x0000010004067890 */ /* 0x000fe2000fffe03f */
[----:B------:R-:W-:Y:S01]  /*d950*/  UMOV UR7, 0xc0000010 ;  /* 0xc000001000077882 */ /* 0x000fe20000000000 */
[----:B------:R-:W-:Y:S02]  /*d960*/  WARPGROUP.DEPBAR.LE gsb0, 0x0 ;  /* 0x00008000000079c5 */ /* 0x000fe40000010000 */
[----:B------:R-:W-:-:S07]  /*d970*/  WARPGROUP.ARRIVE ;  /* 0x00000000000079c5 */ /* 0x000fce0000000000 */
[----:B------:R-:W-:Y:S01]  /*d980*/  QGMMA.64x128x32.F32.E4M3.E4M3 R24, R180, gdesc[UR4], R24, gsb0 ;  /* 0x01e00004b4187df3 */ /* 0x000fe20008000818 */
[----:B------:R-:W-:Y:S02]  /*d990*/  ULDC.64 UR6, c[0x0][0x9a0] ;  /* 0x0002680000067ab9 */ /* 0x000fe40000000a00 */
[----:B------:R-:W-:-:S04]  /*d9a0*/  ISETP.NE.U32.AND P0, PT, RZ, UR6, PT ;  /* 0x00000006ff007c0c */ /* 0x000fc8000bf05070 */
[----:B------:R-:W-:-:S13]  /*d9b0*/  ISETP.NE.AND.EX P0, PT, RZ, UR7, PT, P0 ;  /* 0x00000007ff007c0c */ /* 0x000fda000bf05300 */
[----:B------:R-:W0:Y:S08]  /*d9c0*/  @P0 LDC.64 R6, c[0x0][0x9c8] ;  /* 0x00027200ff060b82 */ /* 0x000e300000000a00 */
[----:B------:R-:W2:Y:S01]  /*d9d0*/  @P0 LDC.64 R8, c[0x0][0x9d0] ;  /* 0x00027400ff080b82 */ /* 0x000ea20000000a00 */
[C---:B01----:R-:W-:Y:S02]  /*d9e0*/  @P0 IMAD R0, R6.reuse, UR42, RZ ;  /* 0x0000002a06000c24 */ /* 0x043fe4000f8e02ff */
[----:B------:R-:W-:-:S04]  /*d9f0*/  @P0 IMAD.WIDE.U32 R4, R6, UR43, RZ ;  /* 0x0000002b06040c25 */ /* 0x000fc8000f8e00ff */
[----:B------:R-:W-:-:S04]  /*da00*/  @P0 IMAD R7, R7, UR43, R0 ;  /* 0x0000002b07070c24 */ /* 0x000fc8000f8e0200 */
[----:B------:R-:W-:Y:S02]  /*da10*/  @P0 IMAD.IADD R5, R5, 0x1, R7 ;  /* 0x0000000105050824 */ /* 0x000fe400078e0207 */
[----:B--2---:R-:W-:-:S04]  /*da20*/  @P0 IMAD.WIDE.U32 R4, R8, UR44, R4 ;  /* 0x0000002c08040c25 */ /* 0x004fc8000f8e0004 */
[----:B------:R-:W-:Y:S01]  /*da30*/  @P0 IMAD R5, R9, UR44, R5 ;  /* 0x0000002c09050c24 */ /* 0x000fe2000f8e0205 */
[----:B------:R-:W-:Y:S01]  /*da40*/  @P0 LEA R6, P2, R4, UR6, 0x2 ;  /* 0x0000000604060c11 */ /* 0x000fe2000f8410ff */
[----:B------:R-:W-:-:S03]  /*da50*/  UIADD3 UR6, UR4, 0x200, URZ ;  /* 0x0000020004067890 */ /* 0x000fc6000fffe03f */
[----:B------:R-:W-:Y:S01]  /*da60*/  @P0 LEA.HI.X R7, R4, UR7, R5, 0x2, P2 ;  /* 0x0000000704070c11 */ /* 0x000fe200090f1405 */
[----:B------:R-:W-:Y:S01]  /*da70*/  UMOV UR7, 0xc0000010 ;  /* 0xc000001000077882 */ /* 0x000fe20000000000 */
[----:B------:R-:W-:-:S06]  /*da80*/  IMAD.MOV.U32 R4, RZ, RZ, 0x3f800000 ;  /* 0x3f800000ff047424 */ /* 0x000fcc00078e00ff */
[----:B------:R0:W2:Y:S01]  /*da90*/  @P0 LDG.E R4, desc[UR54][R6.64] ;  /* 0x0000003606040981 */ /* 0x0000a2000c1e1900 */
[----:B------:R-:W-:Y:S02]  /*daa0*/  WARPGROUP.DEPBAR.LE gsb0, 0x0 ;  /* 0x00008000000079c5 */ /* 0x000fe40000010000 */
[----:B------:R-:W-:-:S06]  /*dab0*/  WARPGROUP.ARRIVE ;  /* 0x00000000000079c5 */ /* 0x000fcc0000000000 */
[----:B------:R-:W-:Y:S01]  /*dac0*/  QGMMA.64x128x32.F32.E4M3.E4M3 R24, R176, gdesc[UR4], R24, gsb0 ;  /* 0x01e00004b0187df3 */ /* 0x000fe20008000818 */
[----:B------:R-:W-:Y:S01]  /*dad0*/  UIADD3 UR6, UR4, 0x300, URZ ;  /* 0x0000030004067890 */ /* 0x000fe2000fffe03f */
[----:B------:R-:W-:Y:S01]  /*dae0*/  UMOV UR7, 0xc0000010 ;  /* 0xc000001000077882 */ /* 0x000fe20000000000 */
[----:B------:R-:W1:Y:S04]  /*daf0*/  SHFL.BFLY PT, R0, R3, 0x2, 0x1f ;  /* 0x0c401f0003007f89 */ /* 0x000e6800000e0000 */
[----:B------:R-:W3:Y:S01]  /*db00*/  SHFL.BFLY PT, R9, R2, 0x2, 0x1f ;  /* 0x0c401f0002097f89 */ /* 0x000ee200000e0000 */
[----:B------:R-:W-:Y:S02]  /*db10*/  WARPGROUP.DEPBAR.LE gsb0, 0x0 ;  /* 0x00008000000079c5 */ /* 0x000fe40000010000 */
[----:B------:R-:W-:-:S06]  /*db20*/  WARPGROUP.ARRIVE ;  /* 0x00000000000079c5 */ /* 0x000fcc0000000000 */
[----:B------:R-:W-:Y:S01]  /*db30*/  QGMMA.64x128x32.F32.E4M3.E4M3 R24, R172, gdesc[UR4], R24, gsb0 ;  /* 0x01e00004ac187df3 */ /* 0x000fe20008000818 */
[----:B------:R-:W-:Y:S01]  /*db40*/  UIADD3 UR6, UR4, 0x400, URZ ;  /* 0x0000040004067890 */ /* 0x000fe2000fffe03f */
[----:B------:R-:W-:Y:S01]  /*db50*/  UMOV UR7, 0xc0000010 ;  /* 0xc000001000077882 */ /* 0x000fe20000000000 */
[----:B-1----:R-:W-:-:S01]  /*db60*/  FADD.FTZ R0, R0, R3 ;  /* 0x0000000300007221 */ /* 0x002fc20000010000 */
[----:B---3--:R-:W-:-:S04]  /*db70*/  FADD.FTZ R9, R9, R2 ;  /* 0x0000000209097221 */ /* 0x008fc80000010000 */
[----:B------:R-:W1:Y:S04]  /*db80*/  SHFL.BFLY PT, R5, R0, 0x1, 0x1f ;  /* 0x0c201f0000057f89 */ /* 0x000e6800000e0000 */
[----:B0-----:R-:W0:Y:S01]  /*db90*/  SHFL.BFLY PT, R6, R9, 0x1, 0x1f ;  /* 0x0c201f0009067f89 */ /* 0x001e2200000e0000 */
        /* <DEDUP_REMOVED lines=24> */
[----:B--2---:R-:W-:Y:S01]  /*dd20*/  FMUL.FTZ R3, R3, R4 ;  /* 0x0000000403037220 */ /* 0x004fe20000410000 */
[----:B------:R-:W-:Y:S02]  /*dd30*/  IMAD.MOV.U32 R0, RZ, RZ, -0x800000 ;  /* 0xff800000ff007424 */ /* 0x000fe400078e00ff */
[----:B------:R-:W-:Y:S01]  /*dd40*/  @P2 FFMA.FTZ R2, R6, R89, R5 ;  /* 0x0000005906022223 */ /* 0x000fe20000010005 */
[----:B------:R-:W-:-:S01]  /*dd50*/  @P3 FFMA.FTZ R0, R10, R88, R9 ;  /* 0x000000580a003223 */ /* 0x000fc20000010009 */
[----:B---3--:R-:W-:Y:S01]  /*dd60*/  FMUL.FTZ R4, R7, R4 ;  /* 0x0000000407047220 */ /* 0x008fe20000410000 */
[----:B------:R-:W-:-:S02]  /*dd70*/  WARPGROUP.DEPBAR.LE gsb0, 0x0 ;  /* 0x00008000000079c5 */ /* 0x000fc40000010000 */
[----:B------:R-:W-:Y:S05]  /*dd80*/  @!P1 BRA `(.L_x_2082) ;  /* 0x0000000000049947 */ /* 0x000fea0003800000 */
[----:B------:R-:W-:Y:S01]  /*dd90*/  BPT.TRAP 0x1 ;  /* 0x000000040000795c */ /* 0x000fe20000300000 */
.L_x_2082:
        /* <DEDUP_REMOVED lines=74> */
.L_x_2049:
        /* <DEDUP_REMOVED lines=51> */
[----:B------:R-:W-:Y:S02]  /*e570*/  SEL R73, R58, R59, P0 ;  /* 0x0000003b3a497207 */ /* 0x000fe40000000000 */
[----:B------:R-:W-:Y:S02]  /*e580*/  SEL R50, R59, R58, P0 ;  /* 0x0000003a3b327207 */ /* 0x000fe40000000000 */
[C---:B------:R-:W-:Y:S02]  /*e590*/  IADD3 R55, P6, R10.reuse, 0x20, RZ ;  /* 0x000000200a377810 */ /* 0x040fe40007fde0ff */
[----:B------:R-:W-:Y:S02]  /*e5a0*/  IADD3 R59, P1, R10, 0x40, RZ ;  /* 0x000000400a3b7810 */ /* 0x000fe40007f3e0ff */
[----:B------:R-:W-:Y:S01]  /*e5b0*/  SEL R153, R6, R9, P0 ;  /* 0x0000000906997207 */ /* 0x000fe20000000000 */
[----:B------:R-:W-:Y:S01]  /*e5c0*/  IMAD.X R101, RZ, RZ, R11, P6 ;  /* 0x000000ffff657224 */ /* 0x000fe200030e060b */
[----:B------:R-:W-:-:S02]  /*e5d0*/  SEL R27, R9, R6, P0 ;  /* 0x00000006091b7207 */ /* 0x000fc40000000000 */
[----:B------:R-:W-:Y:S02]  /*e5e0*/  LOP3.LUT R4, R55, 0x380, RZ, 0xc0, !PT ;  /* 0x0000038037047812 */ /* 0x000fe400078ec0ff */
[----:B------:R-:W-:Y:S02]  /*e5f0*/  LOP3.LUT R6, R59, 0x380, RZ, 0xc0, !PT ;  /* 0x000003803b067812 */ /* 0x000fe400078ec0ff */
        /* <DEDUP_REMOVED lines=18> */
[----:B------:R-:W-:Y:S02]  /*e720*/  IADD3 R63, P2, R10, 0x60, RZ ;  /* 0x000000600a3f7810 */ /* 0x000fe40007f5e0ff */
[----:B------:R-:W-:Y:S02]  /*e730*/  SHF.R.U64 R4, R4, 0x3, RZ ;  /* 0x0000000304047819 */ /* 0x000fe400000012ff */
[----:B------:R-:W-:Y:S02]  /*e740*/  SHF.R.U64 R6, R6, 0x3, RZ ;  /* 0x0000000306067819 */ /* 0x000fe400000012ff */
[----:B------:R-:W-:-:S02]  /*e750*/  SEL R105, R78, R79, P0 ;  /* 0x0000004f4e697207 */ /* 0x000fc40000000000 */
[----:B------:R-:W-:Y:S02]  /*e760*/  SEL R85, R79, R78, P0 ;  /* 0x0000004e4f557207 */ /* 0x000fe40000000000 */
[C---:B------:R-:W-:Y:S02]  /*e770*/  IADD3 R71, P3, R10.reuse, 0x4000, RZ ;  /* 0x000040000a477810 */ /* 0x040fe40007f7e0ff */
[C---:B------:R-:W-:Y:S02]  /*e780*/  IADD3 R75, P4, R10.reuse, 0x4020, RZ ;  /* 0x000040200a4b7810 */ /* 0x040fe40007f9e0ff */
[----:B------:R-:W-:Y:S01]  /*e790*/  SEL R119, R47, R14, P0 ;  /* 0x0000000e2f777207 */ /* 0x000fe20000000000 */
[--C-:B------:R-:W-:Y:S01]  /*e7a0*/  IMAD.X R95, RZ, RZ, R11.reuse, P3 ;  /* 0x000000ffff5f7224 */ /* 0x100fe200018e060b */
[----:B------:R-:W-:Y:S01]  /*e7b0*/  IADD3 R79, P5, R10, 0x4040, RZ ;  /* 0x000040400a4f7810 */ /* 0x000fe20007fbe0ff */
[----:B------:R-:W-:Y:S01]  /*e7c0*/  IMAD.X R9, RZ, RZ, R11, P4 ;  /* 0x000000ffff097224 */ /* 0x000fe200020e060b */
[----:B------:R-:W-:-:S02]  /*e7d0*/  SEL R151, R7, R8, P0 ;  /* 0x0000000807977207 */ /* 0x000fc40000000000 */
[----:B------:R-:W-:Y:S01]  /*e7e0*/  SEL R25, R8, R7, P0 ;  /* 0x0000000708197207 */ /* 0x000fe20000000000 */
[----:B------:R-:W-:Y:S01]  /*e7f0*/  IMAD.X R7, RZ, RZ, R11, P5 ;  /* 0x000000ffff077224 */ /* 0x000fe200028e060b */
[----:B------:R-:W-:Y:S02]  /*e800*/  SEL R47, R14, R47, P0 ;  /* 0x0000002f0e2f7207 */ /* 0x000fe40000000000 */
[----:B------:R-:W-:Y:S02]  /*e810*/  LOP3.LUT R8, R63, 0x380, RZ, 0xc0, !PT ;  /* 0x000003803f087812 */ /* 0x000fe400078ec0ff */
[----:B------:R-:W-:Y:S02]  /*e820*/  LOP3.LUT R100, R4, R55, RZ, 0x3c, !PT ;  /* 0x0000003704647212 */ /* 0x000fe400078e3cff */
[----:B------:R-:W-:Y:S02]  /*e830*/  LOP3.LUT R14, R6, R59, RZ, 0x3c, !PT ;  /* 0x0000003b060e7212 */ /* 0x000fe400078e3cff */
[----:B------:R-:W-:-:S02]  /*e840*/  SEL R123, R80, R81, P0 ;  /* 0x00000051507b7207 */ /* 0x000fc40000000000 */
[----:B------:R-:W-:Y:S02]  /*e850*/  SEL R39, R81, R80, P0 ;  /* 0x0000005051277207 */ /* 0x000fe40000000000 */
[----:B------:R-:W-:Y:S02]  /*e860*/  LOP3.LUT R4, R71, 0x380, RZ, 0xc0, !PT ;  /* 0x0000038047047812 */ /* 0x000fe400078ec0ff */
[----:B------:R-:W-:Y:S02]  /*e870*/  LOP3.LUT R6, R75, 0x380, RZ, 0xc0, !PT ;  /* 0x000003804b067812 */ /* 0x000fe400078ec0ff */
[----:B------:R-:W-:Y:S02]  /*e880*/  SEL R109, R82, R83, P0 ;  /* 0x00000053526d7207 */ /* 0x000fe40000000000 */
[----:B------:R-:W-:Y:S02]  /*e890*/  SEL R81, R83, R82, P0 ;  /* 0x0000005253517207 */ /* 0x000fe40000000000 */
[----:B------:R-:W-:-:S02]  /*e8a0*/  LOP3.LUT R30, R79, 0x380, RZ, 0xc0, !PT ;  /* 0x000003804f1e7812 */ /* 0x000fc400078ec0ff */
[----:B------:R-:W-:Y:S02]  /*e8b0*/  IADD3 R83, P6, R10, 0x4060, RZ ;  /* 0x000040600a537810 */ /* 0x000fe40007fde0ff */
[----:B------:R-:W-:Y:S02]  /*e8c0*/  SHF.R.U64 R8, R8, 0x3, RZ ;  /* 0x0000000308087819 */ /* 0x000fe400000012ff */
[----:B------:R-:W-:Y:S02]  /*e8d0*/  SHF.R.U64 R4, R4, 0x3, RZ ;  /* 0x0000000304047819 */ /* 0x000fe400000012ff */
[----:B------:R-:W-:Y:S02]  /*e8e0*/  SHF.R.U64 R6, R6, 0x3, RZ ;  /* 0x0000000306067819 */ /* 0x000fe400000012ff */
[----:B------:R-:W-:Y:S02]  /*e8f0*/  LOP3.LUT R5, R10, 0x380, RZ, 0xc0, !PT ;  /* 0x000003800a057812 */ /* 0x000fe400078ec0ff */
[----:B------:R-:W-:-:S02]  /*e900*/  SHF.R.U64 R30, R30, 0x3, RZ ;  /* 0x000000031e1e7819 */ /* 0x000fc400000012ff */
[----:B------:R-:W-:Y:S02]  /*e910*/  SEL R117, R12, R13, P0 ;  /* 0x0000000d0c757207 */ /* 0x000fe40000000000 */
[----:B------:R-:W-:Y:S01]  /*e920*/  SEL R43, R13, R12, P0 ;  /* 0x0000000c0d2b7207 */ /* 0x000fe20000000000 */
[----:B------:R-:W-:Y:S01]  /*e930*/  IMAD.X R13, RZ, RZ, R11, P2 ;  /* 0x000000ffff0d7224 */ /* 0x000fe200010e060b */
[----:B------:R-:W-:Y:S02]  /*e940*/  LOP3.LUT R52, R83, 0x380, RZ, 0xc0, !PT ;  /* 0x0000038053347812 */ /* 0x000fe400078ec0ff */
[----:B------:R-:W-:Y:S02]  /*e950*/  LOP3.LUT R12, R8, R63, RZ, 0x3c, !PT ;  /* 0x0000003f080c7212 */ /* 0x000fe400078e3cff */
[----:B------:R-:W-:Y:S02]  /*e960*/  LOP3.LUT R94, R4, R71, RZ, 0x3c, !PT ;  /* 0x00000047045e7212 */ /* 0x000fe400078e3cff */
[----:B------:R-:W-:-:S02]  /*e970*/  LOP3.LUT R8, R6, R75, RZ, 0x3c, !PT ;  /* 0x0000004b06087212 */ /* 0x000fc400078e3cff */
[----:B------:R-:W-:Y:S02]  /*e980*/  SHF.R.U64 R5, R5, 0x3, RZ ;  /* 0x0000000305057819 */ /* 0x000fe400000012ff */
[----:B------:R-:W-:Y:S02]  /*e990*/  LOP3.LUT R6, R30, R79, RZ, 0x3c, !PT ;  /* 0x0000004f1e067212 */ /* 0x000fe400078e3cff */
[----:B------:R-:W-:Y:S02]  /*e9a0*/  SHF.R.U64 R52, R52, 0x3, RZ ;  /* 0x0000000334347819 */ /* 0x000fe400000012ff */
[----:B------:R-:W-:Y:S02]  /*e9b0*/  MOV R94, R94 ;  /* 0x0000005e005e7202 */ /* 0x000fe40000000f00 */
[----:B------:R-:W-:Y:S01]  /*e9c0*/  LOP3.LUT R10, R5, R10, RZ, 0x3c, !PT ;  /* 0x0000000a050a7212 */ /* 0x000fe200078e3cff */
[----:B------:R-:W-:Y:S01]  /*e9d0*/  IMAD.X R5, RZ, RZ, R11, P6 ;  /* 0x000000ffff057224 */ /* 0x000fe200030e060b */
[----:B------:R-:W-:-:S02]  /*e9e0*/  MOV R95, R6 ;  /* 0x00000006005f7202 */ /* 0x000fc40000000f00 */
[----:B------:R-:W-:Y:S02]  /*e9f0*/  LOP3.LUT R4, R52, R83, RZ, 0x3c, !PT ;  /* 0x0000005334047212 */ /* 0x000fe400078e3cff */
[----:B------:R-:W-:Y:S02]  /*ea00*/  SEL R129, R76, R77, P0 ;  /* 0x0000004d4c817207 */ /* 0x000fe40000000000 */
[----:B------:R-:W-:Y:S02]  /*ea10*/  SEL R41, R77, R76, P0 ;  /* 0x0000004c4d297207 */ /* 0x000fe40000000000 */
[----:B------:R-:W-:Y:S02]  /*ea20*/  SEL R137, R60, R61, P0 ;  /* 0x0000003d3c897207 */ /* 0x000fe40000000000 */
[----:B------:R-:W-:Y:S02]  /*ea30*/  SEL R37, R61, R60, P0 ;  /* 0x0000003c3d257207 */ /* 0x000fe40000000000 */
[----:B------:R-:W-:-:S02]  /*ea40*/  SEL R77, R87, R86, P0 ;  /* 0x00000056574d7207 */ /* 0x000fc40000000000 */
[----:B------:R-:W-:Y:S02]  /*ea50*/  SEL R145, R15, R88, P0 ;  /* 0x000000580f917207 */ /* 0x000fe40000000000 */
[----:B------:R-:W-:Y:S01]  /*ea60*/  SEL R34, R88, R15, P0 ;  /* 0x0000000f58227207 */ /* 0x000fe20000000000 */
[----:B------:R-:W-:Y:S01]  /*ea70*/  IMAD.X R15, RZ, RZ, R11, P1 ;  /* 0x000000ffff0f7224 */ /* 0x000fe200008e060b */
[----:B------:R-:W-:Y:S02]  /*ea80*/  SEL R61, R86, R87, P0 ;  /* 0x00000057563d7207 */ /* 0x000fe40000000000 */
        /* <DEDUP_REMOVED lines=25> */
[----:B------:R-:W-:Y:S04]  /*ec20*/  SHFL.IDX PT, R55, R117, R24, 0x1c1f ;  /* 0x001c1f1875377589 */ /* 0x000fe800000e0000 */
[----:B------:R-:W-:Y:S01]  /*ec30*/  SHFL.IDX PT, R54, R119, R24, 0x1c1f ;  /* 0x001c1f1877367589 */ /* 0x000fe200000e0000 */
[----:B0-----:R-:W-:-:S02]  /*ec40*/  SEL R84, R82, R83, P0 ;  /* 0x0000005352547207 */ /* 0x001fc40000000000 */
[----:B------:R-:W-:Y:S01]  /*ec50*/  SEL R82, R83, R82, P0 ;  /* 0x0000005253527207 */ /* 0x000fe20000000000 */
        /* <DEDUP_REMOVED lines=13> */
[----:B------:R0:W-:Y:S04]  /*ed30*/  SHFL.IDX PT, R64, R91, R24, 0x1c1f ;  /* 0x001c1f185b407589 */ /* 0x0001e800000e0000 */
[----:B------:R-:W-:Y:S04]  /*ed40*/  SHFL.IDX PT, R102, R69, R24, 0x1c1f ;  /* 0x001c1f1845667589 */ /* 0x000fe800000e0000 */
[----:B------:R-:W-:Y:S01]  /*ed50*/  SHFL.IDX PT, R106, R65, R24, 0x1c1f ;  /* 0x001c1f18416a7589 */ /* 0x000fe200000e0000 */
[----:B0-----:R-:W-:-:S03]  /*ed60*/  SEL R91, R27, R4, P0 ;  /* 0x000000041b5b7207 */ /* 0x001fc60000000000 */
        /* <DEDUP_REMOVED lines=13> */
[----:B------:R-:W-:Y:S01]  /*ee40*/  SHFL.IDX PT, R70, R131, R24, 0x1c1f ;  /* 0x001c1f1883467589 */ /* 0x000fe200000e0000 */
[----:B----4-:R-:W-:Y:S02]  /*ee50*/  SEL R76, R74, R75, P0 ;  /* 0x0000004b4a4c7207 */ /* 0x010fe40000000000 */
[----:B------:R-:W-:Y:S01]  /*ee60*/  SEL R74, R75, R74, P0 ;  /* 0x0000004a4b4a7207 */ /* 0x000fe20000000000 */
[----:B------:R-:W-:Y:S01]  /*ee70*/  SHFL.IDX PT, R68, R127, R24, 0x1c1f ;  /* 0x001c1f187f447589 */ /* 0x000fe200000e0000 */
[----:B0-----:R-:W-:-:S03]  /*ee80*/  SEL R43, R56, R49, P0 ;  /* 0x00000031382b7207 */ /* 0x001fc60000000000 */
[----:B------:R-:W-:Y:S04]  /*ee90*/  SHFL.IDX PT, R62, R123, R24, 0x1c1f ;  /* 0x001c1f187b3e7589 */ /* 0x000fe800000e0000 */
[----:B------:R0:W-:Y:S04]  /*eea0*/  SHFL.IDX PT, R60, R93, R24, 0x1c1f ;  /* 0x001c1f185d3c7589 */ /* 0x0001e800000e0000 */
[----:B------:R-:W-:Y:S01]  /*eeb0*/  SHFL.IDX PT, R59, R113, R24, 0x1c1f ;  /* 0x001c1f18713b7589 */ /* 0x000fe200000e0000 */
[----:B------:R-:W-:-:S03]  /*eec0*/  SEL R50, R66, R73, P0 ;  /* 0x0000004942327207 */ /* 0x000fc60000000000 */
[----:B------:R1:W2:Y:S01]  /*eed0*/  SHFL.IDX PT, R12, R36, R6, 0x1c1f ;  /* 0x001c1f06240c7589 */ /* 0x0002a200000e0000 */
[----:B0-----:R-:W-:-:S03]  /*eee0*/  SEL R93, R4, R27, P0 ;  /* 0x0000001b045d7207 */ /* 0x001fc60000000000 */
[----:B------:R0:W3:Y:S01]  /*eef0*/  SHFL.IDX PT, R71, R35, R6, 0x1c1f ;  /* 0x001c1f0623477589 */ /* 0x0000e200000e0000 */
[----:B------:R-:W-:-:S03]  /*ef00*/  F2FP.BF16.F32.PACK_AB R4, R93, R92 ;  /* 0x0000005c5d04723e */ /* 0x000fc600000010ff */
[----:B------:R4:W-:Y:S01]  /*ef10*/  SHFL.IDX PT, R69, R38, R6, 0x1c1f ;  /* 0x001c1f0626457589 */ /* 0x0009e200000e0000 */
[----:B-1----:R-:W-:-:S03]  /*ef20*/  SEL R36, R44, R53, P0 ;  /* 0x000000352c247207 */ /* 0x002fc60000000000 */
[----:B------:R1:W3:Y:S01]  /*ef30*/  SHFL.IDX PT, R65, R39, R6, 0x1c1f ;  /* 0x001c1f0627417589 */ /* 0x0002e200000e0000 */
[----:B------:R-:W-:Y:S02]  /*ef40*/  SEL R44, R46, R57, P0 ;  /* 0x000000392e2c7207 */ /* 0x000fe40000000000 */
[----:B0-----:R-:W-:Y:S01]  /*ef50*/  SEL R35, R52, R45, P0 ;  /* 0x0000002d34237207 */ /* 0x001fe20000000000 */
[----:B------:R0:W-:Y:S01]  /*ef60*/  SHFL.IDX PT, R32, R51, R6, 0x1c1f ;  /* 0x001c1f0633207589 */ /* 0x0001e200000e0000 */
[----:B------:R-:W-:Y:S02]  /*ef70*/  SEL R53, R67, R64, P0 ;  /* 0x0000004043357207 */ /* 0x000fe40000000000 */
[----:B----4-:R-:W-:Y:S01]  /*ef80*/  SEL R38, R55, R28, P0 ;  /* 0x0000001c37267207 */ /* 0x010fe20000000000 */
[----:B------:R-:W4:Y:S01]  /*ef90*/  SHFL.IDX PT, R61, R48, R6, 0x1c1f ;  /* 0x001c1f06303d7589 */ /* 0x000f2200000e0000 */
[----:B-1----:R-:W-:-:S03]  /*efa0*/  SEL R39, R54, R47, P0 ;  /* 0x0000002f36277207 */ /* 0x002fc60000000000 */
[----:B------:R-:W-:Y:S01]  /*efb0*/  SHFL.IDX PT, R11, R137, R24, 0x1c1f ;  /* 0x001c1f18890b7589 */ /* 0x000fe200000e0000 */
[----:B--2---:R-:W-:Y:S02]  /*efc0*/  SEL R79, R12, R9, P0 ;  /* 0x000000090c4f7207 */ /* 0x004fe40000000000 */
[----:B0-----:R-:W-:Y:S01]  /*efd0*/  SEL R51, R64, R67, P0 ;  /* 0x0000004340337207 */ /* 0x001fe20000000000 */
[----:B------:R-:W-:Y:S01]  /*efe0*/  SHFL.IDX PT, R13, R133, R24, 0x1c1f ;  /* 0x001c1f18850d7589 */ /* 0x000fe200000e0000 */
[----:B---3--:R-:W-:Y:S02]  /*eff0*/  SEL R72, R70, R71, P0 ;  /* 0x0000004746487207 */ /* 0x008fe40000000000 */
[----:B------:R-:W-:Y:S01]  /*f000*/  SEL R70, R71, R70, P0 ;  /* 0x0000004647467207 */ /* 0x000fe20000000000 */
[----:B------:R-:W-:Y:S04]  /*f010*/  SHFL.IDX PT, R15, R129, R24, 0x1c1f ;  /* 0x001c1f18810f7589 */ /* 0x000fe800000e0000 */
[----:B------:R-:W-:Y:S01]  /*f020*/  SHFL.IDX PT, R63, R125, R24, 0x1c1f ;  /* 0x001c1f187d3f7589 */ /* 0x000fe200000e0000 */
[----:B------:R-:W-:-:S02]  /*f030*/  SEL R64, R62, R65, P0 ;  /* 0x000000413e407207 */ /* 0x000fc40000000000 */
[----:B------:R-:W-:Y:S01]  /*f040*/  SEL R62, R65, R62, P0 ;  /* 0x0000003e413e7207 */ /* 0x000fe20000000000 */
[----:B------:R-:W-:Y:S04]  /*f050*/  SHFL.IDX PT, R105, R105, R24, 0x1c1f ;  /* 0x001c1f1869697589 */ /* 0x000fe800000e0000 */
[----:B------:R-:W-:Y:S01]  /*f060*/  SHFL.IDX PT, R109, R109, R24, 0x1c1f ;  /* 0x001c1f186d6d7589 */ /* 0x000fe200000e0000 */
[----:B----4-:R-:W-:-:S03]  /*f070*/  SEL R48, R61, R60, P0 ;  /* 0x0000003c3d307207 */ /* 0x010fc60000000000 */
[----:B------:R0:W1:Y:S04]  /*f080*/  SHFL.IDX PT, R14, R37, R6, 0x1c1f ;  /* 0x001c1f06250e7589 */ /* 0x00006800000e0000 */
[----:B------:R2:W3:Y:S04]  /*f090*/  SHFL.IDX PT, R24, R40, R6, 0x1c1f ;  /* 0x001c1f0628187589 */ /* 0x0004e800000e0000 */
[----:B------:R4:W3:Y:S01]  /*f0a0*/  SHFL.IDX PT, R58, R41, R6, 0x1c1f ;  /* 0x001c1f06293a7589 */ /* 0x0008e200000e0000 */
[----:B0-----:R-:W-:-:S03]  /*f0b0*/  SEL R37, R45, R52, P0 ;  /* 0x000000342d257207 */ /* 0x001fc60000000000 */
[----:B------:R0:W3:Y:S01]  /*f0c0*/  SHFL.IDX PT, R26, R42, R6, 0x1c1f ;  /* 0x001c1f062a1a7589 */ /* 0x0000e200000e0000 */
[----:B------:R-:W-:Y:S02]  /*f0d0*/  SEL R45, R49, R56, P0 ;  /* 0x00000038312d7207 */ /* 0x000fe40000000000 */
[----:B--2---:R-:W-:Y:S01]  /*f0e0*/  SEL R40, R28, R55, P0 ;  /* 0x000000371c287207 */ /* 0x004fe20000000000 */
[----:B------:R2:W-:Y:S01]  /*f0f0*/  SHFL.IDX PT, R104, R89, R6, 0x1c1f ;  /* 0x001c1f0659687589 */ /* 0x0005e200000e0000 */
[----:B------:R-:W-:Y:S02]  /*f100*/  SEL R52, R73, R66, P0 ;  /* 0x0000004249347207 */ /* 0x000fe40000000000 */
[----:B----4-:R-:W-:Y:S01]  /*f110*/  SEL R41, R47, R54, P0 ;  /* 0x000000362f297207 */ /* 0x010fe20000000000 */
[----:B------:R-:W4:Y:S01]  /*f120*/  SHFL.IDX PT, R103, R103, R6, 0x1c1f ;  /* 0x001c1f0667677589 */ /* 0x000f2200000e0000 */
[----:B------:R-:W-:Y:S02]  /*f130*/  SEL R47, R59, R32, P0 ;  /* 0x000000203b2f7207 */ /* 0x000fe40000000000 */
[----:B0-----:R-:W-:Y:S01]  /*f140*/  SEL R42, R57, R46, P0 ;  /* 0x0000002e392a7207 */ /* 0x001fe20000000000 */
[----:B------:R0:W-:Y:S01]  /*f150*/  SHFL.IDX PT, R108, R85, R6, 0x1c1f ;  /* 0x001c1f06556c7589 */ /* 0x0001e200000e0000 */
[----:B------:R-:W-:-:S02]  /*f160*/  SEL R46, R60, R61, P0 ;  /* 0x0000003d3c2e7207 */ /* 0x000fc40000000000 */
[----:B--2---:R-:W-:Y:S01]  /*f170*/  SEL R89, R5, R8, P0 ;  /* 0x0000000805597207 */ /* 0x004fe20000000000 */
[----:B------:R-:W2:Y:S01]  /*f180*/  SHFL.IDX PT, R107, R107, R6, 0x1c1f ;  /* 0x001c1f066b6b7589 */ /* 0x000ea200000e0000 */
[----:B------:R-:W-:Y:S02]  /*f190*/  SEL R49, R32, R59, P0 ;  /* 0x0000003b20317207 */ /* 0x000fe40000000000 */
[----:B------:R-:W-:Y:S01]  /*f1a0*/  SEL R66, R68, R69, P0 ;  /* 0x0000004544427207 */ /* 0x000fe20000000000 */
[----:B------:R3:W2:Y:S01]  /*f1b0*/  SHFL.IDX PT, R110, R81, R6, 0x1c1f ;  /* 0x001c1f06516e7589 */ /* 0x0006a200000e0000 */
[----:B-1----:R-:W-:Y:S02]  /*f1c0*/  SEL R77, R11, R14, P0 ;  /* 0x0000000e0b4d7207 */ /* 0x002fe40000000000 */
[----:B0-----:R-:W-:Y:S02]  /*f1d0*/  SEL R85, R7, R10, P0 ;  /* 0x0000000a07557207 */ /* 0x001fe40000000000 */
[----:B------:R-:W-:-:S02]  /*f1e0*/  SEL R75, R14, R11, P0 ;  /* 0x0000000b0e4b7207 */ /* 0x000fc40000000000 */
[----:B------:R-:W-:Y:S02]  /*f1f0*/  SEL R68, R69, R68, P0 ;  /* 0x0000004445447207 */ /* 0x000fe40000000000 */
[----:B------:R-:W-:Y:S02]  /*f200*/  F2FP.BF16.F32.PACK_AB R5, R35, R34 ;  /* 0x000000222305723e */ /* 0x000fe400000010ff */
[----:B---3--:R-:W-:Y:S02]  /*f210*/  SEL R81, R9, R12, P0 ;  /* 0x0000000c09517207 */ /* 0x008fe40000000000 */
[----:B------:R-:W-:Y:S02]  /*f220*/  F2FP.BF16.F32.PACK_AB R6, R91, R90 ;  /* 0x0000005a5b06723e */ /* 0x000fe400000010ff */
[----:B------:R-:W-:Y:S02]  /*f230*/  F2FP.BF16.F32.PACK_AB R7, R37, R36 ;  /* 0x000000242507723e */ /* 0x000fe400000010ff */
[----:B------:R-:W-:-:S02]  /*f240*/  SEL R73, R13, R24, P0 ;  /* 0x000000180d497207 */ /* 0x000fc40000000000 */
[----:B------:R-:W-:Y:S01]  /*f250*/  SEL R71, R24, R13, P0 ;  /* 0x0000000d18477207 */ /* 0x000fe20000000000 */
[----:B------:R0:W-:Y:S01]  /*f260*/  STSM.16.M88.4 [R99], R4 ;  /* 0x0000000463007844 */ /* 0x0001e20000000200 */
[----:B------:R-:W-:Y:S02]  /*f270*/  SEL R67, R15, R58, P0 ;  /* 0x0000003a0f437207 */ /* 0x000fe40000000000 */
[----:B------:R-:W-:Y:S02]  /*f280*/  SEL R69, R58, R15, P0 ;  /* 0x0000000f3a457207 */ /* 0x000fe40000000000 */
[----:B------:R-:W-:Y:S02]  /*f290*/  SEL R65, R63, R26, P0 ;  /* 0x0000001a3f417207 */ /* 0x000fe40000000000 */
[----:B------:R-:W-:Y:S02]  /*f2a0*/  F2FP.BF16.F32.PACK_AB R8, R89, R88 ;  /* 0x000000585908723e */ /* 0x000fe400000010ff */
[----:B------:R-:W-:-:S02]  /*f2b0*/  F2FP.BF16.F32.PACK_AB R9, R39, R38 ;  /* 0x000000262709723e */ /* 0x000fc400000010ff */
[----:B------:R-:W-:Y:S02]  /*f2c0*/  F2FP.BF16.F32.PACK_AB R10, R87, R86 ;  /* 0x00000056570a723e */ /* 0x000fe400000010ff */
[----:B------:R-:W-:Y:S02]  /*f2d0*/  F2FP.BF16.F32.PACK_AB R11, R41, R40 ;  /* 0x00000028290b723e */ /* 0x000fe400000010ff */
[----:B------:R-:W-:Y:S01]  /*f2e0*/  SEL R63, R26, R63, P0 ;  /* 0x0000003f1a3f7207 */ /* 0x000fe20000000000 */
[----:B0-----:R-:W-:Y:S01]  /*f2f0*/  IMAD.U32 R99, RZ, RZ, UR9 ;  /* 0x00000009ff637e24 */ /* 0x001fe2000f8e00ff */
[----:B------:R-:W-:Y:S01]  /*f300*/  F2FP.BF16.F32.PACK_AB R12, R85, R84 ;  /* 0x00000054550c723e */ /* 0x000fe200000010ff */
[----:B------:R-:W-:Y:S01]  /*f310*/  STSM.16.M88.4 [R100], R8 ;  /* 0x0000000864007844 */ /* 0x000fe20000000200 */
[----:B------:R-:W-:Y:S02]  /*f320*/  F2FP.BF16.F32.PACK_AB R13, R43, R42 ;  /* 0x0000002a2b0d723e */ /* 0x000fe400000010ff */
[----:B------:R-:W-:-:S02]  /*f330*/  F2FP.BF16.F32.PACK_AB R14, R83, R82 ;  /* 0x00000052530e723e */ /* 0x000fc400000010ff */
[----:B------:R-:W-:Y:S02]  /*f340*/  F2FP.BF16.F32.PACK_AB R15, R45, R44 ;  /* 0x0000002c2d0f723e */ /* 0x000fe400000010ff */
[----:B----4-:R-:W-:Y:S02]  /*f350*/  SEL R54, R102, R103, P0 ;  /* 0x0000006766367207 */ /* 0x010fe40000000000 */
[----:B------:R-:W-:Y:S01]  /*f360*/  SEL R56, R103, R102, P0 ;  /* 0x0000006667387207 */ /* 0x000fe20000000000 */
[----:B------:R-:W-:Y:S01]  /*f370*/  STSM.16.M88.4 [R97], R12 ;  /* 0x0000000c61007844 */ /* 0x000fe20000000200 */
[----:B------:R-:W-:Y:S02]  /*f380*/  SEL R55, R101, R104, P0 ;  /* 0x0000006865377207 */ /* 0x000fe40000000000 */
[----:B------:R-:W-:Y:S02]  /*f390*/  SEL R57, R104, R101, P0 ;  /* 0x0000006568397207 */ /* 0x000fe40000000000 */
[----:B------:R-:W-:-:S02]  /*f3a0*/  F2FP.BF16.F32.PACK_AB R24, R81, R80 ;  /* 0x000000505118723e */ /* 0x000fc400000010ff */
[----:B------:R-:W-:Y:S02]  /*f3b0*/  F2FP.BF16.F32.PACK_AB R25, R47, R46 ;  /* 0x0000002e2f19723e */ /* 0x000fe400000010ff */
[----:B------:R-:W-:Y:S02]  /*f3c0*/  F2FP.BF16.F32.PACK_AB R26, R79, R78 ;  /* 0x0000004e4f1a723e */ /* 0x000fe400000010ff */
[----:B------:R-:W-:Y:S02]  /*f3d0*/  F2FP.BF16.F32.PACK_AB R27, R49, R48 ;  /* 0x00000030311b723e */ /* 0x000fe400000010ff */
[----:B--2---:R-:W-:Y:S02]  /*f3e0*/  SEL R58, R106, R107, P0 ;  /* 0x0000006b6a3a7207 */ /* 0x004fe40000000000 */
[----:B------:R-:W-:Y:S01]  /*f3f0*/  SEL R60, R107, R106, P0 ;  /* 0x0000006a6b3c7207 */ /* 0x000fe20000000000 */
[----:B------:R0:W-:Y:S01]  /*f400*/  STSM.16.M88.4 [R98], R24 ;  /* 0x0000001862007844 */ /* 0x0001e20000000200 */
[----:B------:R-:W-:-:S02]  /*f410*/  SEL R59, R105, R108, P0 ;  /* 0x0000006c693b7207 */ /* 0x000fc40000000000 */
[----:B------:R-:W-:Y:S02]  /*f420*/  SEL R61, R108, R105, P0 ;  /* 0x000000696c3d7207 */ /* 0x000fe40000000000 */
[----:B------:R-:W-:Y:S02]  /*f430*/  SEL R28, R109, R110, P0 ;  /* 0x0000006e6d1c7207 */ /* 0x000fe40000000000 */
[----:B------:R-:W-:Y:S02]  /*f440*/  SEL R32, R110, R109, P0 ;  /* 0x0000006d6e207207 */ /* 0x000fe40000000000 */
[----:B------:R-:W-:Y:S02]  /*f450*/  F2FP.BF16.F32.PACK_AB R4, R77, R76 ;  /* 0x0000004c4d04723e */ /* 0x000fe400000010ff */
[----:B------:R-:W-:Y:S02]  /*f460*/  F2FP.BF16.F32.PACK_AB R5, R51, R50 ;  /* 0x000000323305723e */ /* 0x000fe400000010ff */
[----:B------:R-:W-:-:S02]  /*f470*/  F2FP.BF16.F32.PACK_AB R6, R75, R74 ;  /* 0x0000004a4b06723e */ /* 0x000fc400000010ff */
[----:B------:R-:W-:Y:S01]  /*f480*/  F2FP.BF16.F32.PACK_AB R7, R53, R52 ;  /* 0x000000343507723e */ /* 0x000fe200000010ff */
[----:B0-----:R-:W-:Y:S01]  /*f490*/  IMAD.U32 R98, RZ, RZ, UR8 ;  /* 0x00000008ff627e24 */ /* 0x001fe2000f8e00ff */
[----:B------:R-:W-:Y:S01]  /*f4a0*/  F2FP.BF16.F32.PACK_AB R8, R73, R72 ;  /* 0x000000484908723e */ /* 0x000fe200000010ff */
[----:B------:R-:W-:Y:S01]  /*f4b0*/  ULDC.64 UR8, c[0x0][0xc08] ;  /* 0x0003020000087ab9 */ /* 0x000fe20000000a00 */
[----:B------:R-:W-:Y:S01]  /*f4c0*/  F2FP.BF16.F32.PACK_AB R9, R55, R54 ;  /* 0x000000363709723e */ /* 0x000fe200000010ff */
[----:B------:R0:W-:Y:S01]  /*f4d0*/  STSM.16.M88.4 [R94], R4 ;  /* 0x000000045e007844 */ /* 0x0001e20000000200 */
        /* <DEDUP_REMOVED lines=10> */
[----:B------:R-:W-:Y:S01]  /*f580*/  F2FP.BF16.F32.PACK_AB R26, R63, R62 ;  /* 0x0000003e3f1a723e */ /* 0x000fe200000010ff */
[----:B0-----:R-:W0:Y:S01]  /*f590*/  LDC R94, c[0x0][0xbe8] ;  /* 0x0002fa00ff5e7b82 */ /* 0x001e220000000800 */
[----:B------:R-:W-:-:S02]  /*f5a0*/  F2FP.BF16.F32.PACK_AB R27, R33, R32 ;  /* 0x00000020211b723e */ /* 0x000fc400000010ff */
[----:B------:R-:W-:-:S03]  /*f5b0*/  ISETP.NE.U32.AND P0, PT, RZ, UR10, PT ;  /* 0x0000000aff007c0c */ /* 0x000fc6000bf05070 */
[----:B------:R3:W-:Y:S02]  /*f5c0*/  STSM.16.M88.4 [R96], R24 ;  /* 0x0000001860007844 */ /* 0x0007e40000000200 */
[----:B------:R-:W-:Y:S01]  /*f5d0*/  BAR.SYNC.DEFER_BLOCKING 0x1, 0x100 ;  /* 0x0044000000007b1d */ /* 0x000fe20000010000 */
[----:B------:R-:W-:-:S13]  /*f5e0*/  ISETP.NE.AND.EX P0, PT, RZ, UR11, PT, P0 ;  /* 0x0000000bff007c0c */ /* 0x000fda000bf05300 */
[----:B------:R-:W4:Y:S01]  /*f5f0*/  @P0 LDG.E R97, desc[UR54][R98.64] ;  /* 0x0000003662610981 */ /* 0x000f22000c1e1900 */
[----:B------:R-:W-:Y:S01]  /*f600*/  UISETP.NE.U32.AND UP0, UPT, UR8, URZ, UPT ;  /* 0x0000003f0800728c */ /* 0x000fe2000bf05070 */
[----:B0-----:R-:W-:Y:S01]  /*f610*/  ISETP.NE.AND P1, PT, R94, 0x1, PT ;  /* 0x000000015e00780c */ /* 0x001fe20003f25270 */
[----:B------:R-:W-:Y:S02]  /*f620*/  ULDC UR4, c[0x0][0xa88] ;  /* 0x0002a20000047ab9 */ /* 0x000fe40000000800 */
[----:B------:R-:W-:Y:S01]  /*f630*/  UISETP.NE.AND.EX UP0, UPT, UR9, URZ, UPT, UP0 ;  /* 0x0000003f0900728c */ /* 0x000fe2000bf05300 */
[----:B-1----:R-:W-:Y:S01]  /*f640*/  IMAD.U32 R9, RZ, RZ, UR4 ;  /* 0x00000004ff097e24 */ /* 0x002fe2000f8e00ff */
[----:B------:R-:W-:-:S04]  /*f650*/  UMOV UR16, 0x9b8 ;  /* 0x000009b800107882 */ /* 0x000fc80000000000 */
[----:B------:R-:W-:-:S04]  /*f660*/  PLOP3.LUT P4, PT, PT, PT, UP0, 0x80, 0x0 ;  /* 0x000000000000781c */ /* 0x000fc80003f8f008 */
[----:B------:R-:W0:Y:S01]  /*f670*/  @P1 LDC R6, c[0x0][0xbec] ;  /* 0x0002fb00ff061b82 */ /* 0x000e220000000800 */
[----:B------:R-:W-:-:S04]  /*f680*/  @UP0 ULEA UR8, UP1, UR43, UR8, 0x2 ;  /* 0x000000082b080291 */ /* 0x000fc8000f82103f */
[----:B------:R-:W-:Y:S02]  /*f690*/  @UP0 ULEA.HI.X UR9, UR43, UR9, UR42, 0x2, UP1 ;  /* 0x000000092b090291 */ /* 0x000fe400088f142a */
[----:B------:R-:W-:Y:S01]  /*f6a0*/  UISETP.GT.AND UP1, UPT, UR46, 0x1, UPT ;  /* 0x000000012e00788c */ /* 0x000fe2000bf24270 */
[----:B------:R-:W1:Y:S01]  /*f6b0*/  @P1 LDC R11, c[0x0][0xbf0] ;  /* 0x0002fc00ff0b1b82 */ /* 0x000e620000000800 */
[----:B------:R-:W-:Y:S02]  /*f6c0*/  IMAD.U32 R4, RZ, RZ, UR8 ;  /* 0x00000008ff047e24 */ /* 0x000fe4000f8e00ff */
[----:B------:R-:W-:Y:S01]  /*f6d0*/  USEL UR16, UR16, 0x978, UP1 ;  /* 0x0000097810107887 */ /* 0x000fe20008800000 */
[----:B------:R-:W-:Y:S01]  /*f6e0*/  IMAD.U32 R5, RZ, RZ, UR9 ;  /* 0x00000009ff057e24 */ /* 0x000fe2000f8e00ff */
[----:B------:R-:W-:Y:S01]  /*f6f0*/  UISETP.NE.U32.AND UP0, UPT, UR10, URZ, UPT ;  /* 0x0000003f0a00728c */ /* 0x000fe2000bf05070 */
[----:B--2---:R-:W-:Y:S01]  /*f700*/  VIADD R15, R18, UR36 ;  /* 0x00000024120f7c36 */ /* 0x004fe20008000000 */
[----:B------:R-:W-:-:S02]  /*f710*/  UMOV UR4, URZ ;  /* 0x0000003f00047c82 */ /* 0x000fc40008000000 */
[----:B------:R-:W-:Y:S01]  /*f720*/  UISETP.NE.AND.EX UP0, UPT, UR11, URZ, UPT, UP0 ;  /* 0x0000003f0b00728c */ /* 0x000fe2000bf05300 */
[----:B------:R0:W5:Y:S01]  /*f730*/  @P4 LDG.E R9, desc[UR54][R4.64] ;  /* 0x0000003604094981 */ /* 0x000162000c1e1900 */
[----:B------:R-:W-:Y:S01]  /*f740*/  USEL UR7, UR37, URZ, UP1 ;  /* 0x0000003f25077287 */ /* 0x000fe20008800000 */
[----:B------:R-:W-:Y:S01]  /*f750*/  IMAD.MOV.U32 R7, RZ, RZ, R15 ;  /* 0x000000ffff077224 */ /* 0x000fe200078e000f */
[----:B------:R-:W-:Y:S02]  /*f760*/  USEL UR43, UR43, URZ, !UP0 ;  /* 0x0000003f2b2b7287 */ /* 0x000fe4000c000000 */
[----:B------:R-:W-:Y:S01]  /*f770*/  ULDC.64 UR10, c[0x0][UR16+0x218] ;  /* 0x00008600100a7abb */ /* 0x000fe20008000a00 */
[----:B------:R-:W-:Y:S01]  /*f780*/  ULDC.64 UR14, c[0x0][UR16+0x228] ;  /* 0x00008a00100e7abb */ /* 0x000fe20008000a00 */
[----:B------:R-:W-:Y:S01]  /*f790*/  ULDC.64 UR12, c[0x0][UR16+0x220] ;  /* 0x00008800100c7abb */ /* 0x000fe20008000a00 */
[----:B------:R-:W-:Y:S02]  /*f7a0*/  UIMAD.WIDE.U32 UR8, UR10, UR44, URZ ;  /* 0x0000002c0a0872a5 */ /* 0x000fe4000f8e003f */
[----:B------:R-:W-:Y:S01]  /*f7b0*/  UIMAD.WIDE.U32 UR18, UR14, UR7, URZ ;  /* 0x000000070e1272a5 */ /* 0x000fe2000f8e003f */
[----:B0-----:R-:W-:Y:S01]  /*f7c0*/  @P1 IMAD.HI.U32 R4, R15, R6, RZ ;  /* 0x000000060f041227 */ /* 0x001fe200078e00ff */
[----:B------:R-:W-:-:S02]  /*f7d0*/  UIMAD UR10, UR11, UR44, URZ ;  /* 0x0000002c0b0a72a4 */ /* 0x000fc4000f8e023f */
[----:B------:R-:W-:Y:S02]  /*f7e0*/  UIMAD UR14, UR15, UR7, URZ ;  /* 0x000000070f0e72a4 */ /* 0x000fe4000f8e023f */
[----:B------:R-:W-:Y:S01]  /*f7f0*/  USEL UR42, UR42, URZ, !UP0 ;  /* 0x0000003f2a2a7287 */ /* 0x000fe2000c000000 */
[----:B-1----:R-:W-:Y:S01]  /*f800*/  @P1 SHF.R.U32.HI R7, RZ, R11, R4 ;  /* 0x0000000bff071219 */ /* 0x002fe20000011604 */
[----:B------:R-:W-:Y:S01]  /*f810*/  UIMAD UR7, UR13, UR43, URZ ;  /* 0x0000002b0d0772a4 */ /* 0x000fe2000f8e023f */
[----:B------:R-:W-:Y:S01]  /*f820*/  IMAD.U32 R4, RZ, RZ, UR18 ;  /* 0x00000012ff047e24 */ /* 0x000fe2000f8e00ff */
[----:B------:R-:W-:Y:S01]  /*f830*/  UIADD3 UR9, UR9, UR10, URZ ;  /* 0x0000000a09097290 */ /* 0x000fe2000fffe03f */
[----:B------:R-:W-:Y:S01]  /*f840*/  IMAD.U32 R5, RZ, RZ, UR19 ;  /* 0x00000013ff057e24 */ /* 0x000fe2000f8e00ff */
[----:B------:R-:W-:Y:S01]  /*f850*/  UIMAD.WIDE.U32 UR10, UR12, UR43, URZ ;  /* 0x0000002b0c0a72a5 */ /* 0x000fe2000f8e003f */
[--C-:B------:R-:W-:Y:S01]  /*f860*/  IMAD.MOV R11, RZ, RZ, -R7.reuse ;  /* 0x000000ffff0b7224 */ /* 0x100fe200078e0a07 */
[----:B------:R-:W-:Y:S01]  /*f870*/  UIMAD UR7, UR12, UR42, UR7 ;  /* 0x0000002a0c0772a4 */ /* 0x000fe2000f8e0207 */
[----:B------:R-:W-:Y:S01]  /*f880*/  SHF.R.S32.HI R5, RZ, 0x1f, R7 ;  /* 0x0000001fff057819 */ /* 0x000fe20000011407 */
[----:B------:R-:W-:Y:S01]  /*f890*/  UIADD3 UR14, UR19, UR14, URZ ;  /* 0x0000000e130e7290 */ /* 0x000fe2000fffe03f */
[----:B------:R-:W-:Y:S01]  /*f8a0*/  IMAD R11, R94, R11, R15 ;  /* 0x0000000b5e0b7224 */ /* 0x000fe200078e020f */
[----:B------:R-:W-:-:S04]  /*f8b0*/  UIADD3 UR7, UR11, UR7, URZ ;  /* 0x000000070b077290 */ /* 0x000fc8000fffe03f */
[----:B------:R-:W-:Y:S01]  /*f8c0*/  IMAD.U32 R8, RZ, RZ, UR14 ;  /* 0x0000000eff087e24 */ /* 0x000fe2000f8e00ff */
        /* <DEDUP_REMOVED lines=22> */
.L_x_2085:
        /* <DEDUP_REMOVED lines=61> */
[----:B------:R-:W-:Y:S01]  /*fe00*/  IMAD R0, R22, 0x20, R202 ;  /* 0x0000002016007824 */ /* 0x000fe200078e02ca */
[----:B------:R-:W-:-:S02]  /*fe10*/  ULDC.64 UR10, c[0x0][0xae8] ;  /* 0x0002ba00000a7ab9 */ /* 0x000fc40000000a00 */
[----:B------:R-:W5:Y:S04]  /*fe20*/  LD.E.128 R12, desc[UR54][R12.64] ;  /* 0x000000360c0c7980 */ /* 0x000f68000c101d00 */
[----:B------:R-:W5:Y:S01]  /*fe30*/  LD.E.128 R24, desc[UR54][R24.64] ;  /* 0x0000003618187980 */ /* 0x000f62000c101d00 */
[----:B-1----:R-:W1:Y:S01]  /*fe40*/  @P1 LDC R21, c[0x0][0xbec] ;  /* 0x0002fb00ff151b82 */ /* 0x002e620000000800 */
[----:B------:R-:W-:Y:S01]  /*fe50*/  UIADD3 UR9, UR9, UR7, URZ ;  /* 0x0000000709097290 */ /* 0x000fe2000fffe03f */
[----:B------:R-:W-:Y:S01]  /*fe60*/  VIADD R2, R0, UR36 ;  /* 0x0000002400027c36 */ /* 0x000fe20008000000 */
[----:B------:R-:W5:Y:S02]  /*fe70*/  LD.E.128 R32, desc[UR54][R32.64] ;  /* 0x0000003620207980 */ /* 0x000f64000c101d00 */
[----:B------:R-:W-:-:S02]  /*fe80*/  UIMAD.WIDE.U32 UR8, UR44, UR10, UR8 ;  /* 0x0000000a2c0872a5 */ /* 0x000fc4000f8e0008 */
[----:B------:R-:W-:Y:S01]  /*fe90*/  USHF.R.S32.HI UR4, URZ, 0x1f, UR43 ;  /* 0x0000001f3f047899 */ /* 0x000fe2000801142b */
[----:B------:R-:W5:Y:S01]  /*fea0*/  LD.E.128 R36, desc[UR54][R36.64] ;  /* 0x0000003624247980 */ /* 0x000f62000c101d00 */
[----:B------:R-:W-:-:S03]  /*feb0*/  UIMAD UR9, UR44, UR11, UR9 ;  /* 0x0000000b2c0972a4 */ /* 0x000fc6000f8e0209 */
[----:B------:R-:W-:Y:S01]  /*fec0*/  ULDC.64 UR10, c[0x0][0xaf0] ;  /* 0x0002bc00000a7ab9 */ /* 0x000fe20000000a00 */
[----:B------:R-:W5:Y:S01]  /*fed0*/  LD.E.128 R40, desc[UR54][R40.64] ;  /* 0x0000003628287980 */ /* 0x000f62000c101d00 */
[----:B------:R-:W-:Y:S01]  /*fee0*/  UIMAD UR4, UR4, UR10, URZ ;  /* 0x0000000a040472a4 */ /* 0x000fe2000f8e023f */
[----:B------:R-:W-:Y:S01]  /*fef0*/  IMAD.MOV.U32 R29, RZ, RZ, R2 ;  /* 0x000000ffff1d7224 */ /* 0x000fe200078e0002 */
[----:B------:R-:W-:Y:S01]  /*ff00*/  UIMAD.WIDE.U32 UR8, UR43, UR10, UR8 ;  /* 0x0000000a2b0872a5 */ /* 0x000fe2000f8e0008 */
[----:B------:R-:W5:Y:S01]  /*ff10*/  LD.E.128 R44, desc[UR54][R44.64] ;  /* 0x000000362c2c7980 */ /* 0x000f62000c101d00 */
[----:B------:R-:W-:-:S03]  /*ff20*/  UIMAD UR4, UR43, UR11, UR4 ;  /* 0x0000000b2b0472a4 */ /* 0x000fc6000f8e0204 */
[----:B------:R-:W-:Y:S01]  /*ff30*/  ULDC.64 UR10, c[0x0][0xae0] ;  /* 0x0002b800000a7ab9 */ /* 0x000fe20000000a00 */
[----:B-1----:R-:W-:Y:S01]  /*ff40*/  @P1 IMAD.HI.U32 R0, R2, R21, RZ ;  /* 0x0000001502001227 */ /* 0x002fe200078e00ff */
[----:B------:R-:W-:Y:S01]  /*ff50*/  @!PT LDS RZ, [RZ] ;  /* 0x00000000fffff984 */ /* 0x000fe20000000800 */
[----:B------:R-:W-:Y:S01]  /*ff60*/  @!PT LDS RZ, [RZ] ;  /* 0x00000000fffff984 */ /* 0x000fe20000000800 */
[----:B------:R-:W-:Y:S01]  /*ff70*/  @!PT LDS RZ, [RZ] ;  /* 0x00000000fffff984 */ /* 0x000fe20000000800 */
[----:B------:R-:W-:Y:S01]  /*ff80*/  @!PT LDS RZ, [RZ] ;  /* 0x00000000fffff984 */ /* 0x000fe20000000800 */
[----:B------:R1:W-:Y:S06]  /*ff90*/  MEMBAR.ALL.CTA ;  /* 0x0000000000007992 */ /* 0x0003ec0000008000 */
[----:B-1----:R-:W1:Y:S01]  /*ffa0*/  FENCE.VIEW.ASYNC.S ;  /* 0x00000000000073c6 */ /* 0x002e620000000000 */
        /* <DEDUP_REMOVED lines=43> */
.L_x_2088:
[----:B------:R-:W-:Y:S05]  /*10260*/  BSYNC B1 ;  /* 0x0000000000017941 */ /* 0x000fea0003800000 */
.L_x_2087:
        /* <DEDUP_REMOVED lines=13> */
.L_x_2090:
[----:B------:R-:W-:Y:S05]  /*10340*/  BSYNC B1 ;  /* 0x0000000000017941 */ /* 0x000fea0003800000 */
.L_x_2089:
        /* <DEDUP_REMOVED lines=13> */
.L_x_2092:
[----:B------:R-:W-:Y:S05]  /*10420*/  BSYNC B1 ;  /* 0x0000000000017941 */ /* 0x000fea0003800000 */
.L_x_2091:
        /* <DEDUP_REMOVED lines=16> */
.L_x_2086:
        /* <DEDUP_REMOVED lines=18> */
[----:B------:R-:W-:Y:S02]  /*10650*/  UIMAD UR4, UR4, UR10, URZ ;  /* 0x0000000a040472a4 */ /* 0x000fe4000f8e023f */
[----:B------:R-:W-:Y:S01]  /*10660*/  UIMAD.WIDE.U32 UR8, UR43, UR10, UR8 ;  /* 0x0000000a2b0872a5 */ /* 0x000fe2000f8e0008 */
[----:B0-----:R-:W-:Y:S01]  /*10670*/  @P1 IMAD.HI.U32 R0, R15, R0, RZ ;  /* 0x000000000f001227 */ /* 0x001fe200078e00ff */
        /* <DEDUP_REMOVED lines=8> */
[----:B------:R-:W-:Y:S01]  /*10700*/  IMAD.U32 R5, RZ, RZ, UR9 ;  /* 0x00000009ff057e24 */ /* 0x000fe2000f8e00ff */
[----:B------:R-:W-:Y:S01]  /*10710*/  ULDC.64 UR10, c[0x0][0xb30] ;  /* 0x0002cc00000a7ab9 */ /* 0x000fe20000000a00 */
[----:B------:R-:W-:Y:S02]  /*10720*/  IMAD R9, R94, R9, R15 ;  /* 0x000000095e097224 */ /* 0x000fe400078e020f */
        /* <DEDUP_REMOVED lines=14> */
[----:B------:R-:W-:Y:S02]  /*10810*/  LEA.HI.X R20, R4, UR9, R3, 0x2, P1 ;  /* 0x0000000904147c11 */ /* 0x000fe400088f1403 */
        /* <DEDUP_REMOVED lines=9> */
[-C--:B0-----:R-:W-:Y:S02]  /*108b0*/  @!P3 LEA R6, P5, R201, R4.reuse, 0x2 ;  /* 0x00000004c906b211 */ /* 0x081fe400078a10ff */
[----:B-12---:R-:W-:Y:S02]  /*108c0*/  @!P2 IMAD.WIDE R2, R17, 0x4, R4 ;  /* 0x000000041102a825 */ /* 0x006fe400078e0204 */
        /* <DEDUP_REMOVED lines=56> */
.L_x_2095:
[----:B------:R-:W-:Y:S05]  /*10c50*/  BSYNC B1 ;  /* 0x0000000000017941 */ /* 0x000fea0003800000 */
.L_x_2094:
[----:B------:R-:W-:Y:S01]  /*10c60*/  ISETP.GE.AND P0, PT, R25, R30, PT ;  /* 0x0000001e1900720c */ /* 0x000fe20003f06270 */
[----:B-1-3--:R1:W3:Y:S04]  /*10c70*/  SHFL.IDX PT, R5, R20, 0x1, 0x1c1f ;  /* 0x003c1f0014057f89 */ /* 0x00a2e800000e0000 */
        /* <DEDUP_REMOVED lines=8> */
[-C--:B0-----:R-:W-:Y:S02]  /*10d00*/  @!P1 LEA R6, P4, R201, R4.reuse, 0x2 ;  /* 0x00000004c9069211 */ /* 0x081fe400078810ff */
[----:B--23--:R-:W-:Y:S02]  /*10d10*/  @!P6 IMAD.WIDE R2, R17, 0x4, R4 ;  /* 0x000000041102e825 */ /* 0x00cfe400078e0204 */
        /* <DEDUP_REMOVED lines=24> */
[CC--:B--2---:R-:W-:Y:S01]  /*10ea0*/  @!P2 LEA R8, P6, R194.reuse, R4.reuse, 0x2 ;  /* 0x00000004c208a211 */ /* 0x0c4fe200078c10ff */
[----:B------:R0:W-:Y:S01]  /*10eb0*/  @!P0 ST.E.64 desc[UR54][R2.64], R46 ;  /* 0x0000002e02008985 */ /* 0x0001e2000c101b36 */
[-C--:B------:R-:W-:Y:S02]  /*10ec0*/  @!P1 LEA.HI.X R7, R195, R5.reuse, R212, 0x2, P5 ;  /* 0x00000005c3079211 */ /* 0x080fe400028f14d4 */
[----:B------:R-:W-:Y:S02]  /*10ed0*/  @!P2 LEA.HI.X R9, R194, R5, R211, 0x2, P6 ;  /* 0x00000005c209a211 */ /* 0x000fe400030f14d3 */
[----:B------:R-:W-:Y:S01]  /*10ee0*/  ISETP.GE.AND P0, PT, R191, UR4, PT ;  /* 0x00000004bf007c0c */ /* 0x000fe2000bf06270 */
[----:B------:R1:W-:Y:S01]  /*10ef0*/  @!P1 ST.E.64 desc[UR54][R6.64], R48 ;  /* 0x0000003006009985 */ /* 0x0003e2000c101b36 */
[----:B---3--:R-:W-:-:S02]  /*10f00*/  @!P4 LEA R10, P1, R193, R4, 0x2 ;  /* 0x00000004c10ac211 */ /* 0x008fc400078210ff */
[----:B------:R-:W-:Y:S01]  /*10f10*/  ISETP.GE.AND P5, PT, R190, UR4, PT ;  /* 0x00000004be007c0c */ /* 0x000fe2000bfa6270 */
[----:B------:R2:W-:Y:S01]  /*10f20*/  @!P2 ST.E.64 desc[UR54][R8.64], R50 ;  /* 0x000000320800a985 */ /* 0x0005e2000c101b36 */
[----:B------:R-:W-:Y:S02]  /*10f30*/  @!P4 LEA.HI.X R11, R193, R5, R210, 0x2, P1 ;  /* 0x00000005c10bc211 */ /* 0x000fe400008f14d2 */
[----:B------:R-:W-:Y:S02]  /*10f40*/  ISETP.GE.AND P2, PT, R189, UR4, PT ;  /* 0x00000004bd007c0c */ /* 0x000fe4000bf46270 */
[----:B------:R-:W-:Y:S01]  /*10f50*/  ISETP.GE.AND P1, PT, R188, UR4, PT ;  /* 0x00000004bc007c0c */ /* 0x000fe2000bf26270 */
[----:B------:R3:W-:Y:S01]  /*10f60*/  @!P4 ST.E.64 desc[UR54][R10.64], R52 ;  /* 0x000000340a00c985 */ /* 0x0007e2000c101b36 */
[-C--:B----4-:R-:W-:Y:S02]  /*10f70*/  @!P3 LEA R12, P6, R192, R4.reuse, 0x2 ;  /* 0x00000004c00cb211 */ /* 0x090fe400078c10ff */
[----:B0-----:R-:W-:-:S02]  /*10f80*/  @!P0 LEA R2, P4, R191, R4, 0x2 ;  /* 0x00000004bf028211 */ /* 0x001fc400078810ff */
        /* <DEDUP_REMOVED lines=15> */
[----:B---3--:R-:W-:-:S04]  /*11080*/  LEA R2, P0, R23, R4, 0x2 ;  /* 0x0000000417027211 */ /* 0x008fc800078010ff */
[----:B------:R-:W-:-:S05]  /*11090*/  LEA.HI.X R3, R23, R5, R204, 0x2, P0 ;  /* 0x0000000517037211 */ /* 0x000fca00000f14cc */
[----:B------:R0:W-:Y:S01]  /*110a0*/  ST.E.64 desc[UR54][R2.64], R32 ;  /* 0x0000002002007985 */ /* 0x0001e2000c101b36 */
[----:B------:R-:W-:Y:S05]  /*110b0*/  BRA `(.L_x_2093) ;  /* 0x0000000c000c7947 */ /* 0x000fea0003800000 */
.L_x_2084:
        /* <DEDUP_REMOVED lines=29> */
.L_x_2096:
[----:B------:R-:W-:Y:S01]  /*11290*/  USEL UR43, UR43, URZ, !UP0 ;  /* 0x0000003f2b2b7287 */ /* 0x000fe2000c000000 */
[----:B------:R-:W-:Y:S01]  /*112a0*/  BSSY B1, `(.L_x_2097) ;  /* 0x0000038000017945 */ /* 0x000fe20003800000 */
[----:B------:R-:W-:-:S03]  /*112b0*/  USEL UR42, UR42, URZ, !UP0 ;  /* 0x0000003f2a2a7287 */ /* 0x000fc6000c000000 */
[----:B------:R-:W-:Y:S09]  /*112c0*/  @P0 BRA `(.L_x_2098) ;  /* 0x0000000000d40947 */ /* 0x000ff20003800000 */
        /* <DEDUP_REMOVED lines=32> */
[----:B------:R-:W-:Y:S01]  /*114d0*/  UIADD3.X UR7, UR7, UR11, UR16, UP0, UP1 ;  /* 0x0000000b07077290 */ /* 0x000fe200087e2410 */
[----:B-1----:R-:W-:Y:S01]  /*114e0*/  @P0 SHF.R.U32.HI R5, RZ, R7, R2 ;  /* 0x00000007ff050219 */ /* 0x002fe20000011602 */
[----:B------:R-:W-:Y:S01]  /*114f0*/  IMAD.U32 R2, RZ, RZ, UR20 ;  /* 0x00000014ff027e24 */ /* 0x000fe2000f8e00ff */
[----:B------:R-:W-:Y:S01]  /*11500*/  ULDC.64 UR8, c[0x0][UR17+0x210] ;  /* 0x0000840011087abb */ /* 0x000fe20008000a00 */
[----:B------:R-:W-:Y:S01]  /*11510*/  ULDC.64 UR10, c[0x0][0xba8] ;  /* 0x0002ea00000a7ab9 */ /* 0x000fe20000000a00 */
[----:B------:R-:W-:Y:S01]  /*11520*/  @!UP2 ULDC UR10, c[0x0][0xb50] ;  /* 0x0002d400000aaab9 */ /* 0x000fe20000000800 */
[--C-:B------:R-:W-:Y:S01]  /*11530*/  IMAD.MOV R7, RZ, RZ, -R5.reuse ;  /* 0x000000ffff077224 */ /* 0x100fe200078e0a05 */
[----:B------:R-:W-:Y:S01]  /*11540*/  IADD3 R2, P0, P1, R5, UR14, R2 ;  /* 0x0000000e05027c10 */ /* 0x000fe2000f91e002 */
[----:B------:R-:W-:Y:S01]  /*11550*/  @!UP2 ULDC UR11, c[0x0][0xb54] ;  /* 0x0002d500000baab9 */ /* 0x000fe20000000800 */
[----:B------:R-:W-:Y:S01]  /*11560*/  SHF.R.S32.HI R5, RZ, 0x1f, R5 ;  /* 0x0000001fff057819 */ /* 0x000fe20000011405 */
[----:B------:R-:W-:-:S03]  /*11570*/  IMAD R7, R9, R7, R4 ;  /* 0x0000000709077224 */ /* 0x000fc600078e0204 */
[----:B------:R-:W-:Y:S01]  /*11580*/  IADD3.X R3, R5, UR7, R6, P0, P1 ;  /* 0x0000000705037c10 */ /* 0x000fe200087e2406 */
        /* <DEDUP_REMOVED lines=9> */
.L_x_2098:
[----:B------:R-:W-:Y:S05]  /*11620*/  BSYNC B1 ;  /* 0x0000000000017941 */ /* 0x000fea0003800000 */
.L_x_2097:
        /* <DEDUP_REMOVED lines=11> */
[----:B------:R-:W-:Y:S01]  /*116e0*/  ULDC.64 UR10, c[0x0][0xae8] ;  /* 0x0002ba00000a7ab9 */ /* 0x000fe20000000a00 */
[----:B------:R-:W-:Y:S01]  /*116f0*/  UIADD3 UR9, UR9, UR7, URZ ;  /* 0x0000000709097290 */ /* 0x000fe2000fffe03f */
[----:B0-----:R-:W-:-:S03]  /*11700*/  IMAD.MOV.U32 R5, RZ, RZ, R6 ;  /* 0x000000ffff057224 */ /* 0x001fc600078e0006 */
        /* <DEDUP_REMOVED lines=51> */
.L_x_2100:
[----:B------:R-:W-:Y:S05]  /*11a40*/  BSYNC B1 ;  /* 0x0000000000017941 */ /* 0x000fea0003800000 */
.L_x_2099:
        /* <DEDUP_REMOVED lines=13> */
.L_x_2102:
[----:B------:R-:W-:Y:S05]  /*11b20*/  BSYNC B1 ;  /* 0x0000000000017941 */ /* 0x000fea0003800000 */
.L_x_2101:
        /* <DEDUP_REMOVED lines=13> */
.L_x_2104:
[----:B------:R-:W-:Y:S05]  /*11c00*/  BSYNC B1 ;  /* 0x0000000000017941 */ /* 0x000fea0003800000 */
.L_x_2103:
        /* <DEDUP_REMOVED lines=14> */
.L_x_2093:
[----:B------:R-:W-:Y:S05]  /*11cf0*/  BSYNC B0 ;  /* 0x0000000000007941 */ /* 0x000fea0003800000 */
.L_x_2083:
[----:B------:R-:W-:Y:S02]  /*11d00*/  ULDC UR4, c[0x0][0xc3c] ;  /* 0x00030f0000047ab9 */ /* 0x000fe40000000800 */
[----:B------:R-:W-:-:S13]  /*11d10*/  ISETP.GE.AND P0, PT, R31, UR4, PT ;  /* 0x000000041f007c0c */ /* 0x000fda000bf06270 */
[----:B------:R-:W-:Y:S05]  /*11d20*/  @!P0 BRA `(.L_x_2105) ;  /* 0xfffffef000b08947 */ /* 0x000fea000383ffff */
[----:B------:R-:W-:Y:S05]  /*11d30*/  EXIT ;  /* 0x000000000000794d */ /* 0x000fea0003800000 */
.L_x_2043:
[----:B------:R-:W-:-:S08]  /*11d40*/  NOP ;  /* 0x0000000000007918 */ /* 0x000fd00000000000 */
[----:B------:R-:W0:-:S00]  /*11d50*/  USETMAXREG.DEALLOC.CTAPOOL 0x18 ;  /* 0x00000018000079c8 */ /* 0x000e0000080e0500 */
[----:B0-----:R-:W-:Y:S01]  /*11d60*/  LOP3.LUT R0, R0, 0x3, RZ, 0xc0, !PT ;  /* 0x0000000300007812 */ /* 0x001fe200078ec0ff */
[----:B------:R-:W-:-:S05]  /*11d70*/  IMAD.MOV.U32 R6, RZ, RZ, RZ ;  /* 0x000000ffff067224 */ /* 0x000fca00078e00ff */
[----:B------:R-:W0:Y:S02]  /*11d80*/  SHFL.IDX PT, R0, R0, RZ, 0x1f ;  /* 0x00001fff00007589 */ /* 0x000e2400000e0000 */
[----:B0-----:R-:W-:-:S04]  /*11d90*/  ISETP.NE.AND P0, PT, R0, RZ, PT ;  /* 0x000000ff0000720c */ /* 0x001fc80003f05270 */
[----:B------:R-:W-:-:S05]  /*11da0*/  P2R R0, PR, RZ, 0x1 ;  /* 0x00000001ff007803 */ /* 0x000fca0000000000 */
[----:B------:R0:W-:Y:S04]  /*11db0*/  STL [R1+0x34], R0 ;  /* 0x0000340001007387 */ /* 0x0001e80000100800 */
[----:B------:R-:W-:Y:S05]  /*11dc0*/  @!P0 BRA `(.L_x_2106) ;  /* 0x00000000002c8947 */ /* 0x000fea0003800000 */
[----:B------:R-:W1:Y:S08]  /*11dd0*/  S2UR UR5, SR_CgaCtaId ;  /* 0x00000000000579c3 */ /* 0x000e700000008800 */
[----:B------:R-:W-:Y:S06]  /*11de0*/  BAR.SYNC.DEFER_BLOCKING 0x5, 0x180 ;  /* 0x0146000000007b1d */ /* 0x000fec0000010000 */
[----:B------:R-:W-:-:S02]  /*11df0*/  UMOV UR4, 0x400 ;  /* 0x0000040000047882 */ /* 0x000fc40000000000 */
[----:B-1----:R-:W-:-:S09]  /*11e00*/  ULEA UR4, UR5, UR4, 0x18 ;  /* 0x0000000405047291 */ /* 0x002fd2000f8ec03f */
[----:B------:R-:W1:Y:S04]  /*11e10*/  LDS.128 R4, [UR4+0x298d0] ;  /* 0x0298d004ff047984 */ /* 0x000e680008000c00 */
[----:B-1----:R1:W-:Y:S01]  /*11e20*/  STL.64 [R1+0x10], R4 ;  /* 0x0000100401007387 */ /* 0x0023e20000100a00 */
[----:B0-----:R-:W-:-:S03]  /*11e30*/  IMAD.MOV.U32 R0, RZ, RZ, R7 ;  /* 0x000000ffff007224 */ /* 0x001fc600078e0007 */
[----:B------:R1:W-:Y:S02]  /*11e40*/  STL [R1+0x18], R6 ;  /* 0x0000180601007387 */ /* 0x0003e40000100800 */
[----:B------:R-:W-:Y:S01]  /*11e50*/  R2UR UR42, R0 ;  /* 0x00000000002a72ca */ /* 0x000fe200000e0000 */
[----:B------:R-:W-:Y:S06]  /*11e60*/  BAR.ARV 0x4, 0x180 ;  /* 0x0106000000007b1d */ /* 0x000fec0000002000 */
[----:B------:R-:W-:Y:S08]  /*11e70*/  BRA `(.L_x_2107) ;  /* 0x0000000c00c47947 */ /* 0x000ff00003800000 */
.L_x_2106:
[----:B0-----:R-:W0:Y:S01]  /*11e80*/  S2R R0, SR_TID.X ;  /* 0x0000000000007919 */ /* 0x001e220000002100 */
[----:B------:R-:W-:Y:S01]  /*11e90*/  ULDC UR4, c[0x0][0xc3c] ;  /* 0x00030f0000047ab9 */ /* 0x000fe20000000800 */
[----:B0-----:R-:W-:-:S04]  /*11ea0*/  LOP3.LUT R0, R0, 0x1f, RZ, 0xc0, !PT ;  /* 0x0000001f00007812 */ /* 0x001fc800078ec0ff */
[----:B------:R-:W-:-:S04]  /*11eb0*/  ISETP.NE.AND P0, PT, R0, 0x1f, PT ;  /* 0x0000001f0000780c */ /* 0x000fc80003f05270 */
[----:B------:R-:W-:-:S13]  /*11ec0*/  ISETP.GE.OR P1, PT, R0, UR4, !P0 ;  /* 0x0000000400007c0c */ /* 0x000fda000c726670 */
[----:B------:R-:W0:Y:S08]  /*11ed0*/  @!P1 LDC.64 R2, c[0x0][0xc80] ;  /* 0x00032000ff029b82 */ /* 0x000e300000000a00 */
        /* <DEDUP_REMOVED lines=38> */
.L_x_2110:
        /* <DEDUP_REMOVED lines=39> */
.L_x_2108:
        /* <DEDUP_REMOVED lines=15> */
.L_x_2111:
        /* <DEDUP_REMOVED lines=62> */
.L_x_2112:
        /* <DEDUP_REMOVED lines=63> */
.L_x_2113:
[----:B01----:R-:W-:-:S05]  /*12c70*/  LOP3.LUT R3, RZ, R2, RZ, 0x33, !PT ;  /* 0x00000002ff037212 */ /* 0x003fca00078e33ff */
[----:B------:R-:W-:-:S05]  /*12c80*/  IMAD.IADD R2, R6, 0x1, R3 ;  /* 0x0000000106027824 */ /* 0x000fca00078e0203 */
[----:B------:R1:W-:Y:S01]  /*12c90*/  STL [R1+0x14], R2 ;  /* 0x0000140201007387 */ /* 0x0003e20000100800 */
[----:B------:R-:W-:Y:S05]  /*12ca0*/  BRA `(.L_x_2114) ;  /* 0x00000000000c7947 */ /* 0x000fea0003800000 */
.L_x_2109:
[----:B------:R0:W-:Y:S04]  /*12cb0*/  STL [R1+0x10], R7 ;  /* 0x0000100701007387 */ /* 0x0001e80000100800 */
[----:B------:R0:W-:Y:S04]  /*12cc0*/  STL [R1+0x14], RZ ;  /* 0x000014ff01007387 */ /* 0x0001e80000100800 */
[----:B------:R0:W-:Y:S02]  /*12cd0*/  STL [R1+0x18], RZ ;  /* 0x000018ff01007387 */ /* 0x0001e40000100800 */
.L_x_2114:
        /* <DEDUP_REMOVED lines=11> */
.L_x_2107:
        /* <DEDUP_REMOVED lines=49> */
[----:B------:R-:W-:-:S03]  /*130a0*/  IMAD.MOV.U32 R0, RZ, RZ, 0x1 ;  /* 0x00000001ff007424 */ /* 0x000fc600078e00ff */
[----:B------:R0:W-:Y:S04]  /*130b0*/  STL [R1+0x28], R2 ;  /* 0x0000280201007387 */ /* 0x0001e80000100800 */
[----:B------:R-:W-:Y:S04]  /*130c0*/  STL [R1+0x30], RZ ;  /* 0x000030ff01007387 */ /* 0x000fe80000100800 */
[----:B------:R1:W-:Y:S01]  /*130d0*/  STL [R1], R0 ;  /* 0x0000000001007387 */ /* 0x0003e20000100800 */
[C---:B0-----:R-:W-:Y:S02]  /*130e0*/  LOP3.LUT R2, R4.reuse, 0x40, RZ, 0xfc, !PT ;  /* 0x0000004004027812 */ /* 0x041fe400078efcff */
[----:B-1----:R-:W-:-:S07]  /*130f0*/  LOP3.LUT R0, R4, 0x80, RZ, 0xfc, !PT ;  /* 0x0000008004007812 */ /* 0x002fce00078efcff */
.L_x_2187:
[----:B------:R-:W-:Y:S01]  /*13100*/  ULDC.64 UR4, c[0x0][0xc88] ;  /* 0x0003220000047ab9 */ /* 0x000fe20000000a00 */
[----:B------:R-:W-:Y:S01]  /*13110*/  IMAD.MOV.U32 R0, RZ, RZ, RZ ;  /* 0x000000ffff007224 */ /* 0x000fe200078e00ff */
[----:B------:R-:W-:Y:S01]  /*13120*/  UIMAD.WIDE UR4, UR42, 0x4, UR4 ;  /* 0x000000042a0478a5 */ /* 0x000fe2000f8e0204 */
[----:B------:R-:W2:Y:S01]  /*13130*/  LDL.LU R12, [R1+0x18] ;  /* 0x00001800010c7983 */ /* 0x000ea20000300800 */
[----:B------:R-:W-:Y:S01]  /*13140*/  ULDC.64 UR6, c[0x0][0xa08] ;  /* 0x0002820000067ab9 */ /* 0x000fe20000000a00 */
[----:B------:R-:W-:Y:S01]  /*13150*/  IMAD.MOV.U32 R9, RZ, RZ, RZ ;  /* 0x000000ffff097224 */ /* 0x000fe200078e00ff */
[----:B------:R-:W-:Y:S01]  /*13160*/  ULDC.64 UR8, c[0x0][0xa18] ;  /* 0x0002860000087ab9 */ /* 0x000fe20000000a00 */
[----:B0-----:R-:W0:Y:S01]  /*13170*/  LDC R19, c[0x0][0x288] ;  /* 0x0000a200ff137b82 */ /* 0x001e220000000800 */
[----:B------:R-:W-:Y:S02]  /*13180*/  IMAD.U32 R2, RZ, RZ, UR4 ;  /* 0x00000004ff027e24 */ /* 0x000fe4000f8e00ff */
[----:B------:R-:W-:Y:S01]  /*13190*/  IMAD.U32 R3, RZ, RZ, UR5 ;  /* 0x00000005ff037e24 */ /* 0x000fe2000f8e00ff */
[----:B------:R-:W-:-:S04]  /*131a0*/  ULDC.64 UR4, c[0x0][0xa28] ;  /* 0x00028a0000047ab9 */ /* 0x000fc80000000a00 */
[----:B------:R-:W3:Y:S01]  /*131b0*/  LDG.E R2, desc[UR54][R2.64] ;  /* 0x0000003602027981 */ /* 0x000ee2000c1e1900 */
[----:B------:R-:W-:Y:S01]  /*131c0*/  UISETP.NE.U32.AND UP0, UPT, UR4, URZ, UPT ;  /* 0x0000003f0400728c */ /* 0x000fe2000bf05070 */
[----:B-1----:R-:W1:Y:S03]  /*131d0*/  LDC R10, c[0x0][0x424] ;  /* 0x00010900ff0a7b82 */ /* 0x002e660000000800 */
[----:B------:R-:W-:-:S05]  /*131e0*/  UISETP.NE.AND.EX UP0, UPT, UR5, URZ, UPT, UP0 ;  /* 0x0000003f0500728c */ /* 0x000fca000bf05300 */
[----:B------:R-:W4:Y:S01]  /*131f0*/  LDC R11, c[0x0][0x2f0] ;  /* 0x0000bc00ff0b7b82 */ /* 0x000f220000000800 */
[----:B------:R-:W-:Y:S02]  /*13200*/  PLOP3.LUT P0, PT, PT, PT, UP0, 0x80, 0x0 ;  /* 0x000000000000781c */ /* 0x000fe40003f0f008 */
[----:B---3--:R-:W-:-:S13]  /*13210*/  R2UR UR46, R2 ;  /* 0x00000000022e72ca */ /* 0x008fda00000e0000 */
[----:B------:R-:W-:Y:S02]  /*13220*/  USHF.R.S32.HI UR45, URZ, 0x1f, UR46 ;  /* 0x0000001f3f2d7899 */ /* 0x000fe4000801142e */
[----:B------:R-:W-:-:S04]  /*13230*/  @UP0 ULEA UR4, UP1, UR46, UR4, 0x2 ;  /* 0x000000042e040291 */ /* 0x000fc8000f82103f */
[----:B------:R-:W-:Y:S02]  /*13240*/  @UP0 ULEA.HI.X UR5, UR46, UR5, UR45, 0x2, UP1 ;  /* 0x000000052e050291 */ /* 0x000fe400088f142d */
[----:B------:R-:W-:-:S04]  /*13250*/  IMAD.U32 R2, RZ, RZ, UR4 ;  /* 0x00000004ff027e24 */ /* 0x000fc8000f8e00ff */
[----:B------:R-:W-:Y:S01]  /*13260*/  IMAD.U32 R3, RZ, RZ, UR5 ;  /* 0x00000005ff037e24 */ /* 0x000fe2000f8e00ff */
[----:B------:R-:W-:Y:S01]  /*13270*/  ULDC.64 UR4, c[0x0][0xa00] ;  /* 0x0002800000047ab9 */ /* 0x000fe20000000a00 */
[----:B------:R-:W-:-:S03]  /*13280*/  USHF.L.U32 UR43, UR46, 0x2, URZ ;  /* 0x000000022e2b7899 */ /* 0x000fc6000800063f */
[----:B------:R3:W5:Y:S01]  /*13290*/  @P0 LDG.E R0, desc[UR54][R2.64] ;  /* 0x0000003602000981 */ /* 0x000762000c1e1900 */
[----:B------:R-:W-:Y:S01]  /*132a0*/  ISETP.NE.U32.AND P0, PT, RZ, UR4, PT ;  /* 0x00000004ff007c0c */ /* 0x000fe2000bf05070 */
[----:B------:R-:W-:Y:S02]  /*132b0*/  USHF.L.U64.HI UR44, UR46, 0x2, UR45 ;  /* 0x000000022e2c7899 */ /* 0x000fe4000801022d */
[----:B------:R-:W-:Y:S01]  /*132c0*/  UIADD3 UR4, UP0, UR43, UR4, URZ ;  /* 0x000000042b047290 */ /* 0x000fe2000ff1e03f */
[----:B------:R-:W-:Y:S02]  /*132d0*/  ISETP.NE.AND.EX P2, PT, RZ, UR5, PT, P0 ;  /* 0x00000005ff007c0c */ /* 0x000fe4000bf45300 */
[----:B------:R-:W-:Y:S01]  /*132e0*/  ISETP.NE.U32.AND P0, PT, RZ, UR6, PT ;  /* 0x00000006ff007c0c */ /* 0x000fe2000bf05070 */
[----:B------:R-:W-:Y:S02]  /*132f0*/  UIADD3.X UR5, UR44, UR5, URZ, UP0, !UPT ;  /* 0x000000052c057290 */ /* 0x000fe400087fe43f */
[----:B------:R-:W-:Y:S01]  /*13300*/  IMAD.U32 R4, RZ, RZ, UR4 ;  /* 0x00000004ff047e24 */ /* 0x000fe2000f8e00ff */
[----:B------:R-:W-:Y:S01]  /*13310*/  UIADD3 UR4, UP0, UR43, UR6, URZ ;  /* 0x000000062b047290 */ /* 0x000fe2000ff1e03f */
[----:B------:R-:W-:-:S02]  /*13320*/  ISETP.NE.AND.EX P0, PT, RZ, UR7, PT, P0 ;  /* 0x00000007ff007c0c */ /* 0x000fc4000bf05300 */
[----:B------:R-:W-:Y:S01]  /*13330*/  IMAD.U32 R5, RZ, RZ, UR5 ;  /* 0x00000005ff057e24 */ /* 0x000fe2000f8e00ff */
[----:B------:R-:W-:-:S04]  /*13340*/  UIADD3.X UR5, UR44, UR7, URZ, UP0, !UPT ;  /* 0x000000072c057290 */ /* 0x000fc800087fe43f */
[----:B------:R-:W4:Y:S01]  /*13350*/  @P2 LDG.E R8, desc[UR54][R4.64] ;  /* 0x0000003604082981 */ /* 0x000f22000c1e1900 */
[----:B------:R-:W-:Y:S01]  /*13360*/  IMAD.U32 R6, RZ, RZ, UR4 ;  /* 0x00000004ff067e24 */ /* 0x000fe2000f8e00ff */
[----:B------:R-:W-:Y:S01]  /*13370*/  UISETP.NE.U32.AND UP0, UPT, UR8, URZ, UPT ;  /* 0x0000003f0800728c */ /* 0x000fe2000bf05070 */
[----:B------:R-:W-:-:S03]  /*13380*/  IMAD.U32 R7, RZ, RZ, UR5 ;  /* 0x00000005ff077e24 */ /* 0x000fc6000f8e00ff */
[----:B------:R-:W-:Y:S02]  /*13390*/  UISETP.NE.AND.EX UP0, UPT, UR9, URZ, UPT, UP0 ;  /* 0x0000003f0900728c */ /* 0x000fe4000bf05300 */
[----:B------:R-:W5:Y:S04]  /*133a0*/  @P0 LDG.E R9, desc[UR54][R6.64] ;  /* 0x0000003606090981 */ /* 0x000f68000c1e1900 */
[----:B------:R-:W-:-:S05]  /*133b0*/  PLOP3.LUT P3, PT, PT, PT, UP0, 0x80, 0x0 ;  /* 0x000000000000781c */ /* 0x000fca0003f6f008 */
[----:B------:R-:W-:-:S04]  /*133c0*/  @UP0 UIADD3 UR4, UP1, UR43, UR8, URZ ;  /* 0x000000082b040290 */ /* 0x000fc8000ff3e03f */
[----:B------:R-:W-:Y:S02]  /*133d0*/  @UP0 UIADD3.X UR5, UR44, UR9, URZ, UP1, !UPT ;  /* 0x000000092c050290 */ /* 0x000fe40008ffe43f */
[----:B---3--:R-:W-:-:S04]  /*133e0*/  IMAD.U32 R2, RZ, RZ, UR4 ;  /* 0x00000004ff027e24 */ /* 0x008fc8000f8e00ff */
[----:B------:R-:W-:-:S05]  /*133f0*/  IMAD.U32 R3, RZ, RZ, UR5 ;  /* 0x00000005ff037e24 */ /* 0x000fca000f8e00ff */
[----:B0-----:R0:W5:Y:S01]  /*13400*/  @P3 LDG.E R19, desc[UR54][R2.64] ;  /* 0x0000003602133981 */ /* 0x001162000c1e1900 */
[----:B------:R-:W-:Y:S01]  /*13410*/  UMOV UR47, URZ ;  /* 0x0000003f002f7c82 */ /* 0x000fe20008000000 */
[----:B--2---:R-:W-:Y:S01]  /*13420*/  R2UR UR36, R12 ;  /* 0x000000000c2472ca */ /* 0x004fe200000e0000 */
[----:B0-----:R-:W0:Y:S02]  /*13430*/  LDC.64 R2, c[0x0][0x418] ;  /* 0x00010600ff027b82 */ /* 0x001e240000000a00 */
[----:B0-----:R-:W-:Y:S02]  /*13440*/  ISETP.NE.U32.AND P1, PT, R2, RZ, PT ;  /* 0x000000ff0200720c */ /* 0x001fe40003f25070 */
[----:B------:R-:W-:Y:S02]  /*13450*/  LOP3.LUT R2, R12, 0xff000000, RZ, 0xc0, !PT ;  /* 0xff0000000c027812 */ /* 0x000fe400078ec0ff */
[----:B------:R-:W-:Y:S02]  /*13460*/  ISETP.NE.AND.EX P1, PT, R3, RZ, PT, P1 ;  /* 0x000000ff0300720c */ /* 0x000fe40003f25310 */
[----:B------:R-:W-:-:S02]  /*13470*/  SHF.R.U32.HI R2, RZ, 0x8, R2 ;  /* 0x00000008ff027819 */ /* 0x000fc40000011602 */
[----:B----4-:R-:W-:Y:S02]  /*13480*/  @P2 R2UR UR47, R8 ;  /* 0x00000000082f22ca */ /* 0x010fe400000e0000 */
[----:B------:R-:W-:-:S04]  /*13490*/  LOP3.LUT R8, R12, 0xff0000, RZ, 0xc0, !PT ;  /* 0x00ff00000c087812 */ /* 0x000fc800078ec0ff */
[----:B------:R-:W-:Y:S01]  /*134a0*/  LEA.HI R8, R8, R2, RZ, 0x10 ;  /* 0x0000000208087211 */ /* 0x000fe200078f80ff */
[----:B-1----:R-:W-:Y:S08]  /*134b0*/  @P3 BRA `(.L_x_2116) ;  /* 0x0000000000103947 */ /* 0x002ff00003800000 */
[----:B------:R-:W-:Y:S05]  /*134c0*/  @!P2 BRA `(.L_x_2116) ;  /* 0x00000000000ca947 */ /* 0x000fea0003800000 */
[----:B-----5:R-:W2:Y:S04]  /*134d0*/  LDG.E R19, desc[UR54][R4.64] ;  /* 0x0000003604137981 */ /* 0x020ea8000c1e1900 */
[----:B------:R-:W2:Y:S02]  /*134e0*/  LDG.E R4, desc[UR54][R4.64+0x4] ;  /* 0x0000043604047981 */ /* 0x000ea4000c1e1900 */
[----:B--2---:R-:W-:-:S07]  /*134f0*/  IMAD.IADD R19, R4, 0x1, -R19 ;  /* 0x0000000104137824 */ /* 0x004fce00078e0a13 */
.L_x_2116:
[----:B------:R-:W-:Y:S01]  /*13500*/  IMAD.U32 R3, RZ, RZ, UR46 ;  /* 0x0000002eff037e24 */ /* 0x000fe2000f8e00ff */
[----:B------:R-:W-:Y:S01]  /*13510*/  ULDC.64 UR4, c[0x0][0xa20] ;  /* 0x0002880000047ab9 */ /* 0x000fe20000000a00 */
[----:B-----5:R-:W-:Y:S01]  /*13520*/  IMAD.IADD R4, R9, 0x1, R0 ;  /* 0x0000000109047824 */ /* 0x020fe200078e0200 */
[----:B------:R-:W-:Y:S01]  /*13530*/  ISETP.NE.U32.AND P2, PT, RZ, UR4, PT ;  /* 0x00000004ff007c0c */ /* 0x000fe2000bf45070 */
[----:B------:R-:W-:Y:S01]  /*13540*/  ULOP3.LUT UR36, UR36, 0xffff, URZ, 0xc0, !UPT ;  /* 0x0000ffff24247892 */ /* 0x000fe2000f8ec03f */
[----:B------:R0:W-:Y:S01]  /*13550*/  STL [R1+0x4], R3 ;  /* 0x0000040301007387 */ /* 0x0001e20000100800 */
[----:B------:R-:W-:Y:S02]  /*13560*/  SEL R2, R10, 0x1, P1 ;  /* 0x000000010a027807 */ /* 0x000fe40000800000 */
[----:B------:R-:W-:Y:S01]  /*13570*/  ISETP.NE.AND.EX P2, PT, RZ, UR5, PT, P2 ;  /* 0x00000005ff007c0c */ /* 0x000fe2000bf45320 */
[----:B------:R0:W-:Y:S02]  /*13580*/  STL [R1+0x1c], R4 ;  /* 0x00001c0401007387 */ /* 0x0001e40000100800 */
[----:B------:R-:W-:-:S10]  /*13590*/  IMAD R2, R2, R11, RZ ;  /* 0x0000000b02027224 */ /* 0x000fd400078e02ff */
[----:B0-----:R-:W-:Y:S05]  /*135a0*/  @!P2 BRA `(.L_x_2117) ;  /* 0x000000000018a947 */ /* 0x001fea0003800000 */
[----:B------:R-:W-:-:S04]  /*135b0*/  UIADD3 UR4, UP0, UR43, UR4, URZ ;  /* 0x000000042b047290 */ /* 0x000fc8000ff1e03f */
[----:B------:R-:W-:Y:S02]  /*135c0*/  UIADD3.X UR5, UR44, UR5, URZ, UP0, !UPT ;  /* 0x000000052c057290 */ /* 0x000fe400087fe43f */
[----:B------:R-:W-:-:S04]  /*135d0*/  IMAD.U32 R2, RZ, RZ, UR4 ;  /* 0x00000004ff027e24 */ /* 0x000fc8000f8e00ff */
[----:B------:R-:W-:-:S05]  /*135e0*/  IMAD.U32 R3, RZ, RZ, UR5 ;  /* 0x00000005ff037e24 */ /* 0x000fca000f8e00ff */
[----:B------:R0:W5:Y:S01]  /*135f0*/  LDG.E R2, desc[UR54][R2.64] ;  /* 0x0000003602027981 */ /* 0x000162000c1e1900 */
[----:B------:R-:W-:Y:S05]  /*13600*/  BRA `(.L_x_2118) ;  /* 0x0000000000107947 */ /* 0x000fea0003800000 */
.L_x_2117:
[----:B------:R-:W-:Y:S05]  /*13610*/  @!P0 BRA `(.L_x_2118) ;  /* 0x00000000000c8947 */ /* 0x000fea0003800000 */
[----:B------:R-:W2:Y:S04]  /*13620*/  LDG.E R2, desc[UR54][R6.64] ;  /* 0x0000003606027981 */ /* 0x000ea8000c1e1900 */
[----:B------:R-:W2:Y:S02]  /*13630*/  LDG.E R6, desc[UR54][R6.64+0x4] ;  /* 0x0000043606067981 */ /* 0x000ea4000c1e1900 */
[----:B--2---:R-:W-:-:S07]  /*13640*/  IMAD.IADD R2, R6, 0x1, -R2 ;  /* 0x0000000106027824 */ /* 0x004fce00078e0a02 */
.L_x_2118:
[----:B0-----:R-:W2:Y:S01]  /*13650*/  LDL R3, [R1+0x14] ;  /* 0x0000140001037983 */ /* 0x001ea20000100800 */
[----:B-----5:R-:W-:Y:S02]  /*13660*/  IMAD.IADD R2, R2, 0x1, -R0 ;  /* 0x0000000102027824 */ /* 0x020fe400078e0a00 */
[----:B------:R-:W0:Y:S02]  /*13670*/  LDC R0, c[0x0][0x448] ;  /* 0x00011200ff007b82 */ /* 0x000e240000000800 */
[----:B0-----:R-:W-:-:S13]  /*13680*/  ISETP.NE.AND P0, PT, R0, 0x1, PT ;  /* 0x000000010000780c */ /* 0x001fda0003f05270 */
[----:B------:R-:W0:Y:S08]  /*13690*/  @P0 LDC R4, c[0x0][0x44c] ;  /* 0x00011300ff040b82 */ /* 0x000e300000000800 */
[----:B------:R-:W1:Y:S01]  /*136a0*/  @P0 LDC R0, c[0x0][0x450] ;  /* 0x00011400ff000b82 */ /* 0x000e620000000800 */
[----:B--2---:R-:W-:-:S04]  /*136b0*/  IMAD.SHL.U32 R3, R3, 0x80, RZ ;  /* 0x0000008003037824 */ /* 0x004fc800078e00ff */
[----:B------:R-:W-:-:S04]  /*136c0*/  VIADD R3, R3, 0x7f ;  /* 0x0000007f03037836 */ /* 0x000fc80000000000 */
[----:B0-----:R-:W-:-:S05]  /*136d0*/  @P0 IMAD.HI.U32 R4, R3, R4, RZ ;  /* 0x0000000403040227 */ /* 0x001fca00078e00ff */
[----:B-1----:R-:W-:Y:S01]  /*136e0*/  @P0 SHF.R.U32.HI R3, RZ, R0, R4 ;  /* 0x00000000ff030219 */ /* 0x002fe20000011604 */
[C---:B------:R-:W-:Y:S01]  /*136f0*/  VIADD R0, R2.reuse, 0x9f ;  /* 0x0000009f02007836 */ /* 0x040fe20000000000 */
[----:B------:R-:W-:Y:S02]  /*13700*/  IADD3 R2, R2, 0xa0, -R19 ;  /* 0x000000a002027810 */ /* 0x000fe40007ffe813 */
[----:B------:R-:W-:Y:S01]  /*13710*/  SHF.R.U32.HI R4, RZ, 0x10, R8 ;  /* 0x00000010ff047819 */ /* 0x000fe20000011608 */
[----:B------:R-:W-:-:S03]  /*13720*/  IMAD.HI R0, R0, 0x66666667, RZ ;  /* 0x6666666700007827 */ /* 0x000fc600078e02ff */
[----:B------:R-:W-:Y:S01]  /*13730*/  ISETP.NE.AND P0, PT, R4, RZ, PT ;  /* 0x000000ff0400720c */ /* 0x000fe20003f05270 */
[----:B------:R-:W-:Y:S01]  /*13740*/  IMAD.IADD R2, R2, 0x1, R3 ;  /* 0x0000000102027824 */ /* 0x000fe200078e0203 */
[----:B------:R-:W-:-:S03]  /*13750*/  SHF.R.U32.HI R3, RZ, 0x1f, R0 ;  /* 0x0000001fff037819 */ /* 0x000fc60000011600 */
[----:B------:R-:W-:Y:S01]  /*13760*/  IMAD.HI R2, R2, 0x66666667, RZ ;  /* 0x6666666702027827 */ /* 0x000fe200078e02ff */
[----:B------:R-:W-:-:S04]  /*13770*/  LEA.HI.SX32 R0, R0, R3, 0x1a ;  /* 0x0000000300007211 */ /* 0x000fc800078fd2ff */
[----:B------:R-:W-:-:S03]  /*13780*/  SHF.R.U32.HI R3, RZ, 0x1f, R2 ;  /* 0x0000001fff037819 */ /* 0x000fc60000011602 */
[----:B------:R-:W0:Y:S01]  /*13790*/  @!P0 LDC R4, c[0x0][0x9f0] ;  /* 0x00027c00ff048b82 */ /* 0x000e220000000800 */
[----:B------:R-:W-:Y:S01]  /*137a0*/  LEA.HI.SX32 R3, R2, R3, 0x1a ;  /* 0x0000000302037211 */ /* 0x000fe200078fd2ff */
[----:B------:R-:W-:-:S03]  /*137b0*/  IMAD.MOV.U32 R2, RZ, RZ, RZ ;  /* 0x000000ffff027224 */ /* 0x000fc600078e00ff */
[----:B------:R-:W-:-:S04]  /*137c0*/  VIMNMX R0, R0, R3, PT ;  /* 0x0000000300007248 */ /* 0x000fc80003fe0100 */
[----:B------:R-:W-:-:S13]  /*137d0*/  ISETP.GE.AND P1, PT, R0, 0x1, PT ;  /* 0x000000010000780c */ /* 0x000fda0003f26270 */
[----:B------:R-:W-:Y:S05]  /*137e0*/  @!P1 BRA `(.L_x_2119) ;  /* 0x0000000000689947 */ /* 0x000fea0003800000 */
[-C--:B0-----:R-:W-:Y:S02]  /*137f0*/  IABS R5, R4.reuse ;  /* 0x0000000400057213 */ /* 0x081fe40000000000 */
        /* <DEDUP_REMOVED lines=10> */
[----:B------:R-:W-:-:S04]  /*138a0*/  IADD3 R3, R4, -0x1, R0 ;  /* 0xffffffff04037810 */ /* 0x000fc80007ffe000 */
        /* <DEDUP_REMOVED lines=14> */
.L_x_2119:
[----:B------:R-:W-:Y:S01]  /*13990*/  LOP3.LUT R8, R8, 0xff, RZ, 0xc0, !PT ;  /* 0x000000ff08087812 */ /* 0x000fe200078ec0ff */
[----:B------:R-:W-:Y:S04]  /*139a0*/  BSSY B7, `(.L_x_2120) ;  /* 0x0000319000077945 */ /* 0x000fe80003800000 */
[----:B------:R-:W-:-:S05]  /*139b0*/  IMAD R3, R8, R2, RZ ;  /* 0x0000000208037224 */ /* 0x000fca00078e02ff */
[----:B------:R-:W-:Y:S01]  /*139c0*/  VIADDMNMX R0, R3, R2, R0, PT ;  /* 0x0000000203007246 */ /* 0x000fe20003800100 */
[----:B------:R1:W-:Y:S03]  /*139d0*/  STL [R1+0x8], R3 ;  /* 0x0000080301007387 */ /* 0x0003e60000100800 */
[----:B------:R-:W-:Y:S01]  /*139e0*/  ISETP.GT.AND P0, PT, R0, R3, PT ;  /* 0x000000030000720c */ /* 0x000fe20003f04270 */
[----:B------:R1:W-:-:S12]  /*139f0*/  STL [R1+0x2c], R0 ;  /* 0x00002c0001007387 */ /* 0x0003d80000100800 */
[----:B-1----:R-:W-:Y:S05]  /*13a00*/  @P0 BRA `(.L_x_2121) ;  /* 0x0000000000480947 */ /* 0x002fea0003800000 */
[----:B------:R-:W1:Y:S02]  /*13a10*/  S2R R3, SR_TID.X ;  /* 0x0000000000037919 */ /* 0x000e640000002100 */
[----:B-1----:R-:W-:-:S04]  /*13a20*/  LOP3.LUT R3, R3, 0x7f, RZ, 0xc0, !PT ;  /* 0x0000007f03037812 */ /* 0x002fc800078ec0ff */
[----:B------:R-:W-:-:S13]  /*13a30*/  ISETP.NE.AND P0, PT, R3, RZ, PT ;  /* 0x000000ff0300720c */ /* 0x000fda0003f05270 */
[----:B------:R-:W-:Y:S05]  /*13a40*/  @P0 BRA `(.L_x_2122) ;  /* 0x0000003000380947 */ /* 0x000fea0003800000 */
[----:B------:R-:W1:Y:S01]  /*13a50*/  S2R R3, SR_LANEID ;  /* 0x0000000000037919 */ /* 0x000e620000000000 */
[----:B------:R-:W-:Y:S02]  /*13a60*/  VOTEU.ANY UR4, UPT, PT ;  /* 0x0000000000047886 */ /* 0x000fe400038e0100 */
[----:B------:R-:W1:Y:S08]  /*13a70*/  FLO.U32 R0, UR4 ;  /* 0x0000000400007d00 */ /* 0x000e7000080e0000 */
[----:B------:R-:W2:Y:S01]  /*13a80*/  POPC R5, UR4 ;  /* 0x0000000400057d09 */ /* 0x000ea20008000000 */
[----:B-1----:R-:W-:-:S02]  /*13a90*/  ISETP.EQ.U32.AND P0, PT, R0, R3, PT ;  /* 0x000000030000720c */ /* 0x002fc40003f02070 */
[----:B------:R-:W2:Y:S11]  /*13aa0*/  LDC.64 R2, c[0x0][0xc60] ;  /* 0x00031800ff027b82 */ /* 0x000eb60000000a00 */
[----:B--2---:R-:W2:Y:S01]  /*13ab0*/  @P0 ATOMG.E.ADD.STRONG.GPU PT, R3, desc[UR54][R2.64], R5 ;  /* 0x00000005020309a8 */ /* 0x004ea200081ee1f6 */
[----:B0-----:R-:W0:Y:S02]  /*13ac0*/  S2R R4, SR_LTMASK ;  /* 0x0000000000047919 */ /* 0x001e240000003900 */
[----:B0-----:R-:W-:-:S04]  /*13ad0*/  LOP3.LUT R4, R4, UR4, RZ, 0xc0, !PT ;  /* 0x0000000404047c12 */ /* 0x001fc8000f8ec0ff */
[----:B------:R-:W0:Y:S01]  /*13ae0*/  POPC R7, R4 ;  /* 0x0000000400077309 */ /* 0x000e220000000000 */
[----:B--2---:R-:W0:Y:S02]  /*13af0*/  SHFL.IDX PT, R0, R3, R0, 0x1f ;  /* 0x00001f0003007589 */ /* 0x004e2400000e0000 */
[----:B0-----:R-:W-:-:S05]  /*13b00*/  IADD3 R0, R0, UR40, R7 ;  /* 0x0000002800007c10 */ /* 0x001fca000fffe007 */
[----:B------:R1:W-:Y:S01]  /*13b10*/  STL [R1+0x10], R0 ;  /* 0x0000100001007387 */ /* 0x0003e20000100800 */
[----:B------:R-:W-:Y:S05]  /*13b20*/  BRA `(.L_x_2122) ;  /* 0x0000003000007947 */ /* 0x000fea0003800000 */
.L_x_2121:
        /* <DEDUP_REMOVED lines=8> */
[----:B0-----:R-:W-:Y:S02]  /*13bb0*/  IMAD.U32 R4, RZ, RZ, UR6 ;  /* 0x00000006ff047e24 */ /* 0x001fe4000f8e00ff */
        /* <DEDUP_REMOVED lines=11> */
.L_x_2124:
[----:B------:R-:W-:Y:S05]  /*13c70*/  BSYNC B6 ;  /* 0x0000000000067941 */ /* 0x000fea0003800000 */
.L_x_2123:
[----:B------:R-:W-:Y:S01]  /*13c80*/  VIADD R0, R17, 0xa400 ;  /* 0x0000a40011007836 */ /* 0x000fe20000000000 */
[----:B------:R-:W-:Y:S04]  /*13c90*/  BSSY B6, `(.L_x_2125) ;  /* 0x0000014000067945 */ /* 0x000fe80003800000 */
[----:B------:R-:W-:-:S04]  /*13ca0*/  LOP3.LUT P0, RZ, R0, 0x3ff, RZ, 0xc0, !PT ;  /* 0x000003ff00ff7812 */ /* 0x000fc8000780c0ff */
[----:B------:R-:W-:-:S09]  /*13cb0*/  P2R R16, PR, RZ, 0x1 ;  /* 0x00000001ff107803 */ /* 0x000fd20000000000 */
        /* <DEDUP_REMOVED lines=17> */
.L_x_2126:
[----:B------:R-:W-:Y:S05]  /*13dd0*/  BSYNC B6 ;  /* 0x0000000000067941 */ /* 0x000fea0003800000 */
.L_x_2125:
        /* <DEDUP_REMOVED lines=20> */
.L_x_2128:
[----:B------:R-:W-:Y:S05]  /*13f20*/  BSYNC B6 ;  /* 0x0000000000067941 */ /* 0x000fea0003800000 */
.L_x_2127:
[----:B------:R-:W-:Y:S01]  /*13f30*/  ISETP.NE.AND P6, PT, R16, RZ, PT ;  /* 0x000000ff1000720c */ /* 0x000fe20003fc5270 */
[----:B------:R-:W-:-:S12]  /*13f40*/  BSSY B6, `(.L_x_2129) ;  /* 0x0000012000067945 */ /* 0x000fd80003800000 */
        /* <DEDUP_REMOVED lines=17> */
.L_x_2130:
[----:B------:R-:W-:Y:S05]  /*14060*/  BSYNC B6 ;  /* 0x0000000000067941 */ /* 0x000fea0003800000 */
.L_x_2129:
        /* <DEDUP_REMOVED lines=21> */
[----:B------:R-:W-:Y:S01]  /*141c0*/  SEL R16, R8, RZ, !P0 ;  /* 0x000000ff08107207 */ /* 0x000fe20004000000 */
[----:B------:R-:W-:Y:S08]  /*141d0*/  BRA.DIV UR4, `(.L_x_2131) ;  /* 0x0000004204347947 */ /* 0x000ff0000b800000 */
[----:B------:R1:W3:Y:S02]  /*141e0*/  SHFL.IDX PT, R14, R0, RZ, 0x1f ;  /* 0x00001fff000e7589 */ /* 0x0002e400000e0000 */
.L_x_2206:
[----:B------:R-:W-:Y:S02]  /*141f0*/  PLOP3.LUT P1, PT, PT, PT, PT, 0x8, 0x0 ;  /* 0x000000000000781c */ /* 0x000fe40003f2e170 */
[----:B---3--:R-:W-:Y:S02]  /*14200*/  ISETP.NE.AND P0, PT, R14, RZ, PT ;  /* 0x000000ff0e00720c */ /* 0x008fe40003f05270 */
[----:B-1----:R-:W-:-:S05]  /*14210*/  P2R R0, PR, RZ, 0x2 ;  /* 0x00000002ff007803 */ /* 0x002fca0000000000 */
[----:B------:R1:W-:Y:S06]  /*14220*/  STL [R1+0x18], R0 ;  /* 0x0000180001007387 */ /* 0x0003ec0000100800 */
[----:B------:R-:W-:Y:S05]  /*14230*/  @P0 BRA `(.L_x_2132) ;  /* 0x00000004008c0947 */ /* 0x000fea0003800000 */
[----:B-1----:R-:W3:Y:S01]  /*14240*/  LDL R0, [R1+0x2c] ;  /* 0x00002c0001007983 */ /* 0x002ee20000100800 */
[----:B------:R-:W-:Y:S01]  /*14250*/  UMOV UR4, 0xffffffff ;  /* 0xffffffff00047882 */ /* 0x000fe20000000000 */
[----:B---3--:R-:W-:Y:S02]  /*14260*/  VIADD R0, R0, 0xffffffff ;  /* 0xffffffff00007836 */ /* 0x008fe40000000000 */
[----:B------:R-:W-:Y:S05]  /*14270*/  BRA.DIV UR4, `(.L_x_2133) ;  /* 0x00000042042c7947 */ /* 0x000fea000b800000 */
[----:B------:R-:W-:-:S13]  /*14280*/  ELECT P6, URZ, PT ;  /* 0x00000000003f782f */ /* 0x000fda00038c0000 */
.L_x_2209:
[----:B------:R-:W-:Y:S05]  /*14290*/  @!P6 BRA `(.L_x_2132) ;  /* 0x000000040074e947 */ /* 0x000fea0003800000 */
[----:B------:R-:W-:-:S04]  /*142a0*/  ISETP.NE.U32.AND P0, PT, R2, RZ, PT ;  /* 0x000000ff0200720c */ /* 0x000fc80003f05070 */
[----:B------:R-:W-:-:S13]  /*142b0*/  ISETP.NE.AND.EX P0, PT, R3, RZ, PT, P0 ;  /* 0x000000ff0300720c */ /* 0x000fda0003f05300 */
[----:B------:R-:W-:Y:S05]  /*142c0*/  @!P0 BRA `(.L_x_2134) ;  /* 0x0000000000448947 */ /* 0x000fea0003800000 */
[----:B------:R-:W1:Y:S01]  /*142d0*/  LDC R7, c[0x0][0x43c] ;  /* 0x00010f00ff077b82 */ /* 0x000e620000000800 */
[----:B------:R-:W-:Y:S01]  /*142e0*/  ULDC.64 UR4, c[0x0][0x428] ;  /* 0x00010a0000047ab9 */ /* 0x000fe20000000a00 */
[----:B-1----:R-:W-:-:S13]  /*142f0*/  ISETP.NE.AND P0, PT, R7, 0x1, PT ;  /* 0x000000010700780c */ /* 0x002fda0003f05270 */
[----:B0-----:R-:W0:Y:S02]  /*14300*/  @P0 LDC.64 R4, c[0x0][0x440] ;  /* 0x00011000ff040b82 */ /* 0x001e240000000a00 */
        /* <DEDUP_REMOVED lines=13> */
.L_x_2134:
[----:B-1----:R-:W3:Y:S01]  /*143e0*/  LDL R3, [R1] ;  /* 0x0000000001037983 */ /* 0x002ee20000100800 */
[----:B------:R-:W-:Y:S01]  /*143f0*/  IMAD R2, R18, 0x8, R17 ;  /* 0x0000000812027824 */ /* 0x000fe200078e0211 */
[----:B--2---:R-:W1:Y:S02]  /*14400*/  S2R R8, SR_TID.X ;  /* 0x0000000000087919 */ /* 0x004e640000002100 */
[----:B-1----:R-:W-:-:S04]  /*14410*/  LOP3.LUT R8, R8, 0x7f, RZ, 0xc0, !PT ;  /* 0x0000007f08087812 */ /* 0x002fc800078ec0ff */
[----:B------:R-:W-:Y:S02]  /*14420*/  ISETP.NE.AND P1, PT, R8, RZ, PT ;  /* 0x000000ff0800720c */ /* 0x000fe40003f25270 */
[----:B---3--:R-:W-:-:S04]  /*14430*/  SHF.L.U32 R3, R3, 0x1f, RZ ;  /* 0x0000001f03037819 */ /* 0x008fc800000006ff */
[----:B------:R-:W1:Y:S02]  /*14440*/  SYNCS.PHASECHK.TRANS64.TRYWAIT P0, [R2+URZ+0x29880], R3 ;  /* 0x02988003020075a7 */ /* 0x000e64000800017f */
[----:B-1----:R-:W-:Y:S05]  /*14450*/  @!P0 BRA `(.L_x_2135) ;  /* 0x0000003c00d48947 */ /* 0x002fea0003800000 */
.L_x_2210:
[----:B------:R-:W-:Y:S05]  /*14460*/  @P1 BRA `(.L_x_2136) ;  /* 0x00000000001c1947 */ /* 0x000fea0003800000 */
[----:B0-----:R-:W0:Y:S02]  /*14470*/  S2R R4, SR_TID.X ;  /* 0x0000000000047919 */ /* 0x001e240000002100 */
[----:B0-----:R-:W-:Y:S01]  /*14480*/  LOP3.LUT R5, R4, 0x1f, RZ, 0xc0, !PT ;  /* 0x0000001f04057812 */ /* 0x001fe200078ec0ff */
[----:B------:R-:W-:-:S03]  /*14490*/  IMAD.MOV.U32 R4, RZ, RZ, 0x5000 ;  /* 0x00005000ff047424 */ /* 0x000fc600078e00ff */
[----:B------:R-:W-:Y:S01]  /*144a0*/  ISETP.NE.AND P0, PT, R5, RZ, PT ;  /* 0x000000ff0500720c */ /* 0x000fe20003f05270 */
[----:B------:R2:W-:-:S12]  /*144b0*/  SYNCS.ARRIVE.TRANS64 RZ, [R2+URZ+0x29870], R4 ;  /* 0x0298700402ff79a7 */ /* 0x0005d8000800003f */
[----:B--2---:R-:W-:Y:S05]  /*144c0*/  @!P0 BRA `(.L_x_2136) ;  /* 0x0000000000048947 */ /* 0x004fea0003800000 */
[----:B------:R-:W-:Y:S01]  /*144d0*/  BPT.TRAP 0x1 ;  /* 0x000000040000795c */ /* 0x000fe20000300000 */
.L_x_2136:
[----:B------:R-:W2:Y:S01]  /*144e0*/  LDL R5, [R1+0x1c] ;  /* 0x00001c0001057983 */ /* 0x000ea20000100800 */
[----:B0-----:R-:W-:Y:S01]  /*144f0*/  IMAD R4, R18, 0x5000, R17 ;  /* 0x0000500012047824 */ /* 0x001fe200078e0211 */
        /* <DEDUP_REMOVED lines=14> */
[----:B0-2---:R-:W-:Y:S05]  /*145e0*/  @!P0 BRA `(.L_x_2137) ;  /* 0x0000003c00848947 */ /* 0x005fea0003800000 */
.L_x_2211:
        /* <DEDUP_REMOVED lines=8> */
.L_x_2138:
[----:B------:R-:W-:Y:S01]  /*14670*/  R2UR UR27, R0 ;  /* 0x00000000001b72ca */ /* 0x000fe200000e0000 */
[----:B------:R-:W-:Y:S01]  /*14680*/  IMAD R0, R18, 0x7800, R17 ;  /* 0x0000780012007824 */ /* 0x000fe200078e0211 */
[----:B------:R-:W-:Y:S01]  /*14690*/  R2UR UR25, R2 ;  /* 0x00000000021972ca */ /* 0x000fe200000e0000 */
[----:B------:R-:W-:Y:S01]  /*146a0*/  UIADD3 UR4, UP0, UR48, 0x370, URZ ;  /* 0x0000037030047890 */ /* 0x000fe2000ff1e03f */
[----:B------:R-:W-:Y:S01]  /*146b0*/  R2UR UR29, R16 ;  /* 0x00000000101d72ca */ /* 0x000fe200000e0000 */
[----:B------:R-:W-:Y:S01]  /*146c0*/  UMOV UR6, 0x0 ;  /* 0x0000000000067882 */ /* 0x000fe20000000000 */
[----:B------:R-:W-:Y:S01]  /*146d0*/  R2UR UR8, R0 ;  /* 0x00000000000872ca */ /* 0x000fe200000e0000 */
[----:B------:R-:W-:Y:S01]  /*146e0*/  UIADD3.X UR5, URZ, UR49, URZ, UP0, !UPT ;  /* 0x000000313f057290 */ /* 0x000fe200087fe43f */
[----:B------:R-:W-:Y:S01]  /*146f0*/  PLOP3.LUT P0, PT, PT, PT, PT, 0x80, 0x0 ;  /* 0x000000000000781c */ /* 0x000fe20003f0f070 */
[----:B------:R-:W-:Y:S01]  /*14700*/  UMOV UR7, 0x14f00000 ;  /* 0x14f0000000077882 */ /* 0x000fe20000000000 */
[----:B------:R-:W-:Y:S01]  /*14710*/  UMOV UR26, URZ ;  /* 0x0000003f001a7c82 */ /* 0x000fe20008000000 */
[----:B------:R-:W-:Y:S01]  /*14720*/  UMOV UR28, UR36 ;  /* 0x00000024001c7c82 */ /* 0x000fe20008000000 */
[----:B------:R-:W-:Y:S01]  /*14730*/  P2R R0, PR, RZ, 0x1 ;  /* 0x00000001ff007803 */ /* 0x000fe20000000000 */
[----:B------:R-:W-:Y:S01]  /*14740*/  UMOV UR18, 0x40 ;  /* 0x0000004000127882 */ /* 0x000fe20000000000 */
[----:B------:R-:W-:Y:S01]  /*14750*/  UMOV UR20, UR36 ;  /* 0x0000002400147c82 */ /* 0x000fe20008000000 */
[----:B------:R-:W-:Y:S01]  /*14760*/  UIADD3 UR25, UR25, 0x29830, URZ ;  /* 0x0002983019197890 */ /* 0x000fe2000fffe03f */
[----:B------:R-:W-:Y:S01]  /*14770*/  UMOV UR19, UR27 ;  /* 0x0000001b00137c82 */ /* 0x000fe20008000000 */
[----:B------:R-:W-:-:S02]  /*14780*/  UMOV UR21, UR29 ;  /* 0x0000001d00157c82 */ /* 0x000fc40008000000 */
[----:B------:R-:W-:Y:S01]  /*14790*/  UIADD3 UR24, UR8, 0x1a400, URZ ;  /* 0x0001a40008187890 */ /* 0x000fe2000fffe03f */
[----:B------:R3:W-:Y:S01]  /*147a0*/  STL [R1+0x18], R0 ;  /* 0x0000180001007387 */ /* 0x0007e20000100800 */
[----:B------:R-:W-:Y:S02]  /*147b0*/  UIADD3 UR16, UR8, 0x1cc00, URZ ;  /* 0x0001cc0008107890 */ /* 0x000fe4000fffe03f */
[----:B------:R-:W-:Y:S01]  /*147c0*/  UIADD3 UR8, UR8, 0x1f400, URZ ;  /* 0x0001f40008087890 */ /* 0x000fe2000fffe03f */
[----:B------:R-:W-:Y:S01]  /*147d0*/  UMOV UR17, UR25 ;  /* 0x0000001900117c82 */ /* 0x000fe20008000000 */
[----:B------:R-:W-:Y:S01]  /*147e0*/  UMOV UR10, 0x80 ;  /* 0x00000080000a7882 */ /* 0x000fe20000000000 */
[----:B------:R-:W-:Y:S01]  /*147f0*/  UMOV UR12, UR36 ;  /* 0x00000024000c7c82 */ /* 0x000fe20008000000 */
[----:B------:R-:W-:Y:S01]  /*14800*/  UMOV UR11, UR27 ;  /* 0x0000001b000b7c82 */ /* 0x000fe20008000000 */
[----:B------:R-:W-:Y:S01]  /*14810*/  UMOV UR13, UR29 ;  /* 0x0000001d000d7c82 */ /* 0x000fe20008000000 */
[----:B------:R3:W-:Y:S01]  /*14820*/  UTMALDG.4D [UR24], [UR4], desc[UR6] ;  /* 0x00000618040075b4 */ /* 0x0007e20008019000 */
[----:B------:R-:W-:Y:S01]  /*14830*/  UMOV UR9, UR25 ;  /* 0x0000001900097c82 */ /* 0x000fe20008000000 */
[----:B------:R3:W-:Y:S01]  /*14840*/  UTMALDG.4D [UR16], [UR4], desc[UR6] ;  /* 0x00000610040075b4 */ /* 0x0007e20008019000 */
[----:B------:R3:W-:Y:S02]  /*14850*/  UTMALDG.4D [UR8], [UR4], desc[UR6] ;  /* 0x00000608040075b4 */ /* 0x0007e40008019000 */
[----:B---3--:R-:W-:Y:S01]  /*14860*/  NOP ;  /* 0x0000000000007918 */ /* 0x008fe20000000000 */
.L_x_2132:
[----:B------:R-:W-:Y:S05]  /*14870*/  WARPSYNC.ALL ;  /* 0x0000000000007948 */ /* 0x000fea0003800000 */
[----:B-1----:R-:W-:Y:S01]  /*14880*/  VIADD R0, R17, 0x14400 ;  /* 0x0001440011007836 */ /* 0x002fe20000000000 */
[----:B------:R-:W-:Y:S01]  /*14890*/  USHF.R.S32.HI UR4, URZ, 0x1f, UR47 ;  /* 0x0000001f3f047899 */ /* 0x000fe2000801142f */
        /* <DEDUP_REMOVED lines=14> */
[----:B0-----:R-:W-:Y:S01]  /*14980*/  MOV R2, 0x0 ;  /* 0x0000000000027802 */ /* 0x001fe20000000f00 */
        /* <DEDUP_REMOVED lines=15> */
.L_x_2140:
[----:B------:R-:W-:Y:S05]  /*14a80*/  BSYNC B6 ;  /* 0x0000000000067941 */ /* 0x000fea0003800000 */
.L_x_2139:
[----:B------:R-:W3:Y:S01]  /*14a90*/  LDL R10, [R1+0x14] ;  /* 0x00001400010a7983 */ /* 0x000ee20000100800 */
[----:B------:R-:W1:Y:S01]  /*14aa0*/  LDC R5, c[0x0][0x448] ;  /* 0x00011200ff057b82 */ /* 0x000e620000000800 */
[----:B------:R-:W-:Y:S01]  /*14ab0*/  ULDC.64 UR6, c[0x0][0x2d8] ;  /* 0x0000b60000067ab9 */ /* 0x000fe20000000a00 */
[----:B0-----:R-:W0:Y:S01]  /*14ac0*/  S2R R2, SR_TID.X ;  /* 0x0000000000027919 */ /* 0x001e220000002100 */
[----:B------:R-:W-:Y:S01]  /*14ad0*/  UMOV UR4, UR50 ;  /* 0x0000003200047c82 */ /* 0x000fe20008000000 */
[----:B------:R-:W-:Y:S01]  /*14ae0*/  UMOV UR5, UR37 ;  /* 0x0000002500057c82 */ /* 0x000fe20008000000 */
[----:B------:R-:W-:Y:S01]  /*14af0*/  ULDC.64 UR8, c[0x0][0x2e0] ;  /* 0x0000b80000087ab9 */ /* 0x000fe20000000a00 */
[----:B-1----:R-:W-:Y:S01]  /*14b00*/  ISETP.NE.AND P0, PT, R5, 0x1, PT ;  /* 0x000000010500780c */ /* 0x002fe20003f05270 */
[----:B------:R-:W1:Y:S01]  /*14b10*/  S2R R6, SR_TID.X ;  /* 0x0000000000067919 */ /* 0x000e620000002100 */
[----:B0-----:R-:W-:-:S11]  /*14b20*/  LOP3.LUT R0, R2, 0x7f, RZ, 0xc0, !PT ;  /* 0x0000007f02007812 */ /* 0x001fd600078ec0ff */
[----:B------:R-:W0:Y:S01]  /*14b30*/  @P0 LDC R3, c[0x0][0x44c] ;  /* 0x00011300ff030b82 */ /* 0x000e220000000800 */
[----:B------:R-:W-:Y:S01]  /*14b40*/  IMAD.SHL.U32 R2, R2, 0x20, RZ ;  /* 0x0000002002027824 */ /* 0x000fe200078e00ff */
[----:B------:R-:W-:-:S06]  /*14b50*/  SHF.R.U32.HI R0, RZ, 0x2, R0 ;  /* 0x00000002ff007819 */ /* 0x000fcc0000011600 */
[----:B------:R-:W4:Y:S01]  /*14b60*/  @P0 LDC R4, c[0x0][0x450] ;  /* 0x00011400ff040b82 */ /* 0x000f220000000800 */
[----:B------:R-:W-:Y:S01]  /*14b70*/  LOP3.LUT R2, R0, 0x60, R2, 0xf8, !PT ;  /* 0x0000006000027812 */ /* 0x000fe200078ef802 */
[----:B------:R-:W-:Y:S02]  /*14b80*/  UIMAD.WIDE.U32 UR4, UR36, UR6, UR4 ;  /* 0x00000006240472a5 */ /* 0x000fe4000f8e0004 */
[----:B------:R-:W-:Y:S02]  /*14b90*/  UIMAD UR6, UR45, UR8, URZ ;  /* 0x000000082d0672a4 */ /* 0x000fe4000f8e023f */
[----:B------:R-:W-:Y:S02]  /*14ba0*/  UIMAD UR5, UR36, UR7, UR5 ;  /* 0x00000007240572a4 */ /* 0x000fe4000f8e0205 */
[----:B------:R-:W-:Y:S02]  /*14bb0*/  UIMAD UR6, UR46, UR9, UR6 ;  /* 0x000000092e0672a4 */ /* 0x000fe4000f8e0206 */
[----:B------:R-:W-:-:S03]  /*14bc0*/  UIMAD.WIDE.U32 UR4, UR46, UR8, UR4 ;  /* 0x000000082e0472a5 */ /* 0x000fc6000f8e0004 */
[----:B------:R-:W-:Y:S01]  /*14bd0*/  ULDC.64 UR8, c[0x0][0x2d0] ;  /* 0x0000b40000087ab9 */ /* 0x000fe20000000a00 */
[----:B------:R-:W-:Y:S01]  /*14be0*/  UIADD3 UR5, UR5, UR6, URZ ;  /* 0x0000000605057290 */ /* 0x000fe2000fffe03f */
[----:B-1----:R-:W-:-:S05]  /*14bf0*/  IMAD.SHL.U32 R6, R6, 0x10, RZ ;  /* 0x0000001006067824 */ /* 0x002fca00078e00ff */
[----:B------:R-:W-:-:S04]  /*14c00*/  LOP3.LUT R6, R6, 0x30, RZ, 0xc0, !PT ;  /* 0x0000003006067812 */ /* 0x000fc800078ec0ff */
[----:B--2---:R-:W-:Y:S01]  /*14c10*/  LOP3.LUT R8, R6, 0x40, RZ, 0xfc, !PT ;  /* 0x0000004006087812 */ /* 0x004fe200078efcff */
[----:B---3--:R-:W-:-:S04]  /*14c20*/  IMAD R0, R10, 0x80, R2 ;  /* 0x000000800a007824 */ /* 0x008fc800078e0202 */
[----:B0-----:R-:W-:-:S04]  /*14c30*/  @P0 IMAD.HI.U32 R3, R0, R3, RZ ;  /* 0x0000000300030227 */ /* 0x001fc800078e00ff */
[----:B------:R-:W-:Y:S01]  /*14c40*/  IMAD.MOV.U32 R2, RZ, RZ, R0 ;  /* 0x000000ffff027224 */ /* 0x000fe200078e0000 */
[----:B----4-:R-:W-:-:S04]  /*14c50*/  @P0 SHF.R.U32.HI R2, RZ, R4, R3 ;  /* 0x00000004ff020219 */ /* 0x010fc80000011603 */
        /* <DEDUP_REMOVED lines=27> */
[----:B------:R-:W0:Y:S01]  /*14e10*/  S2R R6, SR_TID.X ;  /* 0x0000000000067919 */ /* 0x000e220000002100 */
[----:B------:R-:W-:Y:S02]  /*14e20*/  IMAD R0, R19, R5, RZ ;  /* 0x0000000513007224 */ /* 0x000fe400078e02ff */
[----:B------:R-:W1:Y:S01]  /*14e30*/  SHFL.IDX PT, R5, R4, RZ, 0x1c1f ;  /* 0x001c1fff04057589 */ /* 0x000e6200000e0000 */
[----:B0-----:R-:W-:-:S04]  /*14e40*/  LOP3.LUT R6, R6, 0x7f, RZ, 0xc0, !PT ;  /* 0x0000007f06067812 */ /* 0x001fc800078ec0ff */
[----:B------:R-:W-:Y:S02]  /*14e50*/  SHF.R.U32.HI R7, RZ, 0x2, R6 ;  /* 0x00000002ff077819 */ /* 0x000fe40000011606 */
[----:B------:R-:W0:Y:S03]  /*14e60*/  SHFL.IDX PT, R6, R3, RZ, 0x1c1f ;  /* 0x001c1fff03067589 */ /* 0x000e2600000e0000 */
[----:B------:R-:W-:-:S05]  /*14e70*/  IMAD R2, R10, 0x80, R7 ;  /* 0x000000800a027824 */ /* 0x000fca00078e0207 */
[----:B------:R-:W-:-:S13]  /*14e80*/  ISETP.GE.AND P4, PT, R2, R0, PT ;  /* 0x000000000200720c */ /* 0x000fda0003f86270 */
[----:B-1----:R-:W-:-:S05]  /*14e90*/  @!P4 IADD3 R5, P3, R9, R5, RZ ;  /* 0x000000050905c210 */ /* 0x002fca0007f7e0ff */
[----:B0-----:R-:W-:-:S04]  /*14ea0*/  @!P4 IMAD.X R6, RZ, RZ, R6, P3 ;  /* 0x000000ffff06c224 */ /* 0x001fc800018e0606 */
[----:B------:R-:W-:Y:S02]  /*14eb0*/  @!P4 IMAD.MOV.U32 R7, RZ, RZ, R6 ;  /* 0x000000ffff07c224 */ /* 0x000fe400078e0006 */
[----:B------:R-:W-:Y:S02]  /*14ec0*/  @!P4 IMAD.MOV.U32 R6, RZ, RZ, R5 ;  /* 0x000000ffff06c224 */ /* 0x000fe400078e0005 */
[----:B------:R-:W-:-:S03]  /*14ed0*/  VIADD R5, R2, 0x20 ;  /* 0x0000002002057836 */ /* 0x000fc60000000000 */
[----:B------:R-:W-:Y:S01]  /*14ee0*/  @!PT LDS RZ, [RZ] ;  /* 0x00000000fffff984 */ /* 0x000fe20000000800 */
[----:B-----5:R-:W-:Y:S02]  /*14ef0*/  @!P4 LDGSTS.E.BYPASS.LTC128B.128 [R8+0x14400], desc[UR54][R6.64], !P0 ;  /* 0x144000000608cfae */ /* 0x020fe4000c101d76 */
[----:B------:R-:W-:Y:S02]  /*14f00*/  ISETP.GE.AND P3, PT, R5, R0, PT ;  /* 0x000000000500720c */ /* 0x000fe40003f66270 */
[----:B------:R-:W-:Y:S04]  /*14f10*/  @!P4 LDGSTS.E.BYPASS.LTC128B.128 [R8+0x16400], desc[UR54][R6.64+0x40], !P1 ;  /* 0x164000400608cfae */ /* 0x000fe8000c901d76 */
[----:B------:R0:W-:Y:S04]  /*14f20*/  @!P4 LDGSTS.E.BYPASS.LTC128B.128 [R8+0x18400], desc[UR54][R6.64+0x80], !P2 ;  /* 0x184000800608cfae */ /* 0x0001e8000d101d76 */
[----:B------:R-:W-:Y:S04]  /*14f30*/  SHFL.IDX PT, R5, R3, 0x1, 0x1c1f ;  /* 0x003c1f0003057f89 */ /* 0x000fe800000e0000 */
        /* <DEDUP_REMOVED lines=19> */
.L_x_2220:
        /* <DEDUP_REMOVED lines=12> */
.L_x_2143:
[----:B------:R-:W-:Y:S05]  /*15130*/  BSYNC B0 ;  /* 0x0000000000007941 */ /* 0x000fea0003800000 */
.L_x_2142:
[----:B------:R-:W-:Y:S01]  /*15140*/  NOP ;  /* 0x0000000000007918 */ /* 0x000fe20000000000 */
[----:B------:R-:W-:-:S13]  /*15150*/  PLOP3.LUT P0, PT, PT, PT, PT, 0x80, 0x0 ;  /* 0x000000000000781c */ /* 0x000fda0003f0f070 */
.L_x_2144:
        /* <DEDUP_REMOVED lines=18> */
.L_x_2221:
[----:B------:R-:W-:Y:S05]  /*15280*/  BSYNC B0 ;  /* 0x0000000000007941 */ /* 0x000fea0003800000 */
.L_x_2145:
[----:B------:R-:W2:Y:S04]  /*15290*/  LDL.LU R2, [R1+0x2c] ;  /* 0x00002c0001027983 */ /* 0x000ea80000300800 */
[----:B------:R-:W3:Y:S01]  /*152a0*/  LDL R3, [R1+0x8] ;  /* 0x0000080001037983 */ /* 0x000ee20000100800 */
[----:B--2---:R-:W-:-:S05]  /*152b0*/  VIADD R2, R2, 0xfffffffe ;  /* 0xfffffffe02027836 */ /* 0x004fca0000000000 */
[----:B---3--:R-:W-:-:S13]  /*152c0*/  ISETP.GE.AND P0, PT, R2, R3, PT ;  /* 0x000000030200720c */ /* 0x008fda0003f06270 */
[----:B------:R-:W-:Y:S05]  /*152d0*/  @!P0 BRA `(.L_x_2147) ;  /* 0x0000001000048947 */ /* 0x000fea0003800000 */
[----:B-1----:R1:W5:Y:S01]  /*152e0*/  LDL.LU R0, [R1] ;  /* 0x0000000001007983 */ /* 0x0023620000300800 */
[----:B------:R-:W-:-:S07]  /*152f0*/  IMAD.MOV.U32 R3, RZ, RZ, R18 ;  /* 0x000000ffff037224 */ /* 0x000fce00078e0012 */
.L_x_2169:
[----:B0-----:R-:W2:Y:S01]  /*15300*/  LDL R4, [R1+0x18] ;  /* 0x0000180001047983 */ /* 0x001ea20000100800 */
[----:B------:R-:W-:Y:S01]  /*15310*/  VIADD R18, R3, 0x1 ;  /* 0x0000000103127836 */ /* 0x000fe20000000000 */
[----:B------:R-:W-:Y:S05]  /*15320*/  YIELD ;  /* 0x0000000000007946 */ /* 0x000fea0003800000 */
[C---:B------:R-:W-:Y:S01]  /*15330*/  ISETP.NE.AND P0, PT, R18.reuse, 0x2, PT ;  /* 0x000000021200780c */ /* 0x040fe20003f05270 */
[----:B------:R-:W-:Y:S03]  /*15340*/  BSSY B0, `(.L_x_2148) ;  /* 0x0000089000007945 */ /* 0x000fe60003800000 */
[----:B------:R-:W-:-:S02]  /*15350*/  SEL R18, R18, RZ, P0 ;  /* 0x000000ff12127207 */ /* 0x000fc40000000000 */
[----:B--2---:R-:W-:Y:S02]  /*15360*/  ISETP.NE.AND P1, PT, R4, RZ, PT ;  /* 0x000000ff0400720c */ /* 0x004fe40003f25270 */
[----:B------:R-:W-:-:S04]  /*15370*/  SEL R4, RZ, 0x1, P0 ;  /* 0x00000001ff047807 */ /* 0x000fc80000000000 */
[----:B-----5:R-:W-:-:S05]  /*15380*/  LOP3.LUT R9, R0, R4, RZ, 0x3c, !PT ;  /* 0x0000000400097212 */ /* 0x020fca00078e3cff */
[----:B------:R2:W-:Y:S02]  /*15390*/  STL [R1], R9 ;  /* 0x0000000901007387 */ /* 0x0005e40000100800 */
[----:B------:R-:W-:Y:S05]  /*153a0*/  @!P1 BRA `(.L_x_2149) ;  /* 0x0000000800089947 */ /* 0x000fea0003800000 */
[----:B------:R-:W-:Y:S01]  /*153b0*/  ULDC.64 UR4, c[0x0][0x418] ;  /* 0x0001060000047ab9 */ /* 0x000fe20000000a00 */
[----:B0-----:R-:W-:Y:S01]  /*153c0*/  IMAD.MOV.U32 R8, RZ, RZ, R2 ;  /* 0x000000ffff087224 */ /* 0x001fe200078e0002 */
[----:B------:R-:W-:-:S04]  /*153d0*/  ISETP.NE.U32.AND P0, PT, RZ, UR4, PT ;  /* 0x00000004ff007c0c */ /* 0x000fc8000bf05070 */
[----:B------:R-:W-:-:S13]  /*153e0*/  ISETP.NE.AND.EX P0, PT, RZ, UR5, PT, P0 ;  /* 0x00000005ff007c0c */ /* 0x000fda000bf05300 */
[----:B------:R-:W-:Y:S05]  /*153f0*/  @!P0 BRA `(.L_x_2150) ;  /* 0x00000000004c8947 */ /* 0x000fea0003800000 */
[----:B------:R-:W3:Y:S01]  /*15400*/  LDL R10, [R1+0xc] ;  /* 0x00000c00010a7983 */ /* 0x000ee20000100800 */
[----:B------:R-:W0:Y:S01]  /*15410*/  LDC R8, c[0x0][0x43c] ;  /* 0x00010f00ff087b82 */ /* 0x000e220000000800 */
[----:B------:R-:W-:Y:S02]  /*15420*/  ULDC.64 UR6, c[0x0][0x428] ;  /* 0x00010a0000067ab9 */ /* 0x000fe40000000a00 */
[----:B------:R-:W4:Y:S01]  /*15430*/  LDL R7, [R1+0x4] ;  /* 0x0000040001077983 */ /* 0x000f220000100800 */
[----:B0-----:R-:W-:-:S13]  /*15440*/  ISETP.NE.AND P0, PT, R8, 0x1, PT ;  /* 0x000000010800780c */ /* 0x001fda0003f05270 */
[----:B------:R-:W0:Y:S02]  /*15450*/  @P0 LDC.64 R4, c[0x0][0x440] ;  /* 0x00011000ff040b82 */ /* 0x000e240000000a00 */
[----:B0-----:R-:W-:-:S04]  /*15460*/  @P0 IMAD.HI.U32 R6, R2, R4, RZ ;  /* 0x0000000402060227 */ /* 0x001fc800078e00ff */
[----:B------:R-:W-:Y:S01]  /*15470*/  IMAD.MOV.U32 R4, RZ, RZ, R2 ;  /* 0x000000ffff047224 */ /* 0x000fe200078e0002 */
[----:B------:R-:W-:-:S05]  /*15480*/  @P0 SHF.R.U32.HI R4, RZ, R5, R6 ;  /* 0x00000005ff040219 */ /* 0x000fca0000011606 */
[----:B------:R-:W-:-:S04]  /*15490*/  IMAD.MOV R5, RZ, RZ, -R4 ;  /* 0x000000ffff057224 */ /* 0x000fc800078e0a04 */
[----:B------:R-:W-:Y:S01]  /*154a0*/  IMAD R8, R8, R5, R2 ;  /* 0x0000000508087224 */ /* 0x000fe200078e0202 */
[----:B------:R-:W-:Y:S01]  /*154b0*/  SHF.R.S32.HI R5, RZ, 0x1f, R4 ;  /* 0x0000001fff057819 */ /* 0x000fe20000011404 */
[----:B---3--:R-:W-:-:S04]  /*154c0*/  IMAD R6, R10, UR6, RZ ;  /* 0x000000060a067c24 */ /* 0x008fc8000f8e02ff */
[C---:B----4-:R-:W-:Y:S02]  /*154d0*/  IMAD R6, R7.reuse, UR7, R6 ;  /* 0x0000000707067c24 */ /* 0x050fe4000f8e0206 */
[----:B------:R-:W-:-:S04]  /*154e0*/  IMAD.WIDE.U32 R4, R7, UR6, R4 ;  /* 0x0000000607047c25 */ /* 0x000fc8000f8e0004 */
[----:B------:R-:W-:Y:S01]  /*154f0*/  IMAD.IADD R5, R6, 0x1, R5 ;  /* 0x0000000106057824 */ /* 0x000fe200078e0205 */
[----:B------:R-:W-:-:S04]  /*15500*/  LEA R6, P0, R4, UR4, 0x2 ;  /* 0x0000000404067c11 */ /* 0x000fc8000f8010ff */
[----:B------:R-:W-:-:S05]  /*15510*/  LEA.HI.X R7, R4, UR5, R5, 0x2, P0 ;  /* 0x0000000504077c11 */ /* 0x000fca00080f1405 */
[----:B------:R0:W5:Y:S04]  /*15520*/  LDG.E R16, desc[UR54][R6.64] ;  /* 0x0000003606107981 */ /* 0x000168000c1e1900 */
.L_x_2150:
[----:B------:R-:W0:Y:S01]  /*15530*/  S2R R4, SR_TID.X ;  /* 0x0000000000047919 */ /* 0x000e220000002100 */
[----:B------:R-:W-:Y:S01]  /*15540*/  IMAD R5, R18, 0x8, R17 ;  /* 0x0000000812057824 */ /* 0x000fe200078e0211 */
[----:B------:R-:W-:Y:S01]  /*15550*/  BSSY B1, `(.L_x_2151) ;  /* 0x0000006000017945 */ /* 0x000fe20003800000 */
[----:B0-----:R-:W-:Y:S02]  /*15560*/  LOP3.LUT R6, R4, 0x7f, RZ, 0xc0, !PT ;  /* 0x0000007f04067812 */ /* 0x001fe400078ec0ff */
[----:B------:R-:W-:Y:S02]  /*15570*/  SHF.L.U32 R4, R9, 0x1f, RZ ;  /* 0x0000001f09047819 */ /* 0x000fe400000006ff */
[----:B------:R-:W-:Y:S02]  /*15580*/  ISETP.NE.AND P1, PT, R6, RZ, PT ;  /* 0x000000ff0600720c */ /* 0x000fe40003f25270 */
[----:B------:R-:W0:Y:S02]  /*15590*/  SYNCS.PHASECHK.TRANS64.TRYWAIT P0, [R5+URZ+0x29880], R4 ;  /* 0x02988004050075a7 */ /* 0x000e24000800017f */
[----:B0-----:R-:W-:Y:S09]  /*155a0*/  @!P0 BRA `(.L_x_2152) ;  /* 0x0000003400188947 */ /* 0x001ff20003800000 */
.L_x_2222:
[----:B------:R-:W-:Y:S05]  /*155b0*/  BSYNC B1 ;  /* 0x0000000000017941 */ /* 0x000fea0003800000 */
.L_x_2151:
        /* <DEDUP_REMOVED lines=9> */
.L_x_2154:
[----:B------:R-:W-:Y:S05]  /*15650*/  BSYNC B1 ;  /* 0x0000000000017941 */ /* 0x000fea0003800000 */
.L_x_2153:
        /* <DEDUP_REMOVED lines=12> */
.L_x_2155:
        /* <DEDUP_REMOVED lines=13> */
.L_x_2223:
[----:B------:R-:W-:Y:S05]  /*157f0*/  BSYNC B1 ;  /* 0x0000000000017941 */ /* 0x000fea0003800000 */
.L_x_2156:
[----:B------:R-:W-:Y:S01]  /*15800*/  BSSY B1, `(.L_x_2158) ;  /* 0x000000b000017945 */ /* 0x000fe20003800000 */
[----:B------:R-:W-:Y:S02]  /*15810*/  IMAD.MOV.U32 R8, RZ, RZ, 0x0 ;  /* 0x00000000ff087424 */ /* 0x000fe400078e00ff */
[----:B--2---:R-:W-:Y:S01]  /*15820*/  IMAD.MOV.U32 R9, RZ, RZ, 0x14f00000 ;  /* 0x14f00000ff097424 */ /* 0x004fe200078e00ff */
[----:B------:R-:W-:Y:S06]  /*15830*/  @P1 BRA `(.L_x_2159) ;  /* 0x00000000001c1947 */ /* 0x000fec0003800000 */
[----:B------:R-:W2:Y:S01]  /*15840*/  S2R R7, SR_TID.X ;  /* 0x0000000000077919 */ /* 0x000ea20000002100 */
[----:B0--3--:R-:W-:-:S04]  /*15850*/  IMAD.MOV.U32 R4, RZ, RZ, 0x7800 ;  /* 0x00007800ff047424 */ /* 0x009fc800078e00ff */
[----:B------:R4:W-:Y:S01]  /*15860*/  SYNCS.ARRIVE.TRANS64 RZ, [R5+URZ+0x29830], R4 ;  /* 0x0298300405ff79a7 */ /* 0x0009e2000800003f */
[----:B--2---:R-:W-:-:S04]  /*15870*/  LOP3.LUT R7, R7, 0x1f, RZ, 0xc0, !PT ;  /* 0x0000001f07077812 */ /* 0x004fc800078ec0ff */
[----:B------:R-:W-:-:S13]  /*15880*/  ISETP.NE.AND P0, PT, R7, RZ, PT ;  /* 0x000000ff0700720c */ /* 0x000fda0003f05270 */
[----:B----4-:R-:W-:Y:S05]  /*15890*/  @!P0 BRA `(.L_x_2159) ;  /* 0x0000000000048947 */ /* 0x010fea0003800000 */
[----:B------:R-:W-:Y:S01]  /*158a0*/  BPT.TRAP 0x1 ;  /* 0x000000040000795c */ /* 0x000fe20000300000 */
.L_x_2159:
[----:B------:R-:W-:Y:S05]  /*158b0*/  BSYNC B1 ;  /* 0x0000000000017941 */ /* 0x000fea0003800000 */
.L_x_2158:
[----:B------:R-:W-:Y:S01]  /*158c0*/  R2UR UR10, R10 ;  /* 0x000000000a0a72ca */ /* 0x000fe200000e0000 */
[----:B0--3--:R-:W-:Y:S01]  /*158d0*/  IMAD R4, R18, 0x7800, R17 ;  /* 0x0000780012047824 */ /* 0x009fe200078e0211 */
[----:B------:R-:W-:Y:S01]  /*158e0*/  R2UR UR6, R8 ;  /* 0x00000000080672ca */ /* 0x000fe200000e0000 */
[----:B------:R-:W-:Y:S01]  /*158f0*/  UIADD3 UR4, UP0, UR48, 0x370, URZ ;  /* 0x0000037030047890 */ /* 0x000fe2000ff1e03f */
[----:B------:R-:W-:Y:S01]  /*15900*/  R2UR UR7, R9 ;  /* 0x00000000090772ca */ /* 0x000fe200000e0000 */
[----:B------:R-:W-:Y:S01]  /*15910*/  VIADD R5, R5, 0x29830 ;  /* 0x0002983005057836 */ /* 0x000fe20000000000 */
[----:B------:R-:W-:Y:S01]  /*15920*/  PLOP3.LUT P0, PT, PT, PT, PT, 0x80, 0x0 ;  /* 0x000000000000781c */ /* 0x000fe20003f0f070 */
[----:B------:R-:W-:Y:S01]  /*15930*/  VIADD R7, R4, 0x1a400 ;  /* 0x0001a40004077836 */ /* 0x000fe20000000000 */
[----:B------:R-:W-:-:S12]  /*15940*/  UIADD3.X UR5, URZ, UR49, URZ, UP0, !UPT ;  /* 0x000000313f057290 */ /* 0x000fd800087fe43f */
.L_x_2160:
        /* <DEDUP_REMOVED lines=15> */
.L_x_2161:
        /* <DEDUP_REMOVED lines=15> */
.L_x_2162:
        /* <DEDUP_REMOVED lines=10> */
.L_x_2149:
[----:B------:R-:W-:Y:S05]  /*15bd0*/  BSYNC B0 ;  /* 0x0000000000007941 */ /* 0x000fea0003800000 */
.L_x_2148:
[----:B------:R-:W-:-:S06]  /*15be0*/  UISETP.NE.AND UP0, UPT, UR39, 0x3, UPT ;  /* 0x000000032700788c */ /* 0x000fcc000bf05270 */
[----:B------:R-:W-:-:S13]  /*15bf0*/  PLOP3.LUT P0, PT, PT, PT, UP0, 0x80, 0x0 ;  /* 0x000000000000781c */ /* 0x000fda0003f0f008 */
[----:B------:R-:W-:Y:S05]  /*15c00*/  @!P0 BRA `(.L_x_2163) ;  /* 0x0000000000048947 */ /* 0x000fea0003800000 */
[----:B------:R-:W-:Y:S01]  /*15c10*/  BPT.TRAP 0x1 ;  /* 0x000000040000795c */ /* 0x000fe20000300000 */
.L_x_2163:
        /* <DEDUP_REMOVED lines=8> */
.L_x_2224:
[----:B------:R-:W-:Y:S05]  /*15ca0*/  BSYNC B0 ;  /* 0x0000000000007941 */ /* 0x000fea0003800000 */
.L_x_2164:
[----:B------:R-:W-:Y:S05]  /*15cb0*/  @!P1 BRA `(.L_x_2166) ;  /* 0x0000000000049947 */ /* 0x000fea0003800000 */
[----:B------:R-:W-:Y:S01]  /*15cc0*/  BPT.TRAP 0x1 ;  /* 0x000000040000795c */ /* 0x000fe20000300000 */
.L_x_2166:
[----:B------:R-:W-:Y:S01]  /*15cd0*/  SHF.L.U32 R0, R0, 0x1f, RZ ;  /* 0x0000001f00007819 */ /* 0x000fe200000006ff */
[----:B------:R-:W-:-:S03]  /*15ce0*/  IMAD R12, R3, 0x5000, RZ ;  /* 0x00005000030c7824 */ /* 0x000fc600078e02ff */
[----:B------:R-:W4:Y:S02]  /*15cf0*/  SYNCS.PHASECHK.TRANS64.TRYWAIT P0, [R19+URZ+0x29860], R0 ;  /* 0x02986000130075a7 */ /* 0x000f24000800017f */
[----:B----4-:R-:W-:Y:S05]  /*15d00*/  @!P0 BRA `(.L_x_2167) ;  /* 0x0000002c007c8947 */ /* 0x010fea0003800000 */
.L_x_2225:
[----:B------:R-:W4:Y:S04]  /*15d10*/  LDL R3, [R1+0x24] ;  /* 0x0000240001037983 */ /* 0x000f280000100800 */
[----:B------:R-:W5:Y:S01]  /*15d20*/  LDL R13, [R1+0x20] ;  /* 0x00002000010d7983 */ /* 0x000f620000100800 */
[----:B------:R-:W-:Y:S05]  /*15d30*/  WARPSYNC.ALL ;  /* 0x0000000000007948 */ /* 0x000fea0003800000 */
[----:B----4-:R-:W-:-:S02]  /*15d40*/  LOP3.LUT R0, R12, R3, RZ, 0xfc, !PT ;  /* 0x000000030c007212 */ /* 0x010fc400078efcff */
[----:B------:R-:W4:Y:S01]  /*15d50*/  S2R R3, SR_TID.X ;  /* 0x0000000000037919 */ /* 0x000f220000002100 */
[----:B-----5:R-:W-:Y:S02]  /*15d60*/  LOP3.LUT R20, R12, R13, RZ, 0xfc, !PT ;  /* 0x0000000d0c147212 */ /* 0x020fe400078efcff */
[----:B------:R-:W-:-:S03]  /*15d70*/  IMAD.IADD R0, R17, 0x1, R0 ;  /* 0x0000000111007824 */ /* 0x000fc600078e0200 */
[----:B------:R-:W-:Y:S02]  /*15d80*/  IMAD.IADD R20, R17, 0x1, R20 ;  /* 0x0000000111147824 */ /* 0x000fe400078e0214 */
[----:B0-2---:R-:W3:Y:S01]  /*15d90*/  LDSM.16.MT88.4 R8, [R0+0xa400] ;  /* 0x00a400000008783b */ /* 0x005ee20000004200 */
[----:B----4-:R-:W-:Y:S01]  /*15da0*/  LOP3.LUT P0, RZ, R3, 0x4, RZ, 0xc0, !PT ;  /* 0x0000000403ff7812 */ /* 0x010fe2000780c0ff */
[----:B------:R-:W-:-:S05]  /*15db0*/  IMAD.MOV.U32 R3, RZ, RZ, 0x40 ;  /* 0x00000040ff037424 */ /* 0x000fca00078e00ff */
[----:B------:R-:W-:-:S05]  /*15dc0*/  SEL R3, R3, 0xffffffc0, !P0 ;  /* 0xffffffc003037807 */ /* 0x000fca0004000000 */
[----:B------:R-:W-:Y:S01]  /*15dd0*/  IMAD.IADD R3, R3, 0x1, R0 ;  /* 0x0000000103037824 */ /* 0x000fe200078e0200 */
[C-C-:B---3--:R-:W-:Y:S02]  /*15de0*/  PRMT R4, R8.reuse, 0x6420, R9.reuse ;  /* 0x0000642008047816 */ /* 0x148fe40000000009 */
        /* <DEDUP_REMOVED lines=66> */
.L_x_2168:
        /* <DEDUP_REMOVED lines=14> */
.L_x_2147:
        /* <DEDUP_REMOVED lines=18> */
.L_x_2171:
[----:B------:R-:W-:Y:S05]  /*16410*/  BSYNC B0 ;  /* 0x0000000000007941 */ /* 0x000fea0003800000 */
.L_x_2170:
[----:B------:R-:W-:-:S06]  /*16420*/  UISETP.NE.AND UP0, UPT, UR39, 0x3, UPT ;  /* 0x000000032700788c */ /* 0x000fcc000bf05270 */
[----:B------:R-:W-:-:S13]  /*16430*/  PLOP3.LUT P1, PT, PT, PT, UP0, 0x80, 0x0 ;  /* 0x000000000000781c */ /* 0x000fda0003f2f008 */
[----:B------:R-:W-:Y:S05]  /*16440*/  @!P1 BRA `(.L_x_2172) ;  /* 0x0000000000049947 */ /* 0x000fea0003800000 */
[----:B------:R-:W-:Y:S01]  /*16450*/  BPT.TRAP 0x1 ;  /* 0x000000040000795c */ /* 0x000fe20000300000 */
.L_x_2172:
        /* <DEDUP_REMOVED lines=9> */
.L_x_2226:
[----:B------:R-:W-:Y:S05]  /*164f0*/  BSYNC B0 ;  /* 0x0000000000007941 */ /* 0x000fea0003800000 */
.L_x_2173:
[----:B------:R-:W-:Y:S05]  /*16500*/  @!P2 BRA `(.L_x_2175) ;  /* 0x000000000004a947 */ /* 0x000fea0003800000 */
[----:B------:R-:W-:Y:S01]  /*16510*/  BPT.TRAP 0x1 ;  /* 0x000000040000795c */ /* 0x000fe20000300000 */
.L_x_2175:
[----:B------:R-:W0:Y:S02]  /*16520*/  LDL R0, [R1] ;  /* 0x0000000001007983 */ /* 0x000e240000100800 */
[----:B0-----:R-:W-:-:S04]  /*16530*/  SHF.L.U32 R3, R0, 0x1f, RZ ;  /* 0x0000001f00037819 */ /* 0x001fc800000006ff */
[----:B------:R-:W0:Y:S02]  /*16540*/  SYNCS.PHASECHK.TRANS64.TRYWAIT P1, [R16+URZ+0x29860], R3 ;  /* 0x02986003100075a7 */ /* 0x000e24000802017f */
[----:B0-----:R-:W-:Y:S05]  /*16550*/  @!P1 BRA `(.L_x_2176) ;  /* 0x0000002400909947 */ /* 0x001fea0003800000 */
.L_x_2227:
[----:B------:R-:W2:Y:S04]  /*16560*/  LDL R2, [R1+0x24] ;  /* 0x0000240001027983 */ /* 0x000ea80000100800 */
[----:B------:R-:W3:Y:S01]  /*16570*/  LDL R12, [R1+0x20] ;  /* 0x00002000010c7983 */ /* 0x000ee20000100800 */
[----:B------:R-:W-:Y:S01]  /*16580*/  IMAD R0, R18, 0x5000, RZ ;  /* 0x0000500012007824 */ /* 0x000fe200078e02ff */
[----:B------:R-:W-:Y:S05]  /*16590*/  WARPSYNC.ALL ;  /* 0x0000000000007948 */ /* 0x000fea0003800000 */
[----:B------:R-:W1:Y:S01]  /*165a0*/  S2R R9, SR_TID.X ;  /* 0x0000000000097919 */ /* 0x000e620000002100 */
[----:B------:R-:W-:Y:S01]  /*165b0*/  IMAD.MOV.U32 R13, RZ, RZ, 0x40 ;  /* 0x00000040ff0d7424 */ /* 0x000fe200078e00ff */
[----:B-1----:R-:W-:-:S04]  /*165c0*/  LOP3.LUT P1, RZ, R9, 0x4, RZ, 0xc0, !PT ;  /* 0x0000000409ff7812 */ /* 0x002fc8000782c0ff */
[----:B------:R-:W-:Y:S02]  /*165d0*/  SEL R13, R13, 0xffffffc0, !P1 ;  /* 0xffffffc00d0d7807 */ /* 0x000fe40004800000 */
[C---:B--2---:R-:W-:Y:S02]  /*165e0*/  LOP3.LUT R2, R0.reuse, R2, RZ, 0xfc, !PT ;  /* 0x0000000200027212 */ /* 0x044fe400078efcff */
[----:B---3--:R-:W-:-:S03]  /*165f0*/  LOP3.LUT R0, R0, R12, RZ, 0xfc, !PT ;  /* 0x0000000c00007212 */ /* 0x008fc600078efcff */
[----:B------:R-:W-:-:S04]  /*16600*/  IMAD.IADD R2, R17, 0x1, R2 ;  /* 0x0000000111027824 */ /* 0x000fc800078e0202 */
        /* <DEDUP_REMOVED lines=70> */
.L_x_2177:
        /* <DEDUP_REMOVED lines=12> */
.L_x_2122:
[----:B------:R-:W-:Y:S05]  /*16b30*/  BSYNC B7 ;  /* 0x0000000000077941 */ /* 0x000fea0003800000 */
.L_x_2120:
[----:B-1----:R-:W2:Y:S02]  /*16b40*/  LDL R0, [R1+0x34] ;  /* 0x0000340001007983 */ /* 0x002ea40000100800 */
[----:B--2---:R-:W-:-:S13]  /*16b50*/  ISETP.NE.AND P0, PT, R0, RZ, PT ;  /* 0x000000ff0000720c */ /* 0x004fda0003f05270 */
[----:B------:R-:W-:Y:S05]  /*16b60*/  @!P0 BRA `(.L_x_2178) ;  /* 0x0000000000308947 */ /* 0x000fea0003800000 */
[----:B------:R-:W1:Y:S08]  /*16b70*/  S2UR UR5, SR_CgaCtaId ;  /* 0x00000000000579c3 */ /* 0x000e700000008800 */
[----:B------:R-:W-:Y:S06]  /*16b80*/  BAR.SYNC.DEFER_BLOCKING 0x5, 0x180 ;  /* 0x0146000000007b1d */ /* 0x000fec0000010000 */
[----:B------:R-:W-:-:S02]  /*16b90*/  UMOV UR4, 0x400 ;  /* 0x0000040000047882 */ /* 0x000fc40000000000 */
[----:B-1----:R-:W-:-:S06]  /*16ba0*/  ULEA UR4, UR5, UR4, 0x18 ;  /* 0x0000000405047291 */ /* 0x002fcc000f8ec03f */
[----:B------:R-:W-:-:S05]  /*16bb0*/  IMAD.U32 R17, RZ, RZ, UR4 ;  /* 0x00000004ff117e24 */ /* 0x000fca000f8e00ff */
[----:B0-----:R-:W0:Y:S04]  /*16bc0*/  LDS.128 R4, [R17+0x298d0] ;  /* 0x0298d00011047984 */ /* 0x001e280000000c00 */
[----:B0-----:R1:W-:Y:S01]  /*16bd0*/  STL.64 [R1+0x10], R4 ;  /* 0x0000100401007387 */ /* 0x0013e20000100a00 */
[----:B------:R-:W-:-:S03]  /*16be0*/  IMAD.MOV.U32 R0, RZ, RZ, R7 ;  /* 0x000000ffff007224 */ /* 0x000fc600078e0007 */
[----:B------:R1:W-:Y:S02]  /*16bf0*/  STL [R1+0x18], R6 ;  /* 0x0000180601007387 */ /* 0x0003e40000100800 */
[----:B------:R-:W-:Y:S01]  /*16c00*/  R2UR UR42, R0 ;  /* 0x00000000002a72ca */ /* 0x000fe200000e0000 */
[----:B------:R-:W-:Y:S06]  /*16c10*/  BAR.ARV 0x4, 0x180 ;  /* 0x0106000000007b1d */ /* 0x000fec0000002000 */
[----:B------:R-:W-:Y:S08]  /*16c20*/  BRA `(.L_x_2179) ;  /* 0x0000000c00e47947 */ /* 0x000ff00003800000 */
.L_x_2178:
[----:B------:R-:W2:Y:S01]  /*16c30*/  LDL.LU R0, [R1+0x10] ;  /* 0x0000100001007983 */ /* 0x000ea20000300800 */
[----:B------:R-:W-:Y:S01]  /*16c40*/  ULDC UR4, c[0x0][0xc3c] ;  /* 0x00030f0000047ab9 */ /* 0x000fe20000000800 */
[----:B0-----:R-:W0:Y:S02]  /*16c50*/  S2R R2, SR_TID.X ;  /* 0x0000000000027919 */ /* 0x001e240000002100 */
        /* <DEDUP_REMOVED lines=10> */
[----:B------:R-:W1:Y:S01]  /*16d00*/  @!P1 LDC.64 R4, c[0x0][0xc78] ;  /* 0x00031e00ff049b82 */ /* 0x000e620000000a00 */
        /* <DEDUP_REMOVED lines=33> */
.L_x_2182:
        /* <DEDUP_REMOVED lines=38> */
.L_x_2180:
        /* <DEDUP_REMOVED lines=13> */
.L_x_2183:
        /* <DEDUP_REMOVED lines=63> */
.L_x_2184:
        /* <DEDUP_REMOVED lines=64> */
.L_x_2185:
[----:B-1----:R-:W-:-:S05]  /*17a40*/  LOP3.LUT R3, RZ, R4, RZ, 0x33, !PT ;  /* 0x00000004ff037212 */ /* 0x002fca00078e33ff */
[----:B------:R-:W-:-:S05]  /*17a50*/  IMAD.IADD R0, R0, 0x1, R3 ;  /* 0x0000000100007824 */ /* 0x000fca00078e0203 */
[----:B------:R1:W-:Y:S01]  /*17a60*/  STL [R1+0x14], R0 ;  /* 0x0000140001007387 */ /* 0x0003e20000100800 */
[----:B------:R-:W-:Y:S05]  /*17a70*/  BRA `(.L_x_2186) ;  /* 0x0000000000107947 */ /* 0x000fea0003800000 */
.L_x_2181:
[----:B------:R2:W-:Y:S01]  /*17a80*/  STL [R1+0x10], R4 ;  /* 0x0000100401007387 */ /* 0x0005e20000100800 */
[----:B------:R-:W-:-:S03]  /*17a90*/  ULDC UR42, c[0x0][0xc3c] ;  /* 0x00030f00002a7ab9 */ /* 0x000fc60000000800 */
[----:B------:R2:W-:Y:S04]  /*17aa0*/  STL [R1+0x14], RZ ;  /* 0x000014ff01007387 */ /* 0x0005e80000100800 */
[----:B------:R2:W-:Y:S02]  /*17ab0*/  STL [R1+0x18], RZ ;  /* 0x000018ff01007387 */ /* 0x0005e40000100800 */
.L_x_2186:
[----:B0-----:R-:W3:Y:S04]  /*17ac0*/  LDL R2, [R1+0x18] ;  /* 0x0000180001027983 */ /* 0x001ee80000100800 */
[----:B------:R-:W4:Y:S04]  /*17ad0*/  LDL R3, [R1+0x14] ;  /* 0x0000140001037983 */ /* 0x000f280000100800 */
[----:B--2---:R-:W2:Y:S01]  /*17ae0*/  LDL R4, [R1+0x10] ;  /* 0x0000100001047983 */ /* 0x004ea20000100800 */
[----:B-1----:R-:W0:Y:S02]  /*17af0*/  S2R R0, SR_TID.X ;  /* 0x0000000000007919 */ /* 0x002e240000002100 */
        /* <DEDUP_REMOVED lines=10> */
[----:B--2---:R0:W-:Y:S01]  /*17ba0*/  @!P0 STS.128 [R17+0x298d0], R4 ;  /* 0x0298d00411008388 */ /* 0x0041e20000000c00 */
[----:B------:R-:W-:Y:S06]  /*17bb0*/  BAR.ARV 0x5, 0x180 ;  /* 0x0146000000007b1d */ /* 0x000fec0000002000 */
.L_x_2179:
[----:B------:R-:W-:Y:S02]  /*17bc0*/  ULDC UR4, c[0x0][0xc3c] ;  /* 0x00030f0000047ab9 */ /* 0x000fe40000000800 */
[----:B------:R-:W-:-:S06]  /*17bd0*/  UISETP.GE.AND UP0, UPT, UR42, UR4, UPT ;  /* 0x000000042a00728c */ /* 0x000fcc000bf06270 */
[----:B------:R-:W-:-:S13]  /*17be0*/  PLOP3.LUT P0, PT, PT, PT, UP0, 0x80, 0x0 ;  /* 0x000000000000781c */ /* 0x000fda0003f0f008 */
[----:B------:R-:W-:Y:S05]  /*17bf0*/  @!P0 BRA `(.L_x_2187) ;  /* 0xffffffb400408947 */ /* 0x000fea000383ffff */
.L_x_2115:
[----:B------:R-:W2:Y:S01]  /*17c00*/  LDL.LU R0, [R1+0x30] ;  /* 0x0000300001007983 */ /* 0x000ea20000300800 */
[----:B------:R-:W-:Y:S01]  /*17c10*/  BSSY B0, `(.L_x_2188) ;  /* 0x000000b000007945 */ /* 0x000fe20003800000 */
[----:B01----:R-:W0:Y:S01]  /*17c20*/  S2R R4, SR_CgaCtaId ;  /* 0x0000000000047919 */ /* 0x003e220000008800 */
[----:B--2---:R-:W-:-:S05]  /*17c30*/  VIADD R0, R0, 0x1 ;  /* 0x0000000100007836 */ /* 0x004fca0000000000 */
[----:B------:R-:W-:-:S04]  /*17c40*/  LEA.HI R2, R0, R0, RZ, 0x1 ;  /* 0x0000000000027211 */ /* 0x000fc800078f08ff */
[----:B------:R-:W-:-:S05]  /*17c50*/  LOP3.LUT R3, R2, 0xfffffffe, RZ, 0xc0, !PT ;  /* 0xfffffffe02037812 */ /* 0x000fca00078ec0ff */
[----:B------:R-:W-:Y:S01]  /*17c60*/  IMAD.IADD R0, R0, 0x1, -R3 ;  /* 0x0000000100007824 */ /* 0x000fe200078e0a03 */
[----:B------:R-:W-:-:S04]  /*17c70*/  MOV R3, 0x400 ;  /* 0x0000040000037802 */ /* 0x000fc80000000f00 */
[----:B0-----:R-:W-:Y:S02]  /*17c80*/  LEA R3, R4, R3, 0x18 ;  /* 0x0000000304037211 */ /* 0x001fe400078ec0ff */
[----:B------:R-:W-:-:S04]  /*17c90*/  SHF.L.U32 R0, R0, 0x1f, RZ ;  /* 0x0000001f00007819 */ /* 0x000fc800000006ff */
[----:B------:R-:W0:Y:S02]  /*17ca0*/  SYNCS.PHASECHK.TRANS64.TRYWAIT P0, [R3+URZ+0x29820], R0 ;  /* 0x02982000030075a7 */ /* 0x000e24000800017f */
[----:B0-----:R-:W-:Y:S05]  /*17cb0*/  @!P0 BRA `(.L_x_2189) ;  /* 0x0000000c00cc8947 */ /* 0x001fea0003800000 */
.L_x_2228:
[----:B------:R-:W-:Y:S05]  /*17cc0*/  BSYNC B0 ;  /* 0x0000000000007941 */ /* 0x000fea0003800000 */
.L_x_2188:
[----:B------:R-:W-:-:S03]  /*17cd0*/  UMOV UR4, 0xffffffff ;  /* 0xffffffff00047882 */ /* 0x000fc60000000000 */
[----:B------:R-:W-:Y:S05]  /*17ce0*/  BRA.DIV UR4, `(.L_x_2190) ;  /* 0x0000000e04d47947 */ /* 0x000fea000b800000 */
[----:B0-----:R-:W0:Y:S02]  /*17cf0*/  S2R R0, SR_TID.X ;  /* 0x0000000000007919 */ /* 0x001e240000002100 */
[----:B0-----:R-:W-:-:S04]  /*17d00*/  SHF.R.U32.HI R0, RZ, 0x5, R0 ;  /* 0x00000005ff007819 */ /* 0x001fc80000011600 */
[----:B------:R-:W-:-:S05]  /*17d10*/  LOP3.LUT R0, R0, 0x3, RZ, 0xc0, !PT ;  /* 0x0000000300007812 */ /* 0x000fca00078ec0ff */
[----:B------:R0:W1:Y:S02]  /*17d20*/  SHFL.IDX PT, R14, R0, RZ, 0x1f ;  /* 0x00001fff000e7589 */ /* 0x00006400000e0000 */
.L_x_2231:
[----:B-1----:R-:W-:Y:S01]  /*17d30*/  ISETP.NE.AND P0, PT, R14, RZ, PT ;  /* 0x000000ff0e00720c */ /* 0x002fe20003f05270 */
[----:B------:R-:W-:-:S12]  /*17d40*/  BSSY B0, `(.L_x_2191) ;  /* 0x000002c000007945 */ /* 0x000fd80003800000 */
[----:B------:R-:W-:Y:S05]  /*17d50*/  @P0 BRA `(.L_x_2192) ;  /* 0x0000000000a80947 */ /* 0x000fea0003800000 */
[----:B------:R-:W-:-:S03]  /*17d60*/  UMOV UR4, 0xffffffff ;  /* 0xffffffff00047882 */ /* 0x000fc60000000000 */
[----:B------:R-:W-:Y:S05]  /*17d70*/  BRA.DIV UR4, `(.L_x_2193) ;  /* 0x0000000e04e47947 */ /* 0x000fea000b800000 */
[----:B------:R-:W-:-:S13]  /*17d80*/  ELECT P6, URZ, PT ;  /* 0x00000000003f782f */ /* 0x000fda00038c0000 */
.L_x_2234:
[----:B------:R-:W-:Y:S05]  /*17d90*/  @!P6 BRA `(.L_x_2192) ;  /* 0x000000000098e947 */ /* 0x000fea0003800000 */
[----:B------:R-:W-:-:S06]  /*17da0*/  ULOP3.LUT UR4, UR38, 0x2, URZ, 0xfc, !UPT ;  /* 0x0000000226047892 */ /* 0x000fcc000f8efc3f */
[----:B0-----:R-:W-:-:S05]  /*17db0*/  IMAD.U32 R0, RZ, RZ, UR4 ;  /* 0x00000004ff007e24 */ /* 0x001fca000f8e00ff */
[----:B------:R-:W-:-:S13]  /*17dc0*/  ISETP.NE.AND P0, PT, R0, 0x3, PT ;  /* 0x000000030000780c */ /* 0x000fda0003f05270 */
[----:B------:R-:W-:Y:S05]  /*17dd0*/  @!P0 BRA `(.L_x_2194) ;  /* 0x0000000000048947 */ /* 0x000fea0003800000 */
[----:B------:R-:W-:Y:S01]  /*17de0*/  BPT.TRAP 0x1 ;  /* 0x000000040000795c */ /* 0x000fe20000300000 */
.L_x_2194:
        /* <DEDUP_REMOVED lines=13> */
.L_x_2235:
[----:B------:R-:W1:Y:S02]  /*17ec0*/  SYNCS.PHASECHK.TRANS64.TRYWAIT P1, [R5+URZ], R0 ;  /* 0x00000000050075a7 */ /* 0x000e64000802017f */
[----:B-1----:R-:W-:Y:S05]  /*17ed0*/  @!P1 BRA `(.L_x_2196) ;  /* 0x0000000c00c09947 */ /* 0x002fea0003800000 */
.L_x_2236:
[----:B------:R-:W-:Y:S05]  /*17ee0*/  @!P0 BRA `(.L_x_2197) ;  /* 0x0000000000048947 */ /* 0x000fea0003800000 */
[----:B------:R-:W-:Y:S01]  /*17ef0*/  BPT.TRAP 0x1 ;  /* 0x000000040000795c */ /* 0x000fe20000300000 */
.L_x_2197:
[----:B-1----:R-:W-:-:S04]  /*17f00*/  IMAD R5, R18, 0x8, R3 ;  /* 0x0000000812057824 */ /* 0x002fc800078e0203 */
[----:B------:R-:W1:Y:S02]  /*17f10*/  SYNCS.PHASECHK.TRANS64.TRYWAIT P1, [R5+URZ+0x29860], R4 ;  /* 0x02986004050075a7 */ /* 0x000e64000802017f */
[----:B-1----:R-:W-:Y:S05]  /*17f20*/  @!P1 BRA `(.L_x_2198) ;  /* 0x0000000c00c09947 */ /* 0x002fea0003800000 */
.L_x_2237:
[----:B------:R-:W-:Y:S05]  /*17f30*/  @!P0 BRA `(.L_x_2199) ;  /* 0x0000000000048947 */ /* 0x000fea0003800000 */
[----:B------:R-:W-:Y:S01]  /*17f40*/  BPT.TRAP 0x1 ;  /* 0x000000040000795c */ /* 0x000fe20000300000 */
.L_x_2199:
[----:B------:R-:W-:-:S04]  /*17f50*/  IMAD R3, R2, 0x8, R3 ;  /* 0x0000000802037824 */ /* 0x000fc800078e0203 */
[----:B------:R-:W2:Y:S02]  /*17f60*/  SYNCS.PHASECHK.TRANS64.TRYWAIT P1, [R3+URZ+0x29860], R0 ;  /* 0x02986000030075a7 */ /* 0x000ea4000802017f */
[----:B--2---:R-:W-:Y:S05]  /*17f70*/  @!P1 BRA `(.L_x_2200) ;  /* 0x0000000c00c09947 */ /* 0x004fea0003800000 */
.L_x_2238:
[----:B------:R-:W-:Y:S05]  /*17f80*/  @!P0 BRA `(.L_x_2201) ;  /* 0x0000000000048947 */ /* 0x000fea0003800000 */
[----:B------:R-:W-:Y:S01]  /*17f90*/  BPT.TRAP 0x1 ;  /* 0x000000040000795c */ /* 0x000fe20000300000 */
.L_x_2201:
[----:B------:R-:W3:Y:S02]  /*17fa0*/  SYNCS.PHASECHK.TRANS64.TRYWAIT P0, [R5+URZ+0x29880], R4 ;  /* 0x02988004050075a7 */ /* 0x000ee4000800017f */
[----:B---3--:R-:W-:Y:S05]  /*17fb0*/  @!P0 BRA `(.L_x_2202) ;  /* 0x0000000c00c48947 */ /* 0x008fea0003800000 */
.L_x_2203:
[----:B----4-:R4:W0:Y:S02]  /*17fc0*/  SYNCS.PHASECHK.TRANS64.TRYWAIT P0, [R3+URZ+0x29880], R0 ;  /* 0x02988000030075a7 */ /* 0x010824000800017f */
[----:B0-----:R-:W-:Y:S05]  /*17fd0*/  @!P0 NANOSLEEP.SYNCS 0x989680 ;  /* 0x009896800000895d */ /* 0x001fea0003900000 */
[----:B------:R-:W0:Y:S02]  /*17fe0*/  @!P0 SYNCS.PHASECHK.TRANS64 P0, [R3+URZ+0x29880], R0 ;  /* 0x02988000030085a7 */ /* 0x000e24000800007f */
[----:B0-----:R-:W-:Y:S05]  /*17ff0*/  @!P0 BRA `(.L_x_2203) ;  /* 0xfffffffc00f08947 */ /* 0x001fea000383ffff */
.L_x_2192:
[----:B------:R-:W-:Y:S05]  /*18000*/  BSYNC B0 ;  /* 0x0000000000007941 */ /* 0x000fea0003800000 */
.L_x_2191:
[----:B------:R-:W-:Y:S05]  /*18010*/  EXIT ;  /* 0x000000000000794d */ /* 0x000fea0003800000 */
.L_x_2051:
[----:B0-----:R-:W-:-:S04]  /*18020*/  IMAD.U32 R3, RZ, RZ, UR41 ;  /* 0x00000029ff037e24 */ /* 0x001fc8000f8e00ff */
[----:B------:R0:W1:Y:S03]  /*18030*/  SYNCS.PHASECHK.TRANS64.TRYWAIT P0, [R3+URZ+0x29800], R2 ;  /* 0x02980002030075a7 */ /* 0x000066000800017f */
[----:B-1----:R-:W-:Y:S05]  /*18040*/  @!P0 NANOSLEEP.SYNCS 0x989680 ;  /* 0x009896800000895d */ /* 0x002fea0003900000 */
[----:B------:R-:W1:Y:S02]  /*18050*/  @!P0 SYNCS.PHASECHK.TRANS64 P0, [R3+URZ+0x29800], R2 ;  /* 0x02980002030085a7 */ /* 0x000e64000800007f */
[----:B-1----:R-:W-:Y:S05]  /*18060*/  @!P0 BRA `(.L_x_2051) ;  /* 0xfffffffc00ec8947 */ /* 0x002fea000383ffff */
[----:B------:R-:W-:Y:S05]  /*18070*/  BRA `(.L_x_2204) ;  /* 0xfffffe9c00dc7947 */ /* 0x000fea000383ffff */
.L_x_2055:
[----:B-1----:R1:W2:Y:S02]  /*18080*/  SYNCS.PHASECHK.TRANS64.TRYWAIT P2, [R2+URZ+0x29830], R3 ;  /* 0x02983003020075a7 */ /* 0x0022a4000804017f */
[----:B--2---:R-:W-:Y:S05]  /*18090*/  @!P2 NANOSLEEP.SYNCS 0x989680 ;  /* 0x009896800000a95d */ /* 0x004fea0003900000 */
[----:B------:R-:W2:Y:S02]  /*180a0*/  @!P2 SYNCS.PHASECHK.TRANS64 P2, [R2+URZ+0x29830], R3 ;  /* 0x029830030200a5a7 */ /* 0x000ea4000804007f */
[----:B--2---:R-:W-:Y:S05]  /*180b0*/  @!P2 BRA `(.L_x_2055) ;  /* 0xfffffffc00f0a947 */ /* 0x004fea000383ffff */
[----:B------:R-:W-:Y:S05]  /*180c0*/  BRA `(.L_x_2054) ;  /* 0xfffffea000007947 */ /* 0x000fea000383ffff */
.L_x_2060:
[----:B-1----:R-:W-:-:S04]  /*180d0*/  IMAD.U32 R7, RZ, RZ, UR6 ;  /* 0x00000006ff077e24 */ /* 0x002fc8000f8e00ff */
[----:B------:R1:W2:Y:S03]  /*180e0*/  SYNCS.PHASECHK.TRANS64.TRYWAIT P3, [R7+URZ+0x29830], R6 ;  /* 0x02983006070075a7 */ /* 0x0002a6000806017f */
[----:B--2---:R-:W-:Y:S05]  /*180f0*/  @!P3 NANOSLEEP.SYNCS 0x989680 ;  /* 0x009896800000b95d */ /* 0x004fea0003900000 */
[----:B------:R-:W2:Y:S02]  /*18100*/  @!P3 SYNCS.PHASECHK.TRANS64 P3, [R7+URZ+0x29830], R6 ;  /* 0x029830060700b5a7 */ /* 0x000ea4000806007f */
[----:B--2---:R-:W-:Y:S05]  /*18110*/  @!P3 BRA `(.L_x_2060) ;  /* 0xfffffffc00ecb947 */ /* 0x004fea000383ffff */
[----:B------:R-:W-:Y:S05]  /*18120*/  BRA `(.L_x_2057) ;  /* 0xfffffedc00bc7947 */ /* 0x000fea000383ffff */
.L_x_2064:
[----:B-1----:R-:W-:-:S04]  /*18130*/  IMAD.U32 R7, RZ, RZ, UR6 ;  /* 0x00000006ff077e24 */ /* 0x002fc8000f8e00ff */
[----:B------:R1:W2:Y:S03]  /*18140*/  SYNCS.PHASECHK.TRANS64.TRYWAIT P3, [R7+URZ+0x29850], R6 ;  /* 0x02985006070075a7 */ /* 0x0002a6000806017f */
[----:B--2---:R-:W-:Y:S05]  /*18150*/  @!P3 NANOSLEEP.SYNCS 0x989680 ;  /* 0x009896800000b95d */ /* 0x004fea0003900000 */
[----:B------:R-:W2:Y:S02]  /*18160*/  @!P3 SYNCS.PHASECHK.TRANS64 P3, [R7+URZ+0x29850], R6 ;  /* 0x029850060700b5a7 */ /* 0x000ea4000806007f */
[----:B--2---:R-:W-:Y:S05]  /*18170*/  @!P3 BRA `(.L_x_2064) ;  /* 0xfffffffc00ecb947 */ /* 0x004fea000383ffff */
[----:B------:R-:W-:Y:S05]  /*18180*/  BRA `(.L_x_2061) ;  /* 0xfffffee800c47947 */ /* 0x000fea000383ffff */
.L_x_2071:
[----:B-1----:R-:W-:-:S04]  /*18190*/  IMAD.U32 R7, RZ, RZ, UR6 ;  /* 0x00000006ff077e24 */ /* 0x002fc8000f8e00ff */
[----:B------:R1:W2:Y:S03]  /*181a0*/  SYNCS.PHASECHK.TRANS64.TRYWAIT P2, [R7+URZ+0x29830], R6 ;  /* 0x02983006070075a7 */ /* 0x0002a6000804017f */
[----:B--2---:R-:W-:Y:S05]  /*181b0*/  @!P2 NANOSLEEP.SYNCS 0x989680 ;  /* 0x009896800000a95d */ /* 0x004fea0003900000 */
[----:B------:R-:W2:Y:S02]  /*181c0*/  @!P2 SYNCS.PHASECHK.TRANS64 P2, [R7+URZ+0x29830], R6 ;  /* 0x029830060700a5a7 */ /* 0x000ea4000804007f */
[----:B--2---:R-:W-:Y:S05]  /*181d0*/  @!P2 BRA `(.L_x_2071) ;  /* 0xfffffffc00eca947 */ /* 0x004fea000383ffff */
[----:B------:R-:W-:Y:S05]  /*181e0*/  BRA `(.L_x_2068) ;  /* 0xffffff20002c7947 */ /* 0x000fea000383ffff */
.L_x_2075:
[----:B-1----:R-:W-:-:S04]  /*181f0*/  IMAD.U32 R7, RZ, RZ, UR6 ;  /* 0x00000006ff077e24 */ /* 0x002fc8000f8e00ff */
[----:B------:R1:W2:Y:S03]  /*18200*/  SYNCS.PHASECHK.TRANS64.TRYWAIT P2, [R7+URZ+0x29850], R6 ;  /* 0x02985006070075a7 */ /* 0x0002a6000804017f */
[----:B--2---:R-:W-:Y:S05]  /*18210*/  @!P2 NANOSLEEP.SYNCS 0x989680 ;  /* 0x009896800000a95d */ /* 0x004fea0003900000 */
[----:B------:R-:W2:Y:S02]  /*18220*/  @!P2 SYNCS.PHASECHK.TRANS64 P2, [R7+URZ+0x29850], R6 ;  /* 0x029850060700a5a7 */ /* 0x000ea4000804007f */
[----:B--2---:R-:W-:Y:S05]  /*18230*/  @!P2 BRA `(.L_x_2075) ;  /* 0xfffffffc00eca947 */ /* 0x004fea000383ffff */
[----:B------:R-:W-:Y:S05]  /*18240*/  BRA `(.L_x_2072) ;  /* 0xffffff2c00287947 */ /* 0x000fea000383ffff */
.L_x_2081:
[----:B-1----:R-:W-:-:S04]  /*18250*/  IMAD.U32 R5, RZ, RZ, UR5 ;  /* 0x00000005ff057e24 */ /* 0x002fc8000f8e00ff */
[----:B------:R1:W2:Y:S03]  /*18260*/  SYNCS.PHASECHK.TRANS64.TRYWAIT P0, [R5+URZ+0x29850], R0 ;  /* 0x02985000050075a7 */ /* 0x0002a6000800017f */
[----:B--2---:R-:W-:Y:S05]  /*18270*/  @!P0 NANOSLEEP.SYNCS 0x989680 ;  /* 0x009896800000895d */ /* 0x004fea0003900000 */
[----:B------:R-:W2:Y:S02]  /*18280*/  @!P0 SYNCS.PHASECHK.TRANS64 P0, [R5+URZ+0x29850], R0 ;  /* 0x02985000050085a7 */ /* 0x000ea4000800007f */
[----:B--2---:R-:W-:Y:S05]  /*18290*/  @!P0 BRA `(.L_x_2081) ;  /* 0xfffffffc00ec8947 */ /* 0x004fea000383ffff */
[----:B------:R-:W-:Y:S05]  /*182a0*/  BRA `(.L_x_2080) ;  /* 0xffffff5400807947 */ /* 0x000fea000383ffff */
.L_x_2131:
[----:B------:R-:W-:Y:S02]  /*182b0*/  IMAD.MOV.U32 R13, RZ, RZ, R0 ;  /* 0x000000ffff0d7224 */ /* 0x000fe400078e0000 */
[----:B------:R-:W-:Y:S02]  /*182c0*/  IMAD.MOV.U32 R12, RZ, RZ, RZ ;  /* 0x000000ffff0c7224 */ /* 0x000fe400078e00ff */
[----:B------:R-:W-:Y:S02]  /*182d0*/  IMAD.MOV.U32 R11, RZ, RZ, 0x1f ;  /* 0x0000001fff0b7424 */ /* 0x000fe400078e00ff */
[----:B------:R-:W-:-:S07]  /*182e0*/  IMAD.MOV.U32 R15, RZ, RZ, -0x1 ;  /* 0xffffffffff0f7424 */ /* 0x000fce00078e00ff */
[----:B0-2---:R-:W-:Y:S05]  /*182f0*/  WARPSYNC.COLLECTIVE R15, `(.L_x_2205) ;  /* 0x000000000f087348 */ /* 0x005fea0003c00000 */
[----:B------:R1:W3:Y:S02]  /*18300*/  SHFL.IDX P6, R14, R13, R12, R11 ;  /* 0x0000000c0d0e7389 */ /* 0x0002e400000c000b */
[----:B0123--:R-:W-:Y:S01]  /*18310*/  ENDCOLLECTIVE ;  /* 0x000000000000791b */ /* 0x00ffe20003800000 */
.L_x_2205:
[----:B------:R-:W-:Y:S05]  /*18320*/  BRA `(.L_x_2206) ;  /* 0xffffffbc00b07947 */ /* 0x000fea000383ffff */
.L_x_2133:
[----:B------:R-:W-:Y:S01]  /*18330*/  BSSY B0, `(.L_x_2207) ;  /* 0x0000006000007945 */ /* 0x000fe20003800000 */
[----:B------:R-:W-:-:S07]  /*18340*/  IMAD.MOV.U32 R15, RZ, RZ, -0x1 ;  /* 0xffffffffff0f7424 */ /* 0x000fce00078e00ff */
[----:B0-2---:R-:W-:Y:S05]  /*18350*/  WARPSYNC.COLLECTIVE R15, `(.L_x_2208) ;  /* 0x000000000f0c7348 */ /* 0x005fea0003c00000 */
[----:B------:R-:W-:Y:S02]  /*18360*/  ELECT P6, UR62, PT ;  /* 0x00000000003e782f */ /* 0x000fe400038c0000 */
[----:B------:R-:W-:Y:S01]  /*18370*/  MOV R14, UR62 ;  /* 0x0000003e000e7c02 */ /* 0x000fe20008000f00 */
[----:B0-2---:R-:W-:Y:S10]  /*18380*/  ENDCOLLECTIVE ;  /* 0x000000000000791b */ /* 0x005ff40003800000 */
.L_x_2208:
[----:B------:R-:W-:Y:S05]  /*18390*/  BSYNC B0 ;  /* 0x0000000000007941 */ /* 0x000fea0003800000 */
.L_x_2207:
[----:B------:R-:W-:Y:S05]  /*183a0*/  BRA `(.L_x_2209) ;  /* 0xffffffbc00b87947 */ /* 0x000fea000383ffff */
.L_x_2135:
[----:B-1----:R1:W2:Y:S02]  /*183b0*/  SYNCS.PHASECHK.TRANS64.TRYWAIT P0, [R2+URZ+0x29880], R3 ;  /* 0x02988003020075a7 */ /* 0x0022a4000800017f */
[----:B--2---:R-:W-:Y:S05]  /*183c0*/  @!P0 NANOSLEEP.SYNCS 0x989680 ;  /* 0x009896800000895d */ /* 0x004fea0003900000 */
[----:B------:R-:W2:Y:S02]  /*183d0*/  @!P0 SYNCS.PHASECHK.TRANS64 P0, [R2+URZ+0x29880], R3 ;  /* 0x02988003020085a7 */ /* 0x000ea4000800007f */
[----:B--2---:R-:W-:Y:S05]  /*183e0*/  @!P0 BRA `(.L_x_2135) ;  /* 0xfffffffc00f08947 */ /* 0x004fea000383ffff */
[----:B------:R-:W-:Y:S05]  /*183f0*/  BRA `(.L_x_2210) ;  /* 0xffffffc000187947 */ /* 0x000fea000383ffff */
.L_x_2137:
[----:B0-----:R0:W2:Y:S02]  /*18400*/  SYNCS.PHASECHK.TRANS64.TRYWAIT P0, [R2+URZ+0x29840], R3 ;  /* 0x02984003020075a7 */ /* 0x0010a4000800017f */
[----:B--2---:R-:W-:Y:S05]  /*18410*/  @!P0 NANOSLEEP.SYNCS 0x989680 ;  /* 0x009896800000895d */ /* 0x004fea0003900000 */
[----:B------:R-:W2:Y:S02]  /*18420*/  @!P0 SYNCS.PHASECHK.TRANS64 P0, [R2+URZ+0x29840], R3 ;  /* 0x02984003020085a7 */ /* 0x000ea4000800007f */
[----:B--2---:R-:W-:Y:S05]  /*18430*/  @!P0 BRA `(.L_x_2137) ;  /* 0xfffffffc00f08947 */ /* 0x004fea000383ffff */
[----:B------:R-:W-:Y:S05]  /*18440*/  BRA `(.L_x_2211) ;  /* 0xffffffc000687947 */ /* 0x000fea000383ffff */
.L_x_2141:
[----:B------:R-:W-:Y:S01]  /*18450*/  IMAD.MOV.U32 R13, RZ, RZ, R3 ;  /* 0x000000ffff0d7224 */ /* 0x000fe200078e0003 */
[----:B------:R-:W-:Y:S01]  /*18460*/  LOP3.LUT R7, R7, 0x7f, RZ, 0xc0, !PT ;  /* 0x0000007f07077812 */ /* 0x000fe200078ec0ff */
[----:B------:R-:W-:Y:S02]  /*18470*/  IMAD.MOV.U32 R12, RZ, RZ, RZ ;  /* 0x000000ffff0c7224 */ /* 0x000fe400078e00ff */
[----:B------:R-:W-:Y:S01]  /*18480*/  IMAD.MOV.U32 R11, RZ, RZ, 0x1c1f ;  /* 0x00001c1fff0b7424 */ /* 0x000fe200078e00ff */
[----:B------:R-:W-:Y:S01]  /*18490*/  SHF.R.U32.HI R2, RZ, 0x2, R7 ;  /* 0x00000002ff027819 */ /* 0x000fe20000011607 */
[----:B------:R-:W-:Y:S02]  /*184a0*/  IMAD.MOV.U32 R15, RZ, RZ, -0x1 ;  /* 0xffffffffff0f7424 */ /* 0x000fe400078e00ff */
[----:B------:R-:W-:Y:S02]  /*184b0*/  IMAD R0, R19, R5, RZ ;  /* 0x0000000513007224 */ /* 0x000fe400078e02ff */
[----:B------:R-:W-:-:S07]  /*184c0*/  IMAD R2, R10, 0x80, R2 ;  /* 0x000000800a027824 */ /* 0x000fce00078e0202 */
[----:B-----5:R-:W-:Y:S05]  /*184d0*/  WARPSYNC.COLLECTIVE R15, `(.L_x_2212) ;  /* 0x000000000f087348 */ /* 0x020fea0003c00000 */
[----:B------:R0:W1:Y:S02]  /*184e0*/  SHFL.IDX P6, R14, R13, R12, R11 ;  /* 0x0000000c0d0e7389 */ /* 0x00006400000c000b */
[----:B01---5:R-:W-:Y:S01]  /*184f0*/  ENDCOLLECTIVE ;  /* 0x000000000000791b */ /* 0x023fe20003800000 */
.L_x_2212:
[----:B------:R-:W-:Y:S01]  /*18500*/  ISETP.GE.AND P4, PT, R2, R0, PT ;  /* 0x000000000200720c */ /* 0x000fe20003f86270 */
[----:B------:R-:W-:Y:S02]  /*18510*/  IMAD.MOV.U32 R13, RZ, RZ, R4 ;  /* 0x000000ffff0d7224 */ /* 0x000fe400078e0004 */
[----:B------:R-:W-:-:S10]  /*18520*/  IMAD.MOV.U32 R6, RZ, RZ, R14 ;  /* 0x000000ffff067224 */ /* 0x000fd400078e000e */
[----:B------:R-:W-:Y:S05]  /*18530*/  WARPSYNC.COLLECTIVE R15, `(.L_x_2213) ;  /* 0x000000000f087348 */ /* 0x000fea0003c00000 */
[----:B------:R0:W1:Y:S02]  /*18540*/  SHFL.IDX P6, R14, R13, R12, R11 ;  /* 0x0000000c0d0e7389 */ /* 0x00006400000c000b */
[----:B01----:R-:W-:Y:S01]  /*18550*/  ENDCOLLECTIVE ;  /* 0x000000000000791b */ /* 0x003fe20003800000 */
.L_x_2213:
[----:B------:R-:W-:Y:S02]  /*18560*/  IMAD.MOV.U32 R13, RZ, RZ, R3 ;  /* 0x000000ffff0d7224 */ /* 0x000fe400078e0003 */
[----:B------:R-:W-:Y:S02]  /*18570*/  IMAD.MOV.U32 R12, RZ, RZ, 0x1 ;  /* 0x00000001ff0c7424 */ /* 0x000fe400078e00ff */
[----:B------:R-:W-:-:S07]  /*18580*/  IMAD.MOV.U32 R5, RZ, RZ, R14 ;  /* 0x000000ffff057224 */ /* 0x000fce00078e000e */
[----:B------:R-:W-:Y:S05]  /*18590*/  WARPSYNC.COLLECTIVE R15, `(.L_x_2214) ;  /* 0x000000000f087348 */ /* 0x000fea0003c00000 */
[----:B------:R0:W1:Y:S02]  /*185a0*/  SHFL.IDX P6, R14, R13, R12, R11 ;  /* 0x0000000c0d0e7389 */ /* 0x00006400000c000b */
[----:B01----:R-:W-:Y:S01]  /*185b0*/  ENDCOLLECTIVE ;  /* 0x000000000000791b */ /* 0x003fe20003800000 */
.L_x_2214:
[----:B------:R-:W-:-:S05]  /*185c0*/  @!P4 IADD3 R5, P3, R9, R5, RZ ;  /* 0x000000050905c210 */ /* 0x000fca0007f7e0ff */
[----:B------:R-:W-:-:S04]  /*185d0*/  @!P4 IMAD.X R6, RZ, RZ, R6, P3 ;  /* 0x000000ffff06c224 */ /* 0x000fc800018e0606 */
[----:B------:R-:W-:Y:S02]  /*185e0*/  @!P4 IMAD.MOV.U32 R7, RZ, RZ, R6 ;  /* 0x000000ffff07c224 */ /* 0x000fe400078e0006 */
[----:B------:R-:W-:Y:S02]  /*185f0*/  @!P4 IMAD.MOV.U32 R6, RZ, RZ, R5 ;  /* 0x000000ffff06c224 */ /* 0x000fe400078e0005 */
[----:B------:R-:W-:Y:S02]  /*18600*/  VIADD R5, R2, 0x20 ;  /* 0x0000002002057836 */ /* 0x000fe40000000000 */
[----:B------:R-:W-:Y:S01]  /*18610*/  IMAD.MOV.U32 R13, RZ, RZ, R4 ;  /* 0x000000ffff0d7224 */ /* 0x000fe200078e0004 */
[----:B------:R-:W-:Y:S01]  /*18620*/  @!PT LDS RZ, [RZ] ;  /* 0x00000000fffff984 */ /* 0x000fe20000000800 */
[----:B------:R-:W-:Y:S01]  /*18630*/  @!PT LDS RZ, [RZ] ;  /* 0x00000000fffff984 */ /* 0x000fe20000000800 */
[----:B------:R-:W-:Y:S01]  /*18640*/  @!PT LDS RZ, [RZ] ;  /* 0x00000000fffff984 */ /* 0x000fe20000000800 */
[----:B------:R0:W-:Y:S02]  /*18650*/  @!P4 LDGSTS.E.BYPASS.LTC128B.128 [R8+0x14400], desc[UR54][R6.64], !P0 ;  /* 0x144000000608cfae */ /* 0x0001e4000c101d76 */
[----:B------:R-:W-:Y:S02]  /*18660*/  ISETP.GE.AND P3, PT, R5, R0, PT ;  /* 0x000000000500720c */ /* 0x000fe40003f66270 */
[----:B------:R0:W-:Y:S01]  /*18670*/  @!P4 LDGSTS.E.BYPASS.LTC128B.128 [R8+0x16400], desc[UR54][R6.64+0x40], !P1 ;  /* 0x164000400608cfae */ /* 0x0001e2000c901d76 */
[----:B------:R-:W-:-:S10]  /*18680*/  IMAD.MOV.U32 R5, RZ, RZ, R14 ;  /* 0x000000ffff057224 */ /* 0x000fd400078e000e */
[----:B0-----:R-:W-:Y:S05]  /*18690*/  WARPSYNC.COLLECTIVE R15, `(.L_x_2215) ;  /* 0x000000000f087348 */ /* 0x001fea0003c00000 */
[----:B------:R1:W2:Y:S02]  /*186a0*/  SHFL.IDX P6, R14, R13, R12, R11 ;  /* 0x0000000c0d0e7389 */ /* 0x0002a400000c000b */
[----:B012---:R-:W-:Y:S01]  /*186b0*/  ENDCOLLECTIVE ;  /* 0x000000000000791b */ /* 0x007fe20003800000 */
.L_x_2215:
[----:B------:R-:W-:Y:S01]  /*186c0*/  @!PT LDS RZ, [RZ] ;  /* 0x00000000fffff984 */ /* 0x000fe20000000800 */
[----:B------:R-:W-:Y:S01]  /*186d0*/  @!PT LDS RZ, [RZ] ;  /* 0x00000000fffff984 */ /* 0x000fe20000000800 */
[----:B------:R-:W-:Y:S01]  /*186e0*/  @!PT LDS RZ, [RZ] ;  /* 0x00000000fffff984 */ /* 0x000fe20000000800 */
[----:B------:R0:W-:Y:S01]  /*186f0*/  @!P4 LDGSTS.E.BYPASS.LTC128B.128 [R8+0x18400], desc[UR54][R6.64+0x80], !P2 ;  /* 0x184000800608cfae */ /* 0x0001e2000d101d76 */
[----:B------:R-:W-:Y:S02]  /*18700*/  IMAD.MOV.U32 R13, RZ, RZ, R3 ;  /* 0x000000ffff0d7224 */ /* 0x000fe400078e0003 */
[----:B------:R-:W-:Y:S02]  /*18710*/  IMAD.MOV.U32 R12, RZ, RZ, 0x2 ;  /* 0x00000002ff0c7424 */ /* 0x000fe400078e00ff */
[----:B0-----:R-:W-:-:S07]  /*18720*/  IMAD.MOV.U32 R6, RZ, RZ, R14 ;  /* 0x000000ffff067224 */ /* 0x001fce00078e000e */
[----:B------:R-:W-:Y:S05]  /*18730*/  WARPSYNC.COLLECTIVE R15, `(.L_x_2216) ;  /* 0x000000000f087348 */ /* 0x000fea0003c00000 */
[----:B------:R0:W1:Y:S02]  /*18740*/  SHFL.IDX P6, R14, R13, R12, R11 ;  /* 0x0000000c0d0e7389 */ /* 0x00006400000c000b */
[----:B01----:R-:W-:Y:S01]  /*18750*/  ENDCOLLECTIVE ;  /* 0x000000000000791b */ /* 0x003fe20003800000 */
.L_x_2216:
        /* <DEDUP_REMOVED lines=16> */
.L_x_2217:
[----:B------:R-:W-:Y:S02]  /*18860*/  IMAD.MOV.U32 R13, RZ, RZ, R3 ;  /* 0x000000ffff0d7224 */ /* 0x000fe400078e0003 */
[----:B------:R-:W-:Y:S02]  /*18870*/  IMAD.MOV.U32 R12, RZ, RZ, 0x3 ;  /* 0x00000003ff0c7424 */ /* 0x000fe400078e00ff */
[----:B------:R-:W-:-:S07]  /*18880*/  IMAD.MOV.U32 R6, RZ, RZ, R14 ;  /* 0x000000ffff067224 */ /* 0x000fce00078e000e */
[----:B------:R-:W-:Y:S05]  /*18890*/  WARPSYNC.COLLECTIVE R15, `(.L_x_2218) ;  /* 0x000000000f087348 */ /* 0x000fea0003c00000 */
[----:B------:R0:W1:Y:S02]  /*188a0*/  SHFL.IDX P6, R14, R13, R12, R11 ;  /* 0x0000000c0d0e7389 */ /* 0x00006400000c000b */
[----:B01----:R-:W-:Y:S01]  /*188b0*/  ENDCOLLECTIVE ;  /* 0x000000000000791b */ /* 0x003fe20003800000 */
.L_x_2218:
        /* <DEDUP_REMOVED lines=14> */
.L_x_2219:
[----:B------:R-:W-:Y:S01]  /*189a0*/  IMAD.MOV.U32 R4, RZ, RZ, R14 ;  /* 0x000000ffff047224 */ /* 0x000fe200078e000e */
[----:B------:R-:W-:Y:S06]  /*189b0*/  BRA `(.L_x_2220) ;  /* 0xffffffc400ac7947 */ /* 0x000fec000383ffff */
.L_x_2146:
[----:B-1----:R1:W2:Y:S02]  /*189c0*/  SYNCS.PHASECHK.TRANS64.TRYWAIT P0, [R17+URZ+0x29820], R0 ;  /* 0x02982000110075a7 */ /* 0x0022a4000800017f */
[----:B--2---:R-:W-:Y:S05]  /*189d0*/  @!P0 NANOSLEEP.SYNCS 0x989680 ;  /* 0x009896800000895d */ /* 0x004fea0003900000 */
[----:B------:R-:W2:Y:S02]  /*189e0*/  @!P0 SYNCS.PHASECHK.TRANS64 P0, [R17+URZ+0x29820], R0 ;  /* 0x02982000110085a7 */ /* 0x000ea4000800007f */
[----:B--2---:R-:W-:Y:S05]  /*189f0*/  @!P0 BRA `(.L_x_2146) ;  /* 0xfffffffc00f08947 */ /* 0x004fea000383ffff */
[----:B------:R-:W-:Y:S05]  /*18a00*/  BRA `(.L_x_2221) ;  /* 0xffffffc8001c7947 */ /* 0x000fea000383ffff */
.L_x_2152:
[----:B0-----:R0:W3:Y:S02]  /*18a10*/  SYNCS.PHASECHK.TRANS64.TRYWAIT P0, [R5+URZ+0x29880], R4 ;  /* 0x02988004050075a7 */ /* 0x0010e4000800017f */
[----:B---3--:R-:W-:Y:S05]  /*18a20*/  @!P0 NANOSLEEP.SYNCS 0x989680 ;  /* 0x009896800000895d */ /* 0x008fea0003900000 */
[----:B------:R-:W3:Y:S02]  /*18a30*/  @!P0 SYNCS.PHASECHK.TRANS64 P0, [R5+URZ+0x29880], R4 ;  /* 0x02988004050085a7 */ /* 0x000ee4000800007f */
[----:B---3--:R-:W-:Y:S05]  /*18a40*/  @!P0 BRA `(.L_x_2152) ;  /* 0xfffffffc00f08947 */ /* 0x008fea000383ffff */
[----:B------:R-:W-:Y:S05]  /*18a50*/  BRA `(.L_x_2222) ;  /* 0xffffffc800d47947 */ /* 0x000fea000383ffff */
.L_x_2157:
[----:B---3--:R3:W4:Y:S02]  /*18a60*/  SYNCS.PHASECHK.TRANS64.TRYWAIT P0, [R5+URZ+0x29840], R4 ;  /* 0x02984004050075a7 */ /* 0x008724000800017f */
[----:B----4-:R-:W-:Y:S05]  /*18a70*/  @!P0 NANOSLEEP.SYNCS 0x989680 ;  /* 0x009896800000895d */ /* 0x010fea0003900000 */
[----:B------:R-:W4:Y:S02]  /*18a80*/  @!P0 SYNCS.PHASECHK.TRANS64 P0, [R5+URZ+0x29840], R4 ;  /* 0x02984004050085a7 */ /* 0x000f24000800007f */
[----:B----4-:R-:W-:Y:S05]  /*18a90*/  @!P0 BRA `(.L_x_2157) ;  /* 0xfffffffc00f08947 */ /* 0x010fea000383ffff */
[----:B------:R-:W-:Y:S05]  /*18aa0*/  BRA `(.L_x_2223) ;  /* 0xffffffcc00507947 */ /* 0x000fea000383ffff */
.L_x_2165:
[----:B---3--:R3:W4:Y:S02]  /*18ab0*/  SYNCS.PHASECHK.TRANS64.TRYWAIT P0, [R19+URZ+0x29870], R4 ;  /* 0x02987004130075a7 */ /* 0x008724000800017f */
[----:B----4-:R-:W-:Y:S05]  /*18ac0*/  @!P0 NANOSLEEP.SYNCS 0x989680 ;  /* 0x009896800000895d */ /* 0x010fea0003900000 */
[----:B------:R-:W4:Y:S02]  /*18ad0*/  @!P0 SYNCS.PHASECHK.TRANS64 P0, [R19+URZ+0x29870], R4 ;  /* 0x02987004130085a7 */ /* 0x000f24000800007f */
[----:B----4-:R-:W-:Y:S05]  /*18ae0*/  @!P0 BRA `(.L_x_2165) ;  /* 0xfffffffc00f08947 */ /* 0x010fea000383ffff */
[----:B------:R-:W-:Y:S05]  /*18af0*/  BRA `(.L_x_2224) ;  /* 0xffffffd000687947 */ /* 0x000fea000383ffff */
.L_x_2167:
[----:B----4-:R4:W0:Y:S02]  /*18b00*/  SYNCS.PHASECHK.TRANS64.TRYWAIT P0, [R19+URZ+0x29860], R0 ;  /* 0x02986000130075a7 */ /* 0x010824000800017f */
[----:B0-----:R-:W-:Y:S05]  /*18b10*/  @!P0 NANOSLEEP.SYNCS 0x989680 ;  /* 0x009896800000895d */ /* 0x001fea0003900000 */
[----:B------:R-:W0:Y:S02]  /*18b20*/  @!P0 SYNCS.PHASECHK.TRANS64 P0, [R19+URZ+0x29860], R0 ;  /* 0x02986000130085a7 */ /* 0x000e24000800007f */
[----:B0-----:R-:W-:Y:S05]  /*18b30*/  @!P0 BRA `(.L_x_2167) ;  /* 0xfffffffc00f08947 */ /* 0x001fea000383ffff */
[----:B------:R-:W-:Y:S05]  /*18b40*/  BRA `(.L_x_2225) ;  /* 0xffffffd000707947 */ /* 0x000fea000383ffff */
.L_x_2174:
[----:B0-----:R0:W1:Y:S02]  /*18b50*/  SYNCS.PHASECHK.TRANS64.TRYWAIT P1, [R16+URZ+0x29870], R3 ;  /* 0x02987003100075a7 */ /* 0x001064000802017f */
[----:B-1----:R-:W-:Y:S05]  /*18b60*/  @!P1 NANOSLEEP.SYNCS 0x989680 ;  /* 0x009896800000995d */ /* 0x002fea0003900000 */
[----:B------:R-:W1:Y:S02]  /*18b70*/  @!P1 SYNCS.PHASECHK.TRANS64 P1, [R16+URZ+0x29870], R3 ;  /* 0x02987003100095a7 */ /* 0x000e64000802007f */
[----:B-1----:R-:W-:Y:S05]  /*18b80*/  @!P1 BRA `(.L_x_2174) ;  /* 0xfffffffc00f09947 */ /* 0x002fea000383ffff */
[----:B------:R-:W-:Y:S05]  /*18b90*/  BRA `(.L_x_2226) ;  /* 0xffffffd800547947 */ /* 0x000fea000383ffff */
.L_x_2176:
[----:B0-----:R0:W1:Y:S02]  /*18ba0*/  SYNCS.PHASECHK.TRANS64.TRYWAIT P1, [R16+URZ+0x29860], R3 ;  /* 0x02986003100075a7 */ /* 0x001064000802017f */
[----:B-1----:R-:W-:Y:S05]  /*18bb0*/  @!P1 NANOSLEEP.SYNCS 0x989680 ;  /* 0x009896800000995d */ /* 0x002fea0003900000 */
[----:B------:R-:W1:Y:S02]  /*18bc0*/  @!P1 SYNCS.PHASECHK.TRANS64 P1, [R16+URZ+0x29860], R3 ;  /* 0x02986003100095a7 */ /* 0x000e64000802007f */
[----:B-1----:R-:W-:Y:S05]  /*18bd0*/  @!P1 BRA `(.L_x_2176) ;  /* 0xfffffffc00f09947 */ /* 0x002fea000383ffff */
[----:B------:R-:W-:Y:S05]  /*18be0*/  BRA `(.L_x_2227) ;  /* 0xffffffd8005c7947 */ /* 0x000fea000383ffff */
.L_x_2189:
[----:B0-----:R0:W1:Y:S02]  /*18bf0*/  SYNCS.PHASECHK.TRANS64.TRYWAIT P0, [R3+URZ+0x29820], R0 ;  /* 0x02982000030075a7 */ /* 0x001064000800017f */
[----:B-1----:R-:W-:Y:S05]  /*18c00*/  @!P0 NANOSLEEP.SYNCS 0x989680 ;  /* 0x009896800000895d */ /* 0x002fea0003900000 */
[----:B------:R-:W1:Y:S02]  /*18c10*/  @!P0 SYNCS.PHASECHK.TRANS64 P0, [R3+URZ+0x29820], R0 ;  /* 0x02982000030085a7 */ /* 0x000e64000800007f */
[----:B-1----:R-:W-:Y:S05]  /*18c20*/  @!P0 BRA `(.L_x_2189) ;  /* 0xfffffffc00f08947 */ /* 0x002fea000383ffff */
[----:B------:R-:W-:Y:S05]  /*18c30*/  BRA `(.L_x_2228) ;  /* 0xfffffff000207947 */ /* 0x000fea000383ffff */
.L_x_2190:
        /* <DEDUP_REMOVED lines=11> */
.L_x_2230:
[----:B------:R-:W-:Y:S05]  /*18cf0*/  BSYNC B0 ;  /* 0x0000000000007941 */ /* 0x000fea0003800000 */
.L_x_2229:
[----:B------:R-:W-:Y:S05]  /*18d00*/  BRA `(.L_x_2231) ;  /* 0xfffffff000087947 */ /* 0x000fea000383ffff */
.L_x_2193:
[----:B------:R-:W-:Y:S01]  /*18d10*/  BSSY B1, `(.L_x_2232) ;  /* 0x0000006000017945 */ /* 0x000fe20003800000 */
[----:B------:R-:W-:-:S07]  /*18d20*/  IMAD.MOV.U32 R15, RZ, RZ, -0x1 ;  /* 0xffffffffff0f7424 */ /* 0x000fce00078e00ff */
[----:B0-----:R-:W-:Y:S05]  /*18d30*/  WARPSYNC.COLLECTIVE R15, `(.L_x_2233) ;  /* 0x000000000f0c7348 */ /* 0x001fea0003c00000 */
[----:B------:R-:W-:Y:S02]  /*18d40*/  ELECT P6, UR62, PT ;  /* 0x00000000003e782f */ /* 0x000fe400038c0000 */
[----:B------:R-:W-:Y:S01]  /*18d50*/  MOV R14, UR62 ;  /* 0x0000003e000e7c02 */ /* 0x000fe20008000f00 */
[----:B0-----:R-:W-:Y:S10]  /*18d60*/  ENDCOLLECTIVE ;  /* 0x000000000000791b */ /* 0x001ff40003800000 */
.L_x_2233:
[----:B------:R-:W-:Y:S05]  /*18d70*/  BSYNC B1 ;  /* 0x0000000000017941 */ /* 0x000fea0003800000 */
.L_x_2232:
[----:B------:R-:W-:Y:S05]  /*18d80*/  BRA `(.L_x_2234) ;  /* 0xfffffff000007947 */ /* 0x000fea000383ffff */
.L_x_2195:
[----:B0-----:R0:W1:Y:S02]  /*18d90*/  SYNCS.PHASECHK.TRANS64.TRYWAIT P1, [R7+URZ], R4 ;  /* 0x00000004070075a7 */ /* 0x001064000802017f */
[----:B-1----:R-:W-:Y:S05]  /*18da0*/  @!P1 NANOSLEEP.SYNCS 0x989680 ;  /* 0x009896800000995d */ /* 0x002fea0003900000 */
[----:B------:R-:W1:Y:S02]  /*18db0*/  @!P1 SYNCS.PHASECHK.TRANS64 P1, [R7+URZ], R4 ;  /* 0x00000004070095a7 */ /* 0x000e64000802007f */
[----:B-1----:R-:W-:Y:S05]  /*18dc0*/  @!P1 BRA `(.L_x_2195) ;  /* 0xfffffffc00f09947 */ /* 0x002fea000383ffff */
[----:B------:R-:W-:Y:S05]  /*18dd0*/  BRA `(.L_x_2235) ;  /* 0xfffffff000387947 */ /* 0x000fea000383ffff */
.L_x_2196:
[----:B-1----:R1:W2:Y:S02]  /*18de0*/  SYNCS.PHASECHK.TRANS64.TRYWAIT P1, [R5+URZ], R0 ;  /* 0x00000000050075a7 */ /* 0x0022a4000802017f */
[----:B--2---:R-:W-:Y:S05]  /*18df0*/  @!P1 NANOSLEEP.SYNCS 0x989680 ;  /* 0x009896800000995d */ /* 0x004fea0003900000 */
[----:B------:R-:W2:Y:S02]  /*18e00*/  @!P1 SYNCS.PHASECHK.TRANS64 P1, [R5+URZ], R0 ;  /* 0x00000000050095a7 */ /* 0x000ea4000802007f */
[----:B--2---:R-:W-:Y:S05]  /*18e10*/  @!P1 BRA `(.L_x_2196) ;  /* 0xfffffffc00f09947 */ /* 0x004fea000383ffff */
[----:B------:R-:W-:Y:S05]  /*18e20*/  BRA `(.L_x_2236) ;  /* 0xfffffff0002c7947 */ /* 0x000fea000383ffff */
.L_x_2198:
[----:B-1----:R1:W2:Y:S02]  /*18e30*/  SYNCS.PHASECHK.TRANS64.TRYWAIT P1, [R5+URZ+0x29860], R4 ;  /* 0x02986004050075a7 */ /* 0x0022a4000802017f */
[----:B--2---:R-:W-:Y:S05]  /*18e40*/  @!P1 NANOSLEEP.SYNCS 0x989680 ;  /* 0x009896800000995d */ /* 0x004fea0003900000 */
[----:B------:R-:W2:Y:S02]  /*18e50*/  @!P1 SYNCS.PHASECHK.TRANS64 P1, [R5+URZ+0x29860], R4 ;  /* 0x02986004050095a7 */ /* 0x000ea4000802007f */
[----:B--2---:R-:W-:Y:S05]  /*18e60*/  @!P1 BRA `(.L_x_2198) ;  /* 0xfffffffc00f09947 */ /* 0x004fea000383ffff */
[----:B------:R-:W-:Y:S05]  /*18e70*/  BRA `(.L_x_2237) ;  /* 0xfffffff0002c7947 */ /* 0x000fea000383ffff */
.L_x_2200:
[----:B--2---:R2:W3:Y:S02]  /*18e80*/  SYNCS.PHASECHK.TRANS64.TRYWAIT P1, [R3+URZ+0x29860], R0 ;  /* 0x02986000030075a7 */ /* 0x0044e4000802017f */
[----:B---3--:R-:W-:Y:S05]  /*18e90*/  @!P1 NANOSLEEP.SYNCS 0x989680 ;  /* 0x009896800000995d */ /* 0x008fea0003900000 */
[----:B------:R-:W3:Y:S02]  /*18ea0*/  @!P1 SYNCS.PHASECHK.TRANS64 P1, [R3+URZ+0x29860], R0 ;  /* 0x02986000030095a7 */ /* 0x000ee4000802007f */
[----:B---3--:R-:W-:Y:S05]  /*18eb0*/  @!P1 BRA `(.L_x_2200) ;  /* 0xfffffffc00f09947 */ /* 0x008fea000383ffff */
[----:B------:R-:W-:Y:S05]  /*18ec0*/  BRA `(.L_x_2238) ;  /* 0xfffffff0002c7947 */ /* 0x000fea000383ffff */
.L_x_2202:
[----:B---3--:R3:W4:Y:S02]  /*18ed0*/  SYNCS.PHASECHK.TRANS64.TRYWAIT P0, [R5+URZ+0x29880], R4 ;  /* 0x02988004050075a7 */ /* 0x008724000800017f */
[----:B----4-:R-:W-:Y:S05]  /*18ee0*/  @!P0 NANOSLEEP.SYNCS 0x989680 ;  /* 0x009896800000895d */ /* 0x010fea0003900000 */
[----:B------:R-:W4:Y:S02]  /*18ef0*/  @!P0 SYNCS.PHASECHK.TRANS64 P0, [R5+URZ+0x29880], R4 ;  /* 0x02988004050085a7 */ /* 0x000f24000800007f */
[----:B----4-:R-:W-:Y:S05]  /*18f00*/  @!P0 BRA `(.L_x_2202) ;  /* 0xfffffffc00f08947 */ /* 0x010fea000383ffff */
[----:B------:R-:W-:Y:S05]  /*18f10*/  BRA `(.L_x_2203) ;  /* 0xfffffff000287947 */ /* 0x000fea000383ffff */
.L_x_2239:
        /* <DEDUP_REMOVED lines=14> */
.L_x_2807:


//--------------------- .text._ZN7cutlass13device_kernelIN5flash11enable_sm90INS1_16FlashAttnFwdSm90INS1_25CollectiveMainloopFwdSm90ILi2EN4cute5tupleIJNS5_1CILi1EEES8_S8_EEENS6_IJNS7_ILi128EEENS7_ILi160EEENS7_ILi192EEEEEELi128ENS_12float_e4m3_tEfNS_4arch4Sm90ELb1ELb0ELb1ELb1ELb0ELb1ELb0ELb1ELb1ELb1ELb1ELb0EEENS1_21CollectiveEpilogueFwdINS6_IJSA_SA_SB_EEES9_NS_10bfloat16_tESG_Li256ELb1ELb1ELb1ELb1EEENS1_36VarlenDynamicPersistentTileSchedulerILi128ELi160ELi256ELi128ELb1ELb1ELb1ELb1ELb1ELb1EEEEEEEEEvNT_6ParamsE --------------------------
	.section	.text._ZN7cutlass13device_kernelIN5flash11enable_sm90INS1_16FlashAttnFwdSm90INS1_25CollectiveMainloopFwdSm90ILi2EN4cute5tupleIJNS5_1CILi1EEES8_S8_EEENS6_IJNS7_ILi128EEENS7_ILi160EEENS7_ILi192EEEEEELi128ENS_12float_e4m3_tEfNS_4arch4Sm90ELb1ELb0ELb1ELb1ELb0ELb1ELb0ELb1ELb1ELb1ELb1ELb0EEENS1_21CollectiveEpilogueFwdINS6_IJSA_SA_SB_EEES9_NS_10bfloat16_tESG_Li256ELb1ELb1ELb1ELb1EEENS1_36VarlenDynamicPersistentTileSchedulerILi128ELi160ELi256ELi128ELb1ELb1ELb1ELb1ELb1ELb1EEEEEEEEEvNT_6ParamsE,"ax",@progbits
	.align	128
.text._ZN7cutlass13device_kernelIN5flash11enable_sm90INS1_16FlashAttnFwdSm90INS1_25CollectiveMainloopFwdSm90ILi2EN4cute5tupleIJNS5_1CILi1EEES8_S8_EEENS6_IJNS7_ILi128EEENS7_ILi160EEENS7_ILi192EEEEEELi128ENS_12float_e4m3_tEfNS_4arch4Sm90ELb1ELb0ELb1ELb1ELb0ELb1ELb0ELb1ELb1ELb1ELb1ELb0EEENS1_21CollectiveEpilogueFwdINS6_IJSA_SA_SB_EEES9_NS_10bfloat16_tESG_Li256ELb1ELb1ELb1ELb1EEENS1_36VarlenDynamicPersistentTileSchedulerILi128ELi160ELi256ELi128ELb1ELb1ELb1ELb1ELb1ELb1EEEEEEEEEvNT_6ParamsE:
        .type           _ZN7cutlass13device_kernelIN5flash11enable_sm90INS1_16FlashAttnFwdSm90INS1_25CollectiveMainloopFwdSm90ILi2EN4cute5tupleIJNS5_1CILi1EEES8_S8_EEENS6_IJNS7_ILi128EEENS7_ILi160EEENS7_ILi192EEEEEELi128ENS_12float_e4m3_tEfNS_4arch4Sm90ELb1ELb0ELb1ELb1ELb0ELb1ELb0ELb1ELb1ELb1ELb1ELb0EEENS1_21CollectiveEpilogueFwdINS6_IJSA_SA_SB_EEES9_NS_10bfloat16_tESG_Li256ELb1ELb1ELb1ELb1EEENS1_36VarlenDynamicPersistentTileSchedulerILi128ELi160ELi256ELi128ELb1ELb1ELb1ELb1ELb1ELb1EEEEEEEEEvNT_6ParamsE,@function
        .size           _ZN7cutlass13device_kernelIN5flash11enable_sm90INS1_16FlashAttnFwdSm90INS1_25CollectiveMainloopFwdSm90ILi2EN4cute5tupleIJNS5_1CILi1EEES8_S8_EEENS6_IJNS7_ILi128EEENS7_ILi160EEENS7_ILi192EEEEEELi128ENS_12float_e4m3_tEfNS_4arch4Sm90ELb1ELb0ELb1ELb1ELb0ELb1ELb0ELb1ELb1ELb1ELb1ELb0EEENS1_21CollectiveEpilogueFwdINS6_IJSA_SA_SB_EEES9_NS_10bfloat16_tESG_Li256ELb1ELb1ELb1ELb1EEENS1_36VarlenDynamicPersistentTileSchedulerILi128ELi160ELi256ELi128ELb1ELb1ELb1ELb1ELb1ELb1EEEEEEEEEvNT_6ParamsE,(.L_x_2808 - _ZN7cutlass13device_kernelIN5flash11enable_sm90INS1_16FlashAttnFwdSm90INS1_25CollectiveMainloopFwdSm90ILi2EN4cute5tupleIJNS5_1CILi1EEES8_S8_EEENS6_IJNS7_ILi128EEENS7_ILi160EEENS7_ILi192EEEEEELi128ENS_12float_e4m3_tEfNS_4arch4Sm90ELb1ELb0ELb1ELb1ELb0ELb1ELb0ELb1ELb1ELb1ELb1ELb0EEENS1_21CollectiveEpilogueFwdINS6_IJSA_SA_SB_EEES9_NS_10bfloat16_tESG_Li256ELb1ELb1ELb1ELb1EEENS1_36VarlenDynamicPersistentTileSchedulerILi128ELi160ELi256ELi128ELb1ELb1ELb1ELb1ELb1ELb1EEEEEEEEEvNT_6ParamsE)
        .other          _ZN7cutlass13device_kernelIN5flash11enable_sm90INS1_16FlashAttnFwdSm90INS1_25CollectiveMainloopFwdSm90ILi2EN4cute5tupleIJNS5_1CILi1EEES8_S8_EEENS6_IJNS7_ILi128EEENS7_ILi160EEENS7_ILi192EEEEEELi128ENS_12float_e4m3_tEfNS_4arch4Sm90ELb1ELb0ELb1ELb1ELb0ELb1ELb0ELb1ELb1ELb1ELb1ELb0EEENS1_21CollectiveEpilogueFwdINS6_IJSA_SA_SB_EEES9_NS_10bfloat16_tESG_Li256ELb1ELb1ELb1ELb1EEENS1_36VarlenDynamicPersistentTileSchedulerILi128ELi160ELi256ELi128ELb1ELb1ELb1ELb1ELb1ELb1EEEEEEEEEvNT_6ParamsE,@"STO_CUDA_ENTRY STV_DEFAULT"
_ZN7cutlass13device_kernelIN5flash11enable_sm90INS1_16FlashAttnFwdSm90INS1_25CollectiveMainloopFwdSm90ILi2EN4cute5tupleIJNS5_1CILi1EEES8_S8_EEENS6_IJNS7_ILi128EEENS7_ILi160EEENS7_ILi192EEEEEELi128ENS_12float_e4m3_tEfNS_4arch4Sm90ELb1ELb0ELb1ELb1ELb0ELb1ELb0ELb1ELb1ELb1ELb1ELb0EEENS1_21CollectiveEpilogueFwdINS6_IJSA_SA_SB_EEES9_NS_10bfloat16_tESG_Li256ELb1ELb1ELb1ELb1EEENS1_36VarlenDynamicPersistentTileSchedulerILi128ELi160ELi256ELi128ELb1ELb1ELb1ELb1ELb1ELb1EEEEEEEEEvNT_6ParamsE:
        /* <DEDUP_REMOVED lines=24> */
.L_x_2241:
[----:B------:R-:W-:Y:S05]  /*0180*/  BSYNC B0 ;  /* 0x0000000000007941 */ /* 0x000fea0003800000 */
.L_x_2240:
        /* <DEDUP_REMOVED lines=41> */
.L_x_2242:
        /* <DEDUP_REMOVED lines=22> */
.L_x_2243:
        /* <DEDUP_REMOVED lines=18> */
.L_x_2244:
        /* <DEDUP_REMOVED lines=22> */
.L_x_2245:
        /* <DEDUP_REMOVED lines=22> */
.L_x_2246:
        /* <DEDUP_REMOVED lines=8> */
.L_x_2249:
        /* <DEDUP_REMOVED lines=24> */
[----:B------:R-:W-:Y:S02]  /*0b60*/  R2UR UR52, R16 ;  /* 0x00000000103472ca */ /* 0x000fe400000e0000 */
[----:B------:R-:W-:Y:S01]  /*0b70*/  CS2R R190, SRZ ;  /* 0x0000000000be7805 */ /* 0x000fe2000001ff00 */
[----:B------:R-:W-:Y:S01]  /*0b80*/  IMAD.MOV.U32 R189, RZ, RZ, RZ ;  /* 0x000000ffffbd7224 */ /* 0x000fe200078e00ff */
[----:B------:R-:W-:Y:S01]  /*0b90*/  ULOP3.LUT UR53, UR36, 0x1, URZ, 0xfc, !UPT ;  /* 0x0000000124357892 */ /* 0x000fe2000f8efc3f */
[----:B------:R-:W-:-:S08]  /*0ba0*/  UMOV UR43, URZ ;  /* 0x0000003f002b7c82 */ /* 0x000fd00008000000 */
[----:B------:R-:W-:Y:S01]  /*0bb0*/  UIADD3 UR52, UR52, 0x14400, URZ ;  /* 0x0001440034347890 */ /* 0x000fe2000fffe03f */
[----:B0-----:R-:W-:-:S05]  /*0bc0*/  VIADD R0, R0, 0xffffff80 ;  /* 0xffffff8000007836 */ /* 0x001fca0000000000 */
[----:B------:R-:W-:Y:S02]  /*0bd0*/  SHF.R.S32.HI R3, RZ, 0x1f, R0 ;  /* 0x0000001fff037819 */ /* 0x000fe40000011400 */
[-C--:B------:R-:W-:Y:S02]  /*0be0*/  LEA.HI R7, R0, R0.reuse, RZ, 0x1 ;  /* 0x0000000000077211 */ /* 0x080fe400078f08ff */
[CC--:B------:R-:W-:Y:S02]  /*0bf0*/  LEA.HI R5, R3.reuse, R0.reuse, RZ, 0x5 ;  /* 0x0000000003057211 */ /* 0x0c0fe400078f28ff */
[CC--:B------:R-:W-:Y:S02]  /*0c00*/  LEA.HI R4, R3.reuse, R0.reuse, RZ, 0x4 ;  /* 0x0000000003047211 */ /* 0x0c0fe400078f20ff */
[----:B------:R-:W-:Y:S01]  /*0c10*/  LEA.HI R2, R3, R0, RZ, 0x7 ;  /* 0x0000000003027211 */ /* 0x000fe200078f38ff */
[----:B------:R-:W-:Y:S01]  /*0c20*/  IMAD.SHL.U32 R6, R5, 0x20, RZ ;  /* 0x0000002005067824 */ /* 0x000fe200078e00ff */
[----:B------:R-:W-:-:S02]  /*0c30*/  SHF.R.S32.HI R5, RZ, 0x4, R4 ;  /* 0x00000004ff057819 */ /* 0x000fc40000011404 */
[CC--:B------:R-:W-:Y:S02]  /*0c40*/  LEA.HI R8, R3.reuse, R0.reuse, RZ, 0x2 ;  /* 0x0000000003087211 */ /* 0x0c0fe400078f10ff */
[----:B------:R-:W-:Y:S02]  /*0c50*/  LEA.HI R12, R3, R0, RZ, 0x3 ;  /* 0x00000000030c7211 */ /* 0x000fe400078f18ff */
[C---:B------:R-:W-:Y:S02]  /*0c60*/  LOP3.LUT R3, R4.reuse, 0x3fffff0, RZ, 0xc0, !PT ;  /* 0x03fffff004037812 */ /* 0x040fe400078ec0ff */
[----:B------:R-:W-:Y:S02]  /*0c70*/  LEA.HI R4, R4, R5, RZ, 0x1 ;  /* 0x0000000504047211 */ /* 0x000fe400078f08ff */
[----:B------:R-:W-:Y:S02]  /*0c80*/  IADD3 R3, R0, -R3, RZ ;  /* 0x8000000300037210 */ /* 0x000fe40007ffe0ff */
[----:B------:R-:W-:-:S02]  /*0c90*/  LOP3.LUT R6, R6, 0xfffffc00, RZ, 0xc0, !PT ;  /* 0xfffffc0006067812 */ /* 0x000fc400078ec0ff */
[----:B------:R-:W-:Y:S02]  /*0ca0*/  LOP3.LUT R4, R4, 0x1ffffffe, RZ, 0xc0, !PT ;  /* 0x1ffffffe04047812 */ /* 0x000fe400078ec0ff */
[----:B------:R-:W-:Y:S01]  /*0cb0*/  LOP3.LUT R9, R7, 0xfffffffe, RZ, 0xc0, !PT ;  /* 0xfffffffe07097812 */ /* 0x000fe200078ec0ff */
[----:B------:R-:W-:Y:S01]  /*0cc0*/  IMAD R3, R3, 0x40, R6 ;  /* 0x0000004003037824 */ /* 0x000fe200078e0206 */
[----:B------:R-:W-:Y:S01]  /*0cd0*/  LOP3.LUT R17, R2, 0xffffff80, RZ, 0xc0, !PT ;  /* 0xffffff8002117812 */ /* 0x000fe200078ec0ff */
[----:B------:R-:W-:Y:S01]  /*0ce0*/  IMAD.IADD R4, R5, 0x1, -R4 ;  /* 0x0000000105047824 */ /* 0x000fe200078e0a04 */
[----:B------:R-:W-:Y:S01]  /*0cf0*/  SHF.R.S32.HI R188, RZ, 0x1, R7 ;  /* 0x00000001ffbc7819 */ /* 0x000fe20000011407 */
[----:B------:R-:W-:Y:S01]  /*0d00*/  IMAD.IADD R18, R0, 0x1, -R9 ;  /* 0x0000000100127824 */ /* 0x000fe200078e0a09 */
[----:B------:R-:W-:Y:S01]  /*0d10*/  LOP3.LUT R19, R8, 0xfffffffc, RZ, 0xc0, !PT ;  /* 0xfffffffc08137812 */ /* 0x000fe200078ec0ff */
[----:B------:R-:W-:Y:S01]  /*0d20*/  IMAD.IADD R26, R0, 0x1, -R17 ;  /* 0x00000001001a7824 */ /* 0x000fe200078e0a11 */
[----:B------:R-:W-:Y:S01]  /*0d30*/  LOP3.LUT R11, R12, 0xfffffff8, RZ, 0xc0, !PT ;  /* 0xfffffff80c0b7812 */ /* 0x000fe200078ec0ff */
[----:B------:R-:W-:Y:S01]  /*0d40*/  IMAD R3, R4, 0x8, R3 ;  /* 0x0000000804037824 */ /* 0x000fe200078e0203 */
[----:B------:R-:W-:Y:S01]  /*0d50*/  IADD3 R221, R188, 0x80, RZ ;  /* 0x00000080bcdd7810 */ /* 0x000fe20007ffe0ff */
[C---:B------:R-:W-:Y:S01]  /*0d60*/  IMAD.IADD R19, R0.reuse, 0x1, -R19 ;  /* 0x0000000100137824 */ /* 0x040fe200078e0a13 */
[----:B------:R0:W-:Y:S01]  /*0d70*/  STL [R1+0x10], R18 ;  /* 0x0000101201007387 */ /* 0x0001e20000100800 */
[----:B------:R-:W-:Y:S01]  /*0d80*/  IMAD.IADD R216, R0, 0x1, -R11 ;  /* 0x0000000100d87824 */ /* 0x000fe200078e0a0b */
[----:B------:R-:W-:Y:S01]  /*0d90*/  SHF.R.S32.HI R0, RZ, 0x1f, R221 ;  /* 0x0000001fff007819 */ /* 0x000fe200000114dd */
[----:B------:R-:W-:Y:S01]  /*0da0*/  IMAD.SHL.U32 R22, R18, 0x8, RZ ;  /* 0x0000000812167824 */ /* 0x000fe200078e00ff */
[----:B------:R-:W-:Y:S01]  /*0db0*/  STL [R1+0x1c], R26 ;  /* 0x00001c1a01007387 */ /* 0x000fe20000100800 */
[----:B------:R-:W-:Y:S01]  /*0dc0*/  SHF.R.S32.HI R11, RZ, 0x1f, R7 ;  /* 0x0000001fff0b7819 */ /* 0x000fe20000011407 */
[----:B------:R-:W-:Y:S01]  /*0dd0*/  IMAD.SHL.U32 R207, R216, 0x8, RZ ;  /* 0x00000008d8cf7824 */ /* 0x000fe200078e00ff */
[--C-:B------:R-:W-:Y:S01]  /*0de0*/  SHF.R.S32.HI R9, RZ, 0x2, R8.reuse ;  /* 0x00000002ff097819 */ /* 0x100fe20000011408 */
[----:B------:R1:W-:Y:S01]  /*0df0*/  STL [R1+0x70], R3 ;  /* 0x0000700301007387 */ /* 0x0003e20000100800 */
[----:B------:R-:W-:Y:S01]  /*0e00*/  SHF.R.S32.HI R10, RZ, 0x1f, R8 ;  /* 0x0000001fff0a7819 */ /* 0x000fe20000011408 */
[----:B------:R-:W-:Y:S01]  /*0e10*/  VIADD R192, R22, 0x20 ;  /* 0x0000002016c07836 */ /* 0x000fe20000000000 */
[----:B------:R-:W-:Y:S01]  /*0e20*/  LEA.HI R11, R11, R188, RZ, 0x3 ;  /* 0x000000bc0b0b7211 */ /* 0x000fe200078f18ff */
[----:B0-----:R-:W-:Y:S01]  /*0e30*/  IMAD.SHL.U32 R18, R18, 0x10, RZ ;  /* 0x0000001012127824 */ /* 0x001fe200078e00ff */
[----:B------:R-:W-:Y:S01]  /*0e40*/  LEA.HI R10, R10, R9, RZ, 0x2 ;  /* 0x000000090a0a7211 */ /* 0x000fe200078f10ff */
[C---:B------:R-:W-:Y:S01]  /*0e50*/  VIADD R195, R22.reuse, 0x40 ;  /* 0x0000004016c37836 */ /* 0x040fe20000000000 */
[-C--:B------:R-:W-:Y:S01]  /*0e60*/  LEA.HI R20, R221, R221.reuse, RZ, 0x1 ;  /* 0x000000dddd147211 */ /* 0x080fe200078f08ff */
[----:B------:R-:W-:Y:S01]  /*0e70*/  VIADD R196, R22, 0x50 ;  /* 0x0000005016c47836 */ /* 0x000fe20000000000 */
[----:B------:R-:W-:Y:S01]  /*0e80*/  LOP3.LUT R11, R11, 0xfffffff8, RZ, 0xc0, !PT ;  /* 0xfffffff80b0b7812 */ /* 0x000fe200078ec0ff */
[----:B------:R-:W-:Y:S01]  /*0e90*/  VIADD R215, R207, 0x40 ;  /* 0x00000040cfd77836 */ /* 0x000fe20000000000 */
[----:B-1----:R-:W-:Y:S01]  /*0ea0*/  LEA.HI R3, R0, R221, RZ, 0x3 ;  /* 0x000000dd00037211 */ /* 0x002fe200078f18ff */
[----:B------:R-:W-:Y:S01]  /*0eb0*/  VIADD R194, R22, 0x10 ;  /* 0x0000001016c27836 */ /* 0x000fe20000000000 */
[----:B------:R-:W-:Y:S01]  /*0ec0*/  LEA.HI R0, R19, R19, RZ, 0x1 ;  /* 0x0000001313007211 */ /* 0x000fe200078f08ff */
[----:B------:R-:W-:Y:S01]  /*0ed0*/  IMAD.IADD R8, R188, 0x1, -R11 ;  /* 0x00000001bc087824 */ /* 0x000fe200078e0a0b */
[----:B------:R-:W-:Y:S01]  /*0ee0*/  LOP3.LUT R10, R10, 0xfffffffc, RZ, 0xc0, !PT ;  /* 0xfffffffc0a0a7812 */ /* 0x000fe200078ec0ff */
[----:B------:R-:W-:Y:S01]  /*0ef0*/  IMAD.SHL.U32 R6, R3, 0x40, RZ ;  /* 0x0000004003067824 */ /* 0x000fe200078e00ff */
[----:B------:R-:W-:Y:S01]  /*0f00*/  LOP3.LUT R0, R0, 0x1ffffffe, RZ, 0xc0, !PT ;  /* 0x1ffffffe00007812 */ /* 0x000fe200078ec0ff */
[----:B------:R-:W-:Y:S01]  /*0f10*/  IMAD.IADD R3, R22, 0x1, R192 ;  /* 0x0000000116037824 */ /* 0x000fe200078e02c0 */
[----:B------:R-:W-:Y:S01]  /*0f20*/  LOP3.LUT R4, R20, 0x3fffffe, RZ, 0xc0, !PT ;  /* 0x03fffffe14047812 */ /* 0x000fe200078ec0ff */
[----:B------:R-:W-:Y:S01]  /*0f30*/  IMAD.IADD R10, R9, 0x1, -R10 ;  /* 0x00000001090a7824 */ /* 0x000fe200078e0a0a */
[----:B------:R-:W-:Y:S01]  /*0f40*/  LOP3.LUT R9, R6, 0xfffffe00, RZ, 0xc0, !PT ;  /* 0xfffffe0006097812 */ /* 0x000fe200078ec0ff */
[----:B------:R-:W-:Y:S01]  /*0f50*/  IMAD.IADD R211, R19, 0x1, -R0 ;  /* 0x0000000113d37824 */ /* 0x000fe200078e0a00 */
[----:B------:R-:W-:Y:S01]  /*0f60*/  SHF.R.S32.HI R0, RZ, 0x1f, R3 ;  /* 0x0000001fff007819 */ /* 0x000fe20000011403 */
[----:B------:R0:W-:Y:S01]  /*0f70*/  STL [R1+0x6c], R8 ;  /* 0x00006c0801007387 */ /* 0x0001e20000100800 */
[----:B------:R-:W-:Y:S01]  /*0f80*/  IADD3 R4, R221, -R4, RZ ;  /* 0x80000004dd047210 */ /* 0x000fe20007ffe0ff */
[----:B------:R-:W-:Y:S01]  /*0f90*/  IMAD.SHL.U32 R198, R10, 0x80, RZ ;  /* 0x000000800ac67824 */ /* 0x000fe200078e00ff */
[-C--:B------:R-:W-:Y:S01]  /*0fa0*/  LEA.HI R19, R0, R3.reuse, RZ, 0x4 ;  /* 0x0000000300137211 */ /* 0x080fe200078f20ff */
[----:B------:R-:W-:Y:S01]  /*0fb0*/  IMAD.IADD R11, R22, 0x1, R195 ;  /* 0x00000001160b7824 */ /* 0x000fe200078e02c3 */
[----:B------:R-:W-:Y:S01]  /*0fc0*/  LEA.HI R17, R0, R3, RZ, 0x6 ;  /* 0x0000000300117211 */ /* 0x000fe200078f30ff */
[----:B------:R-:W-:Y:S01]  /*0fd0*/  IMAD R202, R4, 0x40, R9 ;  /* 0x0000004004ca7824 */ /* 0x000fe200078e0209 */
[----:B------:R-:W-:Y:S01]  /*0fe0*/  SHF.L.U32 R0, R8, 0x7, RZ ;  /* 0x0000000708007819 */ /* 0x000fe200000006ff */
[----:B------:R-:W-:Y:S01]  /*0ff0*/  VIADD R193, R22, 0x30 ;  /* 0x0000003016c17836 */ /* 0x000fe20000000000 */
[----:B------:R-:W-:Y:S01]  /*1000*/  SHF.R.S32.HI R4, RZ, 0x1f, R26 ;  /* 0x0000001fff047819 */ /* 0x000fe2000001141a */
[----:B------:R-:W-:Y:S01]  /*1010*/  IMAD.SHL.U32 R17, R17, 0x80, RZ ;  /* 0x0000008011117824 */ /* 0x000fe200078e00ff */
[----:B------:R-:W-:-:S02]  /*1020*/  LOP3.LUT R3, R0, 0x380, RZ, 0xc0, !PT ;  /* 0x0000038000037812 */ /* 0x000fc400078ec0ff */
[----:B------:R-:W-:Y:S02]  /*1030*/  LEA.HI R7, R7, R188, RZ, 0x1 ;  /* 0x000000bc07077211 */ /* 0x000fe400078f08ff */
[----:B0-----:R-:W-:Y:S02]  /*1040*/  LEA.HI R8, R4, R26, RZ, 0x2 ;  /* 0x0000001a04087211 */ /* 0x001fe400078f10ff */
[----:B------:R-:W-:Y:S02]  /*1050*/  SHF.R.U32.HI R0, RZ, 0x3, R3 ;  /* 0x00000003ff007819 */ /* 0x000fe40000011603 */
[----:B------:R-:W-:Y:S02]  /*1060*/  LOP3.LUT R3, R3, 0x10, R18, 0xf8, !PT ;  /* 0x0000001003037812 */ /* 0x000fe400078ef812 */
[----:B------:R-:W-:Y:S02]  /*1070*/  LOP3.LUT R7, R7, 0x3fffffe, RZ, 0xc0, !PT ;  /* 0x03fffffe07077812 */ /* 0x000fe400078ec0ff */
[----:B------:R-:W-:-:S02]  /*1080*/  SHF.R.S32.HI R6, RZ, 0x2, R8 ;  /* 0x00000002ff067819 */ /* 0x000fc40000011408 */
[----:B------:R-:W-:Y:S02]  /*1090*/  SHF.R.S32.HI R9, RZ, 0x1f, R8 ;  /* 0x0000001fff097819 */ /* 0x000fe40000011408 */
[----:B------:R-:W-:Y:S01]  /*10a0*/  LOP3.LUT R214, R3, R0, RZ, 0x3c, !PT ;  /* 0x0000000003d67212 */ /* 0x000fe200078e3cff */
[----:B------:R-:W-:Y:S01]  /*10b0*/  IMAD.IADD R0, R188, 0x1, -R7 ;  /* 0x00000001bc007824 */ /* 0x000fe200078e0a07 */
[----:B------:R-:W-:Y:S01]  /*10c0*/  LEA.HI R9, R9, R6, RZ, 0x3 ;  /* 0x0000000609097211 */ /* 0x000fe200078f18ff */
[----:B------:R-:W-:Y:S01]  /*10d0*/  IMAD.MOV.U32 R3, RZ, RZ, 0x20 ;  /* 0x00000020ff037424 */ /* 0x000fe200078e00ff */
[----:B------:R-:W-:Y:S01]  /*10e0*/  SHF.R.S32.HI R25, RZ, 0x7, R2 ;  /* 0x00000007ff197819 */ /* 0x000fe20000011402 */
[----:B------:R-:W-:Y:S01]  /*10f0*/  IMAD R214, R5, 0x400, R214 ;  /* 0x0000040005d67824 */ /* 0x000fe200078e02d6 */
[----:B------:R-:W-:Y:S01]  /*1100*/  LOP3.LUT R9, R9, 0xfffffff8, RZ, 0xc0, !PT ;  /* 0xfffffff809097812 */ /* 0x000fe200078ec0ff */
[----:B------:R-:W-:Y:S01]  /*1110*/  IMAD.MOV.U32 R7, RZ, RZ, R15 ;  /* 0x000000ffff077224 */ /* 0x000fe200078e000f */
[----:B------:R-:W-:-:S02]  /*1120*/  LEA.HI R4, R4, R26, RZ, 0x5 ;  /* 0x0000001a04047211 */ /* 0x000fc400078f28ff */
[----:B------:R-:W-:Y:S01]  /*1130*/  LEA.HI R2, R2, R25, RZ, 0x1 ;  /* 0x0000001902027211 */ /* 0x000fe200078f08ff */
[----:B------:R-:W-:Y:S01]  /*1140*/  IMAD.IADD R9, R6, 0x1, -R9 ;  /* 0x0000000106097824 */ /* 0x000fe200078e0a09 */
[----:B------:R-:W-:Y:S01]  /*1150*/  LEA R0, R5, R0, 0x3 ;  /* 0x0000000005007211 */ /* 0x000fe200078e18ff */
[----:B------:R-:W-:Y:S01]  /*1160*/  IMAD.MOV.U32 R5, RZ, RZ, R13 ;  /* 0x000000ffff057224 */ /* 0x000fe200078e000d */
[----:B------:R-:W-:Y:S01]  /*1170*/  LOP3.LUT R198, R198, 0x180, RZ, 0xc0, !PT ;  /* 0x00000180c6c67812 */ /* 0x000fe200078ec0ff */
[----:B------:R-:W-:Y:S01]  /*1180*/  IMAD.MOV.U32 R6, RZ, RZ, R14 ;  /* 0x000000ffff067224 */ /* 0x000fe200078e000e */
[----:B------:R-:W-:Y:S01]  /*1190*/  SHF.R.S32.HI R24, RZ, 0x1f, R11 ;  /* 0x0000001fff187819 */ /* 0x000fe2000001140b */
[----:B------:R-:W-:Y:S01]  /*11a0*/  IMAD.SHL.U32 R200, R0, 0x40, RZ ;  /* 0x0000004000c87824 */ /* 0x000fe200078e00ff */
[----:B------:R-:W-:Y:S02]  /*11b0*/  SHF.R.S32.HI R4, RZ, 0x5, R4 ;  /* 0x00000005ff047819 */ /* 0x000fe40000011404 */
[----:B------:R-:W-:-:S02]  /*11c0*/  LOP3.LUT R2, R2, 0x3fffffe, RZ, 0xc0, !PT ;  /* 0x03fffffe02027812 */ /* 0x000fc400078ec0ff */
[----:B------:R-:W-:Y:S01]  /*11d0*/  LOP3.LUT R0, R198, 0x30, R19, 0xf8, !PT ;  /* 0x00000030c6007812 */ /* 0x000fe200078ef813 */
[----:B------:R-:W-:Y:S01]  /*11e0*/  IMAD R9, R4, 0x10, R9 ;  /* 0x0000001004097824 */ /* 0x000fe200078e0209 */
[----:B------:R-:W-:Y:S02]  /*11f0*/  SHF.R.U32.HI R199, RZ, 0x3, R198 ;  /* 0x00000003ffc77819 */ /* 0x000fe400000116c6 */
[CC--:B------:R-:W-:Y:S02]  /*1200*/  LEA.HI R21, R24.reuse, R11.reuse, RZ, 0x4 ;  /* 0x0000000b18157211 */ /* 0x0c0fe400078f20ff */
[----:B------:R-:W-:Y:S02]  /*1210*/  IADD3 R2, R25, -R2, RZ ;  /* 0x8000000219027210 */ /* 0x000fe40007ffe0ff */
[----:B------:R-:W-:Y:S02]  /*1220*/  LEA.HI R11, R24, R11, RZ, 0x6 ;  /* 0x0000000b180b7211 */ /* 0x000fe400078f30ff */
[----:B------:R-:W-:-:S02]  /*1230*/  LOP3.LUT R17, R17, 0xffffe000, RZ, 0xc0, !PT ;  /* 0xffffe00011117812 */ /* 0x000fc400078ec0ff */
[-C--:B------:R-:W-:Y:S01]  /*1240*/  LOP3.LUT R0, R0, R199.reuse, RZ, 0x3c, !PT ;  /* 0x000000c700007212 */ /* 0x080fe200078e3cff */
[----:B------:R-:W-:Y:S01]  /*1250*/  IMAD.SHL.U32 R11, R11, 0x80, RZ ;  /* 0x000000800b0b7824 */ /* 0x000fe200078e00ff */
[----:B------:R-:W-:Y:S02]  /*1260*/  LOP3.LUT R8, R8, 0x7ffffffc, RZ, 0xc0, !PT ;  /* 0x7ffffffc08087812 */ /* 0x000fe400078ec0ff */
[----:B------:R-:W-:Y:S01]  /*1270*/  LOP3.LUT P0, RZ, R10, 0x2, RZ, 0xc0, !PT ;  /* 0x000000020aff7812 */ /* 0x000fe2000780c0ff */
[----:B------:R-:W-:Y:S01]  /*1280*/  IMAD R10, R2, 0x40, R9 ;  /* 0x00000040020a7824 */ /* 0x000fe200078e0209 */
[-C--:B------:R-:W-:Y:S01]  /*1290*/  IADD3 R25, R0, R200.reuse, R17 ;  /* 0x000000c800197210 */ /* 0x080fe20007ffe011 */
[----:B------:R-:W-:Y:S01]  /*12a0*/  IMAD.IADD R8, R26, 0x1, -R8 ;  /* 0x000000011a087824 */ /* 0x000fe200078e0a08 */
[----:B------:R-:W-:Y:S01]  /*12b0*/  SHF.R.S32.HI R2, RZ, 0x1f, R195 ;  /* 0x0000001fff027819 */ /* 0x000fe200000114c3 */
[----:B------:R-:W-:Y:S01]  /*12c0*/  IMAD R211, R211, 0x8, R10 ;  /* 0x00000008d3d37824 */ /* 0x000fe200078e020a */
[----:B------:R-:W-:Y:S01]  /*12d0*/  LOP3.LUT R4, R198, 0x30, R21, 0xf8, !PT ;  /* 0x00000030c6047812 */ /* 0x000fe200078ef815 */
[----:B------:R-:W-:Y:S01]  /*12e0*/  STL [R1+0x68], R10 ;  /* 0x0000680a01007387 */ /* 0x000fe20000100800 */
[----:B------:R-:W-:Y:S01]  /*12f0*/  SHF.R.S32.HI R0, RZ, 0x3, R12 ;  /* 0x00000003ff007819 */ /* 0x000fe2000001140c */
[----:B------:R-:W-:Y:S01]  /*1300*/  IMAD.SHL.U32 R208, R8, 0x2, RZ ;  /* 0x0000000208d07824 */ /* 0x000fe200078e00ff */
[----:B------:R-:W-:Y:S01]  /*1310*/  SHF.R.S32.HI R0, RZ, 0x1f, R207 ;  /* 0x0000001fff007819 */ /* 0x000fe200000114cf */
[----:B------:R0:W-:Y:S01]  /*1320*/  STL [R1+0x58], R2 ;  /* 0x0000580201007387 */ /* 0x0001e20000100800 */
[----:B------:R-:W-:Y:S01]  /*1330*/  SHF.R.S32.HI R0, RZ, 0x1f, R196 ;  /* 0x0000001fff007819 */ /* 0x000fe200000114c4 */
[C---:B------:R-:W-:Y:S01]  /*1340*/  VIADD R233, R208.reuse, 0x38 ;  /* 0x00000038d0e97836 */ /* 0x040fe20000000000 */
[----:B------:R-:W-:Y:S01]  /*1350*/  LOP3.LUT R11, R11, 0xffffe000, RZ, 0xc0, !PT ;  /* 0xffffe0000b0b7812 */ /* 0x000fe200078ec0ff */
[----:B------:R-:W-:Y:S01]  /*1360*/  VIADD R227, R208, 0x68 ;  /* 0x00000068d0e37836 */ /* 0x000fe20000000000 */
[-C--:B------:R-:W-:Y:S01]  /*1370*/  LOP3.LUT R4, R4, R199.reuse, RZ, 0x3c, !PT ;  /* 0x000000c704047212 */ /* 0x080fe200078e3cff */
[----:B------:R1:W-:Y:S01]  /*1380*/  STL [R1+0x50], R0 ;  /* 0x0000500001007387 */ /* 0x0003e20000100800 */
[C---:B------:R-:W-:Y:S01]  /*1390*/  IADD3 R236, R208.reuse, 0x20, RZ ;  /* 0x00000020d0ec7810 */ /* 0x040fe20007ffe0ff */
[----:B------:R-:W-:Y:S01]  /*13a0*/  VIADD R235, R208, 0x28 ;  /* 0x00000028d0eb7836 */ /* 0x000fe20000000000 */
[-C--:B------:R-:W-:Y:S01]  /*13b0*/  IADD3 R27, R4, R200.reuse, R11 ;  /* 0x000000c8041b7210 */ /* 0x080fe20007ffe00b */
[----:B------:R-:W-:Y:S01]  /*13c0*/  VIADD R232, R208, 0x40 ;  /* 0x00000040d0e87836 */ /* 0x000fe20000000000 */
[--C-:B0-----:R-:W-:Y:S01]  /*13d0*/  LOP3.LUT R2, R198, 0x30, R18.reuse, 0xf8, !PT ;  /* 0x00000030c6027812 */ /* 0x101fe200078ef812 */
[C---:B------:R-:W-:Y:S01]  /*13e0*/  VIADD R229, R208.reuse, 0x58 ;  /* 0x00000058d0e57836 */ /* 0x040fe20000000000 */
[----:B------:R-:W-:Y:S01]  /*13f0*/  SHF.R.S32.HI R8, RZ, 0x4, R19 ;  /* 0x00000004ff087819 */ /* 0x000fe20000011413 */
[----:B------:R-:W-:Y:S01]  /*1400*/  VIADD R226, R208, 0x70 ;  /* 0x00000070d0e27836 */ /* 0x000fe20000000000 */
[-C--:B------:R-:W-:Y:S01]  /*1410*/  LOP3.LUT R11, R2, R199.reuse, RZ, 0x3c, !PT ;  /* 0x000000c7020b7212 */ /* 0x080fe200078e3cff */
[----:B------:R-:W-:Y:S01]  /*1420*/  VIADD R237, R208, 0x18 ;  /* 0x00000018d0ed7836 */ /* 0x000fe20000000000 */
[----:B-1----:R-:W-:Y:S01]  /*1430*/  SHF.R.S32.HI R0, RZ, 0x1f, R215 ;  /* 0x0000001fff007819 */ /* 0x002fe200000114d7 */
[----:B------:R-:W-:Y:S01]  /*1440*/  STL [R1+0xc], R8 ;  /* 0x00000c0801007387 */ /* 0x000fe20000100800 */
[----:B------:R-:W-:Y:S01]  /*1450*/  LOP3.LUT R0, R198, 0x10, R18, 0xf8, !PT ;  /* 0x00000010c6007812 */ /* 0x000fe200078ef812 */
[C---:B------:R-:W-:Y:S01]  /*1460*/  VIADD R234, R208.reuse, 0x30 ;  /* 0x00000030d0ea7836 */ /* 0x040fe20000000000 */
[----:B------:R-:W-:Y:S01]  /*1470*/  SHF.R.S32.HI R4, RZ, 0x4, R21 ;  /* 0x00000004ff047819 */ /* 0x000fe20000011415 */
[C---:B------:R-:W-:Y:S01]  /*1480*/  VIADD R231, R208.reuse, 0x48 ;  /* 0x00000048d0e77836 */ /* 0x040fe20000000000 */
[C---:B------:R-:W-:Y:S01]  /*1490*/  IADD3 R230, R208.reuse, 0x50, RZ ;  /* 0x00000050d0e67810 */ /* 0x040fe20007ffe0ff */
[----:B------:R-:W-:Y:S01]  /*14a0*/  VIADD R228, R208, 0x60 ;  /* 0x00000060d0e47836 */ /* 0x000fe20000000000 */
[----:B------:R-:W-:Y:S01]  /*14b0*/  LOP3.LUT R9, R0, R199, RZ, 0x3c, !PT ;  /* 0x000000c700097212 */ /* 0x000fe200078e3cff */
[----:B------:R-:W-:Y:S01]  /*14c0*/  STL [R1+0x18], R4 ;  /* 0x0000180401007387 */ /* 0x000fe20000100800 */
[----:B------:R-:W-:Y:S01]  /*14d0*/  IADD3 R2, R16, R200, R11 ;  /* 0x000000c810027210 */ /* 0x000fe20007ffe00b */
[C---:B------:R-:W-:Y:S01]  /*14e0*/  VIADD R225, R208.reuse, 0x78 ;  /* 0x00000078d0e17836 */ /* 0x040fe20000000000 */
[----:B------:R-:W-:Y:S01]  /*14f0*/  SHF.R.S32.HI R0, RZ, 0x1f, R236 ;  /* 0x0000001fff007819 */ /* 0x000fe200000114ec */
[----:B------:R-:W-:Y:S01]  /*1500*/  VIADD R223, R208, 0x10 ;  /* 0x00000010d0df7836 */ /* 0x000fe20000000000 */
[----:B------:R-:W-:Y:S01]  /*1510*/  SHF.R.S32.HI R0, RZ, 0x1f, R233 ;  /* 0x0000001fff007819 */ /* 0x000fe200000114e9 */
[----:B------:R0:W-:Y:S01]  /*1520*/  STL [R1+0x64], R2 ;  /* 0x0000640201007387 */ /* 0x0001e20000100800 */
[----:B------:R-:W-:-:S02]  /*1530*/  SHF.R.S32.HI R0, RZ, 0x1f, R230 ;  /* 0x0000001fff007819 */ /* 0x000fc400000114e6 */
[----:B------:R-:W-:Y:S01]  /*1540*/  SHF.R.S32.HI R0, RZ, 0x1f, R227 ;  /* 0x0000001fff007819 */ /* 0x000fe200000114e3 */
[----:B------:R-:W-:Y:S01]  /*1550*/  IMAD.IADD R0, R16, 0x1, R25 ;  /* 0x0000000110007824 */ /* 0x000fe200078e0219 */
[----:B------:R-:W-:Y:S02]  /*1560*/  SEL R3, R3, 0xffffffe0, !P0 ;  /* 0xffffffe003037807 */ /* 0x000fe40004000000 */
[----:B------:R-:W-:Y:S02]  /*1570*/  IADD3 R210, R200, R9, RZ ;  /* 0x00000009c8d27210 */ /* 0x000fe40007ffe0ff */
[----:B------:R1:W-:Y:S01]  /*1580*/  STL [R1+0x60], R0 ;  /* 0x0000600001007387 */ /* 0x0003e20000100800 */
[----:B0-----:R-:W-:Y:S02]  /*1590*/  SHF.R.S32.HI R2, RZ, 0x1f, R235 ;  /* 0x0000001fff027819 */ /* 0x001fe400000114eb */
[----:B------:R-:W-:Y:S01]  /*15a0*/  SHF.R.S32.HI R2, RZ, 0x1f, R232 ;  /* 0x0000001fff027819 */ /* 0x000fe200000114e8 */
[----:B------:R-:W-:Y:S01]  /*15b0*/  IMAD.IADD R213, R3, 0x1, R210 ;  /* 0x0000000103d57824 */ /* 0x000fe200078e02d2 */
[----:B------:R-:W-:-:S02]  /*15c0*/  SHF.R.S32.HI R2, RZ, 0x1f, R229 ;  /* 0x0000001fff027819 */ /* 0x000fc400000114e5 */
[----:B------:R-:W-:Y:S01]  /*15d0*/  SHF.R.S32.HI R2, RZ, 0x1f, R226 ;  /* 0x0000001fff027819 */ /* 0x000fe200000114e2 */
[----:B------:R-:W-:Y:S01]  /*15e0*/  IMAD.IADD R2, R16, 0x1, R27 ;  /* 0x0000000110027824 */ /* 0x000fe200078e021b */
[----:B------:R-:W-:Y:S02]  /*15f0*/  SHF.R.S32.HI R20, RZ, 0x1, R20 ;  /* 0x00000001ff147819 */ /* 0x000fe40000011414 */
[----:B-1----:R-:W-:Y:S02]  /*1600*/  IADD3 R0, R3, UR52, R210 ;  /* 0x0000003403007c10 */ /* 0x002fe4000fffe0d2 */
[----:B------:R0:W-:Y:S01]  /*1610*/  STL [R1+0x5c], R2 ;  /* 0x00005c0201007387 */ /* 0x0001e20000100800 */
[----:B------:R-:W-:Y:S02]  /*1620*/  SHF.L.U32 R20, R20, 0x7, RZ ;  /* 0x0000000714147819 */ /* 0x000fe400000006ff */
[----:B------:R-:W-:Y:S01]  /*1630*/  SHF.R.S32.HI R4, RZ, 0x1f, R237 ;  /* 0x0000001fff047819 */ /* 0x000fe200000114ed */
[----:B------:R0:W-:Y:S01]  /*1640*/  STL [R1], R0 ;  /* 0x0000000001007387 */ /* 0x0001e20000100800 */
[----:B------:R-:W-:-:S02]  /*1650*/  SHF.R.S32.HI R4, RZ, 0x1f, R234 ;  /* 0x0000001fff047819 */ /* 0x000fc400000114ea */
[----:B------:R-:W-:Y:S02]  /*1660*/  SHF.R.S32.HI R4, RZ, 0x1f, R231 ;  /* 0x0000001fff047819 */ /* 0x000fe400000114e7 */
[----:B------:R-:W-:Y:S02]  /*1670*/  SHF.R.S32.HI R4, RZ, 0x1f, R228 ;  /* 0x0000001fff047819 */ /* 0x000fe400000114e4 */
[----:B------:R-:W-:Y:S02]  /*1680*/  MOV R17, RZ ;  /* 0x000000ff00117202 */ /* 0x000fe40000000f00 */
[----:B------:R-:W-:Y:S02]  /*1690*/  SHF.R.S32.HI R224, RZ, 0x1f, R188 ;  /* 0x0000001fffe07819 */ /* 0x000fe400000114bc */
[----:B------:R-:W-:Y:S02]  /*16a0*/  LOP3.LUT R201, R20, 0x180, RZ, 0xc0, !PT ;  /* 0x0000018014c97812 */ /* 0x000fe400078ec0ff */
[----:B0-----:R-:W-:-:S07]  /*16b0*/  SHF.R.S32.HI R4, RZ, 0x1f, R225 ;  /* 0x0000001fff047819 */ /* 0x001fce00000114e1 */
.L_x_2466:
[----:B01-3--:R-:W0:Y:S02]  /*16c0*/  LDC.64 R2, c[0x0][0xc88] ;  /* 0x00032200ff027b82 */ /* 0x00be240000000a00 */
[----:B0-----:R-:W-:-:S05]  /*16d0*/  IMAD.WIDE R2, R7, 0x4, R2 ;  /* 0x0000000407027825 */ /* 0x001fca00078e0202 */
[----:B--2---:R-:W2:Y:S01]  /*16e0*/  LDG.E R212, desc[UR56][R2.64] ;  /* 0x0000003802d47981 */ /* 0x004ea2000c1e1900 */
[----:B------:R-:W-:Y:S05]  /*16f0*/  YIELD ;  /* 0x0000000000007946 */ /* 0x000fea0003800000 */
[----:B------:R-:W-:Y:S01]  /*1700*/  ULDC.64 UR4, c[0x0][0xa28] ;  /* 0x00028a0000047ab9 */ /* 0x000fe20000000a00 */
[----:B------:R-:W-:Y:S01]  /*1710*/  ULDC.64 UR8, c[0x0][0xa18] ;  /* 0x0002860000087ab9 */ /* 0x000fe20000000a00 */
[----:B------:R-:W-:Y:S01]  /*1720*/  ISETP.NE.U32.AND P1, PT, RZ, UR4, PT ;  /* 0x00000004ff007c0c */ /* 0x000fe2000bf25070 */
[----:B------:R-:W-:Y:S01]  /*1730*/  ULDC.64 UR6, c[0x0][0xa08] ;  /* 0x0002820000067ab9 */ /* 0x000fe20000000a00 */
[----:B------:R-:W-:Y:S01]  /*1740*/  MOV R4, RZ ;  /* 0x000000ff00047202 */ /* 0x000fe20000000f00 */
[----:B-----5:R-:W-:Y:S01]  /*1750*/  IMAD.MOV.U32 R26, RZ, RZ, RZ ;  /* 0x000000ffff1a7224 */ /* 0x020fe200078e00ff */
[----:B------:R-:W-:-:S02]  /*1760*/  ISETP.NE.AND.EX P1, PT, RZ, UR5, PT, P1 ;  /* 0x00000005ff007c0c */ /* 0x000fc4000bf25310 */
[----:B------:R-:W-:-:S04]  /*1770*/  ISETP.NE.U32.AND P0, PT, RZ, UR6, PT ;  /* 0x00000006ff007c0c */ /* 0x000fc8000bf05070 */
[----:B------:R-:W-:Y:S02]  /*1780*/  ISETP.NE.AND.EX P0, PT, RZ, UR7, PT, P0 ;  /* 0x00000007ff007c0c */ /* 0x000fe4000bf05300 */
[----:B--2---:R-:W-:Y:S01]  /*1790*/  SHF.R.S32.HI R220, RZ, 0x1f, R212 ;  /* 0x0000001fffdc7819 */ /* 0x004fe200000114d4 */
[----:B------:R-:W-:-:S04]  /*17a0*/  IMAD.SHL.U32 R218, R212, 0x4, RZ ;  /* 0x00000004d4da7824 */ /* 0x000fc800078e00ff */
[C---:B------:R-:W-:Y:S02]  /*17b0*/  @P1 LEA R8, P2, R212.reuse, UR4, 0x2 ;  /* 0x00000004d4081c11 */ /* 0x040fe4000f8410ff */
[C-C-:B------:R-:W-:Y:S02]  /*17c0*/  SHF.L.U64.HI R219, R212.reuse, 0x2, R220.reuse ;  /* 0x00000002d4db7819 */ /* 0x140fe400000102dc */
[----:B------:R-:W-:Y:S02]  /*17d0*/  @P1 LEA.HI.X R9, R212, UR5, R220, 0x2, P2 ;  /* 0x00000005d4091c11 */ /* 0x000fe400090f14dc */
[----:B------:R-:W-:Y:S01]  /*17e0*/  ISETP.NE.U32.AND P2, PT, RZ, UR8, PT ;  /* 0x00000008ff007c0c */ /* 0x000fe2000bf45070 */
[----:B------:R-:W-:Y:S01]  /*17f0*/  ULDC UR4, c[0x0][0x288] ;  /* 0x0000a20000047ab9 */ /* 0x000fe20000000800 */
[----:B------:R-:W-:Y:S01]  /*1800*/  IADD3 R12, P3, R218, UR6, RZ ;  /* 0x00000006da0c7c10 */ /* 0x000fe2000ff7e0ff */
[----:B------:R0:W5:Y:S01]  /*1810*/  @P1 LDG.E R4, desc[UR56][R8.64] ;  /* 0x0000003808041981 */ /* 0x000162000c1e1900 */
[----:B------:R-:W-:Y:S01]  /*1820*/  ISETP.NE.AND.EX P2, PT, RZ, UR9, PT, P2 ;  /* 0x00000009ff007c0c */ /* 0x000fe2000bf45320 */
[----:B------:R-:W-:Y:S01]  /*1830*/  IMAD.U32 R205, RZ, RZ, UR4 ;  /* 0x00000004ffcd7e24 */ /* 0x000fe2000f8e00ff */
[----:B------:R-:W-:Y:S01]  /*1840*/  IADD3.X R13, R219, UR7, RZ, P3, !PT ;  /* 0x00000007db0d7c10 */ /* 0x000fe20009ffe4ff */
[----:B------:R-:W-:-:S04]  /*1850*/  ULDC.64 UR4, c[0x0][0x418] ;  /* 0x0001060000047ab9 */ /* 0x000fc80000000a00 */
[----:B------:R0:W5:Y:S06]  /*1860*/  @P0 LDG.E R26, desc[UR56][R12.64] ;  /* 0x000000380c1a0981 */ /* 0x00016c000c1e1900 */
        /* <DEDUP_REMOVED lines=10> */
[----:B------:R-:W-:Y:S02]  /*1910*/  IMAD.U32 R2, RZ, RZ, UR5 ;  /* 0x00000005ff027e24 */ /* 0x000fe4000f8e00ff */
[----:B----4-:R-:W-:Y:S01]  /*1920*/  IMAD.U32 R25, RZ, RZ, UR4 ;  /* 0x00000004ff197e24 */ /* 0x010fe2000f8e00ff */
[----:B0-----:R-:W-:Y:S06]  /*1930*/  @P2 BRA `(.L_x_2251) ;  /* 0x0000000000242947 */ /* 0x001fec0003800000 */
        /* <DEDUP_REMOVED lines=9> */
.L_x_2251:
[----:B------:R-:W-:Y:S01]  /*19d0*/  ULDC.64 UR4, c[0x0][0xa20] ;  /* 0x0002880000047ab9 */ /* 0x000fe20000000a00 */
[C---:B------:R-:W-:Y:S02]  /*19e0*/  LOP3.LUT R3, R6.reuse, 0xff000000, RZ, 0xc0, !PT ;  /* 0xff00000006037812 */ /* 0x040fe400078ec0ff */
[----:B------:R-:W-:Y:S02]  /*19f0*/  ISETP.NE.U32.AND P1, PT, RZ, UR4, PT ;  /* 0x00000004ff007c0c */ /* 0x000fe4000bf25070 */
[C---:B------:R-:W-:Y:S02]  /*1a00*/  LOP3.LUT R0, R6.reuse, 0xff0000, RZ, 0xc0, !PT ;  /* 0x00ff000006007812 */ /* 0x040fe400078ec0ff */
        /* <DEDUP_REMOVED lines=9> */
.L_x_2252:
[----:B------:R-:W-:Y:S05]  /*1aa0*/  @!P0 BRA `(.L_x_2253) ;  /* 0x00000000000c8947 */ /* 0x000fea0003800000 */
[----:B------:R-:W2:Y:S04]  /*1ab0*/  LDG.E R0, desc[UR56][R12.64] ;  /* 0x000000380c007981 */ /* 0x000ea8000c1e1900 */
[----:B------:R-:W2:Y:S02]  /*1ac0*/  LDG.E R25, desc[UR56][R12.64+0x4] ;  /* 0x000004380c197981 */ /* 0x000ea4000c1e1900 */
[----:B--2---:R-:W-:-:S07]  /*1ad0*/  IADD3 R25, -R0, R25, RZ ;  /* 0x0000001900197210 */ /* 0x004fce0007ffe1ff */
.L_x_2253:
[----:B------:R-:W-:Y:S01]  /*1ae0*/  ULDC.64 UR4, c[0x0][0xa10] ;  /* 0x0002840000047ab9 */ /* 0x000fe20000000a00 */
[----:B------:R-:W1:Y:S01]  /*1af0*/  LDC R10, c[0x0][0x448] ;  /* 0x00011200ff0a7b82 */ /* 0x000e620000000800 */
[----:B------:R-:W-:-:S04]  /*1b00*/  ISETP.NE.U32.AND P0, PT, RZ, UR4, PT ;  /* 0x00000004ff007c0c */ /* 0x000fc8000bf05070 */
[----:B------:R-:W-:Y:S01]  /*1b10*/  ISETP.NE.AND.EX P0, PT, RZ, UR5, PT, P0 ;  /* 0x00000005ff007c0c */ /* 0x000fe2000bf05300 */
[----:B------:R-:W-:-:S12]  /*1b20*/  ULDC.64 UR4, c[0x0][0xa30] ;  /* 0x00028c0000047ab9 */ /* 0x000fd80000000a00 */
[----:B0-----:R-:W0:Y:S02]  /*1b30*/  @P0 LDC.64 R6, c[0x0][0xa10] ;  /* 0x00028400ff060b82 */ /* 0x001e240000000a00 */
[----:B0-----:R-:W-:-:S05]  /*1b40*/  @P0 IMAD.WIDE R6, R212, 0x4, R6 ;  /* 0x00000004d4060825 */ /* 0x001fca00078e0206 */
[----:B------:R-:W2:Y:S04]  /*1b50*/  @P0 LDG.E R0, desc[UR56][R6.64] ;  /* 0x0000003806000981 */ /* 0x000ea8000c1e1900 */
[----:B------:R0:W2:Y:S01]  /*1b60*/  @P0 LDG.E R3, desc[UR56][R6.64+0x4] ;  /* 0x0000043806030981 */ /* 0x0000a2000c1e1900 */
[----:B------:R-:W-:Y:S01]  /*1b70*/  ISETP.NE.U32.AND P1, PT, RZ, UR4, PT ;  /* 0x00000004ff007c0c */ /* 0x000fe2000bf25070 */
[----:B-----5:R-:W-:-:S03]  /*1b80*/  IMAD.MOV.U32 R144, RZ, RZ, R25 ;  /* 0x000000ffff907224 */ /* 0x020fc600078e0019 */
[----:B------:R-:W-:-:S13]  /*1b90*/  ISETP.NE.AND.EX P1, PT, RZ, UR5, PT, P1 ;  /* 0x00000005ff007c0c */ /* 0x000fda000bf25310 */
[----:B------:R-:W-:-:S04]  /*1ba0*/  @P1 IADD3 R8, P2, R218, UR4, RZ ;  /* 0x00000004da081c10 */ /* 0x000fc8000ff5e0ff */
[----:B------:R-:W-:-:S05]  /*1bb0*/  @P1 IADD3.X R9, R219, UR5, RZ, P2, !PT ;  /* 0x00000005db091c10 */ /* 0x000fca00097fe4ff */
[----:B------:R3:W5:Y:S01]  /*1bc0*/  @P1 LDG.E R144, desc[UR56][R8.64] ;  /* 0x0000003808901981 */ /* 0x000762000c1e1900 */
[----:B-1----:R-:W-:Y:S01]  /*1bd0*/  ISETP.NE.AND P1, PT, R10, 0x1, PT ;  /* 0x000000010a00780c */ /* 0x002fe20003f25270 */
[----:B------:R-:W-:Y:S01]  /*1be0*/  IMAD.SHL.U32 R204, R5, 0x80, RZ ;  /* 0x0000008005cc7824 */ /* 0x000fe200078e00ff */
[----:B------:R-:W-:Y:S01]  /*1bf0*/  BSSY B0, `(.L_x_2254) ;  /* 0x0000035000007945 */ /* 0x000fe20003800000 */
[----:B------:R-:W-:Y:S01]  /*1c00*/  IMAD.IADD R11, R25, 0x1, -R4 ;  /* 0x00000001190b7824 */ /* 0x000fe200078e0a04 */
[----:B------:R-:W-:Y:S01]  /*1c10*/  LOP3.LUT R222, R217, 0xff, RZ, 0xc0, !PT ;  /* 0x000000ffd9de7812 */ /* 0x000fe200078ec0ff */
[----:B------:R-:W-:Y:S01]  /*1c20*/  VIADD R5, R204, 0x7f ;  /* 0x0000007fcc057836 */ /* 0x000fe20000000000 */
[----:B------:R-:W-:-:S07]  /*1c30*/  SHF.R.U32.HI R217, RZ, 0x10, R217 ;  /* 0x00000010ffd97819 */ /* 0x000fce00000116d9 */
[----:B------:R-:W1:Y:S08]  /*1c40*/  @P1 LDC R10, c[0x0][0x44c] ;  /* 0x00011300ff0a1b82 */ /* 0x000e700000000800 */
[----:B0-----:R-:W0:Y:S01]  /*1c50*/  @P1 LDC R7, c[0x0][0x450] ;  /* 0x00011400ff071b82 */ /* 0x001e220000000800 */
[----:B--2---:R-:W-:Y:S02]  /*1c60*/  @P0 IMAD.IADD R2, R3, 0x1, -R0 ;  /* 0x0000000103020824 */ /* 0x004fe400078e0a00 */
[----:B-1----:R-:W-:-:S03]  /*1c70*/  @P1 IMAD.HI.U32 R0, R5, R10, RZ ;  /* 0x0000000a05001227 */ /* 0x002fc600078e00ff */
[----:B------:R-:W-:Y:S01]  /*1c80*/  IADD3 R206, R11, R2, RZ ;  /* 0x000000020bce7210 */ /* 0x000fe20007ffe0ff */
[----:B------:R-:W-:Y:S01]  /*1c90*/  IMAD.MOV.U32 R3, RZ, RZ, RZ ;  /* 0x000000ffff037224 */ /* 0x000fe200078e00ff */
[----:B0-----:R-:W-:Y:S02]  /*1ca0*/  @P1 SHF.R.U32.HI R5, RZ, R7, R0 ;  /* 0x00000007ff051219 */ /* 0x001fe40000011600 */
[C---:B------:R-:W-:Y:S01]  /*1cb0*/  IADD3 R166, R206.reuse, 0xa0, -R205 ;  /* 0x000000a0cea67810 */ /* 0x040fe20007ffe8cd */
[----:B------:R-:W-:-:S04]  /*1cc0*/  VIADD R0, R206, 0x9f ;  /* 0x0000009fce007836 */ /* 0x000fc80000000000 */
[----:B------:R-:W-:Y:S02]  /*1cd0*/  IMAD.IADD R5, R166, 0x1, R5 ;  /* 0x00000001a6057824 */ /* 0x000fe400078e0205 */
[----:B------:R-:W-:-:S04]  /*1ce0*/  IMAD.HI R0, R0, 0x66666667, RZ ;  /* 0x6666666700007827 */ /* 0x000fc800078e02ff */
[----:B------:R-:W-:Y:S01]  /*1cf0*/  IMAD.HI R5, R5, 0x66666667, RZ ;  /* 0x6666666705057827 */ /* 0x000fe200078e02ff */
[----:B------:R-:W-:-:S04]  /*1d00*/  SHF.R.U32.HI R185, RZ, 0x1f, R0 ;  /* 0x0000001fffb97819 */ /* 0x000fc80000011600 */
[----:B------:R-:W-:Y:S02]  /*1d10*/  SHF.R.U32.HI R4, RZ, 0x1f, R5 ;  /* 0x0000001fff047819 */ /* 0x000fe40000011605 */
[----:B------:R-:W-:Y:S02]  /*1d20*/  LEA.HI.SX32 R185, R0, R185, 0x1a ;  /* 0x000000b900b97211 */ /* 0x000fe400078fd2ff */
[----:B------:R-:W-:-:S04]  /*1d30*/  LEA.HI.SX32 R4, R5, R4, 0x1a ;  /* 0x0000000405047211 */ /* 0x000fc800078fd2ff */
[----:B---3--:R-:W-:-:S04]  /*1d40*/  VIMNMX R9, R185, R4, PT ;  /* 0x00000004b9097248 */ /* 0x008fc80003fe0100 */
[----:B------:R-:W-:-:S13]  /*1d50*/  ISETP.GE.AND P0, PT, R9, 0x1, PT ;  /* 0x000000010900780c */ /* 0x000fda0003f06270 */
        /* <DEDUP_REMOVED lines=8> */
[----:B------:R-:W-:Y:S02]  /*1de0*/  IABS R8, R0 ;  /* 0x0000000000087213 */ /* 0x000fe40000000000 */
[----:B------:R-:W-:-:S04]  /*1df0*/  LOP3.LUT R0, R0, R10, RZ, 0x3c, !PT ;  /* 0x0000000a00007212 */ /* 0x000fc800078e3cff */
[----:B------:R-:W-:Y:S01]  /*1e00*/  ISETP.GE.AND P2, PT, R0, RZ, PT ;  /* 0x000000ff0000720c */ /* 0x000fe20003f46270 */
[----:B0-----:R-:W0:Y:S02]  /*1e10*/  MUFU.RCP R3, R3 ;  /* 0x0000000300037308 */ /* 0x001e240000001000 */
[----:B0-----:R-:W-:Y:S01]  /*1e20*/  VIADD R4, R3, 0xffffffe ;  /* 0x0ffffffe03047836 */ /* 0x001fe20000000000 */
[----:B------:R-:W-:-:S05]  /*1e30*/  IADD3 R3, RZ, -R12, RZ ;  /* 0x8000000cff037210 */ /* 0x000fca0007ffe0ff */
        /* <DEDUP_REMOVED lines=13> */
[----:B------:R-:W-:-:S05]  /*1f10*/  IMAD.MOV.U32 R3, RZ, RZ, R5 ;  /* 0x000000ffff037224 */ /* 0x000fca00078e0005 */
[----:B------:R-:W-:Y:S02]  /*1f20*/  @!P2 IADD3 R3, -R3, RZ, RZ ;  /* 0x000000ff0303a210 */ /* 0x000fe40007ffe1ff */
[----:B------:R-:W-:-:S07]  /*1f30*/  @!P1 LOP3.LUT R3, RZ, R10, RZ, 0x33, !PT ;  /* 0x0000000aff039212 */ /* 0x000fce00078e33ff */
.L_x_2255:
[----:B------:R-:W-:Y:S05]  /*1f40*/  BSYNC B0 ;  /* 0x0000000000007941 */ /* 0x000fea0003800000 */
.L_x_2254:
        /* <DEDUP_REMOVED lines=8> */
[----:B------:R-:W-:-:S05]  /*1fd0*/  SHF.R.U32.HI R120, RZ, 0x7, R121 ;  /* 0x00000007ff787819 */ /* 0x000fca0000011679 */
[----:B------:R-:W-:-:S06]  /*1fe0*/  IMAD.MOV.U32 R24, RZ, RZ, R120 ;  /* 0x000000ffff187224 */ /* 0x000fcc00078e0078 */
        /* <DEDUP_REMOVED lines=19> */
[----:B------:R-:W-:Y:S01]  /*2120*/  MOV R6, UR4 ;  /* 0x0000000400067c02 */ /* 0x000fe20008000f00 */
[----:B------:R-:W-:Y:S01]  /*2130*/  IMAD.U32 R7, RZ, RZ, UR5 ;  /* 0x00000005ff077e24 */ /* 0x000fe2000f8e00ff */
[----:B------:R-:W-:Y:S01]  /*2140*/  MOV R13, RZ ;  /* 0x000000ff000d7202 */ /* 0x000fe20000000f00 */
[----:B------:R-:W-:-:S02]  /*2150*/  IMAD.U32 R11, RZ, RZ, UR7 ;  /* 0x00000007ff0b7e24 */ /* 0x000fc4000f8e00ff */
[----:B------:R-:W-:Y:S02]  /*2160*/  IMAD.MOV.U32 R8, RZ, RZ, 0x70 ;  /* 0x00000070ff087424 */ /* 0x000fe400078e00ff */
[----:B0-----:R-:W-:-:S07]  /*2170*/  IMAD.MOV.U32 R12, RZ, RZ, 0x1 ;  /* 0x00000001ff0c7424 */ /* 0x001fce00078e00ff */
[----:B------:R-:W-:-:S07]  /*2180*/  LEPC R20, `(.L_x_2258) ;  /* 0x000000001014794e */ /* 0x000fce0000000000 */
[----:B-1---5:R-:W-:Y:S05]  /*2190*/  CALL.ABS.NOINC R14 ;  /* 0x000000000e007343 */ /* 0x022fea0003c00000 */
.L_x_2258:
[----:B------:R-:W-:Y:S05]  /*21a0*/  BSYNC B6 ;  /* 0x0000000000067941 */ /* 0x000fea0003800000 */
.L_x_2257:
        /* <DEDUP_REMOVED lines=13> */
[----:B------:R-:W-:Y:S02]  /*2280*/  IMAD.U32 R7, RZ, RZ, UR7 ;  /* 0x00000007ff077e24 */ /* 0x000fe4000f8e00ff */
[----:B------:R-:W-:-:S02]  /*2290*/  IMAD.U32 R11, RZ, RZ, UR5 ;  /* 0x00000005ff0b7e24 */ /* 0x000fc4000f8e00ff */
[----:B------:R-:W-:Y:S02]  /*22a0*/  IMAD.MOV.U32 R8, RZ, RZ, 0x70 ;  /* 0x00000070ff087424 */ /* 0x000fe400078e00ff */
[----:B------:R-:W-:Y:S02]  /*22b0*/  IMAD.MOV.U32 R12, RZ, RZ, 0x1 ;  /* 0x00000001ff0c7424 */ /* 0x000fe400078e00ff */
[----:B0-----:R-:W-:-:S07]  /*22c0*/  IMAD.MOV.U32 R13, RZ, RZ, RZ ;  /* 0x000000ffff0d7224 */ /* 0x001fce00078e00ff */
[----:B------:R-:W-:-:S07]  /*22d0*/  LEPC R20, `(.L_x_2260) ;  /* 0x000000001014794e */ /* 0x000fce0000000000 */
[----:B-1---5:R-:W-:Y:S05]  /*22e0*/  CALL.ABS.NOINC R14 ;  /* 0x000000000e007343 */ /* 0x022fea0003c00000 */
.L_x_2260:
[----:B------:R-:W-:Y:S05]  /*22f0*/  BSYNC B6 ;  /* 0x0000000000067941 */ /* 0x000fea0003800000 */
.L_x_2259:
[----:B------:R-:W-:Y:S01]  /*2300*/  ULDC.64 UR4, c[0x0][0x9f8] ;  /* 0x00027e0000047ab9 */ /* 0x000fe20000000a00 */
[----:B------:R-:W-:Y:S01]  /*2310*/  IMAD.MOV.U32 R0, RZ, RZ, R212 ;  /* 0x000000ffff007224 */ /* 0x000fe200078e00d4 */
[----:B------:R-:W-:Y:S01]  /*2320*/  ISETP.NE.U32.AND P0, PT, RZ, UR4, PT ;  /* 0x00000004ff007c0c */ /* 0x000fe2000bf05070 */
[----:B------:R-:W2:Y:S01]  /*2330*/  LDL.LU R12, [R1+0x14] ;  /* 0x00001400010c7983 */ /* 0x000ea20000300800 */
[----:B------:R-:W-:Y:S01]  /*2340*/  IADD3 R119, R26, R25, RZ ;  /* 0x000000191a777210 */ /* 0x000fe20007ffe0ff */
[----:B------:R-:W0:Y:S01]  /*2350*/  LDC.64 R112, c[0x0][0x300] ;  /* 0x0000c000ff707b82 */ /* 0x000e220000000a00 */
[----:B------:R-:W-:Y:S01]  /*2360*/  ISETP.NE.AND.EX P0, PT, RZ, UR5, PT, P0 ;  /* 0x00000005ff007c0c */ /* 0x000fe2000bf05300 */
[----:B------:R-:W3:Y:S01]  /*2370*/  LDL R26, [R1+0x6c] ;  /* 0x00006c00011a7983 */ /* 0x000ee20000100800 */
[----:B------:R-:W1:Y:S01]  /*2380*/  S2R R20, SR_TID.X ;  /* 0x0000000000147919 */ /* 0x000e620000002100 */
[----:B------:R-:W-:-:S04]  /*2390*/  SHF.R.S32.HI R19, RZ, 0x1f, R18 ;  /* 0x0000001fff137819 */ /* 0x000fc80000011412 */
[----:B------:R-:W4:Y:S06]  /*23a0*/  LDC.64 R106, c[0x0][0x3f8] ;  /* 0x0000fe00ff6a7b82 */ /* 0x000f2c0000000a00 */
[----:B------:R-:W-:Y:S02]  /*23b0*/  @P0 IADD3 R4, P1, R218, UR4, RZ ;  /* 0x00000004da040c10 */ /* 0x000fe4000ff3e0ff */
[----:B------:R-:W2:Y:S02]  /*23c0*/  LDC R99, c[0x0][0x3f4] ;  /* 0x0000fd00ff637b82 */ /* 0x000ea40000000800 */
[----:B------:R-:W-:Y:S01]  /*23d0*/  @P0 IADD3.X R5, R219, UR5, RZ, P1, !PT ;  /* 0x00000005db050c10 */ /* 0x000fe20008ffe4ff */
[----:B------:R-:W-:-:S04]  /*23e0*/  ULDC.64 UR4, c[0x0][0xa08] ;  /* 0x0002820000047ab9 */ /* 0x000fc80000000a00 */
[----:B------:R1:W2:Y:S01]  /*23f0*/  @P0 LDG.E R0, desc[UR56][R4.64] ;  /* 0x0000003804000981 */ /* 0x0002a2000c1e1900 */
[----:B------:R-:W-:Y:S01]  /*2400*/  SHF.R.S32.HI R13, RZ, 0x1f, R119 ;  /* 0x0000001fff0d7819 */ /* 0x000fe20000011477 */
[-C--:B0-----:R-:W-:Y:S01]  /*2410*/  IMAD.WIDE.U32 R6, R119, R112.reuse, RZ ;  /* 0x0000007077067225 */ /* 0x081fe200078e00ff */
[----:B------:R-:W-:Y:S01]  /*2420*/  ISETP.NE.U32.AND P0, PT, RZ, UR4, PT ;  /* 0x00000004ff007c0c */ /* 0x000fe2000bf05070 */
[----:B------:R-:W0:Y:S02]  /*2430*/  LDC.64 R100, c[0x0][0x408] ;  /* 0x00010200ff647b82 */ /* 0x000e240000000a00 */
[----:B------:R-:W-:Y:S01]  /*2440*/  IMAD R8, R13, R112, RZ ;  /* 0x000000700d087224 */ /* 0x000fe200078e02ff */
[----:B------:R-:W-:Y:S01]  /*2450*/  ISETP.NE.AND.EX P0, PT, RZ, UR5, PT, P0 ;  /* 0x00000005ff007c0c */ /* 0x000fe2000bf05300 */
[----:B------:R-:W-:Y:S02]  /*2460*/  ULDC.64 UR4, c[0x0][0x308] ;  /* 0x0000c20000047ab9 */ /* 0x000fe40000000a00 */
[----:B------:R-:W-:-:S04]  /*2470*/  IMAD R3, R119, R113, R8 ;  /* 0x0000007177037224 */ /* 0x000fc800078e0208 */
[----:B------:R-:W-:Y:S01]  /*2480*/  IMAD.IADD R7, R7, 0x1, R3 ;  /* 0x0000000107077824 */ /* 0x000fe200078e0203 */
[----:B-1----:R-:W-:Y:S01]  /*2490*/  SHF.R.U32.HI R20, RZ, 0x7, R20 ;  /* 0x00000007ff147819 */ /* 0x002fe20000011614 */
[----:B------:R-:W-:-:S03]  /*24a0*/  IMAD.WIDE.U32 R4, R209, UR4, R6 ;  /* 0x00000004d1047c25 */ /* 0x000fc6000f8e0006 */
[----:B------:R-:W-:Y:S01]  /*24b0*/  ISETP.NE.AND P6, PT, R20, 0x1, PT ;  /* 0x000000011400780c */ /* 0x000fe20003fc5270 */
[----:B------:R-:W-:Y:S01]  /*24c0*/  IMAD R5, R209, UR5, R5 ;  /* 0x00000005d1057c24 */ /* 0x000fe2000f8e0205 */
[----:B------:R-:W-:Y:S01]  /*24d0*/  ULDC.64 UR4, c[0x0][0x310] ;  /* 0x0000c40000047ab9 */ /* 0x000fe20000000a00 */
[----:B------:R-:W-:Y:S01]  /*24e0*/  VIADD R6, R18, 0x80 ;  /* 0x0000008012067836 */ /* 0x000fe20000000000 */
[----:B------:R-:W-:Y:S01]  /*24f0*/  SHF.R.S32.HI R23, RZ, 0x1f, R22 ;  /* 0x0000001fff177819 */ /* 0x000fe20000011416 */
[-C--:B----4-:R-:W-:Y:S02]  /*2500*/  IMAD R11, R224, R106.reuse, RZ ;  /* 0x0000006ae00b7224 */ /* 0x090fe400078e02ff */
[----:B------:R-:W-:-:S04]  /*2510*/  IMAD.WIDE.U32 R108, R188, R106, R18 ;  /* 0x0000006abc6c7225 */ /* 0x000fc800078e0012 */
[C---:B------:R-:W-:Y:S02]  /*2520*/  IMAD R11, R188.reuse, R107, R11 ;  /* 0x0000006bbc0b7224 */ /* 0x040fe400078e020b */
[----:B------:R-:W-:-:S04]  /*2530*/  IMAD.WIDE.U32 R110, R188, R106, R22 ;  /* 0x0000006abc6e7225 */ /* 0x000fc800078e0016 */
[----:B------:R-:W-:Y:S02]  /*2540*/  IMAD.IADD R111, R111, 0x1, R11 ;  /* 0x000000016f6f7824 */ /* 0x000fe400078e020b */
[----:B------:R-:W-:Y:S02]  /*2550*/  IMAD.IADD R109, R11, 0x1, R109 ;  /* 0x000000010b6d7824 */ /* 0x000fe400078e026d */
[----:B0-----:R-:W-:-:S04]  /*2560*/  IMAD.WIDE.U32 R102, R188, R100, R18 ;  /* 0x00000064bc667225 */ /* 0x001fc800078e0012 */
[----:B------:R-:W-:Y:S01]  /*2570*/  IMAD.WIDE.U32 R104, R188, R100, R22 ;  /* 0x00000064bc687225 */ /* 0x000fe200078e0016 */
[----:B------:R-:W-:-:S03]  /*2580*/  MOV R124, 0x20 ;  /* 0x00000020007c7802 */ /* 0x000fc60000000f00 */
        /* <DEDUP_REMOVED lines=9> */
[----:B--2---:R-:W-:-:S02]  /*2620*/  SHF.R.S32.HI R3, RZ, 0x1f, R0 ;  /* 0x0000001fff037819 */ /* 0x004fc40000011400 */
[----:B------:R-:W-:Y:S02]  /*2630*/  SEL R15, R0, RZ, !P0 ;  /* 0x000000ff000f7207 */ /* 0x000fe40004000000 */
[----:B------:R-:W-:Y:S01]  /*2640*/  SEL R33, R3, RZ, !P0 ;  /* 0x000000ff03217207 */ /* 0x000fe20004000000 */
[----:B------:R-:W-:Y:S02]  /*2650*/  IMAD R3, R224, R112, RZ ;  /* 0x00000070e0037224 */ /* 0x000fe400078e02ff */
[----:B------:R-:W-:-:S04]  /*2660*/  IMAD.WIDE.U32 R116, R15, UR4, R4 ;  /* 0x000000040f747c25 */ /* 0x000fc8000f8e0004 */
[----:B------:R-:W-:Y:S02]  /*2670*/  IMAD R0, R33, UR4, RZ ;  /* 0x0000000421007c24 */ /* 0x000fe4000f8e02ff */
[----:B------:R-:W-:-:S04]  /*2680*/  IMAD.WIDE.U32 R4, R188, R112, R18 ;  /* 0x00000070bc047225 */ /* 0x000fc800078e0012 */
[----:B------:R-:W-:Y:S01]  /*2690*/  IMAD R7, R15, UR5, R0 ;  /* 0x000000050f077c24 */ /* 0x000fe2000f8e0200 */
[----:B------:R-:W-:Y:S05]  /*26a0*/  @!P6 WARPSYNC.ALL ;  /* 0x000000000000e948 */ /* 0x000fea0003800000 */
[----:B------:R-:W-:Y:S01]  /*26b0*/  ULDC.64 UR4, c[0x0][0x330] ;  /* 0x0000cc0000047ab9 */ /* 0x000fe20000000a00 */
[----:B------:R-:W-:Y:S02]  /*26c0*/  VIADD R0, R18, 0x20 ;  /* 0x0000002012007836 */ /* 0x000fe40000000000 */
[----:B------:R-:W-:Y:S01]  /*26d0*/  IMAD R9, R188, R113, R3 ;  /* 0x00000071bc097224 */ /* 0x000fe200078e0203 */
[----:B------:R-:W-:Y:S01]  /*26e0*/  @!P6 BAR.SYNC.DEFER_BLOCKING 0x9, 0x100 ;  /* 0x024400000000eb1d */ /* 0x000fe20000010000 */
[----:B------:R-:W-:Y:S01]  /*26f0*/  IADD3 R3, P0, R116, R4, RZ ;  /* 0x0000000474037210 */ /* 0x000fe20007f1e0ff */
[----:B------:R-:W-:-:S04]  /*2700*/  IMAD.WIDE.U32 R114, R209, UR4, R18 ;  /* 0x00000004d1727c25 */ /* 0x000fc8000f8e0012 */
[----:B------:R-:W-:Y:S01]  /*2710*/  IMAD.IADD R4, R117, 0x1, R7 ;  /* 0x0000000175047824 */ /* 0x000fe200078e0207 */
[----:B------:R-:W-:Y:S01]  /*2720*/  ULDC UR4, c[0x0][0x2f4] ;  /* 0x0000bd0000047ab9 */ /* 0x000fe20000000800 */
[----:B------:R-:W-:Y:S01]  /*2730*/  VIADD R7, R18, 0xa0 ;  /* 0x000000a012077836 */ /* 0x000fe20000000000 */
[----:B------:R-:W-:-:S04]  /*2740*/  ISETP.GE.AND P1, PT, R0, UR4, PT ;  /* 0x0000000400007c0c */ /* 0x000fc8000bf26270 */
[----:B------:R-:W-:Y:S02]  /*2750*/  ISETP.GE.AND P4, PT, R7, UR4, PT ;  /* 0x0000000407007c0c */ /* 0x000fe4000bf86270 */
[----:B------:R-:W-:Y:S02]  /*2760*/  SEL R7, RZ, 0xffffffff, P1 ;  /* 0xffffffffff077807 */ /* 0x000fe40000800000 */
[----:B------:R-:W-:Y:S02]  /*2770*/  IADD3.X R5, R4, R5, R9, P0, !PT ;  /* 0x0000000504057210 */ /* 0x000fe400007fe409 */
[----:B------:R-:W-:Y:S01]  /*2780*/  ISETP.GE.AND P2, PT, R6, UR4, PT ;  /* 0x0000000406007c0c */ /* 0x000fe2000bf46270 */
[----:B------:R-:W-:Y:S01]  /*2790*/  IMAD.SHL.U32 R9, R7, 0x2, RZ ;  /* 0x0000000207097824 */ /* 0x000fe200078e00ff */
[C---:B------:R-:W-:Y:S01]  /*27a0*/  ISETP.GE.AND P0, PT, R18.reuse, UR4, PT ;  /* 0x0000000412007c0c */ /* 0x040fe2000bf06270 */
[C---:B------:R-:W-:Y:S01]  /*27b0*/  VIADD R7, R18.reuse, 0x60 ;  /* 0x0000006012077836 */ /* 0x040fe20000000000 */
[----:B------:R-:W-:-:S02]  /*27c0*/  IADD3 R6, R18, 0x40, RZ ;  /* 0x0000004012067810 */ /* 0x000fc40007ffe0ff */
[----:B------:R-:W-:Y:S02]  /*27d0*/  SEL R8, RZ, 0x1, P0 ;  /* 0x00000001ff087807 */ /* 0x000fe40000000000 */
[----:B------:R-:W-:Y:S02]  /*27e0*/  ISETP.GE.AND P0, PT, R6, UR4, PT ;  /* 0x0000000406007c0c */ /* 0x000fe4000bf06270 */
[----:B------:R-:W-:Y:S02]  /*27f0*/  ISETP.GE.AND P1, PT, R7, UR4, PT ;  /* 0x0000000407007c0c */ /* 0x000fe4000bf26270 */
[----:B------:R-:W-:Y:S02]  /*2800*/  LOP3.LUT R8, R9, 0x2, R8, 0xe2, !PT ;  /* 0x0000000209087812 */ /* 0x000fe400078ee208 */
[----:B------:R-:W-:Y:S02]  /*2810*/  SEL R9, RZ, 0x4, P0 ;  /* 0x00000004ff097807 */ /* 0x000fe40000000000 */
[----:B------:R-:W-:-:S02]  /*2820*/  SEL R10, RZ, 0x8, P1 ;  /* 0x00000008ff0a7807 */ /* 0x000fc40000800000 */
[-C--:B------:R-:W-:Y:S02]  /*2830*/  ISETP.GE.AND P0, PT, R18, R99.reuse, PT ;  /* 0x000000631200720c */ /* 0x080fe40003f06270 */
[----:B------:R-:W-:Y:S02]  /*2840*/  LOP3.LUT R8, R10, R8, R9, 0xfe, !PT ;  /* 0x000000080a087212 */ /* 0x000fe400078efe09 */
[----:B------:R-:W-:Y:S01]  /*2850*/  SEL R9, RZ, 0x10, P2 ;  /* 0x00000010ff097807 */ /* 0x000fe20001000000 */
[----:B------:R-:W-:Y:S01]  /*2860*/  IMAD R115, R209, UR5, R115 ;  /* 0x00000005d1737c24 */ /* 0x000fe2000f8e0273 */
[----:B------:R-:W-:Y:S01]  /*2870*/  ISETP.GE.AND P3, PT, R0, R99, PT ;  /* 0x000000630000720c */ /* 0x000fe20003f66270 */
[----:B------:R-:W-:Y:S01]  /*2880*/  ULDC.64 UR4, c[0x0][0x338] ;  /* 0x0000ce0000047ab9 */ /* 0x000fe20000000a00 */
[----:B------:R-:W-:Y:S01]  /*2890*/  LOP3.LUT R35, R8, R9, RZ, 0xfc, !PT ;  /* 0x0000000908237212 */ /* 0x000fe200078efcff */
[----:B------:R-:W-:Y:S01]  /*28a0*/  IMAD R33, R33, UR4, RZ ;  /* 0x0000000421217c24 */ /* 0x000fe2000f8e02ff */
[----:B------:R-:W-:Y:S01]  /*28b0*/  SEL R9, R99, RZ, P0 ;  /* 0x000000ff63097207 */ /* 0x000fe20000000000 */
[----:B------:R-:W-:Y:S01]  /*28c0*/  IMAD R8, R224, R100, RZ ;  /* 0x00000064e0087224 */ /* 0x000fe200078e02ff */
[----:B------:R-:W-:-:S02]  /*28d0*/  ISETP.GE.AND P5, PT, R6, R99, PT ;  /* 0x000000630600720c */ /* 0x000fc40003fa6270 */
[----:B------:R-:W-:Y:S01]  /*28e0*/  SEL R11, R99, RZ, P3 ;  /* 0x000000ff630b7207 */ /* 0x000fe20001800000 */
[C---:B------:R-:W-:Y:S02]  /*28f0*/  IMAD R33, R15.reuse, UR5, R33 ;  /* 0x000000050f217c24 */ /* 0x040fe4000f8e0221 */
[----:B------:R-:W-:-:S04]  /*2900*/  IMAD.WIDE.U32 R114, R15, UR4, R114 ;  /* 0x000000040f727c25 */ /* 0x000fc8000f8e0072 */
[----:B------:R-:W-:Y:S02]  /*2910*/  IMAD.IADD R9, R18, 0x1, R9 ;  /* 0x0000000112097824 */ /* 0x000fe400078e0209 */
[----:B------:R-:W-:Y:S02]  /*2920*/  IMAD R15, R188, R101, R8 ;  /* 0x00000065bc0f7224 */ /* 0x000fe400078e0208 */
[----:B------:R-:W-:Y:S01]  /*2930*/  IMAD.IADD R11, R0, 0x1, R11 ;  /* 0x00000001000b7824 */ /* 0x000fe200078e020b */
[----:B------:R-:W-:Y:S01]  /*2940*/  SHF.R.S32.HI R8, RZ, 0x1f, R9 ;  /* 0x0000001fff087819 */ /* 0x000fe20000011409 */
[----:B------:R-:W-:Y:S01]  /*2950*/  IMAD.IADD R105, R105, 0x1, R15 ;  /* 0x0000000169697824 */ /* 0x000fe200078e020f */
[----:B------:R-:W-:Y:S02]  /*2960*/  IADD3 R103, R15, R103, RZ ;  /* 0x000000670f677210 */ /* 0x000fe40007ffe0ff */
[----:B------:R-:W-:Y:S02]  /*2970*/  LOP3.LUT R12, R12, 0xfffffffe, RZ, 0xc0, !PT ;  /* 0xfffffffe0c0c7812 */ /* 0x000fe400078ec0ff */
[----:B------:R-:W-:-:S02]  /*2980*/  SEL R15, R99, RZ, P5 ;  /* 0x000000ff630f7207 */ /* 0x000fc40002800000 */
[----:B------:R-:W-:Y:S02]  /*2990*/  SHF.R.S32.HI R10, RZ, 0x1f, R11 ;  /* 0x0000001fff0a7819 */ /* 0x000fe4000001140b */
[-C--:B------:R-:W-:Y:S02]  /*29a0*/  LEA.HI R25, R8, R9.reuse, RZ, 0x4 ;  /* 0x0000000908197211 */ /* 0x080fe400078f20ff */
[----:B------:R-:W-:Y:S02]  /*29b0*/  @P5 LOP3.LUT R12, R12, 0x1, RZ, 0xfc, !PT ;  /* 0x000000010c0c5812 */ /* 0x000fe400078efcff */
[----:B------:R-:W-:Y:S01]  /*29c0*/  LEA.HI R9, R8, R9, RZ, 0x6 ;  /* 0x0000000908097211 */ /* 0x000fe200078f30ff */
[----:B------:R-:W-:Y:S01]  /*29d0*/  IMAD.IADD R14, R6, 0x1, R15 ;  /* 0x00000001060e7824 */ /* 0x000fe200078e020f */
[CC--:B------:R-:W-:Y:S02]  /*29e0*/  LEA.HI R27, R10.reuse, R11.reuse, RZ, 0x4 ;  /* 0x0000000b0a1b7211 */ /* 0x0c0fe400078f20ff */
[----:B------:R-:W-:Y:S01]  /*29f0*/  LEA.HI R10, R10, R11, RZ, 0x6 ;  /* 0x0000000b0a0a7211 */ /* 0x000fe200078f30ff */
[----:B------:R0:W-:Y:S01]  /*2a00*/  STL [R1+0x14], R12 ;  /* 0x0000140c01007387 */ /* 0x0001e20000100800 */
[----:B------:R-:W-:-:S02]  /*2a10*/  SHF.R.S32.HI R9, RZ, 0x6, R9 ;  /* 0x00000006ff097819 */ /* 0x000fc40000011409 */
[----:B------:R-:W-:Y:S02]  /*2a20*/  SHF.R.S32.HI R11, RZ, 0x6, R10 ;  /* 0x00000006ff0b7819 */ /* 0x000fe4000001140a */
[----:B------:R-:W-:Y:S01]  /*2a30*/  SHF.R.S32.HI R21, RZ, 0x1f, R14 ;  /* 0x0000001fff157819 */ /* 0x000fe2000001140e */
[C---:B------:R-:W-:Y:S01]  /*2a40*/  IMAD R143, R9.reuse, 0x2800, R200 ;  /* 0x00002800098f7824 */ /* 0x040fe200078e02c8 */
[C---:B------:R-:W-:Y:S02]  /*2a50*/  LOP3.LUT R10, R198.reuse, 0x30, R25, 0xf8, !PT ;  /* 0x00000030c60a7812 */ /* 0x040fe400078ef819 */
[----:B0-----:R-:W-:Y:S01]  /*2a60*/  LOP3.LUT R12, R198, 0x30, R27, 0xf8, !PT ;  /* 0x00000030c60c7812 */ /* 0x001fe200078ef81b */
[----:B------:R-:W-:Y:S01]  /*2a70*/  IMAD R141, R9, 0x2800, R202 ;  /* 0x00002800098d7824 */ /* 0x000fe200078e02ca */
[----:B------:R-:W-:Y:S01]  /*2a80*/  LEA.HI R29, R21, R14, RZ, 0x4 ;  /* 0x0000000e151d7211 */ /* 0x000fe200078f20ff */
[----:B------:R-:W-:Y:S01]  /*2a90*/  IMAD R142, R11, 0x2800, R200 ;  /* 0x000028000b8e7824 */ /* 0x000fe200078e02c8 */
[----:B------:R-:W-:-:S02]  /*2aa0*/  LOP3.LUT R9, R12, R199, RZ, 0x3c, !PT ;  /* 0x000000c70c097212 */ /* 0x000fc400078e3cff */
[-C--:B------:R-:W-:Y:S02]  /*2ab0*/  LOP3.LUT R10, R10, R199.reuse, RZ, 0x3c, !PT ;  /* 0x000000c70a0a7212 */ /* 0x080fe400078e3cff */
[----:B------:R-:W-:Y:S01]  /*2ac0*/  LEA.HI R14, R21, R14, RZ, 0x6 ;  /* 0x0000000e150e7211 */ /* 0x000fe200078f30ff */
[----:B------:R-:W-:Y:S02]  /*2ad0*/  IMAD.IADD R142, R142, 0x1, R9 ;  /* 0x000000018e8e7824 */ /* 0x000fe400078e0209 */
[----:B------:R-:W-:Y:S01]  /*2ae0*/  IMAD.IADD R143, R143, 0x1, R10 ;  /* 0x000000018f8f7824 */ /* 0x000fe200078e020a */
[----:B------:R-:W-:Y:S02]  /*2af0*/  SHF.R.S32.HI R9, RZ, 0x6, R14 ;  /* 0x00000006ff097819 */ /* 0x000fe4000001140e */
[----:B------:R-:W-:Y:S01]  /*2b00*/  LOP3.LUT R10, R198, 0x30, R29, 0xf8, !PT ;  /* 0x00000030c60a7812 */ /* 0x000fe200078ef81d */
[----:B------:R-:W-:Y:S01]  /*2b10*/  IMAD R133, R11, 0x2800, R202 ;  /* 0x000028000b857824 */ /* 0x000fe200078e02ca */
[----:B------:R-:W-:Y:S01]  /*2b20*/  SHF.R.U32.HI R8, RZ, 0x3, R201 ;  /* 0x00000003ff087819 */ /* 0x000fe200000116c9 */
[----:B------:R-:W-:Y:S01]  /*2b30*/  IMAD R140, R9, 0x2800, R200 ;  /* 0x00002800098c7824 */ /* 0x000fe200078e02c8 */
[----:B------:R-:W-:Y:S01]  /*2b40*/  LOP3.LUT R15, R201, 0x30, R25, 0xf8, !PT ;  /* 0x00000030c90f7812 */ /* 0x000fe200078ef819 */
[----:B------:R-:W-:Y:S01]  /*2b50*/  IMAD R131, R9, 0x2800, R202 ;  /* 0x0000280009837824 */ /* 0x000fe200078e02ca */
[----:B------:R-:W-:-:S02]  /*2b60*/  LOP3.LUT R9, R10, R199, RZ, 0x3c, !PT ;  /* 0x000000c70a097212 */ /* 0x000fc400078e3cff */
[----:B------:R-:W-:Y:S02]  /*2b70*/  SHF.R.S32.HI R11, RZ, 0x1f, R144 ;  /* 0x0000001fff0b7819 */ /* 0x000fe40000011490 */
[----:B---3--:R-:W-:Y:S02]  /*2b80*/  R2P PR, R26, 0x6 ;  /* 0x000000061a007804 */ /* 0x008fe40000000000 */
[----:B------:R-:W-:Y:S01]  /*2b90*/  LOP3.LUT R21, R201, 0x30, R29, 0xf8, !PT ;  /* 0x00000030c9157812 */ /* 0x000fe200078ef81d */
[----:B------:R-:W-:Y:S01]  /*2ba0*/  IMAD.IADD R140, R140, 0x1, R9 ;  /* 0x000000018c8c7824 */ /* 0x000fe200078e0209 */
[----:B------:R-:W-:Y:S01]  /*2bb0*/  LOP3.LUT R12, R15, R8, RZ, 0x3c, !PT ;  /* 0x000000080f0c7212 */ /* 0x000fe200078e3cff */
[----:B------:R-:W-:Y:S01]  /*2bc0*/  IMAD R9, R11, R106, RZ ;  /* 0x0000006a0b097224 */ /* 0x000fe200078e02ff */
[----:B------:R-:W-:Y:S02]  /*2bd0*/  LOP3.LUT R15, R201, 0x30, R27, 0xf8, !PT ;  /* 0x00000030c90f7812 */ /* 0x000fe400078ef81b */
[----:B------:R-:W-:-:S02]  /*2be0*/  LOP3.LUT R10, R21, R8, RZ, 0x3c, !PT ;  /* 0x00000008150a7212 */ /* 0x000fc400078e3cff */
[----:B------:R-:W-:Y:S02]  /*2bf0*/  SEL R124, R124, 0xffffffe0, !P1 ;  /* 0xffffffe07c7c7807 */ /* 0x000fe40004800000 */
[----:B------:R-:W-:Y:S02]  /*2c00*/  IADD3 R141, R141, R12, RZ ;  /* 0x0000000c8d8d7210 */ /* 0x000fe40007ffe0ff */
[----:B------:R-:W-:Y:S01]  /*2c10*/  IADD3 R118, P1, R188, R119, RZ ;  /* 0x00000077bc767210 */ /* 0x000fe20007f3e0ff */
[----:B------:R-:W-:Y:S01]  /*2c20*/  IMAD R21, R144, R107, R9 ;  /* 0x0000006b90157224 */ /* 0x000fe200078e0209 */
[----:B------:R-:W-:Y:S01]  /*2c30*/  LOP3.LUT R12, R15, R8, RZ, 0x3c, !PT ;  /* 0x000000080f0c7212 */ /* 0x000fe200078e3cff */
[----:B------:R-:W-:Y:S01]  /*2c40*/  IMAD R11, R11, R100, RZ ;  /* 0x000000640b0b7224 */ /* 0x000fe200078e02ff */
[----:B------:R-:W-:Y:S01]  /*2c50*/  SEL R32, RZ, 0x20, P4 ;  /* 0x00000020ff207807 */ /* 0x000fe20002000000 */
[----:B------:R-:W-:Y:S01]  /*2c60*/  IMAD.IADD R131, R131, 0x1, R10 ;  /* 0x0000000183837824 */ /* 0x000fe200078e020a */
[----:B------:R-:W-:Y:S01]  /*2c70*/  SHF.L.U64.HI R9, R106, 0x7, R107 ;  /* 0x000000076a097819 */ /* 0x000fe2000001026b */
[----:B------:R-:W-:-:S02]  /*2c80*/  IMAD R15, R107, 0xa0, RZ ;  /* 0x000000a06b0f7824 */ /* 0x000fc400078e02ff */
[----:B------:R-:W-:Y:S02]  /*2c90*/  IMAD.SHL.U32 R10, R106, 0x80, RZ ;  /* 0x000000806a0a7824 */ /* 0x000fe400078e00ff */
[----:B------:R-:W-:Y:S01]  /*2ca0*/  IMAD.X R119, R224, 0x1, R13, P1 ;  /* 0x00000001e0777824 */ /* 0x000fe200008e060d */
[----:B------:R-:W-:Y:S01]  /*2cb0*/  SHF.R.S32.HI R26, RZ, 0x4, R27 ;  /* 0x00000004ff1a7819 */ /* 0x000fe2000001141b */
[----:B------:R-:W-:Y:S01]  /*2cc0*/  IMAD.IADD R133, R133, 0x1, R12 ;  /* 0x0000000185857824 */ /* 0x000fe200078e020c */
[----:B------:R-:W-:Y:S01]  /*2cd0*/  SHF.R.S32.HI R28, RZ, 0x4, R29 ;  /* 0x00000004ff1c7819 */ /* 0x000fe2000001141d */
[----:B------:R-:W-:Y:S01]  /*2ce0*/  IMAD.WIDE.U32 R106, R106, 0xa0, RZ ;  /* 0x000000a06a6a7825 */ /* 0x000fe200078e00ff */
[----:B------:R-:W-:-:S03]  /*2cf0*/  LOP3.LUT R39, R35, R32, RZ, 0xfc, !PT ;  /* 0x0000002023277212 */ /* 0x000fc600078efcff */
[----:B------:R-:W-:Y:S01]  /*2d00*/  IMAD R31, R144, R101, R11 ;  /* 0x00000065901f7224 */ /* 0x000fe200078e020b */
[----:B------:R-:W-:Y:S01]  /*2d10*/  SHF.L.U64.HI R11, R100, 0x7, R101 ;  /* 0x00000007640b7819 */ /* 0x000fe20000010265 */
[----:B------:R-:W-:Y:S01]  /*2d20*/  IMAD.WIDE.U32 R104, R144, R100, R104 ;  /* 0x0000006490687225 */ /* 0x000fe200078e0068 */
[----:B------:R-:W-:-:S03]  /*2d30*/  SEL R121, R121, 0xffffffc0, !P2 ;  /* 0xffffffc079797807 */ /* 0x000fc60005000000 */
[----:B------:R-:W-:Y:S02]  /*2d40*/  IMAD.IADD R13, R111, 0x1, R21 ;  /* 0x000000016f0d7824 */ /* 0x000fe400078e0215 */
[----:B------:R-:W-:Y:S01]  /*2d50*/  IMAD.IADD R14, R21, 0x1, R109 ;  /* 0x00000001150e7824 */ /* 0x000fe200078e026d */
[----:B------:R-:W-:Y:S01]  /*2d60*/  SHF.R.S32.HI R21, RZ, 0x4, R25 ;  /* 0x00000004ff157819 */ /* 0x000fe20000011419 */
[----:B------:R-:W-:Y:S01]  /*2d70*/  IMAD.SHL.U32 R12, R100, 0x80, RZ ;  /* 0x00000080640c7824 */ /* 0x000fe200078e00ff */
[----:B------:R-:W-:Y:S01]  /*2d80*/  LOP3.LUT R25, R25, 0xfffffff0, RZ, 0xc0, !PT ;  /* 0xfffffff019197812 */ /* 0x000fe200078ec0ff */
[----:B------:R-:W-:Y:S01]  /*2d90*/  IMAD.WIDE.U32 R102, R144, R100, R102 ;  /* 0x0000006490667225 */ /* 0x000fe200078e0066 */
[----:B------:R-:W-:Y:S02]  /*2da0*/  LOP3.LUT R27, R27, 0xfffffff0, RZ, 0xc0, !PT ;  /* 0xfffffff01b1b7812 */ /* 0x000fe400078ec0ff */
[----:B------:R-:W-:Y:S01]  /*2db0*/  LOP3.LUT R29, R29, 0xfffffff0, RZ, 0xc0, !PT ;  /* 0xfffffff01d1d7812 */ /* 0x000fe200078ec0ff */
[----:B------:R-:W-:Y:S01]  /*2dc0*/  IMAD.WIDE.U32 R112, R112, 0xa0, RZ ;  /* 0x000000a070707825 */ /* 0x000fe200078e00ff */
[----:B------:R-:W-:-:S03]  /*2dd0*/  LOP3.LUT R34, R35, 0x1, RZ, 0xc0, !PT ;  /* 0x0000000123227812 */ /* 0x000fc600078ec0ff */
[----:B------:R-:W-:Y:S01]  /*2de0*/  IMAD.WIDE.U32 R100, R100, 0xa0, RZ ;  /* 0x000000a064647825 */ /* 0x000fe200078e00ff */
[C---:B------:R-:W-:Y:S02]  /*2df0*/  LOP3.LUT R35, R39.reuse, 0x2, RZ, 0xc0, !PT ;  /* 0x0000000227237812 */ /* 0x040fe400078ec0ff */
[----:B------:R-:W-:Y:S01]  /*2e00*/  LOP3.LUT R36, R39, 0x4, RZ, 0xc0, !PT ;  /* 0x0000000427247812 */ /* 0x000fe200078ec0ff */
[----:B------:R-:W-:Y:S01]  /*2e10*/  IMAD.IADD R126, R107, 0x1, R15 ;  /* 0x000000016b7e7824 */ /* 0x000fe200078e020f */
[----:B------:R-:W-:Y:S01]  /*2e20*/  IADD3 R15, R105, R31, RZ ;  /* 0x0000001f690f7210 */ /* 0x000fe20007ffe0ff */
[----:B------:R-:W-:Y:S01]  /*2e30*/  IMAD.IADD R20, R31, 0x1, R103 ;  /* 0x000000011f147824 */ /* 0x000fe200078e0267 */
[----:B------:R-:W-:Y:S01]  /*2e40*/  LOP3.LUT R37, R39, 0x8, RZ, 0xc0, !PT ;  /* 0x0000000827257812 */ /* 0x000fe200078ec0ff */
[----:B------:R-:W-:Y:S01]  /*2e50*/  IMAD.SHL.U32 R99, R99, 0x2, RZ ;  /* 0x0000000263637824 */ /* 0x000fe200078e00ff */
[----:B------:R-:W-:Y:S01]  /*2e60*/  LOP3.LUT R38, R39, 0x10, RZ, 0xc0, !PT ;  /* 0x0000001027267812 */ /* 0x000fe200078ec0ff */
[----:B------:R-:W-:Y:S01]  /*2e70*/  IMAD.IADD R125, R113, 0x1, R125 ;  /* 0x00000001717d7824 */ /* 0x000fe200078e027d */
[----:B------:R-:W-:Y:S01]  /*2e80*/  IADD3 R130, R124, R121, RZ ;  /* 0x000000797c827210 */ /* 0x000fe20007ffe0ff */
[----:B------:R-:W-:Y:S01]  /*2e90*/  IMAD.IADD R127, R101, 0x1, R127 ;  /* 0x00000001657f7824 */ /* 0x000fe200078e027f */
[----:B------:R-:W-:Y:S01]  /*2ea0*/  SHF.R.S32.HI R30, RZ, 0x1f, R25 ;  /* 0x0000001fff1e7819 */ /* 0x000fe20000011419 */
[----:B------:R-:W-:Y:S01]  /*2eb0*/  IMAD.IADD R33, R115, 0x1, R33 ;  /* 0x0000000173217824 */ /* 0x000fe200078e0221 */
[----:B------:R-:W-:-:S02]  /*2ec0*/  SHF.R.S32.HI R31, RZ, 0x1f, R27 ;  /* 0x0000001fff1f7819 */ /* 0x000fc4000001141b */
[----:B------:R-:W-:Y:S02]  /*2ed0*/  SHF.R.S32.HI R32, RZ, 0x1f, R29 ;  /* 0x0000001fff207819 */ /* 0x000fe4000001141d */
[----:B------:R-:W-:-:S07]  /*2ee0*/  LOP3.LUT R39, R39, 0x20, RZ, 0xc0, !PT ;  /* 0x0000002027277812 */ /* 0x000fce00078ec0ff */
.L_x_2360:
[----:B------:R-:W2:Y:S01]  /*2ef0*/  LDL.LU R42, [R1+0x14] ;  /* 0x00001400012a7983 */ /* 0x000ea20000300800 */
[----:B------:R-:W0:Y:S01]  /*2f00*/  LDC.64 R122, c[0x0][0x2e8] ;  /* 0x0000ba00ff7a7b82 */ /* 0x000e220000000a00 */
[----:B------:R-:W-:Y:S01]  /*2f10*/  VIADD R51, R24, 0xffffffff ;  /* 0xffffffff18337836 */ /* 0x000fe20000000000 */
[----:B------:R-:W-:Y:S05]  /*2f20*/  YIELD ;  /* 0x0000000000007946 */ /* 0x000fea0003800000 */
[----:B------:R-:W-:Y:S01]  /*2f30*/  ISETP.GT.AND P4, PT, R51, R120, PT ;  /* 0x000000783300720c */ /* 0x000fe20003f84270 */
[----:B------:R-:W1:Y:S01]  /*2f40*/  LDC R132, c[0x0][0x3f4] ;  /* 0x0000fd00ff847b82 */ /* 0x000e620000000800 */
[----:B------:R-:W-:Y:S01]  /*2f50*/  SHF.R.S32.HI R40, RZ, 0x1f, R51 ;  /* 0x0000001fff287819 */ /* 0x000fe20000011433 */
[-C--:B------:R-:W-:Y:S01]  /*2f60*/  IMAD R41, R125, R51.reuse, RZ ;  /* 0x000000337d297224 */ /* 0x080fe200078e02ff */
[----:B------:R-:W-:Y:S01]  /*2f70*/  BSSY B0, `(.L_x_2261) ;  /* 0x0000caa000007945 */ /* 0x000fe20003800000 */
[----:B------:R-:W-:-:S04]  /*2f80*/  IMAD.WIDE.U32 R134, R112, R51, RZ ;  /* 0x0000003370867225 */ /* 0x000fc800078e00ff */
[----:B------:R-:W-:Y:S01]  /*2f90*/  IMAD R41, R40, R112, R41 ;  /* 0x0000007028297224 */ /* 0x000fe200078e0229 */
[----:B------:R-:W-:Y:S01]  /*2fa0*/  IADD3 R45, P1, P2, R3, R134, R129 ;  /* 0x00000086032d7210 */ /* 0x000fe20007a3e081 */
[----:B------:R-:W-:Y:S02]  /*2fb0*/  IMAD R47, R17, 0x7800, R210 ;  /* 0x00007800112f7824 */ /* 0x000fe400078e02d2 */
[----:B------:R-:W-:Y:S02]  /*2fc0*/  IMAD.IADD R92, R135, 0x1, R41 ;  /* 0x00000001875c7824 */ /* 0x000fe400078e0229 */
[----:B------:R-:W-:Y:S01]  /*2fd0*/  IMAD R41, R17, 0x7800, R213 ;  /* 0x0000780011297824 */ /* 0x000fe200078e02d5 */
[C---:B------:R-:W-:Y:S02]  /*2fe0*/  IADD3 R47, R16.reuse, R47, RZ ;  /* 0x0000002f102f7210 */ /* 0x040fe40007ffe0ff */
[----:B------:R-:W-:Y:S01]  /*2ff0*/  IADD3.X R24, R5, R92, R128, P1, P2 ;  /* 0x0000005c05187210 */ /* 0x000fe20000fe4480 */
[----:B------:R-:W-:Y:S01]  /*3000*/  IMAD.IADD R46, R16, 0x1, R41 ;  /* 0x00000001102e7824 */ /* 0x000fe200078e0229 */
[----:B0-----:R-:W-:-:S04]  /*3010*/  IADD3 R48, P1, P2, R134, R122, R3 ;  /* 0x0000007a86307210 */ /* 0x001fc80007a3e003 */
[----:B------:R-:W-:Y:S02]  /*3020*/  IADD3.X R49, R92, R123, R5, P1, P2 ;  /* 0x0000007b5c317210 */ /* 0x000fe40000fe4405 */
[----:B-1----:R-:W-:Y:S02]  /*3030*/  ISETP.GE.AND P1, PT, R132, 0x1, PT ;  /* 0x000000018400780c */ /* 0x002fe40003f26270 */
[----:B------:R-:W-:-:S05]  /*3040*/  IADD3 R44, P2, R45, R122, RZ ;  /* 0x0000007a2d2c7210 */ /* 0x000fca0007f5e0ff */
[----:B------:R-:W-:Y:S02]  /*3050*/  IMAD.X R45, R24, 0x1, R123, P2 ;  /* 0x00000001182d7824 */ /* 0x000fe400010e067b */
[----:B------:R-:W-:Y:S01]  /*3060*/  IMAD.MOV.U32 R24, RZ, RZ, R51 ;  /* 0x000000ffff187224 */ /* 0x000fe200078e0033 */
[----:B--2---:R-:W-:-:S04]  /*3070*/  LOP3.LUT R42, R42, 0xfffffffd, RZ, 0xc0, !PT ;  /* 0xfffffffd2a2a7812 */ /* 0x004fc800078ec0ff */
[----:B------:R-:W-:-:S05]  /*3080*/  @P4 LOP3.LUT R42, R42, 0x2, RZ, 0xfc, !PT ;  /* 0x000000022a2a4812 */ /* 0x000fca00078efcff */
[----:B------:R0:W-:Y:S01]  /*3090*/  STL [R1+0x14], R42 ;  /* 0x0000142a01007387 */ /* 0x0001e20000100800 */
        /* <DEDUP_REMOVED lines=36> */
[----:B0-----:R-:W-:-:S04]  /*32e0*/  IADD3 R42, P1, P4, R104, UR4, R88 ;  /* 0x00000004682a7c10 */ /* 0x001fc8000fc3e058 */
        /* <DEDUP_REMOVED lines=29> */
.L_x_2265:
[----:B------:R-:W-:Y:S05]  /*34c0*/  BSYNC B1 ;  /* 0x0000000000017941 */ /* 0x000fea0003800000 */
.L_x_2264:
        /* <DEDUP_REMOVED lines=54> */
.L_x_2267:
[----:B------:R-:W-:Y:S05]  /*3830*/  BSYNC B1 ;  /* 0x0000000000017941 */ /* 0x000fea0003800000 */
.L_x_2266:
        /* <DEDUP_REMOVED lines=28> */
.L_x_2268:
[----:B------:R-:W-:Y:S01]  /*3a00*/  IMAD R97, R17, 0x8, R16 ;  /* 0x0000000811617824 */ /* 0x000fe200078e0210 */
[----:B------:R-:W-:Y:S01]  /*3a10*/  SHF.L.U32 R98, R191, 0x1f, RZ ;  /* 0x0000001fbf627819 */ /* 0x000fe200000006ff */
[----:B------:R-:W-:Y:S03]  /*3a20*/  BSSY B1, `(.L_x_2269) ;  /* 0x0000003000017945 */ /* 0x000fe60003800000 */
[----:B------:R-:W3:Y:S02]  /*3a30*/  SYNCS.PHASECHK.TRANS64.TRYWAIT P5, [R97+URZ+0x29890], R98 ;  /* 0x02989062610075a7 */ /* 0x000ee400080a017f */
[----:B---3--:R-:W-:Y:S05]  /*3a40*/  @!P5 BRA `(.L_x_2270) ;  /* 0x000002cc00d4d947 */ /* 0x008fea0003800000 */
.L_x_2605:
[----:B------:R-:W-:Y:S05]  /*3a50*/  BSYNC B1 ;  /* 0x0000000000017941 */ /* 0x000fea0003800000 */
.L_x_2269:
        /* <DEDUP_REMOVED lines=19> */
[-C--:B------:R-:W-:Y:S02]  /*3b90*/  F2FP.F16.E4M3.UNPACK_B R136, R164.reuse.H1 ;  /* 0x000000a4ff88723e */ /* 0x080fe400030006ff */
        /* <DEDUP_REMOVED lines=8> */
[-C--:B------:R-:W-:Y:S01]  /*3c20*/  FMUL.FTZ R171, R137, R170.reuse ;  /* 0x000000aa89ab7220 */ /* 0x080fe20000410000 */
[--C-:B------:R-:W-:Y:S02]  /*3c30*/  HADD2.F32 R169, -RZ, R167.reuse.H0_H0 ;  /* 0x200000a7ffa97230 */ /* 0x100fe40000004100 */
[----:B------:R-:W-:Y:S01]  /*3c40*/  FMUL.FTZ R170, R165, R170 ;  /* 0x000000aaa5aa7220 */ /* 0x000fe20000410000 */
        /* <DEDUP_REMOVED lines=85> */
.L_x_2276:
[----:B------:R-:W-:Y:S05]  /*41a0*/  BSYNC B3 ;  /* 0x0000000000037941 */ /* 0x000fea0003800000 */
.L_x_2275:
[----:B-1----:R4:W-:Y:S02]  /*41b0*/  STG.E.128 desc[UR56][R48.64], R40 ;  /* 0x0000002830007986 */ /* 0x0029e4000c101d38 */
.L_x_2274:
[----:B------:R-:W-:Y:S05]  /*41c0*/  BSYNC B2 ;  /* 0x0000000000027941 */ /* 0x000fea0003800000 */
.L_x_2273:
        /* <DEDUP_REMOVED lines=14> */
[----:B------:R-:W-:Y:S01]  /*42b0*/  LOP3.LUT R122, R122, 0xff00, R134, 0xf8, !PT ;  /* 0x0000ff007a7a7812 */ /* 0x000fe200078ef886 */
[----:B------:R-:W-:Y:S01]  /*42c0*/  IMAD.SHL.U32 R135, R135, 0x100, RZ ;  /* 0x0000010087877824 */ /* 0x000fe200078e00ff */
[----:B-1----:R-:W-:-:S02]  /*42d0*/  F2FP.F16.E4M3.UNPACK_B R134, R41 ;  /* 0x00000029ff86723e */ /* 0x002fc400020006ff */
[----:B------:R-:W-:Y:S02]  /*42e0*/  LOP3.LUT R95, R122, 0xff0000, R95, 0xf8, !PT ;  /* 0x00ff00007a5f7812 */ /* 0x000fe400078ef85f */
[-C--:B------:R-:W-:Y:S02]  /*42f0*/  F2FP.F16.E4M3.UNPACK_B R122, R162.reuse.H1 ;  /* 0x000000a2ff7a723e */ /* 0x080fe400030006ff */
[----:B------:R-:W-:Y:S01]  /*4300*/  SHF.R.U32.HI R94, RZ, 0x10, R123 ;  /* 0x00000010ff5e7819 */ /* 0x000fe2000001167b */
[----:B------:R-:W-:Y:S01]  /*4310*/  HADD2.F32 R123, -RZ, R134.H1_H1 ;  /* 0x30000086ff7b7230 */ /* 0x000fe20000004100 */
[----:B------:R-:W-:Y:S01]  /*4320*/  LOP3.LUT R136, R136, 0xff00, R135, 0xf8, !PT ;  /* 0x0000ff0088887812 */ /* 0x000fe200078ef887 */
[----:B------:R-:W-:Y:S01]  /*4330*/  HADD2.F32 R163, -RZ, R122.H0_H0 ;  /* 0x2000007affa37230 */ /* 0x000fe20000004100 */
        /* <DEDUP_REMOVED lines=18> */
[----:B------:R-:W-:Y:S01]  /*4460*/  SHF.L.U32 R41, R94, 0x10, RZ ;  /* 0x000000105e297819 */ /* 0x000fe200000006ff */
[----:B------:R-:W-:Y:S01]  /*4470*/  IMAD.MOV.U32 R94, RZ, RZ, R43 ;  /* 0x000000ffff5e7224 */ /* 0x000fe200078e002b */
[----:B------:R-:W-:Y:S02]  /*4480*/  F2FP.F16.E4M3.UNPACK_B R43, R95.H1 ;  /* 0x0000005fff2b723e */ /* 0x000fe400030006ff */
[----:B------:R-:W-:-:S02]  /*4490*/  LOP3.LUT R41, R136, 0xff0000, R41, 0xf8, !PT ;  /* 0x00ff000088297812 */ /* 0x000fc400078ef829 */
[-C--:B------:R-:W-:Y:S01]  /*44a0*/  F2FP.F16.E4M3.UNPACK_B R164, R94.reuse ;  /* 0x0000005effa4723e */ /* 0x080fe200020006ff */
[--C-:B------:R-:W-:Y:S01]  /*44b0*/  HADD2.F32 R163, -RZ, R43.reuse.H0_H0 ;  /* 0x2000002bffa37230 */ /* 0x100fe20000004100 */
[-C--:B------:R-:W-:Y:S01]  /*44c0*/  F2FP.F16.E4M3.UNPACK_B R136, R41.reuse.H1 ;  /* 0x00000029ff88723e */ /* 0x080fe200030006ff */
[----:B------:R-:W-:Y:S01]  /*44d0*/  HADD2.F32 R43, -RZ, R43.H1_H1 ;  /* 0x3000002bff2b7230 */ /* 0x000fe20000004100 */
[----:B------:R-:W-:Y:S01]  /*44e0*/  F2FP.F16.E4M3.UNPACK_B R94, R94.H1 ;  /* 0x0000005eff5e723e */ /* 0x000fe200030006ff */
[----:B------:R-:W-:Y:S01]  /*44f0*/  HADD2.F32 R137, -RZ, R164.H1_H1 ;  /* 0x300000a4ff897230 */ /* 0x000fe20000004100 */
[----:B------:R-:W-:Y:S01]  /*4500*/  F2FP.SATFINITE.E4M3.F32.PACK_AB_MERGE_C R122, R135, R122, RZ ;  /* 0x0000007a877a723e */ /* 0x000fe200048070ff */
[----:B------:R-:W-:Y:S01]  /*4510*/  HADD2.F32 R165, -RZ, R136.H0_H0 ;  /* 0x20000088ffa57230 */ /* 0x000fe20000004100 */
[----:B------:R-:W-:Y:S01]  /*4520*/  F2FP.F16.E4M3.UNPACK_B R41, R41 ;  /* 0x00000029ff29723e */ /* 0x000fe200020006ff */
[----:B------:R-:W-:Y:S01]  /*4530*/  HADD2.F32 R164, -RZ, R164.H0_H0 ;  /* 0x200000a4ffa47230 */ /* 0x000fe20000004100 */
[----:B------:R-:W-:Y:S01]  /*4540*/  F2FP.SATFINITE.E4M3.F32.PACK_AB_MERGE_C R123, R123, R134, R122 ;  /* 0x000000867b7b723e */ /* 0x000fe2000480707a */
[----:B------:R-:W-:-:S02]  /*4550*/  HADD2.F32 R136, -RZ, R136.H1_H1 ;  /* 0x30000088ff887230 */ /* 0x000fc40000004100 */
[C---:B------:R-:W-:Y:S01]  /*4560*/  FMUL.FTZ R167, R137.reuse, R165 ;  /* 0x000000a589a77220 */ /* 0x040fe20000410000 */
        /* <DEDUP_REMOVED lines=56> */
.L_x_2280:
[----:B------:R-:W-:Y:S05]  /*48f0*/  BSYNC B3 ;  /* 0x0000000000037941 */ /* 0x000fea0003800000 */
.L_x_2279:
[----:B-1----:R0:W-:Y:S02]  /*4900*/  STG.E.128 desc[UR56][R48.64+0x20], R40 ;  /* 0x0000202830007986 */ /* 0x0021e4000c101d38 */
.L_x_2278:
[----:B------:R-:W-:Y:S05]  /*4910*/  BSYNC B2 ;  /* 0x0000000000027941 */ /* 0x000fea0003800000 */
.L_x_2277:
        /* <DEDUP_REMOVED lines=111> */
.L_x_2284:
[----:B------:R-:W-:Y:S05]  /*5010*/  BSYNC B3 ;  /* 0x0000000000037941 */ /* 0x000fea0003800000 */
.L_x_2283:
[----:B-1----:R0:W-:Y:S02]  /*5020*/  STG.E.128 desc[UR56][R48.64+0x40], R40 ;  /* 0x0000402830007986 */ /* 0x0021e4000c101d38 */
.L_x_2282:
[----:B------:R-:W-:Y:S05]  /*5030*/  BSYNC B2 ;  /* 0x0000000000027941 */ /* 0x000fea0003800000 */
.L_x_2281:
[----:B------:R-:W-:Y:S01]  /*5040*/  ISETP.NE.AND P2, PT, R37, RZ, PT ;  /* 0x000000ff2500720c */ /* 0x000fe20003f45270 */
[----:B------:R-:W-:-:S12]  /*5050*/  BSSY B2, `(.L_x_2285) ;  /* 0x000006e000027945 */ /* 0x000fd80003800000 */
[----:B------:R-:W-:Y:S05]  /*5060*/  @!P2 BRA `(.L_x_2286) ;  /* 0x0000000400b0a947 */ /* 0x000fea0003800000 */
[----:B012-4-:R0:W1:Y:S01]  /*5070*/  LDS.128 R40, [R46+0x1cc00] ;  /* 0x01cc00002e287984 */ /* 0x0170620000000c00 */
[----:B------:R-:W-:Y:S01]  /*5080*/  ISETP.GE.AND P2, PT, R193, R132, PT ;  /* 0x00000084c100720c */ /* 0x000fe20003f46270 */
[----:B------:R-:W-:-:S12]  /*5090*/  BSSY B3, `(.L_x_2287) ;  /* 0x0000068000037945 */ /* 0x000fd80003800000 */
[----:B0-----:R-:W-:Y:S05]  /*50a0*/  @P2 BRA `(.L_x_2288) ;  /* 0x0000000400982947 */ /* 0x001fea0003800000 */
[----:B------:R-:W-:Y:S02]  /*50b0*/  SHF.R.U32.HI R93, RZ, 0x8, R85 ;  /* 0x00000008ff5d7819 */ /* 0x000fe40000011655 */
[----:B------:R-:W-:Y:S02]  /*50c0*/  SHF.R.U32.HI R87, RZ, 0x8, R83 ;  /* 0x00000008ff577819 */ /* 0x000fe40000011653 */
[----:B------:R-:W-:Y:S01]  /*50d0*/  LOP3.LUT R86, R83, 0xff0000ff, RZ, 0xc0, !PT ;  /* 0xff0000ff53567812 */ /* 0x000fe200078ec0ff */
[----:B------:R-:W-:Y:S01]  /*50e0*/  IMAD.SHL.U32 R93, R93, 0x100, RZ ;  /* 0x000001005d5d7824 */ /* 0x000fe200078e00ff */
[----:B------:R-:W-:Y:S02]  /*50f0*/  LOP3.LUT R84, R85, 0xff0000ff, RZ, 0xc0, !PT ;  /* 0xff0000ff55547812 */ /* 0x000fe400078ec0ff */
[----:B------:R-:W-:Y:S02]  /*5100*/  SHF.L.U32 R87, R87, 0x8, RZ ;  /* 0x0000000857577819 */ /* 0x000fe400000006ff */
[----:B------:R-:W-:-:S02]  /*5110*/  F2FP.F16.E4M3.UNPACK_B R82, R157.H1 ;  /* 0x0000009dff52723e */ /* 0x000fc400030006ff */
[----:B-1----:R-:W-:Y:S02]  /*5120*/  F2FP.F16.E4M3.UNPACK_B R92, R41 ;  /* 0x00000029ff5c723e */ /* 0x002fe400020006ff */
[----:B------:R-:W-:Y:S01]  /*5130*/  LOP3.LUT R86, R86, 0xff00, R87, 0xf8, !PT ;  /* 0x0000ff0056567812 */ /* 0x000fe200078ef857 */
[----:B------:R-:W-:Y:S01]  /*5140*/  HADD2.F32 R95, -RZ, R82.H0_H0 ;  /* 0x20000052ff5f7230 */ /* 0x000fe20000004100 */
[----:B------:R-:W-:Y:S01]  /*5150*/  LOP3.LUT R84, R84, 0xff00, R93, 0xf8, !PT ;  /* 0x0000ff0054547812 */ /* 0x000fe200078ef85d */
[--C-:B------:R-:W-:Y:S01]  /*5160*/  HADD2.F32 R87, -RZ, R92.reuse.H1_H1 ;  /* 0x3000005cff577230 */ /* 0x100fe20000004100 */
[----:B------:R-:W-:Y:S01]  /*5170*/  F2FP.F16.E4M3.UNPACK_B R93, R156.H1 ;  /* 0x0000009cff5d723e */ /* 0x000fe200030006ff */
[----:B------:R-:W-:Y:S01]  /*5180*/  HADD2.F32 R92, -RZ, R92.H0_H0 ;  /* 0x2000005cff5c7230 */ /* 0x000fe20000004100 */
[----:B------:R-:W-:Y:S02]  /*5190*/  SHF.R.U32.HI R85, RZ, 0x10, R85 ;  /* 0x00000010ff557819 */ /* 0x000fe40000011655 */
[----:B------:R-:W-:Y:S01]  /*51a0*/  FMUL.FTZ R122, R87, R95 ;  /* 0x0000005f577a7220 */ /* 0x000fe20000410000 */
[----:B------:R-:W-:-:S02]  /*51b0*/  HADD2.F32 R94, -RZ, R93.H0_H0 ;  /* 0x2000005dff5e7230 */ /* 0x000fc40000004100 */
[C---:B------:R-:W-:Y:S01]  /*51c0*/  FMUL.FTZ R95, R92.reuse, R95 ;  /* 0x0000005f5c5f7220 */ /* 0x040fe20000410000 */
[----:B------:R-:W-:Y:S01]  /*51d0*/  SHF.R.U32.HI R83, RZ, 0x10, R83 ;  /* 0x00000010ff537819 */ /* 0x000fe20000011653 */
[----:B------:R-:W-:Y:S01]  /*51e0*/  IMAD.U32 R85, R85, 0x10000, RZ ;  /* 0x0001000055557824 */ /* 0x000fe200078e00ff */
[----:B------:R-:W-:Y:S01]  /*51f0*/  F2FP.F16.E4M3.UNPACK_B R157, R157 ;  /* 0x0000009dff9d723e */ /* 0x000fe200020006ff */
[-C--:B------:R-:W-:Y:S01]  /*5200*/  FFMA.FTZ R87, R87, R94.reuse, R95 ;  /* 0x0000005e57577223 */ /* 0x080fe2000001005f */
[----:B------:R-:W-:Y:S01]  /*5210*/  F2FP.F16.E4M3.UNPACK_B R95, R41.H1 ;  /* 0x00000029ff5f723e */ /* 0x000fe200030006ff */
[----:B------:R-:W-:Y:S01]  /*5220*/  FFMA.FTZ R92, R92, R94, -R122 ;  /* 0x0000005e5c5c7223 */ /* 0x000fe2000001087a */
[----:B------:R-:W-:Y:S01]  /*5230*/  HADD2.F32 R94, -RZ, R82.H1_H1 ;  /* 0x30000052ff5e7230 */ /* 0x000fe20000004100 */
[----:B------:R-:W-:Y:S01]  /*5240*/  LOP3.LUT R84, R84, 0xff0000, R85, 0xf8, !PT ;  /* 0x00ff000054547812 */ /* 0x000fe200078ef855 */
[----:B------:R-:W-:Y:S01]  /*5250*/  HADD2.F32 R93, -RZ, R93.H1_H1 ;  /* 0x3000005dff5d7230 */ /* 0x000fe20000004100 */
[----:B------:R-:W-:Y:S01]  /*5260*/  F2FP.F16.E4M3.UNPACK_B R156, R156 ;  /* 0x0000009cff9c723e */ /* 0x000fe200020006ff */
[--C-:B------:R-:W-:Y:S01]  /*5270*/  HADD2.F32 R41, -RZ, R95.reuse.H1_H1 ;  /* 0x3000005fff297230 */ /* 0x100fe20000004100 */
[-C--:B------:R-:W-:Y:S01]  /*5280*/  F2FP.F16.E4M3.UNPACK_B R85, R84.reuse.H1 ;  /* 0x00000054ff55723e */ /* 0x080fe200030006ff */
[----:B------:R-:W-:Y:S01]  /*5290*/  HADD2.F32 R82, -RZ, R95.H0_H0 ;  /* 0x2000005fff527230 */ /* 0x000fe20000004100 */
[----:B------:R-:W-:Y:S01]  /*52a0*/  F2FP.F16.E4M3.UNPACK_B R84, R84 ;  /* 0x00000054ff54723e */ /* 0x000fe200020006ff */
[----:B------:R-:W-:-:S02]  /*52b0*/  IMAD.U32 R83, R83, 0x10000, RZ ;  /* 0x0001000053537824 */ /* 0x000fc400078e00ff */
[CC--:B------:R-:W-:Y:S01]  /*52c0*/  FMUL.FTZ R95, R41.reuse, R94.reuse ;  /* 0x0000005e295f7220 */ /* 0x0c0fe20000410000 */
[--C-:B------:R-:W-:Y:S02]  /*52d0*/  HADD2.F32 R122, -RZ, R85.reuse.H0_H0 ;  /* 0x20000055ff7a7230 */ /* 0x100fe40000004100 */
[C---:B------:R-:W-:Y:S01]  /*52e0*/  FMUL.FTZ R94, R82.reuse, R94 ;  /* 0x0000005e525e7220 */ /* 0x040fe20000410000 */
[----:B------:R-:W-:Y:S02]  /*52f0*/  HADD2.F32 R85, -RZ, R85.H1_H1 ;  /* 0x30000055ff557230 */ /* 0x000fe40000004100 */
[-C--:B------:R-:W-:Y:S01]  /*5300*/  FFMA.FTZ R82, R82, R93.reuse, -R95 ;  /* 0x0000005d52527223 */ /* 0x080fe2000001085f */
[----:B------:R-:W-:Y:S01]  /*5310*/  LOP3.LUT R83, R86, 0xff0000, R83, 0xf8, !PT ;  /* 0x00ff000056537812 */ /* 0x000fe200078ef853 */
[----:B------:R-:W-:Y:S01]  /*5320*/  FFMA.FTZ R41, R41, R93, R94 ;  /* 0x0000005d29297223 */ /* 0x000fe2000001005e */
[----:B------:R-:W-:Y:S02]  /*5330*/  F2FP.F16.E4M3.UNPACK_B R95, R43 ;  /* 0x0000002bff5f723e */ /* 0x000fe400020006ff */
[----:B------:R-:W-:-:S02]  /*5340*/  F2FP.F16.E4M3.UNPACK_B R86, R83.H1 ;  /* 0x00000053ff56723e */ /* 0x000fc400030006ff */
[----:B------:R-:W-:Y:S01]  /*5350*/  F2FP.F16.E4M3.UNPACK_B R43, R43.H1 ;  /* 0x0000002bff2b723e */ /* 0x000fe200030006ff */
[--C-:B------:R-:W-:Y:S01]  /*5360*/  HADD2.F32 R93, -RZ, R95.reuse.H1_H1 ;  /* 0x3000005fff5d7230 */ /* 0x100fe20000004100 */
[----:B------:R-:W-:Y:S01]  /*5370*/  F2FP.SATFINITE.E4M3.F32.PACK_AB_MERGE_C R41, R41, R82, RZ ;  /* 0x000000522929723e */ /* 0x000fe200048070ff */
[----:B------:R-:W-:Y:S02]  /*5380*/  HADD2.F32 R95, -RZ, R95.H0_H0 ;  /* 0x2000005fff5f7230 */ /* 0x000fe40000004100 */
[--C-:B------:R-:W-:Y:S02]  /*5390*/  HADD2.F32 R94, -RZ, R86.reuse.H0_H0 ;  /* 0x20000056ff5e7230 */ /* 0x100fe40000004100 */
[----:B------:R-:W-:Y:S01]  /*53a0*/  FMUL.FTZ R123, R93, R122 ;  /* 0x0000007a5d7b7220 */ /* 0x000fe20000410000 */
[----:B------:R-:W-:Y:S01]  /*53b0*/  HADD2.F32 R86, -RZ, R86.H1_H1 ;  /* 0x30000056ff567230 */ /* 0x000fe20000004100 */
[----:B------:R-:W-:Y:S02]  /*53c0*/  F2FP.SATFINITE.E4M3.F32.PACK_AB_MERGE_C R41, R87, R92, R41 ;  /* 0x0000005c5729723e */ /* 0x000fe40004807029 */
[C---:B------:R-:W-:Y:S01]  /*53d0*/  FFMA.FTZ R123, R95.reuse, R94, -R123 ;  /* 0x0000005e5f7b7223 */ /* 0x040fe2000001087b */
[----:B------:R-:W-:-:S04]  /*53e0*/  FMUL.FTZ R95, R95, R122 ;  /* 0x0000007a5f5f7220 */ /* 0x000fc80000410000 */
[----:B------:R-:W-:Y:S01]  /*53f0*/  FFMA.FTZ R95, R93, R94, R95 ;  /* 0x0000005e5d5f7223 */ /* 0x000fe2000001005f */
[--C-:B------:R-:W-:Y:S02]  /*5400*/  HADD2.F32 R93, -RZ, R43.reuse.H1_H1 ;  /* 0x3000002bff5d7230 */ /* 0x100fe40000004100 */
[----:B------:R-:W-:-:S03]  /*5410*/  HADD2.F32 R43, -RZ, R43.H0_H0 ;  /* 0x2000002bff2b7230 */ /* 0x000fc60000004100 */
[----:B------:R-:W-:-:S04]  /*5420*/  FMUL.FTZ R94, R93, R85 ;  /* 0x000000555d5e7220 */ /* 0x000fc80000410000 */
[C---:B------:R-:W-:Y:S01]  /*5430*/  FFMA.FTZ R94, R43.reuse, R86, -R94 ;  /* 0x000000562b5e7223 */ /* 0x040fe2000001085e */
[----:B------:R-:W-:Y:S01]  /*5440*/  FMUL.FTZ R43, R43, R85 ;  /* 0x000000552b2b7220 */ /* 0x000fe20000410000 */
[----:B------:R-:W-:-:S03]  /*5450*/  F2FP.F16.E4M3.UNPACK_B R85, R83 ;  /* 0x00000053ff55723e */ /* 0x000fc600020006ff */
[----:B------:R-:W-:Y:S01]  /*5460*/  FFMA.FTZ R43, R93, R86, R43 ;  /* 0x000000565d2b7223 */ /* 0x000fe2000001002b */
[-C--:B------:R-:W-:Y:S01]  /*5470*/  F2FP.F16.E4M3.UNPACK_B R86, R42.reuse ;  /* 0x0000002aff56723e */ /* 0x080fe200020006ff */
[----:B------:R-:W-:Y:S01]  /*5480*/  HADD2.F32 R93, -RZ, R84.H0_H0 ;  /* 0x20000054ff5d7230 */ /* 0x000fe20000004100 */
[----:B------:R-:W-:Y:S01]  /*5490*/  F2FP.F16.E4M3.UNPACK_B R42, R42.H1 ;  /* 0x0000002aff2a723e */ /* 0x000fe200030006ff */
[--C-:B------:R-:W-:Y:S01]  /*54a0*/  HADD2.F32 R87, -RZ, R85.reuse.H0_H0 ;  /* 0x20000055ff577230 */ /* 0x100fe20000004100 */
[----:B------:R-:W-:Y:S01]  /*54b0*/  F2FP.SATFINITE.E4M3.F32.PACK_AB_MERGE_C R94, R43, R94, RZ ;  /* 0x0000005e2b5e723e */ /* 0x000fe200048070ff */
[--C-:B------:R-:W-:Y:S02]  /*54c0*/  HADD2.F32 R82, -RZ, R86.reuse.H1_H1 ;  /* 0x30000056ff527230 */ /* 0x100fe40000004100 */
[----:B------:R-:W-:Y:S01]  /*54d0*/  HADD2.F32 R86, -RZ, R86.H0_H0 ;  /* 0x20000056ff567230 */ /* 0x000fe20000004100 */
[----:B------:R-:W-:Y:S01]  /*54e0*/  F2FP.SATFINITE.E4M3.F32.PACK_AB_MERGE_C R43, R95, R123, R94 ;  /* 0x0000007b5f2b723e */ /* 0x000fe2000480705e */
[----:B------:R-:W-:-:S02]  /*54f0*/  HADD2.F32 R85, -RZ, R85.H1_H1 ;  /* 0x30000055ff557230 */ /* 0x000fc40000004100 */
[-C--:B------:R-:W-:Y:S01]  /*5500*/  FMUL.FTZ R83, R82, R93.reuse ;  /* 0x0000005d52537220 */ /* 0x080fe20000410000 */
[----:B------:R-:W-:-:S03]  /*5510*/  FMUL.FTZ R93, R86, R93 ;  /* 0x0000005d565d7220 */ /* 0x000fc60000410000 */
[-C--:B------:R-:W-:Y:S01]  /*5520*/  FFMA.FTZ R83, R86, R87.reuse, -R83 ;  /* 0x0000005756537223 */ /* 0x080fe20000010853 */
[----:B------:R-:W-:Y:S01]  /*5530*/  F2FP.F16.E4M3.UNPACK_B R86, R40.H1 ;  /* 0x00000028ff56723e */ /* 0x000fe200030006ff */
[----:B------:R-:W-:Y:S01]  /*5540*/  FFMA.FTZ R82, R82, R87, R93 ;  /* 0x0000005752527223 */ /* 0x000fe2000001005d */
[----:B------:R-:W-:Y:S02]  /*5550*/  HADD2.F32 R87, -RZ, R84.H1_H1 ;  /* 0x30000054ff577230 */ /* 0x000fe40000004100 */
[--C-:B------:R-:W-:Y:S02]  /*5560*/  HADD2.F32 R84, -RZ, R42.reuse.H1_H1 ;  /* 0x3000002aff547230 */ /* 0x100fe40000004100 */
[----:B------:R-:W-:-:S03]  /*5570*/  HADD2.F32 R42, -RZ, R42.H0_H0 ;  /* 0x2000002aff2a7230 */ /* 0x000fc60000004100 */
[-C--:B------:R-:W-:Y:S02]  /*5580*/  FMUL.FTZ R93, R84, R87.reuse ;  /* 0x00000057545d7220 */ /* 0x080fe40000410000 */
[C---:B------:R-:W-:Y:S02]  /*5590*/  FMUL.FTZ R87, R42.reuse, R87 ;  /* 0x000000572a577220 */ /* 0x040fe40000410000 */
[-C--:B------:R-:W-:Y:S01]  /*55a0*/  FFMA.FTZ R42, R42, R85.reuse, -R93 ;  /* 0x000000552a2a7223 */ /* 0x080fe2000001085d */
[----:B------:R-:W-:Y:S02]  /*55b0*/  HADD2.F32 R93, -RZ, R157.H1_H1 ;  /* 0x3000009dff5d7230 */ /* 0x000fe40000004100 */
[----:B------:R-:W-:Y:S01]  /*55c0*/  FFMA.FTZ R85, R84, R85, R87 ;  /* 0x0000005554557223 */ /* 0x000fe20000010057 */
[--C-:B------:R-:W-:Y:S02]  /*55d0*/  HADD2.F32 R84, -RZ, R86.reuse.H1_H1 ;  /* 0x30000056ff547230 */ /* 0x100fe40000004100 */
[----:B------:R-:W-:-:S02]  /*55e0*/  HADD2.F32 R86, -RZ, R86.H0_H0 ;  /* 0x20000056ff567230 */ /* 0x000fc40000004100 */
[--C-:B------:R-:W-:Y:S02]  /*55f0*/  HADD2.F32 R87, -RZ, R156.reuse.H1_H1 ;  /* 0x3000009cff577230 */ /* 0x100fe40000004100 */
[-C--:B------:R-:W-:Y:S01]  /*5600*/  FMUL.FTZ R135, R84, R93.reuse ;  /* 0x0000005d54877220 */ /* 0x080fe20000410000 */
[----:B------:R-:W-:Y:S02]  /*5610*/  HADD2.F32 R157, -RZ, R157.H0_H0 ;  /* 0x2000009dff9d7230 */ /* 0x000fe40000004100 */
[C---:B------:R-:W-:Y:S01]  /*5620*/  FMUL.FTZ R93, R86.reuse, R93 ;  /* 0x0000005d565d7220 */ /* 0x040fe20000410000 */
[----:B------:R-:W-:Y:S01]  /*5630*/  F2FP.SATFINITE.E4M3.F32.PACK_AB_MERGE_C R42, R85, R42, RZ ;  /* 0x0000002a552a723e */ /* 0x000fe200048070ff */
[-C--:B------:R-:W-:Y:S02]  /*5640*/  FFMA.FTZ R86, R86, R87.reuse, -R135 ;  /* 0x0000005756567223 */ /* 0x080fe40000010887 */
[----:B------:R-:W-:Y:S01]  /*5650*/  FFMA.FTZ R93, R84, R87, R93 ;  /* 0x00000057545d7223 */ /* 0x000fe2000001005d */
[----:B------:R-:W-:Y:S01]  /*5660*/  F2FP.F16.E4M3.UNPACK_B R84, R40 ;  /* 0x00000028ff54723e */ /* 0x000fe200020006ff */
[----:B------:R-:W-:Y:S01]  /*5670*/  HADD2.F32 R87, -RZ, R156.H0_H0 ;  /* 0x2000009cff577230 */ /* 0x000fe20000004100 */
[----:B------:R-:W-:-:S02]  /*5680*/  F2FP.SATFINITE.E4M3.F32.PACK_AB_MERGE_C R42, R82, R83, R42 ;  /* 0x00000053522a723e */ /* 0x000fc4000480702a */
[----:B------:R-:W-:Y:S01]  /*5690*/  F2FP.SATFINITE.E4M3.F32.PACK_AB_MERGE_C R86, R93, R86, RZ ;  /* 0x000000565d56723e */ /* 0x000fe200048070ff */
[--C-:B------:R-:W-:Y:S02]  /*56a0*/  HADD2.F32 R40, -RZ, R84.reuse.H1_H1 ;  /* 0x30000054ff287230 */ /* 0x100fe40000004100 */
[----:B------:R-:W-:-:S03]  /*56b0*/  HADD2.F32 R84, -RZ, R84.H0_H0 ;  /* 0x20000054ff547230 */ /* 0x000fc60000004100 */
[-C--:B------:R-:W-:Y:S02]  /*56c0*/  FMUL.FTZ R135, R40, R157.reuse ;  /* 0x0000009d28877220 */ /* 0x080fe40000410000 */
[C---:B------:R-:W-:Y:S02]  /*56d0*/  FMUL.FTZ R157, R84.reuse, R157 ;  /* 0x0000009d549d7220 */ /* 0x040fe40000410000 */
[-C--:B------:R-:W-:Y:S02]  /*56e0*/  FFMA.FTZ R84, R84, R87.reuse, -R135 ;  /* 0x0000005754547223 */ /* 0x080fe40000010887 */
[----:B------:R-:W-:-:S05]  /*56f0*/  FFMA.FTZ R157, R40, R87, R157 ;  /* 0x00000057289d7223 */ /* 0x000fca000001009d */
[----:B------:R-:W-:-:S07]  /*5700*/  F2FP.SATFINITE.E4M3.F32.PACK_AB_MERGE_C R40, R157, R84, R86 ;  /* 0x000000549d28723e */ /* 0x000fce0004807056 */
.L_x_2288:
[----:B------:R-:W-:Y:S05]  /*5710*/  BSYNC B3 ;  /* 0x0000000000037941 */ /* 0x000fea0003800000 */
.L_x_2287:
[----:B-1----:R0:W-:Y:S02]  /*5720*/  STG.E.128 desc[UR56][R48.64+0x60], R40 ;  /* 0x0000602830007986 */ /* 0x0021e4000c101d38 */
.L_x_2286:
[----:B------:R-:W-:Y:S05]  /*5730*/  BSYNC B2 ;  /* 0x0000000000027941 */ /* 0x000fea0003800000 */
.L_x_2285:
[----:B------:R-:W-:Y:S01]  /*5740*/  ISETP.NE.AND P2, PT, R38, RZ, PT ;  /* 0x000000ff2600720c */ /* 0x000fe20003f45270 */
[----:B------:R-:W-:-:S12]  /*5750*/  BSSY B2, `(.L_x_2289) ;  /* 0x0000073000027945 */ /* 0x000fd80003800000 */
[----:B------:R-:W-:Y:S05]  /*5760*/  @!P2 BRA `(.L_x_2290) ;  /* 0x0000000400c4a947 */ /* 0x000fea0003800000 */
[----:B012-4-:R0:W1:Y:S01]  /*5770*/  LDS.128 R40, [R47+0x1f400] ;  /* 0x01f400002f287984 */ /* 0x0170620000000c00 */
[----:B------:R-:W-:Y:S01]  /*5780*/  ISETP.GE.AND P2, PT, R195, R132, PT ;  /* 0x00000084c300720c */ /* 0x000fe20003f46270 */
[----:B------:R-:W-:-:S12]  /*5790*/  BSSY B3, `(.L_x_2291) ;  /* 0x000006d000037945 */ /* 0x000fd80003800000 */
[----:B0-----:R-:W-:Y:S05]  /*57a0*/  @P2 BRA `(.L_x_2292) ;  /* 0x0000000400ac2947 */ /* 0x001fea0003800000 */
[----:B-1----:R-:W-:Y:S01]  /*57b0*/  IMAD.MOV.U32 R78, RZ, RZ, R41 ;  /* 0x000000ffff4e7224 */ /* 0x002fe200078e0029 */
[----:B------:R-:W-:Y:S02]  /*57c0*/  F2FP.F16.E4M3.UNPACK_B R82, R155.H1 ;  /* 0x0000009bff52723e */ /* 0x000fe400030006ff */
[----:B------:R-:W-:Y:S02]  /*57d0*/  F2FP.F16.E4M3.UNPACK_B R41, R154.H1 ;  /* 0x0000009aff29723e */ /* 0x000fe400030006ff */
[----:B------:R-:W-:Y:S01]  /*57e0*/  F2FP.F16.E4M3.UNPACK_B R80, R78 ;  /* 0x0000004eff50723e */ /* 0x000fe200020006ff */
[----:B------:R-:W-:Y:S02]  /*57f0*/  HADD2.F32 R84, -RZ, R82.H0_H0 ;  /* 0x20000052ff547230 */ /* 0x000fe40000004100 */
[----:B------:R-:W-:Y:S02]  /*5800*/  HADD2.F32 R83, -RZ, R41.H0_H0 ;  /* 0x20000029ff537230 */ /* 0x000fe40000004100 */
[----:B------:R-:W-:-:S02]  /*5810*/  HADD2.F32 R85, -RZ, R80.H1_H1 ;  /* 0x30000050ff557230 */ /* 0x000fc40000004100 */
[----:B------:R-:W-:Y:S02]  /*5820*/  HADD2.F32 R80, -RZ, R80.H0_H0 ;  /* 0x20000050ff507230 */ /* 0x000fe40000004100 */
[----:B------:R-:W-:Y:S02]  /*5830*/  HADD2.F32 R82, -RZ, R82.H1_H1 ;  /* 0x30000052ff527230 */ /* 0x000fe40000004100 */
[-C--:B------:R-:W-:Y:S01]  /*5840*/  FMUL.FTZ R87, R85, R84.reuse ;  /* 0x0000005455577220 */ /* 0x080fe20000410000 */
[----:B------:R-:W-:-:S03]  /*5850*/  FMUL.FTZ R84, R80, R84 ;  /* 0x0000005450547220 */ /* 0x000fc60000410000 */
[-C--:B------:R-:W-:Y:S01]  /*5860*/  FFMA.FTZ R80, R80, R83.reuse, -R87 ;  /* 0x0000005350507223 */ /* 0x080fe20000010857 */
[----:B------:R-:W-:Y:S01]  /*5870*/  FFMA.FTZ R85, R85, R83, R84 ;  /* 0x0000005355557223 */ /* 0x000fe20000010054 */
[----:B------:R-:W-:Y:S01]  /*5880*/  F2FP.F16.E4M3.UNPACK_B R83, R78.H1 ;  /* 0x0000004eff53723e */ /* 0x000fe200030006ff */
[----:B------:R-:W-:Y:S02]  /*5890*/  IMAD.MOV.U32 R78, RZ, RZ, R40 ;  /* 0x000000ffff4e7224 */ /* 0x000fe400078e0028 */
[----:B------:R-:W-:Y:S02]  /*58a0*/  HADD2.F32 R40, -RZ, R41.H1_H1 ;  /* 0x30000029ff287230 */ /* 0x000fe40000004100 */
[--C-:B------:R-:W-:Y:S02]  /*58b0*/  HADD2.F32 R87, -RZ, R83.reuse.H1_H1 ;  /* 0x30000053ff577230 */ /* 0x100fe40000004100 */
[----:B------:R-:W-:-:S03]  /*58c0*/  HADD2.F32 R83, -RZ, R83.H0_H0 ;  /* 0x20000053ff537230 */ /* 0x000fc60000004100 */
[-C--:B------:R-:W-:Y:S02]  /*58d0*/  FMUL.FTZ R84, R87, R82.reuse ;  /* 0x0000005257547220 */ /* 0x080fe40000410000 */
[C---:B------:R-:W-:Y:S02]  /*58e0*/  FMUL.FTZ R86, R83.reuse, R82 ;  /* 0x0000005253567220 */ /* 0x040fe40000410000 */
[-C--:B------:R-:W-:Y:S01]  /*58f0*/  FFMA.FTZ R82, R83, R40.reuse, -R84 ;  /* 0x0000002853527223 */ /* 0x080fe20000010854 */
[----:B------:R-:W-:Y:S01]  /*5900*/  F2FP.F16.E4M3.UNPACK_B R84, R155 ;  /* 0x0000009bff54723e */ /* 0x000fe200020006ff */
[----:B------:R-:W-:Y:S01]  /*5910*/  FFMA.FTZ R87, R87, R40, R86 ;  /* 0x0000002857577223 */ /* 0x000fe20000010056 */
[----:B------:R-:W-:Y:S02]  /*5920*/  F2FP.F16.E4M3.UNPACK_B R40, R78.H1 ;  /* 0x0000004eff28723e */ /* 0x000fe400030006ff */
[----:B------:R-:W-:Y:S01]  /*5930*/  F2FP.F16.E4M3.UNPACK_B R83, R154 ;  /* 0x0000009aff53723e */ /* 0x000fe200020006ff */
[----:B------:R-:W-:Y:S01]  /*5940*/  HADD2.F32 R92, -RZ, R84.H1_H1 ;  /* 0x30000054ff5c7230 */ /* 0x000fe20000004100 */
[----:B------:R-:W-:Y:S01]  /*5950*/  F2FP.F16.E4M3.UNPACK_B R78, R78 ;  /* 0x0000004eff4e723e */ /* 0x000fe200020006ff */
[----:B------:R-:W-:-:S02]  /*5960*/  HADD2.F32 R41, -RZ, R40.H1_H1 ;  /* 0x30000028ff297230 */ /* 0x000fc40000004100 */
[----:B------:R-:W-:Y:S02]  /*5970*/  HADD2.F32 R40, -RZ, R40.H0_H0 ;  /* 0x20000028ff287230 */ /* 0x000fe40000004100 */
[----:B------:R-:W-:Y:S02]  /*5980*/  HADD2.F32 R86, -RZ, R83.H1_H1 ;  /* 0x30000053ff567230 */ /* 0x000fe40000004100 */
[-C--:B------:R-:W-:Y:S01]  /*5990*/  FMUL.FTZ R93, R41, R92.reuse ;  /* 0x0000005c295d7220 */ /* 0x080fe20000410000 */
[----:B------:R-:W-:-:S03]  /*59a0*/  FMUL.FTZ R92, R40, R92 ;  /* 0x0000005c285c7220 */ /* 0x000fc60000410000 */
[-C--:B------:R-:W-:Y:S01]  /*59b0*/  FFMA.FTZ R40, R40, R86.reuse, -R93 ;  /* 0x0000005628287223 */ /* 0x080fe2000001085d */
[----:B------:R-:W-:Y:S02]  /*59c0*/  HADD2.F32 R93, -RZ, R84.H0_H0 ;  /* 0x20000054ff5d7230 */ /* 0x000fe40000004100 */
[----:B------:R-:W-:Y:S01]  /*59d0*/  FFMA.FTZ R41, R41, R86, R92 ;  /* 0x0000005629297223 */ /* 0x000fe2000001005c */
[----:B------:R-:W-:Y:S01]  /*59e0*/  F2FP.SATFINITE.E4M3.F32.PACK_AB_MERGE_C R86, R87, R82, RZ ;  /* 0x000000525756723e */ /* 0x000fe200048070ff */
[--C-:B------:R-:W-:Y:S01]  /*59f0*/  HADD2.F32 R82, -RZ, R78.reuse.H1_H1 ;  /* 0x3000004eff527230 */ /* 0x100fe20000004100 */
[----:B------:R-:W-:Y:S01]  /*5a00*/  LOP3.LUT R84, R81, 0xff0000ff, RZ, 0xc0, !PT ;  /* 0xff0000ff51547812 */ /* 0x000fe200078ec0ff */
[----:B------:R-:W-:Y:S01]  /*5a10*/  HADD2.F32 R78, -RZ, R78.H0_H0 ;  /* 0x2000004eff4e7230 */ /* 0x000fe20000004100 */
[----:B------:R-:W-:Y:S01]  /*5a20*/  F2FP.SATFINITE.E4M3.F32.PACK_AB_MERGE_C R80, R85, R80, R86 ;  /* 0x000000505550723e */ /* 0x000fe20004807056 */
[----:B------:R-:W-:Y:S01]  /*5a30*/  HADD2.F32 R87, -RZ, R83.H0_H0 ;  /* 0x20000053ff577230 */ /* 0x000fe20000004100 */
[--C-:B------:R-:W-:Y:S01]  /*5a40*/  SHF.R.U32.HI R85, RZ, 0x8, R81.reuse ;  /* 0x00000008ff557819 */ /* 0x100fe20000011651 */
[-C--:B------:R-:W-:Y:S01]  /*5a50*/  FMUL.FTZ R83, R82, R93.reuse ;  /* 0x0000005d52537220 */ /* 0x080fe20000410000 */
[----:B------:R-:W-:Y:S01]  /*5a60*/  FMUL.FTZ R93, R78, R93 ;  /* 0x0000005d4e5d7220 */ /* 0x000fe20000410000 */
[----:B------:R-:W-:-:S02]  /*5a70*/  SHF.R.U32.HI R86, RZ, 0x10, R81 ;  /* 0x00000010ff567819 */ /* 0x000fc40000011651 */
[----:B------:R-:W-:Y:S02]  /*5a80*/  IMAD.SHL.U32 R81, R85, 0x100, RZ ;  /* 0x0000010055517824 */ /* 0x000fe400078e00ff */
[-C--:B------:R-:W-:Y:S01]  /*5a90*/  FFMA.FTZ R83, R78, R87.reuse, -R83 ;  /* 0x000000574e537223 */ /* 0x080fe20000010853 */
[----:B------:R-:W-:Y:S01]  /*5aa0*/  FFMA.FTZ R78, R82, R87, R93 ;  /* 0x00000057524e7223 */ /* 0x000fe2000001005d */
[----:B------:R-:W-:Y:S02]  /*5ab0*/  SHF.R.U32.HI R87, RZ, 0x8, R79 ;  /* 0x00000008ff577819 */ /* 0x000fe4000001164f */
[----:B------:R-:W-:Y:S01]  /*5ac0*/  LOP3.LUT R84, R84, 0xff00, R81, 0xf8, !PT ;  /* 0x0000ff0054547812 */ /* 0x000fe200078ef851 */
[----:B------:R-:W-:Y:S01]  /*5ad0*/  IMAD.U32 R81, R86, 0x10000, RZ ;  /* 0x0001000056517824 */ /* 0x000fe200078e00ff */
[----:B------:R-:W-:Y:S02]  /*5ae0*/  SHF.R.U32.HI R92, RZ, 0x10, R79 ;  /* 0x00000010ff5c7819 */ /* 0x000fe4000001164f */
[----:B------:R-:W-:-:S02]  /*5af0*/  LOP3.LUT R82, R79, 0xff0000ff, RZ, 0xc0, !PT ;  /* 0xff0000ff4f527812 */ /* 0x000fc400078ec0ff */
[----:B------:R-:W-:Y:S02]  /*5b00*/  SHF.L.U32 R79, R87, 0x8, RZ ;  /* 0x00000008574f7819 */ /* 0x000fe400000006ff */
[----:B------:R-:W-:Y:S01]  /*5b10*/  LOP3.LUT R81, R84, 0xff0000, R81, 0xf8, !PT ;  /* 0x00ff000054517812 */ /* 0x000fe200078ef851 */
[----:B------:R-:W-:Y:S01]  /*5b20*/  IMAD.MOV.U32 R84, RZ, RZ, R43 ;  /* 0x000000ffff547224 */ /* 0x000fe200078e002b */
[----:B------:R-:W-:Y:S01]  /*5b30*/  LOP3.LUT R82, R82, 0xff00, R79, 0xf8, !PT ;  /* 0x0000ff0052527812 */ /* 0x000fe200078ef84f */
[----:B------:R-:W-:Y:S01]  /*5b40*/  IMAD.U32 R79, R92, 0x10000, RZ ;  /* 0x000100005c4f7824 */ /* 0x000fe200078e00ff */
[----:B------:R-:W-:Y:S02]  /*5b50*/  F2FP.F16.E4M3.UNPACK_B R92, R81.H1 ;  /* 0x00000051ff5c723e */ /* 0x000fe400030006ff */
[----:B------:R-:W-:Y:S02]  /*5b60*/  F2FP.F16.E4M3.UNPACK_B R43, R84 ;  /* 0x00000054ff2b723e */ /* 0x000fe400020006ff */
[----:B------:R-:W-:Y:S01]  /*5b70*/  LOP3.LUT R79, R82, 0xff0000, R79, 0xf8, !PT ;  /* 0x00ff0000524f7812 */ /* 0x000fe200078ef84f */
[--C-:B------:R-:W-:Y:S01]  /*5b80*/  HADD2.F32 R82, -RZ, R92.reuse.H0_H0 ;  /* 0x2000005cff527230 */ /* 0x100fe20000004100 */
[----:B------:R-:W-:Y:S01]  /*5b90*/  F2FP.SATFINITE.E4M3.F32.PACK_AB_MERGE_C R40, R41, R40, RZ ;  /* 0x000000282928723e */ /* 0x000fe200048070ff */
[--C-:B------:R-:W-:Y:S01]  /*5ba0*/  HADD2.F32 R86, -RZ, R43.reuse.H1_H1 ;  /* 0x3000002bff567230 */ /* 0x100fe20000004100 */
[----:B------:R-:W-:Y:S01]  /*5bb0*/  F2FP.F16.E4M3.UNPACK_B R85, R79.H1 ;  /* 0x0000004fff55723e */ /* 0x000fe200030006ff */
[----:B------:R-:W-:Y:S01]  /*5bc0*/  HADD2.F32 R43, -RZ, R43.H0_H0 ;  /* 0x2000002bff2b7230 */ /* 0x000fe20000004100 */
[----:B------:R-:W-:Y:S01]  /*5bd0*/  F2FP.SATFINITE.E4M3.F32.PACK_AB_MERGE_C R40, R78, R83, R40 ;  /* 0x000000534e28723e */ /* 0x000fe20004807028 */
[----:B------:R-:W-:-:S02]  /*5be0*/  HADD2.F32 R92, -RZ, R92.H1_H1 ;  /* 0x3000005cff5c7230 */ /* 0x000fc40000004100 */
[CC--:B------:R-:W-:Y:S01]  /*5bf0*/  FMUL.FTZ R94, R86.reuse, R82.reuse ;  /* 0x00000052565e7220 */ /* 0x0c0fe20000410000 */
[--C-:B------:R-:W-:Y:S02]  /*5c00*/  HADD2.F32 R87, -RZ, R85.reuse.H0_H0 ;  /* 0x20000055ff577230 */ /* 0x100fe40000004100 */
[C---:B------:R-:W-:Y:S01]  /*5c10*/  FMUL.FTZ R93, R43.reuse, R82 ;  /* 0x000000522b5d7220 */ /* 0x040fe20000410000 */
[----:B------:R-:W-:Y:S01]  /*5c20*/  HADD2.F32 R85, -RZ, R85.H1_H1 ;  /* 0x30000055ff557230 */ /* 0x000fe20000004100 */
[----:B------:R-:W-:Y:S01]  /*5c30*/  MOV R41, R80 ;  /* 0x0000005000297202 */ /* 0x000fe20000000f00 */
[-C--:B------:R-:W-:Y:S01]  /*5c40*/  FFMA.FTZ R82, R43, R87.reuse, -R94 ;  /* 0x000000572b527223 */ /* 0x080fe2000001085e */
[----:B------:R-:W-:Y:S01]  /*5c50*/  FFMA.FTZ R43, R86, R87, R93 ;  /* 0x00000057562b7223 */ /* 0x000fe2000001005d */
[----:B------:R-:W-:Y:S01]  /*5c60*/  F2FP.F16.E4M3.UNPACK_B R86, R84.H1 ;  /* 0x00000054ff56723e */ /* 0x000fe200030006ff */
[----:B------:R-:W-:-:S04]  /*5c70*/  IMAD.MOV.U32 R84, RZ, RZ, R42 ;  /* 0x000000ffff547224 */ /* 0x000fc800078e002a */
[--C-:B------:R-:W-:Y:S02]  /*5c80*/  HADD2.F32 R87, -RZ, R86.reuse.H1_H1 ;  /* 0x30000056ff577230 */ /* 0x100fe40000004100 */
[----:B------:R-:W-:-:S03]  /*5c90*/  HADD2.F32 R86, -RZ, R86.H0_H0 ;  /* 0x20000056ff567230 */ /* 0x000fc60000004100 */
[CC--:B------:R-:W-:Y:S02]  /*5ca0*/  FMUL.FTZ R93, R87.reuse, R92.reuse ;  /* 0x0000005c575d7220 */ /* 0x0c0fe40000410000 */
[C---:B------:R-:W-:Y:S02]  /*5cb0*/  FMUL.FTZ R92, R86.reuse, R92 ;  /* 0x0000005c565c7220 */ /* 0x040fe40000410000 */
[----:B------:R-:W-:Y:S01]  /*5cc0*/  FFMA.FTZ R42, R86, R85, -R93 ;  /* 0x00000055562a7223 */ /* 0x000fe2000001085d */
[----:B------:R-:W-:Y:S01]  /*5cd0*/  F2FP.F16.E4M3.UNPACK_B R93, R81 ;  /* 0x00000051ff5d723e */ /* 0x000fe200020006ff */
[----:B------:R-:W-:Y:S01]  /*5ce0*/  FFMA.FTZ R85, R87, R85, R92 ;  /* 0x0000005557557223 */ /* 0x000fe2000001005c */
[-C--:B------:R-:W-:Y:S02]  /*5cf0*/  F2FP.F16.E4M3.UNPACK_B R86, R84.reuse.H1 ;  /* 0x00000054ff56723e */ /* 0x080fe400030006ff */
[----:B------:R-:W-:Y:S01]  /*5d00*/  F2FP.F16.E4M3.UNPACK_B R81, R79 ;  /* 0x0000004fff51723e */ /* 0x000fe200020006ff */
[----:B------:R-:W-:Y:S01]  /*5d10*/  HADD2.F32 R79, -RZ, R93.H1_H1 ;  /* 0x3000005dff4f7230 */ /* 0x000fe20000004100 */
[----:B------:R-:W-:Y:S01]  /*5d20*/  F2FP.F16.E4M3.UNPACK_B R84, R84 ;  /* 0x00000054ff54723e */ /* 0x000fe200020006ff */
[--C-:B------:R-:W-:Y:S01]  /*5d30*/  HADD2.F32 R87, -RZ, R86.reuse.H1_H1 ;  /* 0x30000056ff577230 */ /* 0x100fe20000004100 */
[----:B------:R-:W-:Y:S01]  /*5d40*/  F2FP.SATFINITE.E4M3.F32.PACK_AB_MERGE_C R85, R85, R42, RZ ;  /* 0x0000002a5555723e */ /* 0x000fe200048070ff */
[----:B------:R-:W-:-:S02]  /*5d50*/  HADD2.F32 R86, -RZ, R86.H0_H0 ;  /* 0x20000056ff567230 */ /* 0x000fc40000004100 */
[----:B------:R-:W-:Y:S02]  /*5d60*/  HADD2.F32 R92, -RZ, R81.H1_H1 ;  /* 0x30000051ff5c7230 */ /* 0x000fe40000004100 */
[-C--:B------:R-:W-:Y:S01]  /*5d70*/  FMUL.FTZ R95, R87, R79.reuse ;  /* 0x0000004f575f7220 */ /* 0x080fe20000410000 */
[----:B------:R-:W-:Y:S02]  /*5d80*/  HADD2.F32 R93, -RZ, R93.H0_H0 ;  /* 0x2000005dff5d7230 */ /* 0x000fe40000004100 */
[C---:B------:R-:W-:Y:S01]  /*5d90*/  FMUL.FTZ R94, R86.reuse, R79 ;  /* 0x0000004f565e7220 */ /* 0x040fe20000410000 */
[----:B------:R-:W-:Y:S02]  /*5da0*/  HADD2.F32 R81, -RZ, R81.H0_H0 ;  /* 0x20000051ff517230 */ /* 0x000fe40000004100 */
[----:B------:R-:W-:Y:S01]  /*5db0*/  FFMA.FTZ R79, R86, R92, -R95 ;  /* 0x0000005c564f7223 */ /* 0x000fe2000001085f */
        /* <DEDUP_REMOVED lines=10> */
.L_x_2292:
[----:B------:R-:W-:Y:S05]  /*5e60*/  BSYNC B3 ;  /* 0x0000000000037941 */ /* 0x000fea0003800000 */
.L_x_2291:
[----:B-1----:R0:W-:Y:S02]  /*5e70*/  STG.E.128 desc[UR56][R48.64+0x80], R40 ;  /* 0x0000802830007986 */ /* 0x0021e4000c101d38 */
.L_x_2290:
[----:B------:R-:W-:Y:S05]  /*5e80*/  BSYNC B2 ;  /* 0x0000000000027941 */ /* 0x000fea0003800000 */
.L_x_2289:
        /* <DEDUP_REMOVED lines=52> */
[----:B------:R-:W-:Y:S01]  /*61d0*/  SHF.R.U32.HI R85, RZ, 0x8, R77 ;  /* 0x00000008ff557819 */ /* 0x000fe2000001164d */
[----:B------:R-:W-:Y:S01]  /*61e0*/  FFMA.FTZ R83, R83, R80, R82 ;  /* 0x0000005053537223 */ /* 0x000fe20000010052 */
[----:B------:R-:W-:-:S02]  /*61f0*/  LOP3.LUT R80, R77, 0xff0000ff, RZ, 0xc0, !PT ;  /* 0xff0000ff4d507812 */ /* 0x000fc400078ec0ff */
[----:B------:R-:W-:Y:S01]  /*6200*/  SHF.R.U32.HI R82, RZ, 0x10, R77 ;  /* 0x00000010ff527819 */ /* 0x000fe2000001164d */
[----:B------:R-:W-:Y:S01]  /*6210*/  IMAD.SHL.U32 R85, R85, 0x100, RZ ;  /* 0x0000010055557824 */ /* 0x000fe200078e00ff */
[----:B------:R-:W-:Y:S02]  /*6220*/  LOP3.LUT R77, R75, 0xff0000ff, RZ, 0xc0, !PT ;  /* 0xff0000ff4b4d7812 */ /* 0x000fe400078ec0ff */
[----:B------:R-:W-:Y:S01]  /*6230*/  F2FP.SATFINITE.E4M3.F32.PACK_AB_MERGE_C R40, R83, R78, R76 ;  /* 0x0000004e5328723e */ /* 0x000fe2000480704c */
[----:B------:R-:W-:Y:S01]  /*6240*/  IMAD.U32 R82, R82, 0x10000, RZ ;  /* 0x0001000052527824 */ /* 0x000fe200078e00ff */
[----:B------:R-:W-:Y:S01]  /*6250*/  LOP3.LUT R85, R80, 0xff00, R85, 0xf8, !PT ;  /* 0x0000ff0050557812 */ /* 0x000fe200078ef855 */
[----:B------:R-:W-:-:S05]  /*6260*/  IMAD.SHL.U32 R80, R86, 0x100, RZ ;  /* 0x0000010056507824 */ /* 0x000fca00078e00ff */
[----:B------:R-:W-:Y:S02]  /*6270*/  LOP3.LUT R75, R77, 0xff00, R80, 0xf8, !PT ;  /* 0x0000ff004d4b7812 */ /* 0x000fe400078ef850 */
[----:B------:R-:W-:Y:S01]  /*6280*/  LOP3.LUT R77, R85, 0xff0000, R82, 0xf8, !PT ;  /* 0x00ff0000554d7812 */ /* 0x000fe200078ef852 */
[----:B------:R-:W-:Y:S01]  /*6290*/  IMAD.MOV.U32 R82, RZ, RZ, R43 ;  /* 0x000000ffff527224 */ /* 0x000fe200078e002b */
[----:B------:R-:W-:Y:S02]  /*62a0*/  SHF.L.U32 R80, R84, 0x10, RZ ;  /* 0x0000001054507819 */ /* 0x000fe400000006ff */
[----:B------:R-:W-:Y:S02]  /*62b0*/  F2FP.F16.E4M3.UNPACK_B R85, R77.H1 ;  /* 0x0000004dff55723e */ /* 0x000fe400030006ff */
[----:B------:R-:W-:Y:S02]  /*62c0*/  F2FP.F16.E4M3.UNPACK_B R43, R82 ;  /* 0x00000052ff2b723e */ /* 0x000fe400020006ff */
[----:B------:R-:W-:Y:S01]  /*62d0*/  LOP3.LUT R75, R75, 0xff0000, R80, 0xf8, !PT ;  /* 0x00ff00004b4b7812 */ /* 0x000fe200078ef850 */
[----:B------:R-:W-:-:S02]  /*62e0*/  HADD2.F32 R87, -RZ, R85.H0_H0 ;  /* 0x20000055ff577230 */ /* 0x000fc40000004100 */
        /* <DEDUP_REMOVED lines=9> */
[----:B------:R-:W-:Y:S01]  /*6380*/  F2FP.F16.E4M3.UNPACK_B R84, R82.H1 ;  /* 0x00000052ff54723e */ /* 0x000fe200030006ff */
[----:B------:R-:W-:Y:S02]  /*6390*/  IMAD.MOV.U32 R82, RZ, RZ, R42 ;  /* 0x000000ffff527224 */ /* 0x000fe400078e002a */
        /* <DEDUP_REMOVED lines=16> */
[CC--:B------:R-:W-:Y:S01]  /*64a0*/  FMUL.FTZ R94, R84.reuse, R75.reuse ;  /* 0x0000004b545e7220 */ /* 0x0c0fe20000410000 */
[----:B------:R-:W-:Y:S02]  /*64b0*/  HADD2.F32 R92, -RZ, R92.H0_H0 ;  /* 0x2000005cff5c7230 */ /* 0x000fe40000004100 */
[C---:B------:R-:W-:Y:S01]  /*64c0*/  FMUL.FTZ R93, R77.reuse, R75 ;  /* 0x0000004b4d5d7220 */ /* 0x040fe20000410000 */
[----:B------:R-:W-:Y:S02]  /*64d0*/  HADD2.F32 R86, -RZ, R86.H0_H0 ;  /* 0x20000056ff567230 */ /* 0x000fe40000004100 */
[-C--:B------:R-:W-:Y:S01]  /*64e0*/  FFMA.FTZ R75, R77, R87.reuse, -R94 ;  /* 0x000000574d4b7223 */ /* 0x080fe2000001085e */
[--C-:B------:R-:W-:Y:S02]  /*64f0*/  HADD2.F32 R77, -RZ, R82.reuse.H1_H1 ;  /* 0x30000052ff4d7230 */ /* 0x100fe40000004100 */
[----:B------:R-:W-:Y:S01]  /*6500*/  FFMA.FTZ R84, R84, R87, R93 ;  /* 0x0000005754547223 */ /* 0x000fe2000001005d */
[----:B------:R-:W-:Y:S01]  /*6510*/  HADD2.F32 R82, -RZ, R82.H0_H0 ;  /* 0x20000052ff527230 */ /* 0x000fe20000004100 */
[----:B------:R-:W-:Y:S01]  /*6520*/  F2FP.SATFINITE.E4M3.F32.PACK_AB_MERGE_C R43, R80, R43, R85 ;  /* 0x0000002b502b723e */ /* 0x000fe20004807055 */
[----:B------:R-:W-:-:S02]  /*6530*/  FMUL.FTZ R87, R77, R92 ;  /* 0x0000005c4d577220 */ /* 0x000fc40000410000 */
[----:B------:R-:W-:Y:S01]  /*6540*/  F2FP.SATFINITE.E4M3.F32.PACK_AB_MERGE_C R75, R84, R75, RZ ;  /* 0x0000004b544b723e */ /* 0x000fe200048070ff */
[C---:B------:R-:W-:Y:S01]  /*6550*/  FMUL.FTZ R92, R82.reuse, R92 ;  /* 0x0000005c525c7220 */ /* 0x040fe20000410000 */
[----:B------:R-:W-:-:S03]  /*6560*/  FFMA.FTZ R87, R82, R86, -R87 ;  /* 0x0000005652577223 */ /* 0x000fc60000010857 */
[----:B------:R-:W-:-:S05]  /*6570*/  FFMA.FTZ R92, R77, R86, R92 ;  /* 0x000000564d5c7223 */ /* 0x000fca000001005c */
[----:B------:R-:W-:-:S07]  /*6580*/  F2FP.SATFINITE.E4M3.F32.PACK_AB_MERGE_C R42, R92, R87, R75 ;  /* 0x000000575c2a723e */ /* 0x000fce000480704b */
.L_x_2294:
[----:B------:R-:W-:Y:S05]  /*6590*/  BSYNC B2 ;  /* 0x0000000000027941 */ /* 0x000fea0003800000 */
.L_x_2293:
[----:B-1----:R0:W-:Y:S02]  /*65a0*/  STG.E.128 desc[UR56][R48.64+0xa0], R40 ;  /* 0x0000a02830007986 */ /* 0x0021e4000c101d38 */
.L_x_2272:
[----:B------:R-:W-:Y:S05]  /*65b0*/  BSYNC B1 ;  /* 0x0000000000017941 */ /* 0x000fea0003800000 */
.L_x_2271:
        /* <DEDUP_REMOVED lines=15> */
[----:B------:R-:W-:Y:S02]  /*66b0*/  SHF.R.U32.HI R74, RZ, 0x10, R73 ;  /* 0x00000010ff4a7819 */ /* 0x000fe40000011649 */
[----:B------:R-:W-:-:S02]  /*66c0*/  LOP3.LUT R71, R73, 0xff0000ff, RZ, 0xc0, !PT ;  /* 0xff0000ff49477812 */ /* 0x000fc400078ec0ff */
        /* <DEDUP_REMOVED lines=32> */
[-C--:B------:R-:W-:Y:S01]  /*68d0*/  F2FP.F16.E4M3.UNPACK_B R82, R49.reuse.H1 ;  /* 0x00000031ff52723e */ /* 0x080fe200030006ff */
[----:B------:R-:W-:Y:S01]  /*68e0*/  HADD2.F32 R73, -RZ, R71.H0_H0 ;  /* 0x20000047ff497230 */ /* 0x000fe20000004100 */
[----:B------:R-:W-:Y:S01]  /*68f0*/  F2FP.F16.E4M3.UNPACK_B R81, R49 ;  /* 0x00000031ff51723e */ /* 0x000fe200020006ff */
[----:B------:R-:W-:-:S02]  /*6900*/  HADD2.F32 R71, -RZ, R70.H0_H0 ;  /* 0x20000046ff477230 */ /* 0x000fc40000004100 */
[CC--:B------:R-:W-:Y:S01]  /*6910*/  FMUL.FTZ R78, R74.reuse, R75.reuse ;  /* 0x0000004b4a4e7220 */ /* 0x0c0fe20000410000 */
[----:B------:R-:W-:Y:S02]  /*6920*/  HADD2.F32 R72, -RZ, R70.H1_H1 ;  /* 0x30000046ff487230 */ /* 0x000fe40000004100 */
[C---:B------:R-:W-:Y:S01]  /*6930*/  FMUL.FTZ R75, R73.reuse, R75 ;  /* 0x0000004b494b7220 */ /* 0x040fe20000410000 */
[--C-:B------:R-:W-:Y:S01]  /*6940*/  HADD2.F32 R70, -RZ, R150.reuse.H1_H1 ;  /* 0x30000096ff467230 */ /* 0x100fe20000004100 */
[----:B------:R-:W-:Y:S01]  /*6950*/  F2FP.F16.E4M3.UNPACK_B R49, R48 ;  /* 0x00000030ff31723e */ /* 0x000fe200020006ff */
[----:B------:R-:W-:Y:S02]  /*6960*/  HADD2.F32 R151, -RZ, R151.H0_H0 ;  /* 0x20000097ff977230 */ /* 0x000fe40000004100 */
[----:B------:R-:W-:Y:S02]  /*6970*/  HADD2.F32 R150, -RZ, R150.H0_H0 ;  /* 0x20000096ff967230 */ /* 0x000fe40000004100 */
[-C--:B------:R-:W-:Y:S01]  /*6980*/  FFMA.FTZ R73, R73, R70.reuse, -R78 ;  /* 0x0000004649497223 */ /* 0x080fe2000001084e */
[----:B------:R-:W-:Y:S01]  /*6990*/  FFMA.FTZ R78, R74, R70, R75 ;  /* 0x000000464a4e7223 */ /* 0x000fe2000001004b */
[----:B------:R-:W-:Y:S01]  /*69a0*/  FMUL.FTZ R76, R72, R151 ;  /* 0x00000097484c7220 */ /* 0x000fe20000410000 */
[----:B------:R-:W-:Y:S01]  /*69b0*/  F2FP.F16.E4M3.UNPACK_B R74, R43.H1 ;  /* 0x0000002bff4a723e */ /* 0x000fe200030006ff */
[C---:B------:R-:W-:Y:S01]  /*69c0*/  FMUL.FTZ R151, R71.reuse, R151 ;  /* 0x0000009747977220 */ /* 0x040fe20000410000 */
[----:B------:R-:W-:Y:S01]  /*69d0*/  F2FP.F16.E4M3.UNPACK_B R75, R42.H1 ;  /* 0x0000002aff4b723e */ /* 0x000fe200030006ff */
[-C--:B------:R-:W-:Y:S01]  /*69e0*/  FFMA.FTZ R70, R71, R150.reuse, -R76 ;  /* 0x0000009647467223 */ /* 0x080fe2000001084c */
[----:B------:R-:W-:Y:S01]  /*69f0*/  F2FP.SATFINITE.E4M3.F32.PACK_AB_MERGE_C R73, R78, R73, RZ ;  /* 0x000000494e49723e */ /* 0x000fe200048070ff */
[----:B------:R-:W-:Y:S01]  /*6a00*/  FFMA.FTZ R71, R72, R150, R151 ;  /* 0x0000009648477223 */ /* 0x000fe20000010097 */
[--C-:B------:R-:W-:Y:S01]  /*6a10*/  HADD2.F32 R77, -RZ, R74.reuse.H0_H0 ;  /* 0x2000004aff4d7230 */ /* 0x100fe20000004100 */
[----:B------:R-:W-:Y:S01]  /*6a20*/  F2FP.SATFINITE.E4M3.F32.PACK_AB_MERGE_C R72, R80, R79, RZ ;  /* 0x0000004f5048723e */ /* 0x000fe200048070ff */
[----:B------:R-:W-:Y:S01]  /*6a30*/  HADD2.F32 R78, -RZ, R74.H1_H1 ;  /* 0x3000004aff4e7230 */ /* 0x000fe20000004100 */
[----:B------:R-:W-:Y:S01]  /*6a40*/  F2FP.F16.E4M3.UNPACK_B R74, R48.H1 ;  /* 0x00000030ff4a723e */ /* 0x000fe200030006ff */
[----:B------:R-:W-:Y:S01]  /*6a50*/  HADD2.F32 R79, -RZ, R82.H1_H1 ;  /* 0x30000052ff4f7230 */ /* 0x000fe20000004100 */
[----:B------:R-:W-:Y:S01]  /*6a60*/  F2FP.F16.E4M3.UNPACK_B R42, R42 ;  /* 0x0000002aff2a723e */ /* 0x000fe200020006ff */
[----:B------:R-:W-:Y:S01]  /*6a70*/  HADD2.F32 R76, -RZ, R75.H1_H1 ;  /* 0x3000004bff4c7230 */ /* 0x000fe20000004100 */
[----:B------:R-:W-:Y:S01]  /*6a80*/  F2FP.SATFINITE.E4M3.F32.PACK_AB_MERGE_C R41, R41, R40, R72 ;  /* 0x000000282929723e */ /* 0x000fe20004807048 */
        /* <DEDUP_REMOVED lines=9> */
[----:B------:R-:W-:Y:S01]  /*6b20*/  FMUL.FTZ R83, R75, R83 ;  /* 0x000000534b537220 */ /* 0x000fe20000410000 */
[----:B------:R-:W-:-:S02]  /*6b30*/  HADD2.F32 R82, -RZ, R82.H0_H0 ;  /* 0x20000052ff527230 */ /* 0x000fc40000004100 */
[-C--:B------:R-:W-:Y:S01]  /*6b40*/  FFMA.FTZ R84, R75, R79.reuse, -R84 ;  /* 0x0000004f4b547223 */ /* 0x080fe20000010854 */
[--C-:B------:R-:W-:Y:S02]  /*6b50*/  HADD2.F32 R75, -RZ, R42.reuse.H0_H0 ;  /* 0x2000002aff4b7230 */ /* 0x100fe40000004100 */
[----:B------:R-:W-:Y:S01]  /*6b60*/  FFMA.FTZ R83, R76, R79, R83 ;  /* 0x0000004f4c537223 */ /* 0x000fe20000010053 */
[--C-:B------:R-:W-:Y:S02]  /*6b70*/  HADD2.F32 R76, -RZ, R77.reuse.H0_H0 ;  /* 0x2000004dff4c7230 */ /* 0x100fe40000004100 */
[----:B------:R-:W-:Y:S01]  /*6b80*/  FFMA.FTZ R43, R78, R80, R85 ;  /* 0x000000504e2b7223 */ /* 0x000fe20000010055 */
[----:B------:R-:W-:Y:S01]  /*6b90*/  HADD2.F32 R77, -RZ, R77.H1_H1 ;  /* 0x3000004dff4d7230 */ /* 0x000fe20000004100 */
[----:B------:R-:W-:Y:S01]  /*6ba0*/  F2FP.SATFINITE.E4M3.F32.PACK_AB_MERGE_C R40, R71, R70, R73 ;  /* 0x000000464728723e */ /* 0x000fe20004807049 */
[----:B------:R-:W-:Y:S01]  /*6bb0*/  HADD2.F32 R42, -RZ, R42.H1_H1 ;  /* 0x3000002aff2a7230 */ /* 0x000fe20000004100 */
[----:B------:R-:W-:Y:S01]  /*6bc0*/  F2FP.SATFINITE.E4M3.F32.PACK_AB_MERGE_C R83, R83, R84, RZ ;  /* 0x000000545353723e */ /* 0x000fe200048070ff */
[----:B------:R-:W-:-:S02]  /*6bd0*/  HADD2.F32 R81, -RZ, R81.H0_H0 ;  /* 0x20000051ff517230 */ /* 0x000fc40000004100 */
        /* <DEDUP_REMOVED lines=13> */
.L_x_2299:
[----:B------:R-:W-:Y:S05]  /*6cb0*/  BSYNC B2 ;  /* 0x0000000000027941 */ /* 0x000fea0003800000 */
.L_x_2298:
[----:B-1----:R0:W-:Y:S02]  /*6cc0*/  STG.E.128 desc[UR56][R44.64], R40 ;  /* 0x000000282c007986 */ /* 0x0021e4000c101d38 */
.L_x_2297:
[----:B------:R-:W-:Y:S05]  /*6cd0*/  BSYNC B1 ;  /* 0x0000000000017941 */ /* 0x000fea0003800000 */
.L_x_2296:
        /* <DEDUP_REMOVED lines=110> */
.L_x_2303:
[----:B------:R-:W-:Y:S05]  /*73c0*/  BSYNC B2 ;  /* 0x0000000000027941 */ /* 0x000fea0003800000 */
.L_x_2302:
[----:B-1----:R0:W-:Y:S02]  /*73d0*/  STG.E.128 desc[UR56][R44.64+0x20], R40 ;  /* 0x000020282c007986 */ /* 0x0021e4000c101d38 */
.L_x_2301:
[----:B------:R-:W-:Y:S05]  /*73e0*/  BSYNC B1 ;  /* 0x0000000000017941 */ /* 0x000fea0003800000 */
.L_x_2300:
        /* <DEDUP_REMOVED lines=110> */
.L_x_2307:
[----:B------:R-:W-:Y:S05]  /*7ad0*/  BSYNC B2 ;  /* 0x0000000000027941 */ /* 0x000fea0003800000 */
.L_x_2306:
[----:B-1----:R0:W-:Y:S02]  /*7ae0*/  STG.E.128 desc[UR56][R44.64+0x40], R40 ;  /* 0x000040282c007986 */ /* 0x0021e4000c101d38 */
.L_x_2305:
[----:B------:R-:W-:Y:S05]  /*7af0*/  BSYNC B1 ;  /* 0x0000000000017941 */ /* 0x000fea0003800000 */
.L_x_2304:
        /* <DEDUP_REMOVED lines=9> */
[--C-:B------:R-:W-:Y:S01]  /*7b90*/  SHF.R.U32.HI R48, RZ, 0x8, R59.reuse ;  /* 0x00000008ff307819 */ /* 0x100fe2000001163b */
[----:B------:R-:W-:Y:S01]  /*7ba0*/  IMAD.MOV.U32 R58, RZ, RZ, R40 ;  /* 0x000000ffff3a7224 */ /* 0x000fe200078e0028 */
[----:B------:R-:W-:Y:S01]  /*7bb0*/  SHF.R.U32.HI R64, RZ, 0x10, R59 ;  /* 0x00000010ff407819 */ /* 0x000fe2000001163b */
[----:B------:R-:W-:Y:S01]  /*7bc0*/  IMAD.SHL.U32 R60, R60, 0x100, RZ ;  /* 0x000001003c3c7824 */ /* 0x000fe200078e00ff */
[----:B------:R-:W-:Y:S02]  /*7bd0*/  LOP3.LUT R59, R59, 0xff0000ff, RZ, 0xc0, !PT ;  /* 0xff0000ff3b3b7812 */ /* 0x000fe400078ec0ff */
[----:B------:R-:W-:Y:S01]  /*7be0*/  SHF.R.U32.HI R63, RZ, 0x10, R61 ;  /* 0x00000010ff3f7819 */ /* 0x000fe2000001163d */
[----:B------:R-:W-:Y:S01]  /*7bf0*/  IMAD.U32 R41, R64, 0x10000, RZ ;  /* 0x0001000040297824 */ /* 0x000fe200078e00ff */
[----:B------:R-:W-:-:S02]  /*7c00*/  SHF.L.U32 R48, R48, 0x8, RZ ;  /* 0x0000000830307819 */ /* 0x000fc400000006ff */
[----:B------:R-:W-:Y:S02]  /*7c10*/  LOP3.LUT R61, R61, 0xff0000ff, RZ, 0xc0, !PT ;  /* 0xff0000ff3d3d7812 */ /* 0x000fe400078ec0ff */
[----:B------:R-:W-:Y:S01]  /*7c20*/  LOP3.LUT R48, R59, 0xff00, R48, 0xf8, !PT ;  /* 0x0000ff003b307812 */ /* 0x000fe200078ef830 */
[----:B------:R-:W-:Y:S01]  /*7c30*/  IMAD.U32 R59, R63, 0x10000, RZ ;  /* 0x000100003f3b7824 */ /* 0x000fe200078e00ff */
[----:B------:R-:W-:Y:S02]  /*7c40*/  LOP3.LUT R62, R61, 0xff00, R60, 0xf8, !PT ;  /* 0x0000ff003d3e7812 */ /* 0x000fe400078ef83c */
        /* <DEDUP_REMOVED lines=27> */
[----:B------:R-:W-:-:S02]  /*7e00*/  HADD2.F32 R62, -RZ, R59.H1_H1 ;  /* 0x3000003bff3e7230 */ /* 0x000fc40000004100 */
[----:B------:R-:W-:Y:S01]  /*7e10*/  HADD2.F32 R61, -RZ, R59.H0_H0 ;  /* 0x2000003bff3d7230 */ /* 0x000fe20000004100 */
[----:B------:R-:W-:Y:S01]  /*7e20*/  F2FP.SATFINITE.E4M3.F32.PACK_AB_MERGE_C R74, R68, R67, RZ ;  /* 0x00000043444a723e */ /* 0x000fe200048070ff */
[--C-:B------:R-:W-:Y:S02]  /*7e30*/  HADD2.F32 R59, -RZ, R58.reuse.H0_H0 ;  /* 0x2000003aff3b7230 */ /* 0x100fe40000004100 */
[-C--:B------:R-:W-:Y:S01]  /*7e40*/  FMUL.FTZ R66, R62, R63.reuse ;  /* 0x0000003f3e427220 */ /* 0x080fe20000410000 */
[----:B------:R-:W-:Y:S02]  /*7e50*/  HADD2.F32 R60, -RZ, R58.H1_H1 ;  /* 0x3000003aff3c7230 */ /* 0x000fe40000004100 */
[----:B------:R-:W-:Y:S01]  /*7e60*/  FMUL.FTZ R63, R61, R63 ;  /* 0x0000003f3d3f7220 */ /* 0x000fe20000410000 */
[----:B------:R-:W-:Y:S01]  /*7e70*/  HADD2.F32 R58, -RZ, R138.H1_H1 ;  /* 0x3000008aff3a7230 */ /* 0x000fe20000004100 */
[----:B------:R-:W-:Y:S01]  /*7e80*/  F2FP.F16.E4M3.UNPACK_B R67, R48.H1 ;  /* 0x00000030ff43723e */ /* 0x000fe200030006ff */
[----:B------:R-:W-:-:S02]  /*7e90*/  HADD2.F32 R139, -RZ, R139.H0_H0 ;  /* 0x2000008bff8b7230 */ /* 0x000fc40000004100 */
[----:B------:R-:W-:Y:S02]  /*7ea0*/  HADD2.F32 R138, -RZ, R138.H0_H0 ;  /* 0x2000008aff8a7230 */ /* 0x000fe40000004100 */
[-C--:B------:R-:W-:Y:S01]  /*7eb0*/  FFMA.FTZ R66, R61, R58.reuse, -R66 ;  /* 0x0000003a3d427223 */ /* 0x080fe20000010842 */
[----:B------:R-:W-:Y:S01]  /*7ec0*/  FFMA.FTZ R63, R62, R58, R63 ;  /* 0x0000003a3e3f7223 */ /* 0x000fe2000001003f */
[C---:B------:R-:W-:Y:S01]  /*7ed0*/  FMUL.FTZ R64, R60.reuse, R139 ;  /* 0x0000008b3c407220 */ /* 0x040fe20000410000 */
[----:B------:R-:W-:Y:S01]  /*7ee0*/  F2FP.F16.E4M3.UNPACK_B R61, R43.H1 ;  /* 0x0000002bff3d723e */ /* 0x000fe200030006ff */
[C---:B------:R-:W-:Y:S01]  /*7ef0*/  FMUL.FTZ R139, R59.reuse, R139 ;  /* 0x0000008b3b8b7220 */ /* 0x040fe20000410000 */
[----:B------:R-:W-:Y:S02]  /*7f00*/  HADD2.F32 R68, -RZ, R67.H1_H1 ;  /* 0x30000043ff447230 */ /* 0x000fe40000004100 */
[----:B------:R-:W-:Y:S01]  /*7f10*/  FFMA.FTZ R58, R59, R138, -R64 ;  /* 0x0000008a3b3a7223 */ /* 0x000fe20000010840 */
[----:B------:R-:W-:Y:S01]  /*7f20*/  F2FP.SATFINITE.E4M3.F32.PACK_AB_MERGE_C R72, R63, R66, RZ ;  /* 0x000000423f48723e */ /* 0x000fe200048070ff */
[----:B------:R-:W-:Y:S01]  /*7f30*/  FFMA.FTZ R59, R60, R138, R139 ;  /* 0x0000008a3c3b7223 */ /* 0x000fe2000001008b */
[--C-:B------:R-:W-:Y:S01]  /*7f40*/  HADD2.F32 R62, -RZ, R61.reuse.H0_H0 ;  /* 0x2000003dff3e7230 */ /* 0x100fe20000004100 */
[-C--:B------:R-:W-:Y:S01]  /*7f50*/  F2FP.F16.E4M3.UNPACK_B R64, R41.reuse.H1 ;  /* 0x00000029ff40723e */ /* 0x080fe200030006ff */
[----:B------:R-:W-:Y:S01]  /*7f60*/  HADD2.F32 R61, -RZ, R61.H1_H1 ;  /* 0x3000003dff3d7230 */ /* 0x000fe20000004100 */
[----:B------:R-:W-:Y:S01]  /*7f70*/  F2FP.F16.E4M3.UNPACK_B R60, R42.H1 ;  /* 0x0000002aff3c723e */ /* 0x000fe200030006ff */
[----:B------:R-:W-:Y:S01]  /*7f80*/  HADD2.F32 R67, -RZ, R67.H0_H0 ;  /* 0x20000043ff437230 */ /* 0x000fe20000004100 */
[----:B------:R-:W-:Y:S01]  /*7f90*/  F2FP.F16.E4M3.UNPACK_B R66, R48 ;  /* 0x00000030ff42723e */ /* 0x000fe200020006ff */
[----:B------:R-:W-:Y:S01]  /*7fa0*/  HADD2.F32 R65, -RZ, R64.H1_H1 ;  /* 0x30000040ff417230 */ /* 0x000fe20000004100 */
[----:B------:R-:W-:Y:S01]  /*7fb0*/  F2FP.F16.E4M3.UNPACK_B R63, R41 ;  /* 0x00000029ff3f723e */ /* 0x000fe200020006ff */
[----:B------:R-:W-:-:S02]  /*7fc0*/  HADD2.F32 R48, -RZ, R60.H1_H1 ;  /* 0x3000003cff307230 */ /* 0x000fc40000004100 */
[----:B------:R-:W-:Y:S01]  /*7fd0*/  FMUL.FTZ R41, R61, R68 ;  /* 0x000000443d297220 */ /* 0x000fe20000410000 */
[----:B------:R-:W-:Y:S01]  /*7fe0*/  HADD2.F32 R69, -RZ, R66.H1_H1 ;  /* 0x30000042ff457230 */ /* 0x000fe20000004100 */
[----:B------:R-:W-:Y:S01]  /*7ff0*/  F2FP.F16.E4M3.UNPACK_B R43, R43 ;  /* 0x0000002bff2b723e */ /* 0x000fe200020006ff */
[----:B------:R-:W-:Y:S02]  /*8000*/  HADD2.F32 R60, -RZ, R60.H0_H0 ;  /* 0x2000003cff3c7230 */ /* 0x000fe40000004100 */
[----:B------:R-:W-:Y:S01]  /*8010*/  FFMA.FTZ R70, R62, R65, -R41 ;  /* 0x000000413e467223 */ /* 0x000fe20000010829 */
[----:B------:R-:W-:Y:S02]  /*8020*/  HADD2.F32 R41, -RZ, R63.H1_H1 ;  /* 0x3000003fff297230 */ /* 0x000fe40000004100 */
[-C--:B------:R-:W-:Y:S01]  /*8030*/  FMUL.FTZ R71, R48, R69.reuse ;  /* 0x0000004530477220 */ /* 0x080fe20000410000 */
[----:B------:R-:W-:Y:S01]  /*8040*/  F2FP.F16.E4M3.UNPACK_B R42, R42 ;  /* 0x0000002aff2a723e */ /* 0x000fe200020006ff */
[----:B------:R-:W-:Y:S01]  /*8050*/  FMUL.FTZ R69, R60, R69 ;  /* 0x000000453c457220 */ /* 0x000fe20000410000 */
[----:B------:R-:W-:Y:S01]  /*8060*/  FMUL.FTZ R68, R62, R68 ;  /* 0x000000443e447220 */ /* 0x000fe20000410000 */
[----:B------:R-:W-:Y:S01]  /*8070*/  FFMA.FTZ R71, R60, R41, -R71 ;  /* 0x000000293c477223 */ /* 0x000fe20000010847 */
[----:B------:R-:W-:-:S02]  /*8080*/  HADD2.F32 R66, -RZ, R66.H0_H0 ;  /* 0x20000042ff427230 */ /* 0x000fc40000004100 */
[----:B------:R-:W-:Y:S01]  /*8090*/  FFMA.FTZ R62, R48, R41, R69 ;  /* 0x00000029303e7223 */ /* 0x000fe20000010045 */
[--C-:B------:R-:W-:Y:S02]  /*80a0*/  HADD2.F32 R48, -RZ, R43.reuse.H0_H0 ;  /* 0x2000002bff307230 */ /* 0x100fe40000004100 */
[----:B------:R-:W-:Y:S01]  /*80b0*/  FFMA.FTZ R73, R61, R65, R68 ;  /* 0x000000413d497223 */ /* 0x000fe20000010044 */
[--C-:B------:R-:W-:Y:S02]  /*80c0*/  HADD2.F32 R41, -RZ, R42.reuse.H0_H0 ;  /* 0x2000002aff297230 */ /* 0x100fe40000004100 */
[----:B------:R-:W-:Y:S02]  /*80d0*/  HADD2.F32 R43, -RZ, R43.H1_H1 ;  /* 0x3000002bff2b7230 */ /* 0x000fe40000004100 */
[----:B------:R-:W-:Y:S01]  /*80e0*/  FMUL.FTZ R68, R48, R67 ;  /* 0x0000004330447220 */ /* 0x000fe20000410000 */
[----:B------:R-:W-:Y:S02]  /*80f0*/  HADD2.F32 R42, -RZ, R42.H1_H1 ;  /* 0x3000002aff2a7230 */ /* 0x000fe40000004100 */
[----:B------:R-:W-:Y:S01]  /*8100*/  FMUL.FTZ R61, R41, R66 ;  /* 0x00000042293d7220 */ /* 0x000fe20000410000 */
[----:B------:R-:W-:-:S02]  /*8110*/  HADD2.F32 R64, -RZ, R64.H0_H0 ;  /* 0x20000040ff407230 */ /* 0x000fc40000004100 */
[C---:B------:R-:W-:Y:S01]  /*8120*/  FMUL.FTZ R65, R43.reuse, R67 ;  /* 0x000000432b417220 */ /* 0x040fe20000410000 */
[----:B------:R-:W-:Y:S02]  /*8130*/  HADD2.F32 R63, -RZ, R63.H0_H0 ;  /* 0x2000003fff3f7230 */ /* 0x000fe40000004100 */
[----:B------:R-:W-:Y:S01]  /*8140*/  FMUL.FTZ R60, R42, R66 ;  /* 0x000000422a3c7220 */ /* 0x000fe20000410000 */
[----:B------:R-:W-:Y:S01]  /*8150*/  F2FP.SATFINITE.E4M3.F32.PACK_AB_MERGE_C R62, R62, R71, RZ ;  /* 0x000000473e3e723e */ /* 0x000fe200048070ff */
[-C--:B------:R-:W-:Y:S01]  /*8160*/  FFMA.FTZ R65, R48, R64.reuse, -R65 ;  /* 0x0000004030417223 */ /* 0x080fe20000010841 */
[----:B------:R-:W-:Y:S01]  /*8170*/  FFMA.FTZ R68, R43, R64, R68 ;  /* 0x000000402b447223 */ /* 0x000fe20000010044 */
[-C--:B------:R-:W-:Y:S01]  /*8180*/  FFMA.FTZ R60, R41, R63.reuse, -R60 ;  /* 0x0000003f293c7223 */ /* 0x080fe2000001083c */
[----:B------:R-:W-:Y:S01]  /*8190*/  FFMA.FTZ R61, R42, R63, R61 ;  /* 0x0000003f2a3d7223 */ /* 0x000fe2000001003d */
[----:B------:R-:W-:Y:S02]  /*81a0*/  F2FP.SATFINITE.E4M3.F32.PACK_AB_MERGE_C R70, R73, R70, RZ ;  /* 0x000000464946723e */ /* 0x000fe400048070ff */
[----:B------:R-:W-:-:S02]  /*81b0*/  F2FP.SATFINITE.E4M3.F32.PACK_AB_MERGE_C R41, R49, R40, R74 ;  /* 0x000000283129723e */ /* 0x000fc4000480704a */
[----:B------:R-:W-:Y:S02]  /*81c0*/  F2FP.SATFINITE.E4M3.F32.PACK_AB_MERGE_C R40, R59, R58, R72 ;  /* 0x0000003a3b28723e */ /* 0x000fe40004807048 */
[----:B------:R-:W-:Y:S02]  /*81d0*/  F2FP.SATFINITE.E4M3.F32.PACK_AB_MERGE_C R42, R61, R60, R62 ;  /* 0x0000003c3d2a723e */ /* 0x000fe4000480703e */
[----:B------:R-:W-:-:S07]  /*81e0*/  F2FP.SATFINITE.E4M3.F32.PACK_AB_MERGE_C R43, R68, R65, R70 ;  /* 0x00000041442b723e */ /* 0x000fce0004807046 */
.L_x_2311:
[----:B------:R-:W-:Y:S05]  /*81f0*/  BSYNC B2 ;  /* 0x0000000000027941 */ /* 0x000fea0003800000 */
.L_x_2310:
[----:B-1----:R0:W-:Y:S02]  /*8200*/  STG.E.128 desc[UR56][R44.64+0x60], R40 ;  /* 0x000060282c007986 */ /* 0x0021e4000c101d38 */
.L_x_2309:
[----:B------:R-:W-:Y:S05]  /*8210*/  BSYNC B1 ;  /* 0x0000000000017941 */ /* 0x000fea0003800000 */
.L_x_2308:
        /* <DEDUP_REMOVED lines=10> */
[----:B------:R-:W-:Y:S02]  /*82c0*/  SHF.R.U32.HI R56, RZ, 0x10, R55 ;  /* 0x00000010ff387819 */ /* 0x000fe40000011637 */
[--C-:B------:R-:W-:Y:S02]  /*82d0*/  SHF.R.U32.HI R55, RZ, 0x8, R57.reuse ;  /* 0x00000008ff377819 */ /* 0x100fe40000011639 */
[----:B------:R-:W-:Y:S02]  /*82e0*/  SHF.R.U32.HI R58, RZ, 0x10, R57 ;  /* 0x00000010ff3a7819 */ /* 0x000fe40000011639 */
[----:B------:R-:W-:Y:S01]  /*82f0*/  SHF.L.U32 R49, R49, 0x8, RZ ;  /* 0x0000000831317819 */ /* 0x000fe200000006ff */
[----:B------:R-:W-:Y:S01]  /*8300*/  IMAD.SHL.U32 R55, R55, 0x100, RZ ;  /* 0x0000010037377824 */ /* 0x000fe200078e00ff */
[----:B------:R-:W-:Y:S01]  /*8310*/  LOP3.LUT R54, R57, 0xff0000ff, RZ, 0xc0, !PT ;  /* 0xff0000ff39367812 */ /* 0x000fe200078ec0ff */
[----:B------:R-:W-:Y:S01]  /*8320*/  IMAD.U32 R58, R58, 0x10000, RZ ;  /* 0x000100003a3a7824 */ /* 0x000fe200078e00ff */
[----:B------:R-:W-:Y:S01]  /*8330*/  LOP3.LUT R48, R48, 0xff00, R49, 0xf8, !PT ;  /* 0x0000ff0030307812 */ /* 0x000fe200078ef831 */
[----:B------:R-:W-:Y:S01]  /*8340*/  IMAD.U32 R49, R56, 0x10000, RZ ;  /* 0x0001000038317824 */ /* 0x000fe200078e00ff */
[----:B------:R-:W-:-:S02]  /*8350*/  LOP3.LUT R55, R54, 0xff00, R55, 0xf8, !PT ;  /* 0x0000ff0036377812 */ /* 0x000fc400078ef837 */
        /* <DEDUP_REMOVED lines=90> */
.L_x_2315:
[----:B------:R-:W-:Y:S05]  /*8900*/  BSYNC B2 ;  /* 0x0000000000027941 */ /* 0x000fea0003800000 */
.L_x_2314:
[----:B-1----:R0:W-:Y:S02]  /*8910*/  STG.E.128 desc[UR56][R44.64+0x80], R40 ;  /* 0x000080282c007986 */ /* 0x0021e4000c101d38 */
.L_x_2313:
[----:B------:R-:W-:Y:S05]  /*8920*/  BSYNC B1 ;  /* 0x0000000000017941 */ /* 0x000fea0003800000 */
.L_x_2312:
        /* <DEDUP_REMOVED lines=11> */
[----:B------:R-:W-:Y:S02]  /*89e0*/  LOP3.LUT R48, R51, 0xff0000ff, RZ, 0xc0, !PT ;  /* 0xff0000ff33307812 */ /* 0x000fe400078ec0ff */
[----:B------:R-:W-:Y:S02]  /*89f0*/  SHF.R.U32.HI R52, RZ, 0x10, R53 ;  /* 0x00000010ff347819 */ /* 0x000fe40000011635 */
[----:B------:R-:W-:-:S02]  /*8a00*/  LOP3.LUT R50, R53, 0xff0000ff, RZ, 0xc0, !PT ;  /* 0xff0000ff35327812 */ /* 0x000fc400078ec0ff */
[----:B------:R-:W-:Y:S02]  /*8a10*/  SHF.L.U32 R49, R49, 0x8, RZ ;  /* 0x0000000831317819 */ /* 0x000fe400000006ff */
[----:B------:R-:W-:Y:S01]  /*8a20*/  LOP3.LUT R48, R48, 0xff00, R47, 0xf8, !PT ;  /* 0x0000ff0030307812 */ /* 0x000fe200078ef82f */
[----:B------:R-:W-:Y:S01]  /*8a30*/  IMAD.U32 R47, R54, 0x10000, RZ ;  /* 0x00010000362f7824 */ /* 0x000fe200078e00ff */
[----:B------:R-:W-:Y:S01]  /*8a40*/  LOP3.LUT R51, R50, 0xff00, R49, 0xf8, !PT ;  /* 0x0000ff0032337812 */ /* 0x000fe200078ef831 */
[----:B------:R-:W-:Y:S01]  /*8a50*/  IMAD.U32 R50, R52, 0x10000, RZ ;  /* 0x0001000034327824 */ /* 0x000fe200078e00ff */
        /* <DEDUP_REMOVED lines=90> */
.L_x_2317:
[----:B------:R-:W-:Y:S05]  /*9000*/  BSYNC B1 ;  /* 0x0000000000017941 */ /* 0x000fea0003800000 */
.L_x_2316:
[----:B-1----:R0:W-:Y:S01]  /*9010*/  STG.E.128 desc[UR56][R44.64+0xa0], R40 ;  /* 0x0000a0282c007986 */ /* 0x0021e2000c101d38 */
[----:B------:R-:W-:Y:S05]  /*9020*/  BRA `(.L_x_2295) ;  /* 0x0000006800787947 */ /* 0x000fea0003800000 */
.L_x_2263:
        /* <DEDUP_REMOVED lines=43> */
.L_x_2319:
[----:B------:R-:W-:Y:S05]  /*92e0*/  BSYNC B1 ;  /* 0x0000000000017941 */ /* 0x000fea0003800000 */
.L_x_2318:
[----:B------:R-:W-:Y:S01]  /*92f0*/  ISETP.GE.AND P2, PT, R221, R96, PT ;  /* 0x00000060dd00720c */ /* 0x000fe20003f46270 */
[----:B------:R-:W-:Y:S01]  /*9300*/  BSSY B1, `(.L_x_2320) ;  /* 0x000002c000017945 */ /* 0x000fe20003800000 */
[----:B0-----:R-:W-:Y:S02]  /*9310*/  CS2R R66, SRZ ;  /* 0x0000000000427805 */ /* 0x001fe4000001ff00 */
        /* <DEDUP_REMOVED lines=42> */
.L_x_2321:
[----:B------:R-:W-:Y:S05]  /*95c0*/  BSYNC B1 ;  /* 0x0000000000017941 */ /* 0x000fea0003800000 */
.L_x_2320:
        /* <DEDUP_REMOVED lines=28> */
.L_x_2322:
[----:B------:R-:W-:Y:S01]  /*9790*/  IMAD R97, R17, 0x8, R16 ;  /* 0x0000000811617824 */ /* 0x000fe200078e0210 */
[----:B------:R-:W-:Y:S01]  /*97a0*/  SHF.L.U32 R98, R191, 0x1f, RZ ;  /* 0x0000001fbf627819 */ /* 0x000fe200000006ff */
[----:B------:R-:W1:Y:S01]  /*97b0*/  LDC R150, c[0x0][0x2f4] ;  /* 0x0000bd00ff967b82 */ /* 0x000e620000000800 */
[----:B------:R-:W-:Y:S01]  /*97c0*/  BSSY B1, `(.L_x_2323) ;  /* 0x0000004000017945 */ /* 0x000fe20003800000 */
[----:B------:R-:W-:Y:S01]  /*97d0*/  IMAD.MOV.U32 R135, RZ, RZ, R92 ;  /* 0x000000ffff877224 */ /* 0x000fe200078e005c */
[----:B------:R-:W2:Y:S02]  /*97e0*/  SYNCS.PHASECHK.TRANS64.TRYWAIT P5, [R97+URZ+0x29890], R98 ;  /* 0x02989062610075a7 */ /* 0x000ea400080a017f */
[----:B--2---:R-:W-:Y:S05]  /*97f0*/  @!P5 BRA `(.L_x_2324) ;  /* 0x00000270007cd947 */ /* 0x004fea0003800000 */
.L_x_2606:
[----:B------:R-:W-:Y:S05]  /*9800*/  BSYNC B1 ;  /* 0x0000000000017941 */ /* 0x000fea0003800000 */
.L_x_2323:
[----:B------:R-:W3:Y:S01]  /*9810*/  LDC.64 R136, c[0x0][0x300] ;  /* 0x0000c000ff887b82 */ /* 0x000ee20000000a00 */
[----:B------:R-:W-:Y:S01]  /*9820*/  BSSY B1, `(.L_x_2325) ;  /* 0x00002f6000017945 */ /* 0x000fe20003800000 */
[----:B-1----:R-:W-:-:S03]  /*9830*/  IADD3 R155, -R99, R150, RZ ;  /* 0x00000096639b7210 */ /* 0x002fc60007ffe1ff */
        /* <DEDUP_REMOVED lines=31> */
[----:B------:R-:W-:Y:S02]  /*9a30*/  LOP3.LUT R52, R53, 0xff0000ff, RZ, 0xc0, !PT ;  /* 0xff0000ff35347812 */ /* 0x000fe400078ec0ff */
[--C-:B------:R-:W-:Y:S01]  /*9a40*/  SHF.R.U32.HI R53, RZ, 0x8, R55.reuse ;  /* 0x00000008ff357819 */ /* 0x100fe20000011637 */
[----:B------:R-:W-:Y:S01]  /*9a50*/  IMAD.U32 R40, R40, 0x10000, RZ ;  /* 0x0001000028287824 */ /* 0x000fe200078e00ff */
[----:B------:R-:W-:Y:S02]  /*9a60*/  SHF.R.U32.HI R42, RZ, 0x10, R55 ;  /* 0x00000010ff2a7819 */ /* 0x000fe40000011637 */
[----:B------:R-:W-:Y:S01]  /*9a70*/  LOP3.LUT R177, R55, 0xff0000ff, RZ, 0xc0, !PT ;  /* 0xff0000ff37b17812 */ /* 0x000fe200078ec0ff */
[----:B------:R-:W-:Y:S01]  /*9a80*/  IMAD.SHL.U32 R53, R53, 0x100, RZ ;  /* 0x0000010035357824 */ /* 0x000fe200078e00ff */
[----:B------:R-:W-:-:S02]  /*9a90*/  SHF.R.U32.HI R55, RZ, 0x8, R41 ;  /* 0x00000008ff377819 */ /* 0x000fc40000011629 */
[----:B------:R-:W-:Y:S02]  /*9aa0*/  SHF.L.U32 R179, R54, 0x8, RZ ;  /* 0x0000000836b37819 */ /* 0x000fe400000006ff */
[----:B------:R-:W-:Y:S02]  /*9ab0*/  SHF.R.U32.HI R176, RZ, 0x10, R41 ;  /* 0x00000010ffb07819 */ /* 0x000fe40000011629 */
[----:B------:R-:W-:Y:S01]  /*9ac0*/  LOP3.LUT R52, R52, 0xff00, R179, 0xf8, !PT ;  /* 0x0000ff0034347812 */ /* 0x000fe200078ef8b3 */
[----:B------:R-:W-:Y:S01]  /*9ad0*/  IMAD.SHL.U32 R179, R55, 0x100, RZ ;  /* 0x0000010037b37824 */ /* 0x000fe200078e00ff */
[----:B------:R-:W-:Y:S02]  /*9ae0*/  LOP3.LUT R178, R41, 0xff0000ff, RZ, 0xc0, !PT ;  /* 0xff0000ff29b27812 */ /* 0x000fe400078ec0ff */
[----:B------:R-:W-:Y:S01]  /*9af0*/  LOP3.LUT R55, R177, 0xff00, R53, 0xf8, !PT ;  /* 0x0000ff00b1377812 */ /* 0x000fe200078ef835 */
[----:B------:R-:W-:Y:S01]  /*9b00*/  IMAD.U32 R53, R176, 0x10000, RZ ;  /* 0x00010000b0357824 */ /* 0x000fe200078e00ff */
[----:B------:R-:W-:-:S02]  /*9b10*/  LOP3.LUT R178, R178, 0xff00, R179, 0xf8, !PT ;  /* 0x0000ff00b2b27812 */ /* 0x000fc400078ef8b3 */
[----:B------:R-:W-:Y:S02]  /*9b20*/  LOP3.LUT R176, R52, 0xff0000, R40, 0xf8, !PT ;  /* 0x00ff000034b07812 */ /* 0x000fe400078ef828 */
[----:B------:R-:W-:Y:S02]  /*9b30*/  LOP3.LUT R40, R178, 0xff0000, R53, 0xf8, !PT ;  /* 0x00ff0000b2287812 */ /* 0x000fe400078ef835 */
[----:B0-----:R-:W-:Y:S02]  /*9b40*/  F2FP.F16.E4M3.UNPACK_B R177, R93 ;  /* 0x0000005dffb1723e */ /* 0x001fe400020006ff */
[----:B------:R-:W-:Y:S02]  /*9b50*/  F2FP.F16.E4M3.UNPACK_B R179, R40 ;  /* 0x00000028ffb3723e */ /* 0x000fe400020006ff */
[----:B-1----:R-:W-:Y:S01]  /*9b60*/  F2FP.F16.E4M3.UNPACK_B R52, R89 ;  /* 0x00000059ff34723e */ /* 0x002fe200020006ff */
[----:B------:R-:W-:Y:S01]  /*9b70*/  HADD2.F32 R53, -RZ, R177.H0_H0 ;  /* 0x200000b1ff357230 */ /* 0x000fe20000004100 */
[-C--:B------:R-:W-:Y:S01]  /*9b80*/  F2FP.F16.E4M3.UNPACK_B R180, R176.reuse ;  /* 0x000000b0ffb4723e */ /* 0x080fe200020006ff */
        /* <DEDUP_REMOVED lines=25> */
[----:B------:R-:W-:Y:S01]  /*9d20*/  SHF.L.U32 R42, R42, 0x10, RZ ;  /* 0x000000102a2a7819 */ /* 0x000fe200000006ff */
[----:B------:R-:W-:Y:S01]  /*9d30*/  HADD2.F32 R182, -RZ, R179.H0_H0 ;  /* 0x200000b3ffb67230 */ /* 0x000fe20000004100 */
[----:B------:R-:W-:Y:S01]  /*9d40*/  LOP3.LUT R43, R43, 0xff00, R54, 0xf8, !PT ;  /* 0x0000ff002b2b7812 */ /* 0x000fe200078ef836 */
        /* <DEDUP_REMOVED lines=12> */
[----:B------:R-:W-:-:S02]  /*9e10*/  IMAD.U32 R41, R41, 0x10000, RZ ;  /* 0x0001000029297824 */ /* 0x000fc400078e00ff */
[-C--:B------:R-:W-:Y:S01]  /*9e20*/  FFMA.FTZ R179, R180, R176.reuse, -R181 ;  /* 0x000000b0b4b37223 */ /* 0x080fe200000108b5 */
[----:B------:R-:W-:Y:S01]  /*9e30*/  FFMA.FTZ R176, R93, R176, R182 ;  /* 0x000000b05db07223 */ /* 0x000fe200000100b6 */
[----:B------:R-:W-:Y:S01]  /*9e40*/  LOP3.LUT R93, R55, 0xff0000, R42, 0xf8, !PT ;  /* 0x00ff0000375d7812 */ /* 0x000fe200078ef82a */
[----:B------:R-:W-:Y:S01]  /*9e50*/  IMAD.MOV.U32 R42, RZ, RZ, R95 ;  /* 0x000000ffff2a7224 */ /* 0x000fe200078e005f */
[----:B------:R-:W-:Y:S01]  /*9e60*/  LOP3.LUT R41, R43, 0xff0000, R41, 0xf8, !PT ;  /* 0x00ff00002b297812 */ /* 0x000fe200078ef829 */
[----:B------:R-:W-:Y:S01]  /*9e70*/  HADD2.F32 R183, -RZ, R54.H0_H0 ;  /* 0x20000036ffb77230 */ /* 0x000fe20000004100 */
[----:B------:R-:W-:Y:S02]  /*9e80*/  F2FP.F16.E4M3.UNPACK_B R180, R93 ;  /* 0x0000005dffb4723e */ /* 0x000fe400020006ff */
[-C--:B------:R-:W-:Y:S02]  /*9e90*/  F2FP.F16.E4M3.UNPACK_B R43, R42.reuse ;  /* 0x0000002aff2b723e */ /* 0x080fe400020006ff */
[-C--:B------:R-:W-:Y:S01]  /*9ea0*/  F2FP.F16.E4M3.UNPACK_B R95, R41.reuse ;  /* 0x00000029ff5f723e */ /* 0x080fe200020006ff */
[----:B------:R-:W-:Y:S01]  /*9eb0*/  HADD2.F32 R182, -RZ, R180.H0_H0 ;  /* 0x200000b4ffb67230 */ /* 0x000fe20000004100 */
[----:B------:R-:W-:Y:S01]  /*9ec0*/  F2FP.F16.E4M3.UNPACK_B R42, R42.H1 ;  /* 0x0000002aff2a723e */ /* 0x000fe200030006ff */
[----:B------:R-:W-:Y:S01]  /*9ed0*/  HADD2.F32 R181, -RZ, R43.H0_H0 ;  /* 0x2000002bffb57230 */ /* 0x000fe20000004100 */
[----:B------:R-:W-:Y:S01]  /*9ee0*/  F2FP.F16.E4M3.UNPACK_B R41, R41.H1 ;  /* 0x00000029ff29723e */ /* 0x000fe200030006ff */
[----:B------:R-:W-:Y:S01]  /*9ef0*/  HADD2.F32 R55, -RZ, R95.H0_H0 ;  /* 0x2000005fff377230 */ /* 0x000fe20000004100 */
        /* <DEDUP_REMOVED lines=34> */
[----:B------:R-:W-:Y:S02]  /*a120*/  F2FP.F16.E4M3.UNPACK_B R95, R171.H1 ;  /* 0x000000abff5f723e */ /* 0x000fe400030006ff */
        /* <DEDUP_REMOVED lines=52> */
[-C--:B------:R-:W-:Y:S01]  /*a470*/  F2FP.F16.E4M3.UNPACK_B R88, R173.reuse.H1 ;  /* 0x000000adff58723e */ /* 0x080fe200030006ff */
        /* <DEDUP_REMOVED lines=11> */
[----:B------:R-:W-:Y:S01]  /*a530*/  FMUL.FTZ R183, R171, R183 ;  /* 0x000000b7abb77220 */ /* 0x000fe20000410000 */
        /* <DEDUP_REMOVED lines=34> */
.L_x_2330:
[----:B------:R-:W-:Y:S05]  /*a760*/  BSYNC B3 ;  /* 0x0000000000037941 */ /* 0x000fea0003800000 */
.L_x_2329:
[----:B------:R-:W-:-:S13]  /*a770*/  ISETP.GE.AND P4, PT, R175, R150, PT ;  /* 0x00000096af00720c */ /* 0x000fda0003f86270 */
[--C-:B------:R-:W-:Y:S02]  /*a780*/  @!P4 SHF.R.S32.HI R43, RZ, 0x1f, R175.reuse ;  /* 0x0000001fff2bc819 */ /* 0x100fe400000114af */
[----:B------:R-:W-:-:S04]  /*a790*/  @!P4 IADD3 R42, P5, P6, R116, R138, R175 ;  /* 0x0000008a742ac210 */ /* 0x000fc80007ebe0af */
[----:B------:R-:W-:Y:S02]  /*a7a0*/  @!P4 IADD3.X R43, R4, R165, R43, P5, P6 ;  /* 0x000000a5042bc210 */ /* 0x000fe40002fec42b */
[----:B------:R-:W-:-:S04]  /*a7b0*/  IADD3 R40, P5, P6, R116, R138, R25 ;  /* 0x0000008a74287210 */ /* 0x000fc80007ebe019 */
[----:B------:R-:W-:Y:S02]  /*a7c0*/  IADD3.X R41, R4, R165, R30, P5, P6 ;  /* 0x000000a504297210 */ /* 0x000fe40002fec41e */
[----:B------:R-:W-:-:S05]  /*a7d0*/  IADD3 R40, P5, R40, R122, RZ ;  /* 0x0000007a28287210 */ /* 0x000fca0007fbe0ff */
[----:B------:R-:W-:Y:S01]  /*a7e0*/  IMAD.X R41, R41, 0x1, R123, P5 ;  /* 0x0000000129297824 */ /* 0x000fe200028e067b */
[----:B------:R-:W-:-:S04]  /*a7f0*/  @!P4 IADD3 R42, P5, R42, R122, RZ ;  /* 0x0000007a2a2ac210 */ /* 0x000fc80007fbe0ff */
[----:B------:R-:W-:Y:S01]  /*a800*/  @!P4 IADD3.X R43, R43, R123, RZ, P5, !PT ;  /* 0x0000007b2b2bc210 */ /* 0x000fe20002ffe4ff */
[----:B-1----:R1:W-:Y:S04]  /*a810*/  STG.E.128 desc[UR56][R40.64], R88 ;  /* 0x0000005828007986 */ /* 0x0023e8000c101d38 */
[----:B0-----:R1:W-:Y:S04]  /*a820*/  @!P4 STG.E.128 desc[UR56][R42.64], R92 ;  /* 0x0000005c2a00c986 */ /* 0x0013e8000c101d38 */
.L_x_2328:
[----:B------:R-:W-:Y:S05]  /*a830*/  BSYNC B2 ;  /* 0x0000000000027941 */ /* 0x000fea0003800000 */
.L_x_2327:
        /* <DEDUP_REMOVED lines=24> */
[----:B------:R-:W-:Y:S02]  /*a9c0*/  SHF.R.U32.HI R46, RZ, 0x8, R57 ;  /* 0x00000008ff2e7819 */ /* 0x000fe40000011639 */
[--C-:B------:R-:W-:Y:S02]  /*a9d0*/  SHF.R.U32.HI R90, RZ, 0x8, R59.reuse ;  /* 0x00000008ff5a7819 */ /* 0x100fe4000001163b */
[----:B------:R-:W-:Y:S01]  /*a9e0*/  LOP3.LUT R89, R59, 0xff0000ff, RZ, 0xc0, !PT ;  /* 0xff0000ff3b597812 */ /* 0x000fe200078ec0ff */
[----:B------:R-:W-:Y:S01]  /*a9f0*/  IMAD.SHL.U32 R93, R46, 0x100, RZ ;  /* 0x000001002e5d7824 */ /* 0x000fe200078e00ff */
[----:B------:R-:W-:Y:S02]  /*aa00*/  SHF.R.U32.HI R44, RZ, 0x10, R59 ;  /* 0x00000010ff2c7819 */ /* 0x000fe4000001163b */
[----:B------:R-:W-:Y:S02]  /*aa10*/  SHF.R.U32.HI R59, RZ, 0x8, R45 ;  /* 0x00000008ff3b7819 */ /* 0x000fe4000001162d */
[----:B------:R-:W-:-:S02]  /*aa20*/  SHF.R.U32.HI R58, RZ, 0x10, R57 ;  /* 0x00000010ff3a7819 */ /* 0x000fc40000011639 */
[----:B------:R-:W-:Y:S02]  /*aa30*/  LOP3.LUT R56, R57, 0xff0000ff, RZ, 0xc0, !PT ;  /* 0xff0000ff39387812 */ /* 0x000fe400078ec0ff */
[----:B------:R-:W-:Y:S01]  /*aa40*/  LOP3.LUT R91, R45, 0xff0000ff, RZ, 0xc0, !PT ;  /* 0xff0000ff2d5b7812 */ /* 0x000fe200078ec0ff */
[----:B------:R-:W-:Y:S01]  /*aa50*/  IMAD.U32 R58, R58, 0x10000, RZ ;  /* 0x000100003a3a7824 */ /* 0x000fe200078e00ff */
[----:B------:R-:W-:Y:S02]  /*aa60*/  SHF.R.U32.HI R92, RZ, 0x10, R45 ;  /* 0x00000010ff5c7819 */ /* 0x000fe4000001162d */
[--C-:B------:R-:W-:Y:S02]  /*aa70*/  SHF.R.U32.HI R45, RZ, 0x8, R47.reuse ;  /* 0x00000008ff2d7819 */ /* 0x100fe4000001162f */
[----:B------:R-:W-:Y:S01]  /*aa80*/  LOP3.LUT R46, R47, 0xff0000ff, RZ, 0xc0, !PT ;  /* 0xff0000ff2f2e7812 */ /* 0x000fe200078ec0ff */
[----:B------:R-:W-:Y:S01]  /*aa90*/  IMAD.U32 R92, R92, 0x10000, RZ ;  /* 0x000100005c5c7824 */ /* 0x000fe200078e00ff */
        /* <DEDUP_REMOVED lines=30> */
[----:B------:R-:W-:-:S02]  /*ac80*/  SHF.L.U32 R44, R44, 0x10, RZ ;  /* 0x000000102c2c7819 */ /* 0x000fc400000006ff */
[CC--:B------:R-:W-:Y:S01]  /*ac90*/  FMUL.FTZ R89, R94.reuse, R92.reuse ;  /* 0x0000005c5e597220 */ /* 0x0c0fe20000410000 */
[----:B------:R-:W-:Y:S01]  /*aca0*/  FMUL.FTZ R92, R47, R92 ;  /* 0x0000005c2f5c7220 */ /* 0x000fe20000410000 */
[----:B------:R-:W-:Y:S01]  /*acb0*/  LOP3.LUT R57, R59, 0xff0000, R44, 0xf8, !PT ;  /* 0x00ff00003b397812 */ /* 0x000fe200078ef82c */
[----:B------:R-:W-:Y:S02]  /*acc0*/  IMAD.MOV.U32 R59, RZ, RZ, R43 ;  /* 0x000000ffff3b7224 */ /* 0x000fe400078e002b */
        /* <DEDUP_REMOVED lines=8> */
[----:B------:R-:W-:Y:S01]  /*ad50*/  F2FP.F16.E4M3.UNPACK_B R43, R59 ;  /* 0x0000003bff2b723e */ /* 0x000fe200020006ff */
[----:B------:R-:W-:-:S02]  /*ad60*/  HADD2.F32 R56, -RZ, R93.H0_H0 ;  /* 0x2000005dff387230 */ /* 0x000fc40000004100 */
[----:B------:R-:W-:Y:S02]  /*ad70*/  HADD2.F32 R58, -RZ, R58.H1_H1 ;  /* 0x3000003aff3a7230 */ /* 0x000fe40000004100 */
[CC--:B------:R-:W-:Y:S01]  /*ad80*/  FMUL.FTZ R171, R41.reuse, R95.reuse ;  /* 0x0000005f29ab7220 */ /* 0x0c0fe20000410000 */
[----:B------:R-:W-:Y:S02]  /*ad90*/  HADD2.F32 R92, -RZ, R92.H1_H1 ;  /* 0x3000005cff5c7230 */ /* 0x000fe40000004100 */
[C---:B------:R-:W-:Y:S01]  /*ada0*/  FMUL.FTZ R95, R56.reuse, R95 ;  /* 0x0000005f385f7220 */ /* 0x040fe20000410000 */
[----:B------:R-:W-:Y:S02]  /*adb0*/  IMAD.MOV.U32 R45, RZ, RZ, R55 ;  /* 0x000000ffff2d7224 */ /* 0x000fe400078e0037 */
[-C--:B------:R-:W-:Y:S01]  /*adc0*/  FFMA.FTZ R56, R56, R94.reuse, -R171 ;  /* 0x0000005e38387223 */ /* 0x080fe200000108ab */
[----:B------:R-:W-:Y:S02]  /*add0*/  HADD2.F32 R171, -RZ, R43.H0_H0 ;  /* 0x2000002bffab7230 */ /* 0x000fe40000004100 */
[----:B------:R-:W-:Y:S01]  /*ade0*/  FFMA.FTZ R41, R41, R94, R95 ;  /* 0x0000005e29297223 */ /* 0x000fe2000001005f */
[----:B------:R-:W-:Y:S01]  /*adf0*/  HADD2.F32 R94, -RZ, R93.H1_H1 ;  /* 0x3000005dff5e7230 */ /* 0x000fe20000004100 */
[----:B------:R-:W-:Y:S01]  /*ae00*/  F2FP.F16.E4M3.UNPACK_B R46, R45 ;  /* 0x0000002dff2e723e */ /* 0x000fe200020006ff */
[----:B------:R-:W-:-:S02]  /*ae10*/  HADD2.F32 R93, -RZ, R91.H1_H1 ;  /* 0x3000005bff5d7230 */ /* 0x000fc40000004100 */
[-C--:B------:R-:W-:Y:S01]  /*ae20*/  FMUL.FTZ R91, R58, R92.reuse ;  /* 0x0000005c3a5b7220 */ /* 0x080fe20000410000 */
[----:B------:R-:W-:Y:S02]  /*ae30*/  HADD2.F32 R43, -RZ, R43.H1_H1 ;  /* 0x3000002bff2b7230 */ /* 0x000fe40000004100 */
[C---:B------:R-:W-:Y:S01]  /*ae40*/  FMUL.FTZ R92, R94.reuse, R92 ;  /* 0x0000005c5e5c7220 */ /* 0x040fe20000410000 */
[----:B------:R-:W-:Y:S01]  /*ae50*/  F2FP.F16.E4M3.UNPACK_B R45, R45.H1 ;  /* 0x0000002dff2d723e */ /* 0x000fe200030006ff */
        /* <DEDUP_REMOVED lines=11> */
[CC--:B------:R-:W-:Y:S01]  /*af10*/  FMUL.FTZ R172, R94.reuse, R55.reuse ;  /* 0x000000375eac7220 */ /* 0x0c0fe20000410000 */
[----:B------:R-:W-:Y:S01]  /*af20*/  FMUL.FTZ R55, R171, R55 ;  /* 0x00000037ab377220 */ /* 0x000fe20000410000 */
        /* <DEDUP_REMOVED lines=21> */
[----:B------:R-:W-:Y:S01]  /*b080*/  HADD2.F32 R45, -RZ, R45.H1_H1 ;  /* 0x3000002dff2d7230 */ /* 0x000fe20000004100 */
[----:B------:R-:W-:Y:S01]  /*b090*/  MOV R41, R89 ;  /* 0x0000005900297202 */ /* 0x000fe20000000f00 */
[----:B------:R-:W-:-:S02]  /*b0a0*/  HADD2.F32 R93, -RZ, R55.H0_H0 ;  /* 0x20000037ff5d7230 */ /* 0x000fc40000004100 */
        /* <DEDUP_REMOVED lines=25> */
[-C--:B------:R-:W-:Y:S01]  /*b240*/  FFMA.FTZ R92, R90, R91.reuse, -R92 ;  /* 0x0000005b5a5c7223 */ /* 0x080fe2000001085c */
        /* <DEDUP_REMOVED lines=27> */
[----:B------:R-:W-:Y:S01]  /*b400*/  IMAD.MOV.U32 R52, RZ, RZ, R42 ;  /* 0x000000ffff347224 */ /* 0x000fe200078e002a */
[-C--:B------:R-:W-:Y:S01]  /*b410*/  F2FP.F16.E4M3.UNPACK_B R42, R169.reuse.H1 ;  /* 0x000000a9ff2a723e */ /* 0x080fe200030006ff */
        /* <DEDUP_REMOVED lines=44> */
[----:B------:R-:W-:-:S03]  /*b6e0*/  F2FP.SATFINITE.E4M3.F32.PACK_AB_MERGE_C R55, R56, R92, R55 ;  /* 0x0000005c3837723e */ /* 0x000fc60004807037 */
[----:B------:R-:W-:Y:S02]  /*b6f0*/  F2FP.SATFINITE.E4M3.F32.PACK_AB_MERGE_C R168, R169, R168, R42 ;  /* 0x000000a8a9a8723e */ /* 0x000fe4000480702a */
[----:B------:R-:W-:Y:S01]  /*b700*/  IMAD.MOV.U32 R42, RZ, RZ, R55 ;  /* 0x000000ffff2a7224 */ /* 0x000fe200078e0037 */
[----:B------:R-:W-:Y:S02]  /*b710*/  MOV R55, R45 ;  /* 0x0000002d00377202 */ /* 0x000fe40000000f00 */
[----:B------:R-:W-:-:S07]  /*b720*/  IMAD.MOV.U32 R54, RZ, RZ, R168 ;  /* 0x000000ffff367224 */ /* 0x000fce00078e00a8 */
.L_x_2334:
[----:B------:R-:W-:Y:S05]  /*b730*/  BSYNC B3 ;  /* 0x0000000000037941 */ /* 0x000fea0003800000 */
.L_x_2333:
        /* <DEDUP_REMOVED lines=9> */
[----:B-1----:R3:W-:Y:S01]  /*b7d0*/  STG.E.128 desc[UR56][R44.64], R40 ;  /* 0x000000282c007986 */ /* 0x0027e2000c101d38 */
[----:B------:R-:W-:-:S05]  /*b7e0*/  @!P4 IMAD.X R47, R47, 0x1, R123, P5 ;  /* 0x000000012f2fc824 */ /* 0x000fca00028e067b */
[----:B0-----:R3:W-:Y:S03]  /*b7f0*/  @!P4 STG.E.128 desc[UR56][R46.64], R52 ;  /* 0x000000342e00c986 */ /* 0x0017e6000c101d38 */
.L_x_2332:
[----:B------:R-:W-:Y:S05]  /*b800*/  BSYNC B2 ;  /* 0x0000000000027941 */ /* 0x000fea0003800000 */
.L_x_2331:
        /* <DEDUP_REMOVED lines=31> */
[----:B------:R-:W-:Y:S01]  /*ba00*/  LOP3.LUT R49, R49, 0xff0000ff, RZ, 0xc0, !PT ;  /* 0xff0000ff31317812 */ /* 0x000fe200078ec0ff */
[----:B------:R-:W-:Y:S01]  /*ba10*/  IMAD.SHL.U32 R55, R55, 0x100, RZ ;  /* 0x0000010037377824 */ /* 0x000fe200078e00ff */
[----:B------:R-:W-:-:S02]  /*ba20*/  SHF.R.U32.HI R50, RZ, 0x10, R61 ;  /* 0x00000010ff327819 */ /* 0x000fc4000001163d */
[----:B------:R-:W-:Y:S02]  /*ba30*/  LOP3.LUT R53, R61, 0xff0000ff, RZ, 0xc0, !PT ;  /* 0xff0000ff3d357812 */ /* 0x000fe400078ec0ff */
[----:B------:R-:W-:Y:S02]  /*ba40*/  LOP3.LUT R60, R63, 0xff0000ff, RZ, 0xc0, !PT ;  /* 0xff0000ff3f3c7812 */ /* 0x000fe400078ec0ff */
[----:B------:R-:W-:Y:S01]  /*ba50*/  LOP3.LUT R49, R49, 0xff00, R58, 0xf8, !PT ;  /* 0x0000ff0031317812 */ /* 0x000fe200078ef83a */
[----:B------:R-:W-:Y:S01]  /*ba60*/  IMAD.U32 R58, R57, 0x10000, RZ ;  /* 0x00010000393a7824 */ /* 0x000fe200078e00ff */
[----:B------:R-:W-:Y:S02]  /*ba70*/  LOP3.LUT R53, R53, 0xff00, R59, 0xf8, !PT ;  /* 0x0000ff0035357812 */ /* 0x000fe400078ef83b */
[----:B------:R-:W-:Y:S02]  /*ba80*/  SHF.L.U32 R50, R50, 0x10, RZ ;  /* 0x0000001032327819 */ /* 0x000fe400000006ff */
[----:B------:R-:W-:-:S02]  /*ba90*/  LOP3.LUT R60, R60, 0xff00, R55, 0xf8, !PT ;  /* 0x0000ff003c3c7812 */ /* 0x000fc400078ef837 */
[----:B------:R-:W-:Y:S02]  /*baa0*/  LOP3.LUT R55, R53, 0xff0000, R50, 0xf8, !PT ;  /* 0x00ff000035377812 */ /* 0x000fe400078ef832 */
        /* <DEDUP_REMOVED lines=46> */
[----:B------:R-:W-:Y:S01]  /*bd90*/  IMAD.SHL.U32 R45, R56, 0x100, RZ ;  /* 0x00000100382d7824 */ /* 0x000fe200078e00ff */
[----:B------:R-:W-:Y:S02]  /*bda0*/  MOV R56, R43 ;  /* 0x0000002b00387202 */ /* 0x000fe40000000f00 */
        /* <DEDUP_REMOVED lines=28> */
[-C--:B------:R-:W-:Y:S01]  /*bf70*/  FMUL.FTZ R48, R51, R60.reuse ;  /* 0x0000003c33307220 */ /* 0x080fe20000410000 */
        /* <DEDUP_REMOVED lines=79> */
[----:B------:R-:W-:Y:S01]  /*c470*/  F2FP.F16.E4M3.UNPACK_B R44, R44 ;  /* 0x0000002cff2c723e */ /* 0x000fe200020006ff */
[----:B------:R-:W-:-:S02]  /*c480*/  HADD2.F32 R53, -RZ, R53.H1_H1 ;  /* 0x30000035ff357230 */ /* 0x000fc40000004100 */
[-C--:B------:R-:W-:Y:S01]  /*c490*/  FMUL.FTZ R90, R54, R91.reuse ;  /* 0x0000005b365a7220 */ /* 0x080fe20000410000 */
[----:B------:R-:W-:Y:S02]  /*c4a0*/  HADD2.F32 R51, -RZ, R51.H1_H1 ;  /* 0x30000033ff337230 */ /* 0x000fe40000004100 */
[C---:B------:R-:W-:Y:S01]  /*c4b0*/  FMUL.FTZ R91, R60.reuse, R91 ;  /* 0x0000005b3c5b7220 */ /* 0x040fe20000410000 */
[----:B------:R-:W-:Y:S02]  /*c4c0*/  IMAD.MOV.U32 R43, RZ, RZ, R89 ;  /* 0x000000ffff2b7224 */ /* 0x000fe400078e0059 */
[-C--:B------:R-:W-:Y:S01]  /*c4d0*/  FFMA.FTZ R90, R60, R88.reuse, -R90 ;  /* 0x000000583c5a7223 */ /* 0x080fe2000001085a */
        /* <DEDUP_REMOVED lines=19> */
[----:B------:R-:W-:Y:S01]  /*c610*/  F2FP.SATFINITE.E4M3.F32.PACK_AB_MERGE_C R91, R42, R91, RZ ;  /* 0x0000005b2a5b723e */ /* 0x000fe200048070ff */
[C---:B------:R-:W-:Y:S02]  /*c620*/  FMUL.FTZ R162, R44.reuse, R162 ;  /* 0x000000a22ca27220 */ /* 0x040fe40000410000 */
[-C--:B------:R-:W-:Y:S01]  /*c630*/  FFMA.FTZ R53, R44, R164.reuse, -R53 ;  /* 0x000000a42c357223 */ /* 0x080fe20000010835 */
[----:B------:R-:W-:Y:S01]  /*c640*/  F2FP.SATFINITE.E4M3.F32.PACK_AB_MERGE_C R44, R40, R59, R45 ;  /* 0x0000003b282c723e */ /* 0x000fe2000480702d */
[----:B------:R-:W-:Y:S01]  /*c650*/  FFMA.FTZ R162, R46, R164, R162 ;  /* 0x000000a42ea27223 */ /* 0x000fe200000100a2 */
[----:B------:R-:W-:Y:S01]  /*c660*/  F2FP.SATFINITE.E4M3.F32.PACK_AB_MERGE_C R45, R49, R50, R41 ;  /* 0x00000032312d723e */ /* 0x000fe20004807029 */
[----:B------:R-:W-:Y:S01]  /*c670*/  IMAD.MOV.U32 R40, RZ, RZ, R58 ;  /* 0x000000ffff287224 */ /* 0x000fe200078e003a */
[----:B------:R-:W-:Y:S01]  /*c680*/  F2FP.SATFINITE.E4M3.F32.PACK_AB_MERGE_C R42, R53, R60, R51 ;  /* 0x0000003c352a723e */ /* 0x000fe20004807033 */
[----:B------:R-:W-:Y:S01]  /*c690*/  IMAD.MOV.U32 R41, RZ, RZ, R57 ;  /* 0x000000ffff297224 */ /* 0x000fe200078e0039 */
[----:B------:R-:W-:-:S07]  /*c6a0*/  F2FP.SATFINITE.E4M3.F32.PACK_AB_MERGE_C R46, R162, R88, R91 ;  /* 0x00000058a22e723e */ /* 0x000fce000480705b */
.L_x_2336:
[----:B------:R-:W-:Y:S05]  /*c6b0*/  BSYNC B2 ;  /* 0x0000000000027941 */ /* 0x000fea0003800000 */
.L_x_2335:
        /* <DEDUP_REMOVED lines=12> */
.L_x_2326:
[----:B------:R-:W-:Y:S05]  /*c780*/  BSYNC B1 ;  /* 0x0000000000017941 */ /* 0x000fea0003800000 */
.L_x_2325:
        /* <DEDUP_REMOVED lines=13> */
[----:B------:R-:W-:-:S04]  /*c860*/  LEA.HI R40, R41, R40, RZ, 0x5 ;  /* 0x0000002829287211 */ /* 0x000fc800078f28ff */
        /* <DEDUP_REMOVED lines=8> */
[----:B------:R-:W-:-:S04]  /*c8f0*/  @!P2 IADD3 R50, P4, R51, R122, RZ ;  /* 0x0000007a3332a210 */ /* 0x000fc80007f9e0ff */
[----:B------:R-:W-:Y:S02]  /*c900*/  @!P2 IADD3.X R51, R40, R123, RZ, P4, !PT ;  /* 0x0000007b2833a210 */ /* 0x000fe400027fe4ff */
[----:B------:R-:W-:Y:S02]  /*c910*/  SHF.R.S32.HI R40, RZ, 0x1f, R41 ;  /* 0x0000001fff287819 */ /* 0x000fe40000011429 */
[----:B------:R-:W-:Y:S02]  /*c920*/  ISETP.GE.AND P4, PT, R18, R132, PT ;  /* 0x000000841200720c */ /* 0x000fe40003f86270 */
[----:B------:R-:W-:Y:S02]  /*c930*/  LEA.HI R40, R40, R41, RZ, 0x2 ;  /* 0x0000002928287211 */ /* 0x000fe400078f10ff */
[----:B------:R-:W-:Y:S02]  /*c940*/  LOP3.LUT R41, R201, 0x30, R43, 0xf8, !PT ;  /* 0x00000030c9297812 */ /* 0x000fe400078ef82b */
[----:B------:R-:W-:-:S02]  /*c950*/  SHF.R.S32.HI R45, RZ, 0x2, R40 ;  /* 0x00000002ff2d7819 */ /* 0x000fc40000011428 */
        /* <DEDUP_REMOVED lines=10> */
[----:B---3--:R-:W-:Y:S01]  /*ca00*/  IMAD.MOV.U32 R56, RZ, RZ, R44 ;  /* 0x000000ffff387224 */ /* 0x008fe200078e002c */
[----:B-1----:R-:W-:Y:S02]  /*ca10*/  MOV R55, R40 ;  /* 0x0000002800377202 */ /* 0x002fe40000000f00 */
[----:B------:R-:W-:Y:S02]  /*ca20*/  F2FP.F16.E4M3.UNPACK_B R58, R156.H1 ;  /* 0x0000009cff3a723e */ /* 0x000fe400030006ff */
[----:B------:R-:W-:Y:S02]  /*ca30*/  F2FP.F16.E4M3.UNPACK_B R57, R56.H1 ;  /* 0x00000038ff39723e */ /* 0x000fe400030006ff */
[-C--:B------:R-:W-:Y:S01]  /*ca40*/  F2FP.F16.E4M3.UNPACK_B R54, R55.reuse.H1 ;  /* 0x00000037ff36723e */ /* 0x080fe200030006ff */
[----:B------:R-:W-:Y:S01]  /*ca50*/  HADD2.F32 R61, -RZ, R58.H0_H0 ;  /* 0x2000003aff3d7230 */ /* 0x000fe20000004100 */
[-C--:B------:R-:W-:Y:S01]  /*ca60*/  F2FP.F16.E4M3.UNPACK_B R53, R158.reuse.H1 ;  /* 0x0000009eff35723e */ /* 0x080fe200030006ff */
[----:B------:R-:W-:Y:S01]  /*ca70*/  HADD2.F32 R40, -RZ, R57.H0_H0 ;  /* 0x20000039ff287230 */ /* 0x000fe20000004100 */
[----:B------:R-:W-:Y:S01]  /*ca80*/  F2FP.F16.E4M3.UNPACK_B R55, R55 ;  /* 0x00000037ff37723e */ /* 0x000fe200020006ff */
[----:B------:R-:W-:Y:S01]  /*ca90*/  HADD2.F32 R44, -RZ, R54.H0_H0 ;  /* 0x20000036ff2c7230 */ /* 0x000fe20000004100 */
[----:B------:R-:W-:Y:S01]  /*caa0*/  F2FP.F16.E4M3.UNPACK_B R60, R158 ;  /* 0x0000009eff3c723e */ /* 0x000fe200020006ff */
        /* <DEDUP_REMOVED lines=9> */
[CC--:B------:R-:W-:Y:S01]  /*cb40*/  FMUL.FTZ R59, R57.reuse, R58.reuse ;  /* 0x0000003a393b7220 */ /* 0x0c0fe20000410000 */
[--C-:B------:R-:W-:Y:S02]  /*cb50*/  HADD2.F32 R61, -RZ, R60.reuse.H0_H0 ;  /* 0x2000003cff3d7230 */ /* 0x100fe40000004100 */
[C---:B------:R-:W-:Y:S01]  /*cb60*/  FMUL.FTZ R58, R54.reuse, R58 ;  /* 0x0000003a363a7220 */ /* 0x040fe20000410000 */
[----:B------:R-:W-:Y:S02]  /*cb70*/  HADD2.F32 R60, -RZ, R60.H1_H1 ;  /* 0x3000003cff3c7230 */ /* 0x000fe40000004100 */
[-C--:B------:R-:W-:Y:S01]  /*cb80*/  FFMA.FTZ R54, R54, R53.reuse, -R59 ;  /* 0x0000003536367223 */ /* 0x080fe2000001083b */
[--C-:B------:R-:W-:Y:S02]  /*cb90*/  HADD2.F32 R59, -RZ, R55.reuse.H0_H0 ;  /* 0x20000037ff3b7230 */ /* 0x100fe40000004100 */
[----:B------:R-:W-:Y:S01]  /*cba0*/  FFMA.FTZ R53, R57, R53, R58 ;  /* 0x0000003539357223 */ /* 0x000fe2000001003a */
[----:B------:R-:W-:Y:S01]  /*cbb0*/  F2FP.F16.E4M3.UNPACK_B R58, R156 ;  /* 0x0000009cff3a723e */ /* 0x000fe200020006ff */
[----:B------:R-:W-:Y:S01]  /*cbc0*/  HADD2.F32 R55, -RZ, R55.H1_H1 ;  /* 0x30000037ff377230 */ /* 0x000fe20000004100 */
[----:B------:R-:W-:-:S02]  /*cbd0*/  F2FP.F16.E4M3.UNPACK_B R57, R56 ;  /* 0x00000038ff39723e */ /* 0x000fc400020006ff */
[-C--:B0-----:R-:W-:Y:S01]  /*cbe0*/  F2FP.F16.E4M3.UNPACK_B R88, R42.reuse.H1 ;  /* 0x0000002aff58723e */ /* 0x081fe200030006ff */
[--C-:B------:R-:W-:Y:S01]  /*cbf0*/  HADD2.F32 R62, -RZ, R58.reuse.H0_H0 ;  /* 0x2000003aff3e7230 */ /* 0x100fe20000004100 */
[----:B------:R-:W-:Y:S01]  /*cc00*/  F2FP.F16.E4M3.UNPACK_B R91, R159.H1 ;  /* 0x0000009fff5b723e */ /* 0x000fe200030006ff */
[--C-:B------:R-:W-:Y:S01]  /*cc10*/  HADD2.F32 R56, -RZ, R57.reuse.H0_H0 ;  /* 0x20000039ff387230 */ /* 0x100fe20000004100 */
[----:B------:R-:W-:Y:S01]  /*cc20*/  F2FP.F16.E4M3.UNPACK_B R42, R42 ;  /* 0x0000002aff2a723e */ /* 0x000fe200020006ff */
[----:B------:R-:W-:Y:S02]  /*cc30*/  HADD2.F32 R58, -RZ, R58.H1_H1 ;  /* 0x3000003aff3a7230 */ /* 0x000fe40000004100 */
[-C--:B------:R-:W-:Y:S01]  /*cc40*/  FMUL.FTZ R63, R59, R62.reuse ;  /* 0x0000003e3b3f7220 */ /* 0x080fe20000410000 */
[----:B------:R-:W-:Y:S02]  /*cc50*/  HADD2.F32 R57, -RZ, R57.H1_H1 ;  /* 0x30000039ff397230 */ /* 0x000fe40000004100 */
[----:B------:R-:W-:Y:S01]  /*cc60*/  FMUL.FTZ R64, R56, R62 ;  /* 0x0000003e38407220 */ /* 0x000fe20000410000 */
[----:B------:R-:W-:-:S02]  /*cc70*/  HADD2.F32 R92, -RZ, R88.H0_H0 ;  /* 0x20000058ff5c7230 */ /* 0x000fc40000004100 */
[-C--:B------:R-:W-:Y:S01]  /*cc80*/  FFMA.FTZ R56, R56, R61.reuse, R63 ;  /* 0x0000003d38387223 */ /* 0x080fe2000001003f */
[--C-:B------:R-:W-:Y:S01]  /*cc90*/  SHF.R.U32.HI R63, RZ, 0x10, R79.reuse ;  /* 0x00000010ff3f7819 */ /* 0x100fe2000001164f */
[-C--:B------:R-:W-:Y:S01]  /*cca0*/  FMUL.FTZ R62, R57, R58.reuse ;  /* 0x0000003a393e7220 */ /* 0x080fe20000410000 */
[----:B------:R-:W-:Y:S01]  /*ccb0*/  FFMA.FTZ R59, R59, R61, -R64 ;  /* 0x0000003d3b3b7223 */ /* 0x000fe20000010840 */
[----:B------:R-:W-:Y:S01]  /*ccc0*/  FMUL.FTZ R64, R55, R58 ;  /* 0x0000003a37407220 */ /* 0x000fe20000410000 */
[----:B------:R-:W-:Y:S01]  /*ccd0*/  LOP3.LUT R61, R79, 0xff0000ff, RZ, 0xc0, !PT ;  /* 0xff0000ff4f3d7812 */ /* 0x000fe200078ec0ff */
[----:B------:R-:W-:Y:S01]  /*cce0*/  FFMA.FTZ R58, R55, R60, -R62 ;  /* 0x0000003c373a7223 */ /* 0x000fe2000001083e */
[----:B------:R-:W-:Y:S01]  /*ccf0*/  SHF.R.U32.HI R62, RZ, 0x8, R79 ;  /* 0x00000008ff3e7819 */ /* 0x000fe2000001164f */
[----:B------:R-:W-:Y:S01]  /*cd00*/  IMAD.MOV.U32 R79, RZ, RZ, R46 ;  /* 0x000000ffff4f7224 */ /* 0x000fe200078e002e */
[-C--:B------:R-:W-:Y:S01]  /*cd10*/  F2FP.F16.E4M3.UNPACK_B R46, R157.reuse.H1 ;  /* 0x0000009dff2e723e */ /* 0x080fe200030006ff */
[----:B------:R-:W-:Y:S01]  /*cd20*/  HADD2.F32 R93, -RZ, R91.H0_H0 ;  /* 0x2000005bff5d7230 */ /* 0x000fe20000004100 */
[----:B------:R-:W-:Y:S01]  /*cd30*/  F2FP.F16.E4M3.UNPACK_B R157, R157 ;  /* 0x0000009dff9d723e */ /* 0x000fe200020006ff */
[----:B------:R-:W-:Y:S01]  /*cd40*/  HADD2.F32 R88, -RZ, R88.H1_H1 ;  /* 0x30000058ff587230 */ /* 0x000fe20000004100 */
[-C--:B------:R-:W-:Y:S01]  /*cd50*/  F2FP.F16.E4M3.UNPACK_B R89, R79.reuse.H1 ;  /* 0x0000004fff59723e */ /* 0x080fe200030006ff */
[--C-:B------:R-:W-:Y:S01]  /*cd60*/  HADD2.F32 R95, -RZ, R46.reuse.H0_H0 ;  /* 0x2000002eff5f7230 */ /* 0x100fe20000004100 */
[----:B------:R-:W-:Y:S01]  /*cd70*/  F2FP.F16.E4M3.UNPACK_B R79, R79 ;  /* 0x0000004fff4f723e */ /* 0x000fe200020006ff */
[----:B------:R-:W-:Y:S01]  /*cd80*/  HADD2.F32 R46, -RZ, R46.H1_H1 ;  /* 0x3000002eff2e7230 */ /* 0x000fe20000004100 */
[----:B------:R-:W-:Y:S01]  /*cd90*/  F2FP.F16.E4M3.UNPACK_B R159, R159 ;  /* 0x0000009fff9f723e */ /* 0x000fe200020006ff */
[----:B------:R-:W-:-:S02]  /*cda0*/  HADD2.F32 R90, -RZ, R89.H0_H0 ;  /* 0x20000059ff5a7230 */ /* 0x000fc40000004100 */
[----:B------:R-:W-:Y:S01]  /*cdb0*/  FFMA.FTZ R55, R57, R60, R64 ;  /* 0x0000003c39377223 */ /* 0x000fe20000010040 */
[----:B------:R-:W-:Y:S01]  /*cdc0*/  HADD2.F32 R89, -RZ, R89.H1_H1 ;  /* 0x30000059ff597230 */ /* 0x000fe20000004100 */
[----:B------:R-:W-:Y:S01]  /*cdd0*/  SHF.R.U32.HI R57, RZ, 0x8, R77 ;  /* 0x00000008ff397819 */ /* 0x000fe2000001164d */
[----:B------:R-:W-:Y:S02]  /*cde0*/  HADD2.F32 R91, -RZ, R91.H1_H1 ;  /* 0x3000005bff5b7230 */ /* 0x000fe40000004100 */
[-C--:B------:R-:W-:Y:S01]  /*cdf0*/  FMUL.FTZ R94, R90, R95.reuse ;  /* 0x0000005f5a5e7220 */ /* 0x080fe20000410000 */
[C---:B------:R-:W-:Y:S01]  /*ce00*/  FMUL.FTZ R95, R92.reuse, R95 ;  /* 0x0000005f5c5f7220 */ /* 0x040fe20000410000 */
[----:B------:R-:W-:Y:S01]  /*ce10*/  SHF.R.U32.HI R64, RZ, 0x8, R65 ;  /* 0x00000008ff407819 */ /* 0x000fe20000011641 */
[----:B------:R-:W-:Y:S02]  /*ce20*/  IMAD.SHL.U32 R57, R57, 0x100, RZ ;  /* 0x0000010039397824 */ /* 0x000fe400078e00ff */
[-C--:B------:R-:W-:Y:S01]  /*ce30*/  FFMA.FTZ R94, R92, R93.reuse, -R94 ;  /* 0x0000005d5c5e7223 */ /* 0x080fe2000001085e */
[----:B------:R-:W-:Y:S01]  /*ce40*/  FFMA.FTZ R95, R90, R93, R95 ;  /* 0x0000005d5a5f7223 */ /* 0x000fe2000001005f */
[-C--:B------:R-:W-:Y:S01]  /*ce50*/  FMUL.FTZ R90, R89, R46.reuse ;  /* 0x0000002e595a7220 */ /* 0x080fe20000410000 */
[C---:B------:R-:W-:Y:S01]  /*ce60*/  FMUL.FTZ R46, R88.reuse, R46 ;  /* 0x0000002e582e7220 */ /* 0x040fe20000410000 */
[----:B------:R-:W-:Y:S01]  /*ce70*/  HADD2.F32 R93, -RZ, R157.H0_H0 ;  /* 0x2000009dff5d7230 */ /* 0x000fe20000004100 */
[----:B------:R-:W-:Y:S01]  /*ce80*/  LOP3.LUT R66, R65, 0xff0000ff, RZ, 0xc0, !PT ;  /* 0xff0000ff41427812 */ /* 0x000fe200078ec0ff */
[-C--:B------:R-:W-:Y:S01]  /*ce90*/  FFMA.FTZ R88, R88, R91.reuse, -R90 ;  /* 0x0000005b58587223 */ /* 0x080fe2000001085a */
[----:B------:R-:W-:Y:S01]  /*cea0*/  FFMA.FTZ R46, R89, R91, R46 ;  /* 0x0000005b592e7223 */ /* 0x000fe2000001002e */
[----:B------:R-:W-:Y:S01]  /*ceb0*/  HADD2.F32 R89, -RZ, R79.H0_H0 ;  /* 0x2000004fff597230 */ /* 0x000fe20000004100 */
[----:B------:R-:W-:Y:S01]  /*cec0*/  SHF.R.U32.HI R65, RZ, 0x10, R65 ;  /* 0x00000010ff417819 */ /* 0x000fe20000011641 */
[----:B------:R-:W-:Y:S01]  /*ced0*/  HADD2.F32 R91, -RZ, R42.H0_H0 ;  /* 0x2000002aff5b7230 */ /* 0x000fe20000004100 */
[----:B------:R-:W-:Y:S01]  /*cee0*/  LOP3.LUT R60, R77, 0xff0000ff, RZ, 0xc0, !PT ;  /* 0xff0000ff4d3c7812 */ /* 0x000fe200078ec0ff */
        /* <DEDUP_REMOVED lines=9> */
[----:B------:R-:W-:Y:S01]  /*cf80*/  SHF.R.U32.HI R76, RZ, 0x10, R77 ;  /* 0x00000010ff4c7819 */ /* 0x000fe2000001164d */
[----:B------:R-:W-:Y:S01]  /*cf90*/  IMAD.SHL.U32 R89, R64, 0x100, RZ ;  /* 0x0000010040597824 */ /* 0x000fe200078e00ff */
[----:B------:R-:W-:Y:S01]  /*cfa0*/  SHF.R.U32.HI R77, RZ, 0x8, R67 ;  /* 0x00000008ff4d7819 */ /* 0x000fe20000011643 */
[----:B------:R-:W-:-:S02]  /*cfb0*/  IMAD.U32 R65, R65, 0x10000, RZ ;  /* 0x0001000041417824 */ /* 0x000fc400078e00ff */
[-C--:B------:R-:W-:Y:S01]  /*cfc0*/  FMUL.FTZ R79, R90, R157.reuse ;  /* 0x0000009d5a4f7220 */ /* 0x080fe20000410000 */
[----:B------:R-:W-:Y:S01]  /*cfd0*/  FMUL.FTZ R157, R42, R157 ;  /* 0x0000009d2a9d7220 */ /* 0x000fe20000410000 */
[----:B------:R-:W-:Y:S01]  /*cfe0*/  LOP3.LUT R57, R60, 0xff00, R57, 0xf8, !PT ;  /* 0x0000ff003c397812 */ /* 0x000fe200078ef839 */
[----:B------:R-:W-:Y:S02]  /*cff0*/  IMAD.U32 R63, R63, 0x10000, RZ ;  /* 0x000100003f3f7824 */ /* 0x000fe400078e00ff */
[-C--:B------:R-:W-:Y:S01]  /*d000*/  FFMA.FTZ R79, R42, R159.reuse, -R79 ;  /* 0x0000009f2a4f7223 */ /* 0x080fe2000001084f */
[----:B------:R-:W-:Y:S01]  /*d010*/  IMAD.SHL.U32 R42, R62, 0x100, RZ ;  /* 0x000001003e2a7824 */ /* 0x000fe200078e00ff */
[----:B------:R-:W-:Y:S01]  /*d020*/  LOP3.LUT R78, R67, 0xff0000ff, RZ, 0xc0, !PT ;  /* 0xff0000ff434e7812 */ /* 0x000fe200078ec0ff */
[----:B------:R-:W-:Y:S01]  /*d030*/  IMAD.U32 R76, R76, 0x10000, RZ ;  /* 0x000100004c4c7824 */ /* 0x000fe200078e00ff */
[----:B------:R-:W-:Y:S01]  /*d040*/  LOP3.LUT R60, R66, 0xff00, R89, 0xf8, !PT ;  /* 0x0000ff00423c7812 */ /* 0x000fe200078ef859 */
[----:B------:R-:W-:Y:S01]  /*d050*/  FFMA.FTZ R90, R90, R159, R157 ;  /* 0x0000009f5a5a7223 */ /* 0x000fe2000001009d */
[----:B------:R-:W-:-:S02]  /*d060*/  SHF.R.U32.HI R67, RZ, 0x10, R67 ;  /* 0x00000010ff437819 */ /* 0x000fc40000011643 */
[----:B------:R-:W-:Y:S02]  /*d070*/  LOP3.LUT R42, R61, 0xff00, R42, 0xf8, !PT ;  /* 0x0000ff003d2a7812 */ /* 0x000fe400078ef82a */
[----:B------:R-:W-:Y:S01]  /*d080*/  SHF.L.U32 R77, R77, 0x8, RZ ;  /* 0x000000084d4d7819 */ /* 0x000fe200000006ff */
[----:B------:R-:W-:Y:S01]  /*d090*/  IMAD.U32 R62, R67, 0x10000, RZ ;  /* 0x00010000433e7824 */ /* 0x000fe200078e00ff */
[----:B------:R-:W-:Y:S02]  /*d0a0*/  F2FP.SATFINITE.E4M3.F32.PACK_AB_MERGE_C R54, R54, R44, RZ ;  /* 0x0000002c3636723e */ /* 0x000fe400048070ff */
[----:B------:R-:W-:Y:S02]  /*d0b0*/  F2FP.SATFINITE.E4M3.F32.PACK_AB_MERGE_C R53, R53, R40, RZ ;  /* 0x000000283535723e */ /* 0x000fe400048070ff */
[----:B------:R-:W-:Y:S02]  /*d0c0*/  LOP3.LUT R60, R60, 0xff0000, R65, 0xf8, !PT ;  /* 0x00ff00003c3c7812 */ /* 0x000fe400078ef841 */
[----:B------:R-:W-:-:S02]  /*d0d0*/  LOP3.LUT R77, R78, 0xff00, R77, 0xf8, !PT ;  /* 0x0000ff004e4d7812 */ /* 0x000fc400078ef84d */
[----:B------:R-:W-:Y:S02]  /*d0e0*/  LOP3.LUT R42, R42, 0xff0000, R63, 0xf8, !PT ;  /* 0x00ff00002a2a7812 */ /* 0x000fe400078ef83f */
[----:B------:R-:W-:Y:S02]  /*d0f0*/  F2FP.SATFINITE.E4M3.F32.PACK_AB_MERGE_C R40, R58, R59, R54 ;  /* 0x0000003b3a28723e */ /* 0x000fe40004807036 */
[----:B------:R-:W-:Y:S02]  /*d100*/  F2FP.SATFINITE.E4M3.F32.PACK_AB_MERGE_C R55, R55, R56, R53 ;  /* 0x000000383737723e */ /* 0x000fe40004807035 */
[----:B------:R-:W-:Y:S02]  /*d110*/  LOP3.LUT R57, R57, 0xff0000, R76, 0xf8, !PT ;  /* 0x00ff000039397812 */ /* 0x000fe400078ef84c */
[----:B------:R-:W-:Y:S02]  /*d120*/  F2FP.F16.E4M3.UNPACK_B R58, R45 ;  /* 0x0000002dff3a723e */ /* 0x000fe400020006ff */
[----:B------:R-:W-:-:S02]  /*d130*/  F2FP.F16.E4M3.UNPACK_B R63, R60 ;  /* 0x0000003cff3f723e */ /* 0x000fc400020006ff */
[----:B------:R-:W-:Y:S01]  /*d140*/  F2FP.F16.E4M3.UNPACK_B R56, R41 ;  /* 0x00000029ff38723e */ /* 0x000fe200020006ff */
[----:B------:R-:W-:Y:S01]  /*d150*/  HADD2.F32 R53, -RZ, R58.H0_H0 ;  /* 0x2000003aff357230 */ /* 0x000fe20000004100 */
[----:B------:R-:W-:Y:S01]  /*d160*/  LOP3.LUT R44, R77, 0xff0000, R62, 0xf8, !PT ;  /* 0x00ff00004d2c7812 */ /* 0x000fe200078ef83e */
[----:B------:R-:W-:Y:S01]  /*d170*/  HADD2.F32 R61, -RZ, R63.H0_H0 ;  /* 0x2000003fff3d7230 */ /* 0x000fe20000004100 */
[-C--:B------:R-:W-:Y:S01]  /*d180*/  F2FP.F16.E4M3.UNPACK_B R62, R57.reuse ;  /* 0x00000039ff3e723e */ /* 0x080fe200020006ff */
[--C-:B------:R-:W-:Y:S01]  /*d190*/  HADD2.F32 R54, -RZ, R56.reuse.H0_H0 ;  /* 0x20000038ff367230 */ /* 0x100fe20000004100 */
[----:B------:R-:W-:Y:S01]  /*d1a0*/  F2FP.F16.E4M3.UNPACK_B R57, R57.H1 ;  /* 0x00000039ff39723e */ /* 0x000fe200030006ff */
[----:B------:R-:W-:Y:S02]  /*d1b0*/  HADD2.F32 R56, -RZ, R56.H1_H1 ;  /* 0x30000038ff387230 */ /* 0x000fe40000004100 */
[----:B------:R-:W-:Y:S01]  /*d1c0*/  FMUL.FTZ R65, R53, R61 ;  /* 0x0000003d35417220 */ /* 0x000fe20000410000 */
[----:B------:R-:W-:-:S02]  /*d1d0*/  HADD2.F32 R59, -RZ, R62.H0_H0 ;  /* 0x2000003eff3b7230 */ /* 0x000fc40000004100 */
[C---:B------:R-:W-:Y:S01]  /*d1e0*/  FMUL.FTZ R64, R54.reuse, R61 ;  /* 0x0000003d36407220 */ /* 0x040fe20000410000 */
[----:B------:R-:W-:Y:S01]  /*d1f0*/  HADD2.F32 R61, -RZ, R58.H1_H1 ;  /* 0x3000003aff3d7230 */ /* 0x000fe20000004100 */
[----:B------:R-:W-:Y:S01]  /*d200*/  F2FP.F16.E4M3.UNPACK_B R58, R41.H1 ;  /* 0x00000029ff3a723e */ /* 0x000fe200030006ff */
[----:B------:R-:W-:Y:S02]  /*d210*/  HADD2.F32 R62, -RZ, R62.H1_H1 ;  /* 0x3000003eff3e7230 */ /* 0x000fe40000004100 */
[-C--:B------:R-:W-:Y:S01]  /*d220*/  FFMA.FTZ R54, R54, R59.reuse, -R65 ;  /* 0x0000003b36367223 */ /* 0x080fe20000010841 */
[----:B------:R-:W-:Y:S01]  /*d230*/  FFMA.FTZ R53, R53, R59, R64 ;  /* 0x0000003b35357223 */ /* 0x000fe20000010040 */
[----:B------:R-:W-:Y:S01]  /*d240*/  F2FP.F16.E4M3.UNPACK_B R59, R45.H1 ;  /* 0x0000002dff3b723e */ /* 0x000fe200030006ff */
[----:B------:R-:W-:Y:S01]  /*d250*/  HADD2.F32 R45, -RZ, R63.H1_H1 ;  /* 0x3000003fff2d7230 */ /* 0x000fe20000004100 */
[----:B------:R-:W-:Y:S02]  /*d260*/  F2FP.F16.E4M3.UNPACK_B R63, R60.H1 ;  /* 0x0000003cff3f723e */ /* 0x000fe400030006ff */
[----:B------:R-:W-:Y:S01]  /*d270*/  F2FP.SATFINITE.E4M3.F32.PACK_AB_MERGE_C R88, R88, R94, RZ ;  /* 0x0000005e5858723e */ /* 0x000fe200048070ff */
[----:B------:R-:W-:-:S02]  /*d280*/  HADD2.F32 R60, -RZ, R59.H0_H0 ;  /* 0x2000003bff3c7230 */ /* 0x000fc40000004100 */
[-C--:B------:R-:W-:Y:S01]  /*d290*/  FMUL.FTZ R41, R61, R45.reuse ;  /* 0x0000002d3d297220 */ /* 0x080fe20000410000 */
[C---:B------:R-:W-:Y:S01]  /*d2a0*/  FMUL.FTZ R66, R56.reuse, R45 ;  /* 0x0000002d38427220 */ /* 0x040fe20000410000 */
[----:B------:R-:W-:Y:S01]  /*d2b0*/  HADD2.F32 R64, -RZ, R63.H0_H0 ;  /* 0x2000003fff407230 */ /* 0x000fe20000004100 */
[----:B------:R-:W-:Y:S01]  /*d2c0*/  F2FP.SATFINITE.E4M3.F32.PACK_AB_MERGE_C R79, R79, R92, R88 ;  /* 0x0000005c4f4f723e */ /* 0x000fe20004807058 */
[----:B------:R-:W-:Y:S02]  /*d2d0*/  HADD2.F32 R45, -RZ, R58.H0_H0 ;  /* 0x2000003aff2d7230 */ /* 0x000fe40000004100 */
[-C--:B------:R-:W-:Y:S01]  /*d2e0*/  FFMA.FTZ R41, R56, R62.reuse, -R41 ;  /* 0x0000003e38297223 */ /* 0x080fe20000010829 */
[----:B------:R-:W-:Y:S01]  /*d2f0*/  FFMA.FTZ R56, R61, R62, R66 ;  /* 0x0000003e3d387223 */ /* 0x000fe20000010042 */
[----:B------:R-:W-:Y:S02]  /*d300*/  HADD2.F32 R61, -RZ, R57.H0_H0 ;  /* 0x20000039ff3d7230 */ /* 0x000fe40000004100 */
[----:B------:R-:W-:Y:S01]  /*d310*/  FMUL.FTZ R66, R60, R64 ;  /* 0x000000403c427220 */ /* 0x000fe20000410000 */
[----:B------:R-:W-:-:S02]  /*d320*/  HADD2.F32 R62, -RZ, R59.H1_H1 ;  /* 0x3000003bff3e7230 */ /* 0x000fc40000004100 */
[C---:B------:R-:W-:Y:S01]  /*d330*/  FMUL.FTZ R65, R45.reuse, R64 ;  /* 0x000000402d417220 */ /* 0x040fe20000410000 */
[----:B------:R-:W-:Y:S02]  /*d340*/  HADD2.F32 R59, -RZ, R63.H1_H1 ;  /* 0x3000003fff3b7230 */ /* 0x000fe40000004100 */
[-C--:B------:R-:W-:Y:S01]  /*d350*/  FFMA.FTZ R45, R45, R61.reuse, -R66 ;  /* 0x0000003d2d2d7223 */ /* 0x080fe20000010842 */
[----:B------:R-:W-:Y:S01]  /*d360*/  HADD2.F32 R58, -RZ, R58.H1_H1 ;  /* 0x3000003aff3a7230 */ /* 0x000fe20000004100 */
[----:B------:R-:W-:Y:S01]  /*d370*/  F2FP.F16.E4M3.UNPACK_B R64, R42 ;  /* 0x0000002aff40723e */ /* 0x000fe200020006ff */
[----:B------:R-:W-:Y:S02]  /*d380*/  HADD2.F32 R63, -RZ, R57.H1_H1 ;  /* 0x30000039ff3f7230 */ /* 0x000fe40000004100 */
[----:B------:R-:W-:Y:S01]  /*d390*/  FFMA.FTZ R57, R60, R61, R65 ;  /* 0x0000003d3c397223 */ /* 0x000fe20000010041 */
[----:B------:R-:W-:Y:S01]  /*d3a0*/  FMUL.FTZ R67, R62, R59 ;  /* 0x0000003b3e437220 */ /* 0x000fe20000410000 */
[----:B------:R-:W-:Y:S01]  /*d3b0*/  F2FP.F16.E4M3.UNPACK_B R60, R47 ;  /* 0x0000002fff3c723e */ /* 0x000fe200020006ff */
[C---:B------:R-:W-:Y:S01]  /*d3c0*/  FMUL.FTZ R65, R58.reuse, R59 ;  /* 0x0000003b3a417220 */ /* 0x040fe20000410000 */
[----:B------:R-:W-:Y:S01]  /*d3d0*/  F2FP.F16.E4M3.UNPACK_B R61, R44 ;  /* 0x0000002cff3d723e */ /* 0x000fe200020006ff */
[----:B------:R-:W-:Y:S01]  /*d3e0*/  FFMA.FTZ R58, R58, R63, -R67 ;  /* 0x0000003f3a3a7223 */ /* 0x000fe20000010843 */
[----:B------:R-:W-:Y:S01]  /*d3f0*/  F2FP.F16.E4M3.UNPACK_B R59, R43 ;  /* 0x0000002bff3b723e */ /* 0x000fe200020006ff */
[----:B------:R-:W-:Y:S01]  /*d400*/  FFMA.FTZ R62, R62, R63, R65 ;  /* 0x0000003f3e3e7223 */ /* 0x000fe20000010041 */
        /* <DEDUP_REMOVED lines=14> */
[----:B------:R-:W-:Y:S01]  /*d4f0*/  F2FP.F16.E4M3.UNPACK_B R76, R44.H1 ;  /* 0x0000002cff4c723e */ /* 0x000fe200030006ff */
[----:B------:R-:W-:Y:S01]  /*d500*/  HADD2.F32 R64, -RZ, R64.H1_H1 ;  /* 0x30000040ff407230 */ /* 0x000fe20000004100 */
[----:B------:R-:W-:Y:S01]  /*d510*/  F2FP.F16.E4M3.UNPACK_B R44, R43.H1 ;  /* 0x0000002bff2c723e */ /* 0x000fe200030006ff */
[----:B------:R-:W-:Y:S01]  /*d520*/  HADD2.F32 R43, -RZ, R47.H0_H0 ;  /* 0x2000002fff2b7230 */ /* 0x000fe20000004100 */
[----:B------:R-:W-:Y:S01]  /*d530*/  F2FP.F16.E4M3.UNPACK_B R66, R42.H1 ;  /* 0x0000002aff42723e */ /* 0x000fe200030006ff */
[----:B------:R-:W-:Y:S01]  /*d540*/  HADD2.F32 R77, -RZ, R76.H0_H0 ;  /* 0x2000004cff4d7230 */ /* 0x000fe20000004100 */
[----:B------:R-:W-:Y:S01]  /*d550*/  F2FP.SATFINITE.E4M3.F32.PACK_AB_MERGE_C R57, R62, R57, RZ ;  /* 0x000000393e39723e */ /* 0x000fe200048070ff */
[----:B------:R-:W-:Y:S01]  /*d560*/  HADD2.F32 R42, -RZ, R44.H0_H0 ;  /* 0x2000002cff2a7230 */ /* 0x000fe20000004100 */
[----:B------:R-:W-:Y:S01]  /*d570*/  F2FP.SATFINITE.E4M3.F32.PACK_AB_MERGE_C R41, R41, R54, R45 ;  /* 0x000000362929723e */ /* 0x000fe2000480702d */
        /* <DEDUP_REMOVED lines=10> */
[----:B------:R-:W-:Y:S01]  /*d620*/  F2FP.SATFINITE.E4M3.F32.PACK_AB_MERGE_C R46, R90, R93, R46 ;  /* 0x0000005d5a2e723e */ /* 0x000fe2000480702e */
[----:B------:R-:W-:Y:S01]  /*d630*/  FMUL.FTZ R76, R44, R76 ;  /* 0x0000004c2c4c7220 */ /* 0x000fe20000410000 */
[----:B------:R-:W-:Y:S01]  /*d640*/  F2FP.SATFINITE.E4M3.F32.PACK_AB_MERGE_C R45, R56, R53, R57 ;  /* 0x00000035382d723e */ /* 0x000fe20004807039 */
[-C--:B------:R-:W-:Y:S01]  /*d650*/  FFMA.FTZ R67, R44, R66.reuse, -R67 ;  /* 0x000000422c437223 */ /* 0x080fe20000010843 */
[CC--:B------:R-:W-:Y:S01]  /*d660*/  FMUL.FTZ R44, R60.reuse, R61.reuse ;  /* 0x0000003d3c2c7220 */ /* 0x0c0fe20000410000 */
[----:B------:R-:W-:Y:S01]  /*d670*/  FFMA.FTZ R76, R47, R66, R76 ;  /* 0x000000422f4c7223 */ /* 0x000fe2000001004c */
[C---:B------:R-:W-:Y:S02]  /*d680*/  FMUL.FTZ R61, R59.reuse, R61 ;  /* 0x0000003d3b3d7220 */ /* 0x040fe40000410000 */
[----:B------:R-:W-:Y:S01]  /*d690*/  FFMA.FTZ R44, R59, R64, -R44 ;  /* 0x000000403b2c7223 */ /* 0x000fe2000001082c */
[----:B------:R-:W-:Y:S01]  /*d6a0*/  F2FP.SATFINITE.E4M3.F32.PACK_AB_MERGE_C R42, R67, R42, RZ ;  /* 0x0000002a432a723e */ /* 0x000fe200048070ff */
[----:B------:R-:W-:Y:S01]  /*d6b0*/  FFMA.FTZ R60, R60, R64, R61 ;  /* 0x000000403c3c7223 */ /* 0x000fe2000001003d */
[----:B------:R-:W-:-:S02]  /*d6c0*/  F2FP.SATFINITE.E4M3.F32.PACK_AB_MERGE_C R76, R76, R43, RZ ;  /* 0x0000002b4c4c723e */ /* 0x000fc400048070ff */
[----:B------:R-:W-:Y:S01]  /*d6d0*/  F2FP.SATFINITE.E4M3.F32.PACK_AB_MERGE_C R43, R44, R63, R42 ;  /* 0x0000003f2c2b723e */ /* 0x000fe2000480702a */
[----:B------:R-:W-:Y:S01]  /*d6e0*/  IMAD.MOV.U32 R42, RZ, RZ, R79 ;  /* 0x000000ffff2a7224 */ /* 0x000fe200078e004f */
[----:B------:R-:W-:Y:S02]  /*d6f0*/  F2FP.SATFINITE.E4M3.F32.PACK_AB_MERGE_C R47, R60, R65, R76 ;  /* 0x000000413c2f723e */ /* 0x000fe4000480704c */
[----:B------:R-:W-:-:S07]  /*d700*/  MOV R44, R55 ;  /* 0x00000037002c7202 */ /* 0x000fce0000000f00 */
.L_x_2340:
[----:B------:R-:W-:Y:S05]  /*d710*/  BSYNC B2 ;  /* 0x0000000000027941 */ /* 0x000fea0003800000 */
.L_x_2339:
[----:B-1----:R1:W-:Y:S04]  /*d720*/  STG.E.128 desc[UR56][R48.64], R40 ;  /* 0x0000002830007986 */ /* 0x0023e8000c101d38 */
[----:B---3--:R1:W-:Y:S02]  /*d730*/  @!P2 STG.E.128 desc[UR56][R50.64], R44 ;  /* 0x0000002c3200a986 */ /* 0x0083e4000c101d38 */
.L_x_2338:
[----:B------:R-:W-:Y:S05]  /*d740*/  BSYNC B1 ;  /* 0x0000000000017941 */ /* 0x000fea0003800000 */
.L_x_2337:
        /* <DEDUP_REMOVED lines=36> */
[----:B------:R-:W-:Y:S01]  /*d990*/  LOP3.LUT R59, R81, 0xff0000ff, RZ, 0xc0, !PT ;  /* 0xff0000ff513b7812 */ /* 0x000fe200078ec0ff */
[----:B---3--:R-:W-:Y:S01]  /*d9a0*/  IMAD.MOV.U32 R58, RZ, RZ, R44 ;  /* 0x000000ffff3a7224 */ /* 0x008fe200078e002c */
[----:B------:R-:W-:Y:S01]  /*d9b0*/  SHF.R.U32.HI R63, RZ, 0x8, R83 ;  /* 0x00000008ff3f7819 */ /* 0x000fe20000011653 */
[----:B------:R-:W-:Y:S01]  /*d9c0*/  IMAD.MOV.U32 R56, RZ, RZ, R46 ;  /* 0x000000ffff387224 */ /* 0x000fe200078e002e */
[----:B------:R-:W-:Y:S01]  /*d9d0*/  SHF.L.U32 R40, R55, 0x8, RZ ;  /* 0x0000000837287819 */ /* 0x000fe200000006ff */
[----:B------:R-:W-:Y:S01]  /*d9e0*/  IMAD.MOV.U32 R55, RZ, RZ, R42 ;  /* 0x000000ffff377224 */ /* 0x000fe200078e002a */
[----:B------:R-:W-:Y:S02]  /*d9f0*/  SHF.R.U32.HI R66, RZ, 0x10, R81 ;  /* 0x00000010ff427819 */ /* 0x000fe40000011651 */
[----:B------:R-:W-:Y:S01]  /*da00*/  LOP3.LUT R59, R59, 0xff00, R40, 0xf8, !PT ;  /* 0x0000ff003b3b7812 */ /* 0x000fe200078ef828 */
[----:B------:R-:W-:Y:S01]  /*da10*/  IMAD.SHL.U32 R40, R63, 0x100, RZ ;  /* 0x000001003f287824 */ /* 0x000fe200078e00ff */
[----:B------:R-:W-:Y:S01]  /*da20*/  SHF.R.U32.HI R64, RZ, 0x10, R83 ;  /* 0x00000010ff407819 */ /* 0x000fe20000011653 */
[----:B------:R-:W-:Y:S01]  /*da30*/  IMAD.U32 R44, R66, 0x10000, RZ ;  /* 0x00010000422c7824 */ /* 0x000fe200078e00ff */
[----:B------:R-:W-:-:S02]  /*da40*/  LOP3.LUT R61, R83, 0xff0000ff, RZ, 0xc0, !PT ;  /* 0xff0000ff533d7812 */ /* 0x000fc400078ec0ff */
[----:B------:R-:W-:Y:S02]  /*da50*/  SHF.R.U32.HI R60, RZ, 0x8, R71 ;  /* 0x00000008ff3c7819 */ /* 0x000fe40000011647 */
[----:B------:R-:W-:Y:S01]  /*da60*/  LOP3.LUT R63, R61, 0xff00, R40, 0xf8, !PT ;  /* 0x0000ff003d3f7812 */ /* 0x000fe200078ef828 */
[----:B------:R-:W-:Y:S01]  /*da70*/  IMAD.U32 R40, R64, 0x10000, RZ ;  /* 0x0001000040287824 */ /* 0x000fe200078e00ff */
[----:B------:R-:W-:Y:S02]  /*da80*/  SHF.R.U32.HI R62, RZ, 0x8, R69 ;  /* 0x00000008ff3e7819 */ /* 0x000fe40000011645 */
[----:B------:R-:W-:Y:S02]  /*da90*/  LOP3.LUT R67, R71, 0xff0000ff, RZ, 0xc0, !PT ;  /* 0xff0000ff47437812 */ /* 0x000fe400078ec0ff */
[----:B------:R-:W-:Y:S01]  /*daa0*/  SHF.L.U32 R46, R60, 0x8, RZ ;  /* 0x000000083c2e7819 */ /* 0x000fe200000006ff */
[----:B------:R-:W-:Y:S01]  /*dab0*/  IMAD.SHL.U32 R42, R62, 0x100, RZ ;  /* 0x000001003e2a7824 */ /* 0x000fe200078e00ff */
[----:B------:R-:W-:-:S02]  /*dac0*/  LOP3.LUT R44, R59, 0xff0000, R44, 0xf8, !PT ;  /* 0x00ff00003b2c7812 */ /* 0x000fc400078ef82c */
[----:B------:R-:W-:Y:S02]  /*dad0*/  F2FP.F16.E4M3.UNPACK_B R64, R151.H1 ;  /* 0x00000097ff40723e */ /* 0x000fe400030006ff */
[----:B------:R-:W-:Y:S02]  /*dae0*/  F2FP.F16.E4M3.UNPACK_B R61, R58.H1 ;  /* 0x0000003aff3d723e */ /* 0x000fe400030006ff */
[----:B------:R-:W-:Y:S02]  /*daf0*/  F2FP.F16.E4M3.UNPACK_B R59, R57.H1 ;  /* 0x00000039ff3b723e */ /* 0x000fe400030006ff */
[----:B------:R-:W-:Y:S01]  /*db00*/  SHF.R.U32.HI R54, RZ, 0x10, R71 ;  /* 0x00000010ff367819 */ /* 0x000fe20000011647 */
[----:B------:R-:W-:Y:S01]  /*db10*/  HADD2.F32 R62, -RZ, R61.H0_H0 ;  /* 0x2000003dff3e7230 */ /* 0x000fe20000004100 */
[----:B------:R-:W-:Y:S01]  /*db20*/  SHF.R.U32.HI R53, RZ, 0x10, R69 ;  /* 0x00000010ff357819 */ /* 0x000fe20000011645 */
[----:B------:R-:W-:Y:S01]  /*db30*/  HADD2.F32 R60, -RZ, R59.H0_H0 ;  /* 0x2000003bff3c7230 */ /* 0x000fe20000004100 */
[----:B------:R-:W-:Y:S01]  /*db40*/  LOP3.LUT R71, R67, 0xff00, R46, 0xf8, !PT ;  /* 0x0000ff0043477812 */ /* 0x000fe200078ef82e */
[----:B------:R-:W-:Y:S01]  /*db50*/  HADD2.F32 R67, -RZ, R64.H0_H0 ;  /* 0x20000040ff437230 */ /* 0x000fe20000004100 */
[----:B------:R-:W-:Y:S01]  /*db60*/  LOP3.LUT R40, R63, 0xff0000, R40, 0xf8, !PT ;  /* 0x00ff00003f287812 */ /* 0x000fe200078ef828 */
[----:B------:R-:W-:Y:S01]  /*db70*/  IMAD.U32 R46, R53, 0x10000, RZ ;  /* 0x00010000352e7824 */ /* 0x000fe200078e00ff */
[----:B------:R-:W-:-:S02]  /*db80*/  LOP3.LUT R65, R69, 0xff0000ff, RZ, 0xc0, !PT ;  /* 0xff0000ff45417812 */ /* 0x000fc400078ec0ff */
[----:B------:R-:W-:Y:S01]  /*db90*/  F2FP.F16.E4M3.UNPACK_B R63, R153.H1 ;  /* 0x00000099ff3f723e */ /* 0x000fe200030006ff */
[-C--:B------:R-:W-:Y:S01]  /*dba0*/  FMUL.FTZ R53, R62, R67.reuse ;  /* 0x000000433e357220 */ /* 0x080fe20000410000 */
[----:B------:R-:W-:Y:S01]  /*dbb0*/  LOP3.LUT R69, R65, 0xff00, R42, 0xf8, !PT ;  /* 0x0000ff0041457812 */ /* 0x000fe200078ef82a */
[----:B------:R-:W-:Y:S01]  /*dbc0*/  FMUL.FTZ R67, R60, R67 ;  /* 0x000000433c437220 */ /* 0x000fe20000410000 */
[----:B------:R-:W-:Y:S01]  /*dbd0*/  IMAD.U32 R42, R54, 0x10000, RZ ;  /* 0x00010000362a7824 */ /* 0x000fe200078e00ff */
[----:B------:R-:W-:Y:S01]  /*dbe0*/  F2FP.F16.E4M3.UNPACK_B R151, R151 ;  /* 0x00000097ff97723e */ /* 0x000fe200020006ff */
[----:B------:R-:W-:Y:S01]  /*dbf0*/  HADD2.F32 R65, -RZ, R63.H0_H0 ;  /* 0x2000003fff417230 */ /* 0x000fe20000004100 */
[----:B------:R-:W-:Y:S02]  /*dc00*/  F2FP.F16.E4M3.UNPACK_B R153, R153 ;  /* 0x00000099ff99723e */ /* 0x000fe400020006ff */
[----:B------:R-:W-:Y:S01]  /*dc10*/  LOP3.LUT R42, R71, 0xff0000, R42, 0xf8, !PT ;  /* 0x00ff0000472a7812 */ /* 0x000fe200078ef82a */
[----:B------:R-:W-:-:S02]  /*dc20*/  HADD2.F32 R66, -RZ, R151.H0_H0 ;  /* 0x20000097ff427230 */ /* 0x000fc40000004100 */
[-C--:B------:R-:W-:Y:S01]  /*dc30*/  FFMA.FTZ R53, R60, R65.reuse, -R53 ;  /* 0x000000413c357223 */ /* 0x080fe20000010835 */
[----:B------:R-:W-:Y:S01]  /*dc40*/  FFMA.FTZ R54, R62, R65, R67 ;  /* 0x000000413e367223 */ /* 0x000fe20000010043 */
[----:B------:R-:W-:Y:S01]  /*dc50*/  HADD2.F32 R65, -RZ, R63.H1_H1 ;  /* 0x3000003fff417230 */ /* 0x000fe20000004100 */
[----:B------:R-:W-:Y:S01]  /*dc60*/  F2FP.F16.E4M3.UNPACK_B R62, R58 ;  /* 0x0000003aff3e723e */ /* 0x000fe200020006ff */
[----:B------:R-:W-:Y:S01]  /*dc70*/  HADD2.F32 R63, -RZ, R64.H1_H1 ;  /* 0x30000040ff3f7230 */ /* 0x000fe20000004100 */
[----:B------:R-:W-:Y:S01]  /*dc80*/  LOP3.LUT R46, R69, 0xff0000, R46, 0xf8, !PT ;  /* 0x00ff0000452e7812 */ /* 0x000fe200078ef82e */
[----:B------:R-:W-:Y:S02]  /*dc90*/  HADD2.F32 R60, -RZ, R59.H1_H1 ;  /* 0x3000003bff3c7230 */ /* 0x000fe40000004100 */
[----:B------:R-:W-:Y:S01]  /*dca0*/  HADD2.F32 R64, -RZ, R61.H1_H1 ;  /* 0x3000003dff407230 */ /* 0x000fe20000004100 */
[----:B------:R-:W-:Y:S01]  /*dcb0*/  F2FP.F16.E4M3.UNPACK_B R61, R57 ;  /* 0x00000039ff3d723e */ /* 0x000fe200020006ff */
[----:B------:R-:W-:-:S02]  /*dcc0*/  HADD2.F32 R151, -RZ, R151.H1_H1 ;  /* 0x30000097ff977230 */ /* 0x000fc40000004100 */
[-C--:B------:R-:W-:Y:S01]  /*dcd0*/  FMUL.FTZ R67, R60, R63.reuse ;  /* 0x0000003f3c437220 */ /* 0x080fe20000410000 */
        /* <DEDUP_REMOVED lines=85> */
[-C--:B------:R-:W-:Y:S01]  /*e230*/  FFMA.FTZ R60, R60, R62.reuse, -R65 ;  /* 0x0000003e3c3c7223 */ /* 0x080fe20000010841 */
[----:B------:R-:W-:Y:S01]  /*e240*/  F2FP.F16.E4M3.UNPACK_B R59, R41.H1 ;  /* 0x00000029ff3b723e */ /* 0x000fe200030006ff */
[----:B------:R-:W-:Y:S01]  /*e250*/  FFMA.FTZ R41, R63, R62, R66 ;  /* 0x0000003e3f297223 */ /* 0x000fe20000010042 */
[----:B------:R-:W-:Y:S01]  /*e260*/  HADD2.F32 R46, -RZ, R61.H0_H0 ;  /* 0x2000003dff2e7230 */ /* 0x000fe20000004100 */
[-C--:B------:R-:W-:Y:S01]  /*e270*/  F2FP.F16.E4M3.UNPACK_B R70, R42.reuse ;  /* 0x0000002aff46723e */ /* 0x080fe200020006ff */
[----:B------:R-:W-:Y:S01]  /*e280*/  HADD2.F32 R63, -RZ, R64.H0_H0 ;  /* 0x20000040ff3f7230 */ /* 0x000fe20000004100 */
[----:B------:R-:W-:Y:S01]  /*e290*/  F2FP.F16.E4M3.UNPACK_B R71, R42.H1 ;  /* 0x0000002aff47723e */ /* 0x000fe200030006ff */
[----:B------:R-:W-:Y:S01]  /*e2a0*/  HADD2.F32 R45, -RZ, R59.H0_H0 ;  /* 0x2000003bff2d7230 */ /* 0x000fe20000004100 */
[----:B------:R-:W-:Y:S01]  /*e2b0*/  F2FP.F16.E4M3.UNPACK_B R67, R40 ;  /* 0x00000028ff43723e */ /* 0x000fe200020006ff */
[----:B------:R-:W-:-:S02]  /*e2c0*/  HADD2.F32 R62, -RZ, R61.H1_H1 ;  /* 0x3000003dff3e7230 */ /* 0x000fc40000004100 */
[-C--:B------:R-:W-:Y:S01]  /*e2d0*/  FMUL.FTZ R66, R46, R63.reuse ;  /* 0x0000003f2e427220 */ /* 0x080fe20000410000 */
[----:B------:R-:W-:Y:S02]  /*e2e0*/  HADD2.F32 R65, -RZ, R64.H1_H1 ;  /* 0x30000040ff417230 */ /* 0x000fe40000004100 */
[----:B------:R-:W-:Y:S01]  /*e2f0*/  FMUL.FTZ R63, R45, R63 ;  /* 0x0000003f2d3f7220 */ /* 0x000fe20000410000 */
[----:B------:R-:W-:Y:S01]  /*e300*/  HADD2.F32 R59, -RZ, R59.H1_H1 ;  /* 0x3000003bff3b7230 */ /* 0x000fe20000004100 */
[----:B------:R-:W-:Y:S01]  /*e310*/  F2FP.SATFINITE.E4M3.F32.PACK_AB_MERGE_C R53, R152, R69, R77 ;  /* 0x000000459835723e */ /* 0x000fe2000480704d */
[--C-:B------:R-:W-:Y:S02]  /*e320*/  HADD2.F32 R61, -RZ, R44.reuse.H0_H0 ;  /* 0x2000002cff3d7230 */ /* 0x100fe40000004100 */
[-C--:B------:R-:W-:Y:S01]  /*e330*/  FMUL.FTZ R68, R62, R65.reuse ;  /* 0x000000413e447220 */ /* 0x080fe20000410000 */
[----:B------:R-:W-:Y:S02]  /*e340*/  HADD2.F32 R64, -RZ, R44.H1_H1 ;  /* 0x3000002cff407230 */ /* 0x000fe40000004100 */
[----:B------:R-:W-:Y:S01]  /*e350*/  FMUL.FTZ R65, R59, R65 ;  /* 0x000000413b417220 */ /* 0x000fe20000410000 */
[----:B------:R-:W-:-:S02]  /*e360*/  HADD2.F32 R77, -RZ, R71.H0_H0 ;  /* 0x20000047ff4d7230 */ /* 0x000fc40000004100 */
[-C--:B------:R-:W-:Y:S01]  /*e370*/  FFMA.FTZ R44, R45, R61.reuse, -R66 ;  /* 0x0000003d2d2c7223 */ /* 0x080fe20000010842 */
[----:B------:R-:W-:Y:S01]  /*e380*/  FFMA.FTZ R45, R46, R61, R63 ;  /* 0x0000003d2e2d7223 */ /* 0x000fe2000001003f */
[----:B------:R-:W-:Y:S01]  /*e390*/  F2FP.F16.E4M3.UNPACK_B R63, R47 ;  /* 0x0000002fff3f723e */ /* 0x000fe200020006ff */
[-C--:B------:R-:W-:Y:S01]  /*e3a0*/  FFMA.FTZ R59, R59, R64.reuse, -R68 ;  /* 0x000000403b3b7223 */ /* 0x080fe20000010844 */
[----:B------:R-:W-:Y:S01]  /*e3b0*/  FFMA.FTZ R46, R62, R64, R65 ;  /* 0x000000403e2e7223 */ /* 0x000fe20000010041 */
[----:B------:R-:W-:Y:S01]  /*e3c0*/  F2FP.F16.E4M3.UNPACK_B R61, R43 ;  /* 0x0000002bff3d723e */ /* 0x000fe200020006ff */
[----:B------:R-:W-:Y:S01]  /*e3d0*/  HADD2.F32 R42, -RZ, R67.H0_H0 ;  /* 0x20000043ff2a7230 */ /* 0x000fe20000004100 */
[----:B------:R-:W-:Y:S01]  /*e3e0*/  F2FP.F16.E4M3.UNPACK_B R64, R47.H1 ;  /* 0x0000002fff40723e */ /* 0x000fe200030006ff */
[----:B------:R-:W-:Y:S01]  /*e3f0*/  HADD2.F32 R65, -RZ, R63.H0_H0 ;  /* 0x2000003fff417230 */ /* 0x000fe20000004100 */
[----:B------:R-:W-:Y:S01]  /*e400*/  F2FP.F16.E4M3.UNPACK_B R43, R43.H1 ;  /* 0x0000002bff2b723e */ /* 0x000fe200030006ff */
        /* <DEDUP_REMOVED lines=9> */
[----:B------:R-:W-:Y:S01]  /*e4a0*/  FMUL.FTZ R78, R47, R40 ;  /* 0x000000282f4e7220 */ /* 0x000fe20000410000 */
[----:B------:R-:W-:Y:S02]  /*e4b0*/  HADD2.F32 R71, -RZ, R71.H1_H1 ;  /* 0x30000047ff477230 */ /* 0x000fe40000004100 */
[-C--:B------:R-:W-:Y:S01]  /*e4c0*/  FMUL.FTZ R79, R66, R77.reuse ;  /* 0x0000004d424f7220 */ /* 0x080fe20000410000 */
[----:B------:R-:W-:Y:S02]  /*e4d0*/  HADD2.F32 R43, -RZ, R43.H1_H1 ;  /* 0x3000002bff2b7230 */ /* 0x000fe40000004100 */
[----:B------:R-:W-:Y:S01]  /*e4e0*/  FMUL.FTZ R77, R62, R77 ;  /* 0x0000004d3e4d7220 */ /* 0x000fe20000410000 */
[----:B------:R-:W-:-:S02]  /*e4f0*/  HADD2.F32 R69, -RZ, R68.H0_H0 ;  /* 0x20000044ff457230 */ /* 0x000fc40000004100 */
[----:B------:R-:W-:Y:S01]  /*e500*/  FFMA.FTZ R40, R47, R42, -R76 ;  /* 0x0000002a2f287223 */ /* 0x000fe2000001084c */
[----:B------:R-:W-:Y:S02]  /*e510*/  HADD2.F32 R63, -RZ, R63.H1_H1 ;  /* 0x3000003fff3f7230 */ /* 0x000fe40000004100 */
        /* <DEDUP_REMOVED lines=9> */
[----:B------:R-:W-:Y:S01]  /*e5b0*/  FMUL.FTZ R70, R61, R70 ;  /* 0x000000463d467220 */ /* 0x000fe20000410000 */
[-C--:B------:R-:W-:Y:S01]  /*e5c0*/  FFMA.FTZ R76, R43, R68.reuse, -R76 ;  /* 0x000000442b4c7223 */ /* 0x080fe2000001084c */
[----:B------:R-:W-:Y:S01]  /*e5d0*/  FFMA.FTZ R64, R64, R68, R71 ;  /* 0x0000004440407223 */ /* 0x000fe20000010047 */
[----:B------:R-:W-:Y:S01]  /*e5e0*/  FFMA.FTZ R42, R65, R42, R78 ;  /* 0x0000002a412a7223 */ /* 0x000fe2000001004e */
[-C--:B------:R-:W-:Y:S01]  /*e5f0*/  FFMA.FTZ R61, R61, R62.reuse, -R66 ;  /* 0x0000003e3d3d7223 */ /* 0x080fe20000010842 */
[----:B------:R-:W-:Y:S01]  /*e600*/  FFMA.FTZ R63, R63, R62, R70 ;  /* 0x0000003e3f3f7223 */ /* 0x000fe20000010046 */
[----:B------:R-:W-:Y:S01]  /*e610*/  F2FP.SATFINITE.E4M3.F32.PACK_AB_MERGE_C R76, R76, R79, RZ ;  /* 0x0000004f4c4c723e */ /* 0x000fe200048070ff */
[----:B------:R-:W-:Y:S01]  /*e620*/  IMAD.MOV.U32 R46, RZ, RZ, R53 ;  /* 0x000000ffff2e7224 */ /* 0x000fe200078e0035 */
[----:B------:R-:W-:-:S02]  /*e630*/  F2FP.SATFINITE.E4M3.F32.PACK_AB_MERGE_C R64, R64, R77, RZ ;  /* 0x0000004d4040723e */ /* 0x000fc400048070ff */
[----:B------:R-:W-:Y:S01]  /*e640*/  F2FP.SATFINITE.E4M3.F32.PACK_AB_MERGE_C R57, R60, R57, R44 ;  /* 0x000000393c39723e */ /* 0x000fe2000480702c */
[----:B------:R-:W-:Y:S01]  /*e650*/  IMAD.MOV.U32 R44, RZ, RZ, R55 ;  /* 0x000000ffff2c7224 */ /* 0x000fe200078e0037 */
[----:B------:R-:W-:Y:S02]  /*e660*/  F2FP.SATFINITE.E4M3.F32.PACK_AB_MERGE_C R43, R61, R40, R76 ;  /* 0x000000283d2b723e */ /* 0x000fe4000480704c */
[----:B------:R-:W-:Y:S01]  /*e670*/  F2FP.SATFINITE.E4M3.F32.PACK_AB_MERGE_C R45, R41, R58, R45 ;  /* 0x0000003a292d723e */ /* 0x000fe2000480702d */
[----:B------:R-:W-:Y:S01]  /*e680*/  IMAD.MOV.U32 R41, RZ, RZ, R57 ;  /* 0x000000ffff297224 */ /* 0x000fe200078e0039 */
[----:B------:R-:W-:Y:S01]  /*e690*/  F2FP.SATFINITE.E4M3.F32.PACK_AB_MERGE_C R47, R63, R42, R64 ;  /* 0x0000002a3f2f723e */ /* 0x000fe20004807040 */
[----:B------:R-:W-:Y:S01]  /*e6a0*/  IMAD.MOV.U32 R42, RZ, RZ, R54 ;  /* 0x000000ffff2a7224 */ /* 0x000fe200078e0036 */
[----:B------:R-:W-:-:S07]  /*e6b0*/  MOV R40, R56 ;  /* 0x0000003800287202 */ /* 0x000fce0000000f00 */
.L_x_2344:
[----:B------:R-:W-:Y:S05]  /*e6c0*/  BSYNC B2 ;  /* 0x0000000000027941 */ /* 0x000fea0003800000 */
.L_x_2343:
[----:B-1----:R4:W-:Y:S04]  /*e6d0*/  STG.E.128 desc[UR56][R48.64], R40 ;  /* 0x0000002830007986 */ /* 0x0029e8000c101d38 */
[----:B---3--:R4:W-:Y:S02]  /*e6e0*/  @!P2 STG.E.128 desc[UR56][R50.64], R44 ;  /* 0x0000002c3200a986 */ /* 0x0089e4000c101d38 */
.L_x_2342:
[----:B------:R-:W-:Y:S05]  /*e6f0*/  BSYNC B1 ;  /* 0x0000000000017941 */ /* 0x000fea0003800000 */
.L_x_2341:
[----:B------:R-:W-:-:S13]  /*e700*/  ISETP.NE.AND P2, PT, R36, RZ, PT ;  /* 0x000000ff2400720c */ /* 0x000fda0003f45270 */
[----:B------:R-:W-:Y:S05]  /*e710*/  @!P2 BRA `(.L_x_2295) ;  /* 0x0000001000bca947 */ /* 0x000fea0003800000 */
[----:B-1--4-:R-:W3:Y:S01]  /*e720*/  LDL R40, [R1+0x14] ;  /* 0x0000140001287983 */ /* 0x012ee20000100800 */
[----:B------:R-:W-:Y:S01]  /*e730*/  IADD3 R49, P2, P4, R116, R134, R29 ;  /* 0x0000008674317210 */ /* 0x000fe20007c5e01d */
[----:B------:R-:W-:Y:S03]  /*e740*/  BSSY B1, `(.L_x_2345) ;  /* 0x00000ec000017945 */ /* 0x000fe60003800000 */
[----:B------:R-:W-:Y:S02]  /*e750*/  IADD3.X R42, R4, R52, R32, P2, P4 ;  /* 0x00000034042a7210 */ /* 0x000fe400017e8420 */
[----:B------:R-:W-:-:S05]  /*e760*/  IADD3 R48, P2, R49, R122, RZ ;  /* 0x0000007a31307210 */ /* 0x000fca0007f5e0ff */
[----:B------:R-:W-:Y:S01]  /*e770*/  IMAD.X R49, R42, 0x1, R123, P2 ;  /* 0x000000012a317824 */ /* 0x000fe200010e067b */
[----:B------:R-:W-:Y:S02]  /*e780*/  ISETP.GE.AND P2, PT, R6, R132, PT ;  /* 0x000000840600720c */ /* 0x000fe40003f46270 */
[----:B---3--:R-:W-:-:S04]  /*e790*/  LOP3.LUT P5, RZ, R40, 0x1, RZ, 0xc0, !PT ;  /* 0x0000000128ff7812 */ /* 0x008fc800078ac0ff */
[----:B------:R-:W-:-:S04]  /*e7a0*/  SEL R155, R99, R155, !P5 ;  /* 0x0000009b639b7207 */ /* 0x000fc80006800000 */
[----:B------:R-:W-:-:S04]  /*e7b0*/  SHF.R.S32.HI R40, RZ, 0x1f, R155 ;  /* 0x0000001fff287819 */ /* 0x000fc8000001149b */
[----:B------:R-:W-:-:S04]  /*e7c0*/  LEA.HI R155, R40, R155, RZ, 0x5 ;  /* 0x0000009b289b7211 */ /* 0x000fc800078f28ff */
[----:B------:R-:W-:-:S04]  /*e7d0*/  LEA.HI.SX32 R155, R155, R28, 0x1b ;  /* 0x0000001c9b9b7211 */ /* 0x000fc800078fdaff */
[----:B------:R-:W-:Y:S02]  /*e7e0*/  SHF.R.S32.HI R40, RZ, 0x1f, R155 ;  /* 0x0000001fff287819 */ /* 0x000fe4000001149b */
[----:B------:R-:W-:Y:S02]  /*e7f0*/  SHF.L.U32 R51, R155, 0x4, RZ ;  /* 0x000000049b337819 */ /* 0x000fe400000006ff */
        /* <DEDUP_REMOVED lines=13> */
[--C-:B------:R-:W-:Y:S01]  /*e8d0*/  SHF.R.U32.HI R53, RZ, 0x8, R85.reuse ;  /* 0x00000008ff357819 */ /* 0x100fe20000011655 */
[----:B---3--:R-:W-:Y:S01]  /*e8e0*/  IMAD.MOV.U32 R58, RZ, RZ, R44 ;  /* 0x000000ffff3a7224 */ /* 0x008fe200078e002c */
[----:B-1----:R-:W-:Y:S01]  /*e8f0*/  MOV R50, R41 ;  /* 0x0000002900327202 */ /* 0x002fe20000000f00 */
        /* <DEDUP_REMOVED lines=8> */
[----:B------:R-:W-:Y:S01]  /*e980*/  SHF.R.U32.HI R64, RZ, 0x8, R87 ;  /* 0x00000008ff407819 */ /* 0x000fe20000011657 */
[----:B------:R-:W-:Y:S01]  /*e990*/  IMAD.SHL.U32 R44, R61, 0x100, RZ ;  /* 0x000001003d2c7824 */ /* 0x000fe200078e00ff */
[----:B------:R-:W-:Y:S01]  /*e9a0*/  LOP3.LUT R41, R54, 0xff00, R41, 0xf8, !PT ;  /* 0x0000ff0036297812 */ /* 0x000fe200078ef829 */
[----:B------:R-:W-:Y:S01]  /*e9b0*/  IMAD.SHL.U32 R54, R60, 0x100, RZ ;  /* 0x000001003c367824 */ /* 0x000fe200078e00ff */
[----:B------:R-:W-:Y:S02]  /*e9c0*/  SHF.R.U32.HI R62, RZ, 0x10, R87 ;  /* 0x00000010ff3e7819 */ /* 0x000fe40000011657 */
[----:B------:R-:W-:Y:S02]  /*e9d0*/  LOP3.LUT R57, R73, 0xff0000ff, RZ, 0xc0, !PT ;  /* 0xff0000ff49397812 */ /* 0x000fe400078ec0ff */
[----:B------:R-:W-:Y:S02]  /*e9e0*/  LOP3.LUT R59, R75, 0xff0000ff, RZ, 0xc0, !PT ;  /* 0xff0000ff4b3b7812 */ /* 0x000fe400078ec0ff */
[----:B------:R-:W-:-:S02]  /*e9f0*/  LOP3.LUT R55, R87, 0xff0000ff, RZ, 0xc0, !PT ;  /* 0xff0000ff57377812 */ /* 0x000fc400078ec0ff */
[----:B------:R-:W-:Y:S02]  /*ea00*/  SHF.L.U32 R40, R64, 0x8, RZ ;  /* 0x0000000840287819 */ /* 0x000fe400000006ff */
        /* <DEDUP_REMOVED lines=17> */
[----:B------:R-:W-:Y:S01]  /*eb20*/  SHF.L.U32 R63, R63, 0x10, RZ ;  /* 0x000000103f3f7819 */ /* 0x000fe200000006ff */
[C---:B------:R-:W-:Y:S01]  /*eb30*/  FMUL.FTZ R66, R54.reuse, R41 ;  /* 0x0000002936427220 */ /* 0x040fe20000410000 */
[----:B------:R-:W-:Y:S02]  /*eb40*/  IMAD.U32 R65, R65, 0x10000, RZ ;  /* 0x0001000041417824 */ /* 0x000fe400078e00ff */
[-C--:B------:R-:W-:Y:S01]  /*eb50*/  FFMA.FTZ R54, R54, R61.reuse, -R67 ;  /* 0x0000003d36367223 */ /* 0x080fe20000010843 */
[----:B------:R-:W-:Y:S01]  /*eb60*/  LOP3.LUT R44, R44, 0xff0000, R63, 0xf8, !PT ;  /* 0x00ff00002c2c7812 */ /* 0x000fe200078ef83f */
        /* <DEDUP_REMOVED lines=9> */
[-C--:B------:R-:W-:Y:S01]  /*ec00*/  FMUL.FTZ R65, R57, R61.reuse ;  /* 0x0000003d39417220 */ /* 0x080fe20000410000 */
[----:B------:R-:W-:Y:S01]  /*ec10*/  FMUL.FTZ R56, R62, R61 ;  /* 0x0000003d3e387220 */ /* 0x000fe20000410000 */
[----:B------:R-:W-:Y:S01]  /*ec20*/  F2FP.F16.E4M3.UNPACK_B R148, R148 ;  /* 0x00000094ff94723e */ /* 0x000fe200020006ff */
[----:B------:R-:W-:Y:S01]  /*ec30*/  HADD2.F32 R64, -RZ, R146.H0_H0 ;  /* 0x20000092ff407230 */ /* 0x000fe20000004100 */
[----:B------:R-:W-:Y:S01]  /*ec40*/  F2FP.F16.E4M3.UNPACK_B R67, R147.H1 ;  /* 0x00000093ff43723e */ /* 0x000fe200030006ff */
[----:B------:R-:W-:-:S02]  /*ec50*/  HADD2.F32 R61, -RZ, R59.H0_H0 ;  /* 0x2000003bff3d7230 */ /* 0x000fc40000004100 */
[-C--:B------:R-:W-:Y:S01]  /*ec60*/  FFMA.FTZ R57, R57, R63.reuse, -R56 ;  /* 0x0000003f39397223 */ /* 0x080fe20000010838 */
[----:B------:R-:W-:Y:S02]  /*ec70*/  HADD2.F32 R58, -RZ, R60.H0_H0 ;  /* 0x2000003cff3a7230 */ /* 0x000fe40000004100 */
[----:B------:R-:W-:Y:S01]  /*ec80*/  FFMA.FTZ R56, R62, R63, R65 ;  /* 0x0000003f3e387223 */ /* 0x000fe20000010041 */
        /* <DEDUP_REMOVED lines=8> */
[----:B------:R-:W-:Y:S01]  /*ed10*/  F2FP.F16.E4M3.UNPACK_B R64, R46.H1 ;  /* 0x0000002eff40723e */ /* 0x000fe200030006ff */
[----:B------:R-:W-:Y:S02]  /*ed20*/  HADD2.F32 R148, -RZ, R148.H1_H1 ;  /* 0x30000094ff947230 */ /* 0x000fe40000004100 */
[-C--:B------:R-:W-:Y:S01]  /*ed30*/  FMUL.FTZ R61, R63, R146.reuse ;  /* 0x000000923f3d7220 */ /* 0x080fe20000410000 */
[----:B------:R-:W-:Y:S01]  /*ed40*/  FMUL.FTZ R146, R60, R146 ;  /* 0x000000923c927220 */ /* 0x000fe20000410000 */
[----:B------:R-:W-:Y:S01]  /*ed50*/  F2FP.F16.E4M3.UNPACK_B R66, R149.H1 ;  /* 0x00000095ff42723e */ /* 0x000fe200030006ff */
[----:B------:R-:W-:Y:S01]  /*ed60*/  HADD2.F32 R70, -RZ, R67.H0_H0 ;  /* 0x20000043ff467230 */ /* 0x000fe20000004100 */
[----:B------:R-:W-:Y:S01]  /*ed70*/  F2FP.F16.E4M3.UNPACK_B R62, R53.H1 ;  /* 0x00000035ff3e723e */ /* 0x000fe200030006ff */
[----:B------:R-:W-:-:S02]  /*ed80*/  HADD2.F32 R65, -RZ, R64.H0_H0 ;  /* 0x20000040ff417230 */ /* 0x000fc40000004100 */
[-C--:B------:R-:W-:Y:S01]  /*ed90*/  FFMA.FTZ R61, R60, R148.reuse, -R61 ;  /* 0x000000943c3d7223 */ /* 0x080fe2000001083d */
[----:B------:R-:W-:Y:S01]  /*eda0*/  FFMA.FTZ R60, R63, R148, R146 ;  /* 0x000000943f3c7223 */ /* 0x000fe20000010092 */
[----:B------:R-:W-:Y:S01]  /*edb0*/  HADD2.F32 R68, -RZ, R66.H0_H0 ;  /* 0x20000042ff447230 */ /* 0x000fe20000004100 */
[----:B------:R-:W-:Y:S01]  /*edc0*/  F2FP.F16.E4M3.UNPACK_B R147, R147 ;  /* 0x00000093ff93723e */ /* 0x000fe200020006ff */
[----:B------:R-:W-:Y:S02]  /*edd0*/  HADD2.F32 R63, -RZ, R62.H0_H0 ;  /* 0x2000003eff3f7230 */ /* 0x000fe40000004100 */
[-C--:B------:R-:W-:Y:S01]  /*ede0*/  FMUL.FTZ R72, R65, R70.reuse ;  /* 0x0000004641487220 */ /* 0x080fe20000410000 */
[----:B------:R-:W-:Y:S01]  /*edf0*/  HADD2.F32 R67, -RZ, R67.H1_H1 ;  /* 0x30000043ff437230 */ /* 0x000fe20000004100 */
[----:B------:R-:W-:Y:S01]  /*ee00*/  F2FP.F16.E4M3.UNPACK_B R53, R53 ;  /* 0x00000035ff35723e */ /* 0x000fe200020006ff */
[----:B------:R-:W-:Y:S02]  /*ee10*/  HADD2.F32 R64, -RZ, R64.H1_H1 ;  /* 0x30000040ff407230 */ /* 0x000fe40000004100 */
[C---:B------:R-:W-:Y:S01]  /*ee20*/  FMUL.FTZ R70, R63.reuse, R70 ;  /* 0x000000463f467220 */ /* 0x040fe20000410000 */
[----:B------:R-:W-:Y:S01]  /*ee30*/  FFMA.FTZ R72, R63, R68, -R72 ;  /* 0x000000443f487223 */ /* 0x000fe20000010848 */
[----:B------:R-:W-:Y:S01]  /*ee40*/  HADD2.F32 R62, -RZ, R62.H1_H1 ;  /* 0x3000003eff3e7230 */ /* 0x000fe20000004100 */
[----:B------:R-:W-:Y:S01]  /*ee50*/  F2FP.F16.E4M3.UNPACK_B R149, R149 ;  /* 0x00000095ff95723e */ /* 0x000fe200020006ff */
[----:B------:R-:W-:-:S02]  /*ee60*/  HADD2.F32 R63, -RZ, R66.H1_H1 ;  /* 0x30000042ff3f7230 */ /* 0x000fc40000004100 */
[-C--:B------:R-:W-:Y:S01]  /*ee70*/  FMUL.FTZ R69, R64, R67.reuse ;  /* 0x0000004340457220 */ /* 0x080fe20000410000 */
[----:B------:R-:W-:Y:S01]  /*ee80*/  FFMA.FTZ R70, R65, R68, R70 ;  /* 0x0000004441467223 */ /* 0x000fe20000010046 */
[C---:B------:R-:W-:Y:S01]  /*ee90*/  FMUL.FTZ R67, R62.reuse, R67 ;  /* 0x000000433e437220 */ /* 0x040fe20000410000 */
[--C-:B------:R-:W-:Y:S02]  /*eea0*/  HADD2.F32 R65, -RZ, R147.reuse.H0_H0 ;  /* 0x20000093ff417230 */ /* 0x100fe40000004100 */
[-C--:B------:R-:W-:Y:S01]  /*eeb0*/  FFMA.FTZ R69, R62, R63.reuse, -R69 ;  /* 0x0000003f3e457223 */ /* 0x080fe20000010845 */
[----:B------:R-:W-:Y:S01]  /*eec0*/  F2FP.F16.E4M3.UNPACK_B R62, R46 ;  /* 0x0000002eff3e723e */ /* 0x000fe200020006ff */
[----:B------:R-:W-:Y:S01]  /*eed0*/  FFMA.FTZ R71, R64, R63, R67 ;  /* 0x0000003f40477223 */ /* 0x000fe20000010043 */
[----:B------:R-:W-:Y:S01]  /*eee0*/  HADD2.F32 R147, -RZ, R147.H1_H1 ;  /* 0x30000093ff937230 */ /* 0x000fe20000004100 */
[----:B------:R-:W-:Y:S01]  /*eef0*/  F2FP.SATFINITE.E4M3.F32.PACK_AB_MERGE_C R54, R57, R54, RZ ;  /* 0x000000363936723e */ /* 0x000fe200048070ff */
[----:B------:R-:W-:Y:S01]  /*ef00*/  HADD2.F32 R46, -RZ, R53.H0_H0 ;  /* 0x20000035ff2e7230 */ /* 0x000fe20000004100 */
[----:B------:R-:W-:Y:S01]  /*ef10*/  F2FP.SATFINITE.E4M3.F32.PACK_AB_MERGE_C R56, R56, R55, RZ ;  /* 0x000000373838723e */ /* 0x000fe200048070ff */
[--C-:B------:R-:W-:Y:S01]  /*ef20*/  HADD2.F32 R63, -RZ, R62.reuse.H0_H0 ;  /* 0x2000003eff3f7230 */ /* 0x100fe20000004100 */
[----:B------:R-:W-:Y:S01]  /*ef30*/  F2FP.SATFINITE.E4M3.F32.PACK_AB_MERGE_C R55, R61, R58, R54 ;  /* 0x0000003a3d37723e */ /* 0x000fe20004807036 */
        /* <DEDUP_REMOVED lines=100> */
[----:B------:R-:W-:Y:S01]  /*f580*/  F2FP.SATFINITE.E4M3.F32.PACK_AB_MERGE_C R60, R60, R69, RZ ;  /* 0x000000453c3c723e */ /* 0x000fe200048070ff */
[----:B------:R-:W-:Y:S01]  /*f590*/  IMAD.MOV.U32 R40, RZ, RZ, R55 ;  /* 0x000000ffff287224 */ /* 0x000fe200078e0037 */
[----:B------:R-:W-:Y:S01]  /*f5a0*/  F2FP.SATFINITE.E4M3.F32.PACK_AB_MERGE_C R41, R45, R56, R42 ;  /* 0x000000382d29723e */ /* 0x000fe2000480702a */
[----:B------:R-:W-:Y:S01]  /*f5b0*/  IMAD.MOV.U32 R42, RZ, RZ, R53 ;  /* 0x000000ffff2a7224 */ /* 0x000fe200078e0035 */
[----:B------:R-:W-:-:S02]  /*f5c0*/  F2FP.SATFINITE.E4M3.F32.PACK_AB_MERGE_C R43, R47, R70, R43 ;  /* 0x000000462f2b723e */ /* 0x000fc4000480702b */
[----:B------:R-:W-:Y:S01]  /*f5d0*/  F2FP.SATFINITE.E4M3.F32.PACK_AB_MERGE_C R45, R44, R57, R50 ;  /* 0x000000392c2d723e */ /* 0x000fe20004807032 */
[----:B------:R-:W-:Y:S01]  /*f5e0*/  IMAD.MOV.U32 R44, RZ, RZ, R54 ;  /* 0x000000ffff2c7224 */ /* 0x000fe200078e0036 */
[----:B------:R-:W-:-:S07]  /*f5f0*/  F2FP.SATFINITE.E4M3.F32.PACK_AB_MERGE_C R47, R66, R75, R60 ;  /* 0x0000004b422f723e */ /* 0x000fce000480703c */
.L_x_2346:
[----:B------:R-:W-:Y:S05]  /*f600*/  BSYNC B1 ;  /* 0x0000000000017941 */ /* 0x000fea0003800000 */
.L_x_2345:
[----:B-1----:R1:W-:Y:S01]  /*f610*/  STG.E.128 desc[UR56][R48.64], R40 ;  /* 0x0000002830007986 */ /* 0x0023e2000c101d38 */
[----:B------:R-:W-:-:S13]  /*f620*/  ISETP.GE.AND P2, PT, R51, R150, PT ;  /* 0x000000963300720c */ /* 0x000fda0003f46270 */
[----:B------:R-:W-:Y:S05]  /*f630*/  @P2 BRA `(.L_x_2295) ;  /* 0x0000000000f42947 */ /* 0x000fea0003800000 */
[--C-:B-1----:R-:W-:Y:S02]  /*f640*/  SHF.R.S32.HI R41, RZ, 0x1f, R51.reuse ;  /* 0x0000001fff297819 */ /* 0x102fe40000011433 */
[----:B------:R-:W-:-:S04]  /*f650*/  IADD3 R51, P2, P4, R116, R134, R51 ;  /* 0x0000008674337210 */ /* 0x000fc80007c5e033 */
[----:B------:R-:W-:Y:S02]  /*f660*/  IADD3.X R52, R4, R52, R41, P2, P4 ;  /* 0x0000003404347210 */ /* 0x000fe400017e8429 */
[----:B------:R-:W-:-:S04]  /*f670*/  IADD3 R122, P2, R51, R122, RZ ;  /* 0x0000007a337a7210 */ /* 0x000fc80007f5e0ff */
[----:B------:R-:W-:-:S05]  /*f680*/  IADD3.X R123, R52, R123, RZ, P2, !PT ;  /* 0x0000007b347b7210 */ /* 0x000fca00017fe4ff */
[----:B---3--:R1:W-:Y:S01]  /*f690*/  STG.E.128 desc[UR56][R122.64], R44 ;  /* 0x0000002c7a007986 */ /* 0x0083e2000c101d38 */
[----:B------:R-:W-:Y:S05]  /*f6a0*/  BRA `(.L_x_2295) ;  /* 0x0000000000d87947 */ /* 0x000fea0003800000 */
.L_x_2262:
[----:B------:R-:W-:-:S06]  /*f6b0*/  UISETP.NE.AND UP0, UPT, UR53, 0x3, UPT ;  /* 0x000000033500788c */ /* 0x000fcc000bf05270 */
[----:B------:R-:W-:-:S13]  /*f6c0*/  PLOP3.LUT P1, PT, PT, PT, UP0, 0x80, 0x0 ;  /* 0x000000000000781c */ /* 0x000fda0003f2f008 */
[----:B------:R-:W-:Y:S05]  /*f6d0*/  @!P1 BRA `(.L_x_2347) ;  /* 0x0000000000049947 */ /* 0x000fea0003800000 */
[----:B------:R-:W-:Y:S01]  /*f6e0*/  BPT.TRAP 0x1 ;  /* 0x000000040000795c */ /* 0x000fe20000300000 */
.L_x_2347:
[----:B------:R-:W-:Y:S01]  /*f6f0*/  IMAD R97, R17, 0x8, R16 ;  /* 0x0000000811617824 */ /* 0x000fe200078e0210 */
[----:B------:R-:W-:Y:S01]  /*f700*/  SHF.L.U32 R98, R191, 0x1f, RZ ;  /* 0x0000001fbf627819 */ /* 0x000fe200000006ff */
[----:B------:R-:W-:Y:S01]  /*f710*/  IMAD R96, R24, -0xa0, R2 ;  /* 0xffffff6018607824 */ /* 0x000fe200078e0202 */
[----:B------:R-:W-:Y:S02]  /*f720*/  BSSY B1, `(.L_x_2348) ;  /* 0x0000004000017945 */ /* 0x000fe40003800000 */
[----:B------:R-:W1:Y:S02]  /*f730*/  SYNCS.PHASECHK.TRANS64.TRYWAIT P2, [R97+URZ+0x29890], R98 ;  /* 0x02989062610075a7 */ /* 0x000e64000804017f */
[----:B------:R-:W-:Y:S01]  /*f740*/  VIMNMX R96, R96, 0xa0, PT ;  /* 0x000000a060607848 */ /* 0x000fe20003fe0100 */
[----:B-1----:R-:W-:Y:S06]  /*f750*/  @!P2 BRA `(.L_x_2349) ;  /* 0x0000021000b8a947 */ /* 0x002fec0003800000 */
.L_x_2607:
[----:B------:R-:W-:Y:S05]  /*f760*/  BSYNC B1 ;  /* 0x0000000000017941 */ /* 0x000fea0003800000 */
.L_x_2348:
        /* <DEDUP_REMOVED lines=21> */
.L_x_2351:
[----:B------:R-:W-:Y:S05]  /*f8c0*/  BSYNC B1 ;  /* 0x0000000000017941 */ /* 0x000fea0003800000 */
.L_x_2350:
        /* <DEDUP_REMOVED lines=20> */
.L_x_2295:
[----:B------:R-:W-:Y:S05]  /*fa10*/  BSYNC B0 ;  /* 0x0000000000007941 */ /* 0x000fea0003800000 */
.L_x_2261:
        /* <DEDUP_REMOVED lines=12> */
[----:B------:R-:W-:-:S05]  /*fae0*/  @!P2 VIADD R40, R97, 0x298a0 ;  /* 0x000298a06128a836 */ /* 0x000fca0000000000 */
[----:B------:R-:W-:-:S04]  /*faf0*/  @!P2 PRMT R40, RZ, 0x654, R40 ;  /* 0x00000654ff28a816 */ /* 0x000fc80000000028 */
[----:B------:R0:W-:Y:S01]  /*fb00*/  @!P2 SYNCS.ARRIVE.TRANS64.RED.A1T0 RZ, [R40+URZ], RZ ;  /* 0x000000ff28ffa9a7 */ /* 0x0001e2000810043f */
[----:B------:R-:W-:Y:S05]  /*fb10*/  @!P1 BRA `(.L_x_2353) ;  /* 0x0000000000049947 */ /* 0x000fea0003800000 */
[----:B------:R-:W-:Y:S01]  /*fb20*/  BPT.TRAP 0x1 ;  /* 0x000000040000795c */ /* 0x000fe20000300000 */
.L_x_2353:
[----:B------:R-:W-:Y:S05]  /*fb30*/  BSYNC B0 ;  /* 0x0000000000007941 */ /* 0x000fea0003800000 */
.L_x_2352:
[----:B------:R-:W1:Y:S01]  /*fb40*/  SYNCS.PHASECHK.TRANS64.TRYWAIT P1, [R97+URZ+0x298b0], R98 ;  /* 0x0298b062610075a7 */ /* 0x000e62000802017f */
[----:B------:R-:W-:Y:S01]  /*fb50*/  ULDC UR42, c[0x0][0x320] ;  /* 0x0000c800002a7ab9 */ /* 0x000fe20000000800 */
[----:B------:R-:W-:Y:S01]  /*fb60*/  ULDC.64 UR38, c[0x0][0x328] ;  /* 0x0000ca0000267ab9 */ /* 0x000fe20000000a00 */
[----:B------:R-:W-:Y:S01]  /*fb70*/  ULDC.64 UR40, c[0x0][0x318] ;  /* 0x0000c60000287ab9 */ /* 0x000fe20000000a00 */
[----:B------:R-:W-:Y:S01]  /*fb80*/  BSSY B0, `(.L_x_2354) ;  /* 0x0000003000007945 */ /* 0x000fe20003800000 */
[----:B------:R-:W-:-:S03]  /*fb90*/  IMAD R41, R17, 0x5000, R214 ;  /* 0x0000500011297824 */ /* 0x000fc600078e02d6 */
[----:B-1----:R-:W-:Y:S05]  /*fba0*/  @!P1 BRA `(.L_x_2355) ;  /* 0x0000020c00b89947 */ /* 0x002fea0003800000 */
.L_x_2608:
[----:B------:R-:W-:Y:S05]  /*fbb0*/  BSYNC B0 ;  /* 0x0000000000007941 */ /* 0x000fea0003800000 */
.L_x_2354:
[----:B------:R-:W-:Y:S01]  /*fbc0*/  ISETP.GE.AND P1, PT, R188, R96, PT ;  /* 0x00000060bc00720c */ /* 0x000fe20003f26270 */
[----:B------:R-:W-:Y:S01]  /*fbd0*/  BSSY B0, `(.L_x_2356) ;  /* 0x000001a000007945 */ /* 0x000fe20003800000 */
[C---:B------:R-:W-:Y:S01]  /*fbe0*/  IMAD.IADD R48, R16.reuse, 0x1, R41 ;  /* 0x0000000110307824 */ /* 0x040fe200078e0229 */
[-C--:B------:R-:W-:Y:S01]  /*fbf0*/  IADD3 R49, R16, R41.reuse, R124 ;  /* 0x0000002910317210 */ /* 0x080fe20007ffe07c */
[----:B---3--:R-:W-:Y:S01]  /*fc00*/  IMAD.WIDE R44, R24, 0xa0, R118 ;  /* 0x000000a0182c7825 */ /* 0x008fe200078e0276 */
[CC--:B------:R-:W-:Y:S02]  /*fc10*/  IADD3 R50, R16.reuse, R41.reuse, R121 ;  /* 0x0000002910327210 */ /* 0x0c0fe40007ffe079 */
[----:B------:R-:W-:-:S06]  /*fc20*/  IADD3 R51, R16, R41, R130 ;  /* 0x0000002910337210 */ /* 0x000fcc0007ffe082 */
[----:B------:R-:W-:Y:S05]  /*fc30*/  @P1 BRA `(.L_x_2357) ;  /* 0x00000000004c1947 */ /* 0x000fea0003800000 */
[----:B------:R-:W-:Y:S01]  /*fc40*/  MOV R41, R33 ;  /* 0x0000002100297202 */ /* 0x000fe20000000f00 */
[----:B0-----:R-:W-:Y:S02]  /*fc50*/  IMAD.MOV.U32 R40, RZ, RZ, R114 ;  /* 0x000000ffff287224 */ /* 0x001fe400078e0072 */
        /* <DEDUP_REMOVED lines=17> */
.L_x_2357:
[----:B------:R-:W-:Y:S05]  /*fd70*/  BSYNC B0 ;  /* 0x0000000000007941 */ /* 0x000fea0003800000 */
.L_x_2356:
[----:B------:R-:W-:Y:S01]  /*fd80*/  ISETP.GE.AND P1, PT, R221, R96, PT ;  /* 0x00000060dd00720c */ /* 0x000fe20003f26270 */
[----:B------:R-:W-:-:S12]  /*fd90*/  BSSY B0, `(.L_x_2358) ;  /* 0x0000017000007945 */ /* 0x000fd80003800000 */
[----:B------:R-:W-:Y:S05]  /*fda0*/  @P1 BRA `(.L_x_2359) ;  /* 0x0000000000541947 */ /* 0x000fea0003800000 */
[----:B--2---:R-:W-:Y:S01]  /*fdb0*/  IADD3 R43, P1, R44, 0x80, RZ ;  /* 0x000000802c2b7810 */ /* 0x004fe20007f3e0ff */
[----:B0-----:R-:W-:Y:S02]  /*fdc0*/  IMAD.MOV.U32 R40, RZ, RZ, R114 ;  /* 0x000000ffff287224 */ /* 0x001fe400078e0072 */
[----:B------:R-:W-:Y:S02]  /*fdd0*/  IMAD.MOV.U32 R41, RZ, RZ, R33 ;  /* 0x000000ffff297224 */ /* 0x000fe400078e0021 */
        /* <DEDUP_REMOVED lines=18> */
.L_x_2359:
[----:B------:R-:W-:Y:S05]  /*ff00*/  BSYNC B0 ;  /* 0x0000000000007941 */ /* 0x000fea0003800000 */
.L_x_2358:
[----:B0-23--:R-:W2:Y:S01]  /*ff10*/  LDL R40, [R1+0x14] ;  /* 0x0000140001287983 */ /* 0x00dea20000100800 */
[----:B-1----:R-:W-:Y:S01]  /*ff20*/  @!P2 VIADD R97, R97, 0x298c0 ;  /* 0x000298c06161a836 */ /* 0x002fe20000000000 */
[----:B------:R-:W-:Y:S01]  /*ff30*/  IADD3 R17, R17, 0x1, RZ ;  /* 0x0000000111117810 */ /* 0x000fe20007ffe0ff */
        /* <DEDUP_REMOVED lines=20> */
.L_x_2256:
[----:B------:R-:W0:Y:S01]  /*10080*/  LDC R0, c[0x0][0x448] ;  /* 0x00011200ff007b82 */ /* 0x000e220000000800 */
[----:B------:R-:W-:Y:S02]  /*10090*/  VIADD R3, R204, 0x7f ;  /* 0x0000007fcc037836 */ /* 0x000fe40000000000 */
[----:B------:R-:W-:Y:S01]  /*100a0*/  IMAD.MOV.U32 R104, RZ, RZ, RZ ;  /* 0x000000ffff687224 */ /* 0x000fe200078e00ff */
[----:B0-----:R-:W-:-:S13]  /*100b0*/  ISETP.NE.AND P1, PT, R0, 0x1, PT ;  /* 0x000000010000780c */ /* 0x001fda0003f25270 */
[----:B------:R-:W0:Y:S08]  /*100c0*/  @P1 LDC R0, c[0x0][0x44c] ;  /* 0x00011300ff001b82 */ /* 0x000e300000000800 */
[----:B------:R-:W1:Y:S01]  /*100d0*/  @P1 LDC R5, c[0x0][0x450] ;  /* 0x00011400ff051b82 */ /* 0x000e620000000800 */
[----:B0-----:R-:W-:-:S05]  /*100e0*/  @P1 IMAD.HI.U32 R0, R3, R0, RZ ;  /* 0x0000000003001227 */ /* 0x001fca00078e00ff */
[----:B-1----:R-:W-:-:S05]  /*100f0*/  @P1 SHF.R.U32.HI R3, RZ, R5, R0 ;  /* 0x00000005ff031219 */ /* 0x002fca0000011600 */
[----:B------:R-:W-:-:S04]  /*10100*/  IMAD.IADD R3, R166, 0x1, R3 ;  /* 0x00000001a6037824 */ /* 0x000fc800078e0203 */
[----:B------:R-:W-:-:S05]  /*10110*/  IMAD.HI R3, R3, 0x66666667, RZ ;  /* 0x6666666703037827 */ /* 0x000fca00078e02ff */
[----:B------:R-:W-:-:S04]  /*10120*/  SHF.R.U32.HI R0, RZ, 0x1f, R3 ;  /* 0x0000001fff007819 */ /* 0x000fc80000011603 */
[----:B------:R-:W-:-:S04]  /*10130*/  LEA.HI.SX32 R0, R3, R0, 0x1a ;  /* 0x0000000003007211 */ /* 0x000fc800078fd2ff */
[----:B------:R-:W-:-:S04]  /*10140*/  VIMNMX R185, R185, R0, PT ;  /* 0x00000000b9b97248 */ /* 0x000fc80003fe0100 */
[----:B------:R-:W-:Y:S01]  /*10150*/  ISETP.GE.AND P1, PT, R185, 0x1, PT ;  /* 0x00000001b900780c */ /* 0x000fe20003f26270 */
[----:B------:R-:W-:-:S12]  /*10160*/  @P0 BRA `(.L_x_2361) ;  /* 0x00000000000c0947 */ /* 0x000fd80003800000 */
[----:B------:R-:W0:Y:S01]  /*10170*/  FENCE.VIEW.ASYNC.G ;  /* 0x00000000000073c6 */ /* 0x000e220000000100 */
[----:B------:R-:W-:Y:S05]  /*10180*/  WARPSYNC.ALL ;  /* 0x0000000000007948 */ /* 0x000fea0003800000 */
[----:B0-----:R-:W-:Y:S06]  /*10190*/  BAR.ARV 0xc, 0x180 ;  /* 0x0306000000007b1d */ /* 0x001fec0000002000 */
.L_x_2361:
[----:B------:R-:W-:Y:S04]  /*101a0*/  BSSY B0, `(.L_x_2362) ;  /* 0x0000020000007945 */ /* 0x000fe80003800000 */
[----:B------:R-:W-:Y:S05]  /*101b0*/  @!P1 BRA `(.L_x_2363) ;  /* 0x0000000000789947 */ /* 0x000fea0003800000 */
[----:B------:R-:W-:Y:S01]  /*101c0*/  ISETP.NE.AND P0, PT, R217, RZ, PT ;  /* 0x000000ffd900720c */ /* 0x000fe20003f05270 */
[----:B------:R-:W-:-:S03]  /*101d0*/  ULDC UR4, c[0x0][0x9f0] ;  /* 0x00027c0000047ab9 */ /* 0x000fc60000000800 */
[----:B------:R-:W-:-:S04]  /*101e0*/  SEL R6, R217, UR4, P0 ;  /* 0x00000004d9067c07 */ /* 0x000fc80008000000 */
        /* <DEDUP_REMOVED lines=11> */
[----:B0-----:R-:W-:Y:S01]  /*102a0*/  IMAD.MOV.U32 R2, RZ, RZ, RZ ;  /* 0x000000ffff027224 */ /* 0x001fe200078e00ff */
[----:B-1----:R-:W-:-:S05]  /*102b0*/  IADD3 R8, RZ, -R3, RZ ;  /* 0x80000003ff087210 */ /* 0x002fca0007ffe0ff */
[----:B------:R-:W-:-:S04]  /*102c0*/  IMAD R7, R8, R5, RZ ;  /* 0x0000000508077224 */ /* 0x000fc800078e02ff */
[----:B------:R-:W-:-:S04]  /*102d0*/  IMAD.HI.U32 R3, R3, R7, R2 ;  /* 0x0000000703037227 */ /* 0x000fc800078e0002 */
        /* <DEDUP_REMOVED lines=10> */
[----:B------:R-:W-:-:S05]  /*10380*/  @!P1 LOP3.LUT R3, RZ, R6, RZ, 0x33, !PT ;  /* 0x00000006ff039212 */ /* 0x000fca00078e33ff */
[----:B------:R-:W-:-:S07]  /*10390*/  IMAD.MOV.U32 R104, RZ, RZ, R3 ;  /* 0x000000ffff687224 */ /* 0x000fce00078e0003 */
.L_x_2363:
[----:B------:R-:W-:Y:S05]  /*103a0*/  BSYNC B0 ;  /* 0x0000000000007941 */ /* 0x000fea0003800000 */
.L_x_2362:
[-C--:B------:R-:W-:Y:S01]  /*103b0*/  IMAD R203, R222, R104.reuse, RZ ;  /* 0x00000068decb7224 */ /* 0x080fe200078e02ff */
[----:B------:R-:W-:Y:S02]  /*103c0*/  PLOP3.LUT P0, PT, PT, PT, PT, 0x80, 0x0 ;  /* 0x000000000000781c */ /* 0x000fe40003f0f070 */
[----:B------:R-:W-:Y:S02]  /*103d0*/  CS2R R14, SRZ ;  /* 0x00000000000e7805 */ /* 0x000fe4000001ff00 */
[----:B------:R-:W-:Y:S02]  /*103e0*/  CS2R R88, SRZ ;  /* 0x0000000000587805 */ /* 0x000fe4000001ff00 */
[----:B------:R-:W-:Y:S02]  /*103f0*/  CS2R R10, SRZ ;  /* 0x00000000000a7805 */ /* 0x000fe4000001ff00 */
[----:B------:R-:W-:Y:S02]  /*10400*/  VIADDMNMX R104, R203, R104, R185, PT ;  /* 0x00000068cb687246 */ /* 0x000fe400038001b9 */
[----:B------:R-:W-:-:S02]  /*10410*/  CS2R R58, SRZ ;  /* 0x00000000003a7805 */ /* 0x000fc4000001ff00 */
[----:B------:R-:W-:Y:S02]  /*10420*/  CS2R R56, SRZ ;  /* 0x0000000000387805 */ /* 0x000fe4000001ff00 */
[----:B------:R-:W-:Y:S02]  /*10430*/  CS2R R80, SRZ ;  /* 0x0000000000507805 */ /* 0x000fe4000001ff00 */
[----:B------:R-:W-:Y:S01]  /*10440*/  ISETP.GT.AND P1, PT, R104, R203, PT ;  /* 0x000000cb6800720c */ /* 0x000fe20003f24270 */
[----:B------:R-:W-:Y:S01]  /*10450*/  IMAD.MOV.U32 R55, RZ, RZ, RZ ;  /* 0x000000ffff377224 */ /* 0x000fe200078e00ff */
[----:B------:R-:W-:Y:S02]  /*10460*/  CS2R R112, SRZ ;  /* 0x0000000000707805 */ /* 0x000fe4000001ff00 */
[----:B------:R-:W-:Y:S02]  /*10470*/  MOV R0, RZ ;  /* 0x000000ff00007202 */ /* 0x000fe40000000f00 */
[----:B------:R-:W-:-:S02]  /*10480*/  CS2R R90, SRZ ;  /* 0x00000000005a7805 */ /* 0x000fc4000001ff00 */
[----:B------:R-:W-:Y:S02]  /*10490*/  CS2R R72, SRZ ;  /* 0x0000000000487805 */ /* 0x000fe4000001ff00 */
[----:B------:R-:W-:Y:S02]  /*104a0*/  CS2R R96, SRZ ;  /* 0x0000000000607805 */ /* 0x000fe4000001ff00 */
[----:B------:R-:W-:Y:S02]  /*104b0*/  CS2R R92, SRZ ;  /* 0x00000000005c7805 */ /* 0x000fe4000001ff00 */
[----:B------:R-:W-:Y:S02]  /*104c0*/  CS2R R52, SRZ ;  /* 0x0000000000347805 */ /* 0x000fe4000001ff00 */
[----:B------:R-:W-:Y:S01]  /*104d0*/  CS2R R116, SRZ ;  /* 0x0000000000747805 */ /* 0x000fe2000001ff00 */
[----:B------:R-:W-:Y:S01]  /*104e0*/  IMAD.MOV.U32 R98, RZ, RZ, RZ ;  /* 0x000000ffff627224 */ /* 0x000fe200078e00ff */
[----:B------:R-:W-:Y:S01]  /*104f0*/  CS2R R40, SRZ ;  /* 0x0000000000287805 */ /* 0x000fe2000001ff00 */
[----:B------:R-:W-:Y:S01]  /*10500*/  IMAD.MOV.U32 R63, RZ, RZ, RZ ;  /* 0x000000ffff3f7224 */ /* 0x000fe200078e00ff */
[----:B------:R-:W-:-:S02]  /*10510*/  CS2R R68, SRZ ;  /* 0x0000000000447805 */ /* 0x000fc4000001ff00 */
[----:B------:R-:W-:Y:S02]  /*10520*/  CS2R R44, SRZ ;  /* 0x00000000002c7805 */ /* 0x000fe4000001ff00 */
[----:B------:R-:W-:Y:S02]  /*10530*/  CS2R R36, SRZ ;  /* 0x0000000000247805 */ /* 0x000fe4000001ff00 */
[----:B------:R-:W-:Y:S01]  /*10540*/  CS2R R114, SRZ ;  /* 0x0000000000727805 */ /* 0x000fe2000001ff00 */
[----:B------:R-:W-:Y:S01]  /*10550*/  IMAD.MOV.U32 R121, RZ, RZ, RZ ;  /* 0x000000ffff797224 */ /* 0x000fe200078e00ff */
[----:B------:R-:W-:Y:S01]  /*10560*/  CS2R R34, SRZ ;  /* 0x0000000000227805 */ /* 0x000fe2000001ff00 */
[----:B------:R-:W-:Y:S01]  /*10570*/  IMAD.MOV.U32 R65, RZ, RZ, RZ ;  /* 0x000000ffff417224 */ /* 0x000fe200078e00ff */
[----:B------:R-:W-:Y:S02]  /*10580*/  MOV R102, RZ ;  /* 0x000000ff00667202 */ /* 0x000fe40000000f00 */
        /* <DEDUP_REMOVED lines=13> */
[----:B------:R-:W-:-:S02]  /*10660*/  IMAD.MOV.U32 R12, RZ, RZ, RZ ;  /* 0x000000ffff0c7224 */ /* 0x000fc400078e00ff */
[----:B------:R-:W-:Y:S02]  /*10670*/  IMAD.MOV.U32 R66, RZ, RZ, RZ ;  /* 0x000000ffff427224 */ /* 0x000fe400078e00ff */
[----:B------:R-:W-:Y:S01]  /*10680*/  IMAD.MOV.U32 R87, RZ, RZ, RZ ;  /* 0x000000ffff577224 */ /* 0x000fe200078e00ff */
[----:B------:R-:W-:Y:S06]  /*10690*/  @!P1 BRA `(.L_x_2364) ;  /* 0x0000014400849947 */ /* 0x000fec0003800000 */
[----:B------:R-:W-:-:S03]  /*106a0*/  UMOV UR4, 0xffffffff ;  /* 0xffffffff00047882 */ /* 0x000fc60000000000 */
[----:B------:R-:W-:Y:S05]  /*106b0*/  BRA.DIV UR4, `(.L_x_2365) ;  /* 0x0000020604087947 */ /* 0x000fea000b800000 */
[----:B------:R-:W0:Y:S02]  /*106c0*/  S2R R0, SR_TID.X ;  /* 0x0000000000007919 */ /* 0x000e240000002100 */
[C---:B0-----:R-:W-:Y:S02]  /*106d0*/  VIADD R2, R0.reuse, 0xffffff80 ;  /* 0xffffff8000027836 */ /* 0x041fe40000000000 */
[----:B------:R-:W-:-:S05]  /*106e0*/  VIADD R0, R0, 0xffffff80 ;  /* 0xffffff8000007836 */ /* 0x000fca0000000000 */
[----:B------:R-:W-:-:S04]  /*106f0*/  SHF.R.S32.HI R0, RZ, 0x1f, R0 ;  /* 0x0000001fff007819 */ /* 0x000fc80000011400 */
[----:B------:R-:W-:-:S04]  /*10700*/  LEA.HI R0, R0, R2, RZ, 0x7 ;  /* 0x0000000200007211 */ /* 0x000fc800078f38ff */
[----:B------:R-:W-:-:S05]  /*10710*/  SHF.R.S32.HI R0, RZ, 0x7, R0 ;  /* 0x00000007ff007819 */ /* 0x000fca0000011400 */
[----:B------:R0:W1:Y:S02]  /*10720*/  SHFL.IDX PT, R197, R0, RZ, 0x1f ;  /* 0x00001fff00c57589 */ /* 0x00006400000e0000 */
.L_x_2611:
        /* <DEDUP_REMOVED lines=12> */
[----:B------:R-:W-:Y:S01]  /*107f0*/  MOV R4, UR4 ;  /* 0x0000000400047c02 */ /* 0x000fe20008000f00 */
        /* <DEDUP_REMOVED lines=12> */
.L_x_2366:
        /* <DEDUP_REMOVED lines=14> */
[----:B------:R-:W-:Y:S01]  /*109a0*/  @P0 IMAD.WIDE.U32 R2, R212, R6, RZ ;  /* 0x00000006d4020225 */ /* 0x000fe200078e00ff */
[----:B------:R-:W-:-:S03]  /*109b0*/  @P1 IADD3 R5, R5, R9, RZ ;  /* 0x0000000905051210 */ /* 0x000fc60007ffe0ff */
[----:B------:R-:W-:Y:S02]  /*109c0*/  @P0 IMAD R7, R212, R7, R0 ;  /* 0x00000007d4070224 */ /* 0x000fe400078e0200 */
[----:B------:R-:W-:Y:S02]  /*109d0*/  IMAD.MOV.U32 R0, RZ, RZ, 0x3f800000 ;  /* 0x3f800000ff007424 */ /* 0x000fe400078e00ff */
[----:B------:R-:W-:Y:S02]  /*109e0*/  @P0 IMAD.IADD R3, R3, 0x1, R7 ;  /* 0x0000000103030824 */ /* 0x000fe400078e0207 */
[----:B--2---:R-:W-:-:S04]  /*109f0*/  @P0 IMAD.WIDE.U32 R2, R209, R10, R2 ;  /* 0x0000000ad1020225 */ /* 0x004fc800078e0002 */
[C---:B---3--:R-:W-:Y:S01]  /*10a00*/  @P1 IMAD.WIDE.U32 R6, R209.reuse, R12, R4 ;  /* 0x0000000cd1061225 */ /* 0x048fe200078e0004 */
[----:B------:R-:W-:Y:S01]  /*10a10*/  @P0 LEA R4, P2, R2, UR4, 0x2 ;  /* 0x0000000402040c11 */ /* 0x000fe2000f8410ff */
[----:B------:R-:W-:Y:S02]  /*10a20*/  ULDC UR4, c[0x0][0x3f4] ;  /* 0x0000fd0000047ab9 */ /* 0x000fe40000000800 */
[C---:B------:R-:W-:Y:S01]  /*10a30*/  @P0 IMAD R5, R209.reuse, R11, R3 ;  /* 0x0000000bd1050224 */ /* 0x040fe200078e0203 */
        /* <DEDUP_REMOVED lines=22> */
.L_x_2370:
[----:B-1----:R1:W2:Y:S02]  /*10ba0*/  SYNCS.PHASECHK.TRANS64.TRYWAIT P0, [R16+URZ+0x29800], R3 ;  /* 0x02980003100075a7 */ /* 0x0022a4000800017f */
[----:B--2---:R-:W-:Y:S05]  /*10bb0*/  @!P0 NANOSLEEP.SYNCS 0x989680 ;  /* 0x009896800000895d */ /* 0x004fea0003900000 */
[----:B------:R-:W2:Y:S02]  /*10bc0*/  @!P0 SYNCS.PHASECHK.TRANS64 P0, [R16+URZ+0x29800], R3 ;  /* 0x02980003100085a7 */ /* 0x000ea4000800007f */
[----:B--2---:R-:W-:Y:S05]  /*10bd0*/  @!P0 BRA `(.L_x_2370) ;  /* 0xfffffffc00f08947 */ /* 0x004fea000383ffff */
.L_x_2369:
[----:B------:R-:W-:Y:S05]  /*10be0*/  BSYNC B0 ;  /* 0x0000000000007941 */ /* 0x000fea0003800000 */
.L_x_2368:
[----:B------:R-:W-:Y:S05]  /*10bf0*/  BRA `(.L_x_2371) ;  /* 0x0000006c00dc7947 */ /* 0x000fea0003800000 */
.L_x_2367:
        /* <DEDUP_REMOVED lines=29> */
[----:B-1----:R-:W-:Y:S05]  /*10dd0*/  CALL.ABS.NOINC R14 ;  /* 0x000000000e007343 */ /* 0x002fea0003c00000 */
.L_x_2372:
[----:B------:R-:W-:Y:S01]  /*10de0*/  ULDC.U8 UR4, c[0x0][0x410] ;  /* 0x0001040000047ab9 */ /* 0x000fe20000000000 */
[----:B------:R-:W-:Y:S01]  /*10df0*/  BSSY B0, `(.L_x_2373) ;  /* 0x00006cf000007945 */ /* 0x000fe20003800000 */
[----:B------:R-:W-:Y:S02]  /*10e00*/  ISETP.NE.AND P0, PT, RZ, UR4, PT ;  /* 0x00000004ff007c0c */ /* 0x000fe4000bf05270 */
[----:B------:R-:W-:-:S11]  /*10e10*/  IADD3 R10, R188, R204, RZ ;  /* 0x000000ccbc0a7210 */ /* 0x000fd60007ffe0ff */
[----:B------:R-:W-:Y:S05]  /*10e20*/  @!P0 BRA `(.L_x_2374) ;  /* 0x0000003400988947 */ /* 0x000fea0003800000 */
[----:B------:R-:W0:Y:S01]  /*10e30*/  LDC R20, c[0x0][0x448] ;  /* 0x00011200ff147b82 */ /* 0x000e220000000800 */
[----:B------:R-:W-:Y:S01]  /*10e40*/  IMAD.MOV.U32 R5, RZ, RZ, R10 ;  /* 0x000000ffff057224 */ /* 0x000fe200078e000a */
[----:B------:R-:W-:Y:S01]  /*10e50*/  MOV R9, R29 ;  /* 0x0000001d00097202 */ /* 0x000fe20000000f00 */
[----:B------:R-:W-:Y:S01]  /*10e60*/  IMAD.MOV.U32 R6, RZ, RZ, R24 ;  /* 0x000000ffff067224 */ /* 0x000fe200078e0018 */
[----:B------:R-:W-:Y:S01]  /*10e70*/  ULDC.64 UR4, c[0x0][0x3f8] ;  /* 0x0000fe0000047ab9 */ /* 0x000fe20000000a00 */
[----:B------:R-:W-:Y:S01]  /*10e80*/  IMAD.MOV.U32 R8, RZ, RZ, R144 ;  /* 0x000000ffff087224 */ /* 0x000fe200078e0090 */
[----:B------:R-:W-:Y:S01]  /*10e90*/  ULDC.64 UR6, c[0x0][0x408] ;  /* 0x0001020000067ab9 */ /* 0x000fe20000000a00 */
[----:B------:R-:W-:Y:S01]  /*10ea0*/  ULDC.64 UR8, c[0x0][0x400] ;  /* 0x0001000000087ab9 */ /* 0x000fe20000000a00 */
[----:B0-----:R-:W-:-:S13]  /*10eb0*/  ISETP.NE.AND P0, PT, R20, 0x1, PT ;  /* 0x000000011400780c */ /* 0x001fda0003f05270 */
[----:B------:R-:W0:Y:S08]  /*10ec0*/  @P0 LDC R3, c[0x0][0x44c] ;  /* 0x00011300ff030b82 */ /* 0x000e300000000800 */
[----:B------:R-:W1:Y:S01]  /*10ed0*/  @P0 LDC R7, c[0x0][0x450] ;  /* 0x00011400ff070b82 */ /* 0x000e620000000800 */
[----:B0-----:R-:W-:-:S05]  /*10ee0*/  @P0 IMAD.HI.U32 R0, R10, R3, RZ ;  /* 0x000000030a000227 */ /* 0x001fca00078e00ff */
[----:B-1----:R-:W-:Y:S01]  /*10ef0*/  @P0 SHF.R.U32.HI R5, RZ, R7, R0 ;  /* 0x00000007ff050219 */ /* 0x002fe20000011600 */
[----:B------:R-:W-:-:S03]  /*10f00*/  IMAD.MOV.U32 R7, RZ, RZ, R27 ;  /* 0x000000ffff077224 */ /* 0x000fc600078e001b */
[----:B------:R-:W-:Y:S01]  /*10f10*/  SHF.R.S32.HI R0, RZ, 0x1f, R5 ;  /* 0x0000001fff007819 */ /* 0x000fe20000011405 */
[----:B------:R-:W-:-:S04]  /*10f20*/  IMAD.WIDE.U32 R6, R5, UR4, R6 ;  /* 0x0000000405067c25 */ /* 0x000fc8000f8e0006 */
[----:B------:R-:W-:Y:S02]  /*10f30*/  IMAD R4, R0, UR4, RZ ;  /* 0x0000000400047c24 */ /* 0x000fe4000f8e02ff */
[----:B------:R-:W-:-:S04]  /*10f40*/  IMAD.WIDE.U32 R8, R5, UR6, R8 ;  /* 0x0000000605087c25 */ /* 0x000fc8000f8e0008 */
[----:B------:R-:W-:Y:S02]  /*10f50*/  IMAD R0, R0, UR6, RZ ;  /* 0x0000000600007c24 */ /* 0x000fe4000f8e02ff */
[C---:B------:R-:W-:Y:S01]  /*10f60*/  IMAD R13, R5.reuse, UR5, R4 ;  /* 0x00000005050d7c24 */ /* 0x040fe2000f8e0204 */
[----:B------:R-:W-:Y:S01]  /*10f70*/  ULDC.64 UR4, c[0x0][0x3e8] ;  /* 0x0000fa0000047ab9 */ /* 0x000fe20000000a00 */
[----:B------:R-:W-:Y:S01]  /*10f80*/  IMAD R11, R5, UR7, R0 ;  /* 0x00000007050b7c24 */ /* 0x000fe2000f8e0200 */
[----:B------:R-:W-:Y:S01]  /*10f90*/  IADD3 R3, P0, R6, UR4, RZ ;  /* 0x0000000406037c10 */ /* 0x000fe2000ff1e0ff */
[----:B------:R-:W-:Y:S01]  /*10fa0*/  UMOV UR4, 0xffffffff ;  /* 0xffffffff00047882 */ /* 0x000fe20000000000 */
[----:B------:R-:W-:Y:S02]  /*10fb0*/  IADD3 R5, P1, R8, UR8, RZ ;  /* 0x0000000808057c10 */ /* 0x000fe4000ff3e0ff */
[----:B------:R-:W-:Y:S02]  /*10fc0*/  IADD3.X R13, R7, UR5, R13, P0, !PT ;  /* 0x00000005070d7c10 */ /* 0x000fe400087fe40d */
[----:B------:R-:W-:Y:S01]  /*10fd0*/  IADD3.X R4, R9, UR9, R11, P1, !PT ;  /* 0x0000000909047c10 */ /* 0x000fe20008ffe40b */
[----:B------:R-:W-:Y:S08]  /*10fe0*/  BRA.DIV UR4, `(.L_x_2375) ;  /* 0x000001fe04007947 */ /* 0x000ff0000b800000 */
[----:B------:R0:W1:Y:S04]  /*10ff0*/  SHFL.IDX PT, R0, R13, RZ, 0x1e1f ;  /* 0x001e1fff0d007589 */ /* 0x00006800000e0000 */
[----:B------:R-:W2:Y:S04]  /*11000*/  SHFL.IDX PT, R3, R3, RZ, 0x1e1f ;  /* 0x001e1fff03037589 */ /* 0x000ea800000e0000 */
[----:B------:R-:W3:Y:S04]  /*11010*/  SHFL.IDX PT, R4, R4, RZ, 0x1e1f ;  /* 0x001e1fff04047589 */ /* 0x000ee800000e0000 */
[----:B------:R0:W4:Y:S02]  /*11020*/  SHFL.IDX PT, R14, R5, RZ, 0x1e1f ;  /* 0x001e1fff050e7589 */ /* 0x00012400000e0000 */
.L_x_2617:
[----:B------:R-:W-:Y:S01]  /*11030*/  IMAD R45, R205, R20, RZ ;  /* 0x00000014cd2d7224 */ /* 0x000fe200078e02ff */
[----:B------:R-:W-:Y:S01]  /*11040*/  BSSY B1, `(.L_x_2376) ;  /* 0x000004c000017945 */ /* 0x000fe20003800000 */
[----:B------:R-:W-:Y:S02]  /*11050*/  CS2R R36, SRZ ;  /* 0x0000000000247805 */ /* 0x000fe4000001ff00 */
[----:B------:R-:W-:Y:S02]  /*11060*/  CS2R R32, SRZ ;  /* 0x0000000000207805 */ /* 0x000fe4000001ff00 */
[----:B------:R-:W-:Y:S02]  /*11070*/  CS2R R28, SRZ ;  /* 0x00000000001c7805 */ /* 0x000fe4000001ff00 */
[----:B------:R-:W-:Y:S02]  /*11080*/  ISETP.GE.AND P0, PT, R10, R45, PT ;  /* 0x0000002d0a00720c */ /* 0x000fe40003f06270 */
[----:B------:R-:W-:-:S02]  /*11090*/  CS2R R24, SRZ ;  /* 0x0000000000187805 */ /* 0x000fc4000001ff00 */
[----:B0-----:R-:W-:Y:S02]  /*110a0*/  CS2R R12, SRZ ;  /* 0x00000000000c7805 */ /* 0x001fe4000001ff00 */
        /* <DEDUP_REMOVED lines=8> */
[----:B------:R-:W3:Y:S01]  /*11130*/  LDL R51, [R1+0x58] ;  /* 0x0000580001337983 */ /* 0x000ee20000100800 */
[----:B------:R-:W-:-:S03]  /*11140*/  ULDC UR4, c[0x0][0x3f4] ;  /* 0x0000fd0000047ab9 */ /* 0x000fc60000000800 */
[----:B------:R-:W3:Y:S01]  /*11150*/  LDL R50, [R1+0x50] ;  /* 0x0000500001327983 */ /* 0x000ee20000100800 */
[----:B------:R-:W-:Y:S02]  /*11160*/  ISETP.GE.AND P5, PT, R194, UR4, PT ;  /* 0x00000004c2007c0c */ /* 0x000fe4000bfa6270 */
[----:B------:R-:W-:Y:S02]  /*11170*/  CS2R R34, SRZ ;  /* 0x0000000000227805 */ /* 0x000fe4000001ff00 */
[----:B------:R-:W-:Y:S02]  /*11180*/  ISETP.GE.AND P2, PT, R192, UR4, PT ;  /* 0x00000004c0007c0c */ /* 0x000fe4000bf46270 */
[----:B------:R-:W-:Y:S02]  /*11190*/  CS2R R32, SRZ ;  /* 0x0000000000207805 */ /* 0x000fe4000001ff00 */
[----:B------:R-:W-:Y:S02]  /*111a0*/  ISETP.GE.AND P3, PT, R193, UR4, PT ;  /* 0x00000004c1007c0c */ /* 0x000fe4000bf66270 */
[----:B------:R-:W-:-:S02]  /*111b0*/  CS2R R30, SRZ ;  /* 0x00000000001e7805 */ /* 0x000fc4000001ff00 */
[----:B------:R-:W-:Y:S02]  /*111c0*/  SHF.R.S32.HI R5, RZ, 0x1f, R194 ;  /* 0x0000001fff057819 */ /* 0x000fe400000114c2 */
[----:B------:R-:W-:Y:S02]  /*111d0*/  SHF.R.S32.HI R13, RZ, 0x1f, R192 ;  /* 0x0000001fff0d7819 */ /* 0x000fe400000114c0 */
[CC--:B--2---:R-:W-:Y:S02]  /*111e0*/  @!P5 IADD3 R6, P0, R194.reuse, R3.reuse, RZ ;  /* 0x00000003c206d210 */ /* 0x0c4fe40007f1e0ff */
[-C--:B----4-:R-:W-:Y:S02]  /*111f0*/  @!P5 IADD3 R8, P1, R194, R14.reuse, RZ ;  /* 0x0000000ec208d210 */ /* 0x090fe40007f3e0ff */
[----:B------:R-:W-:Y:S01]  /*11200*/  @!P2 IADD3 R10, P4, R192, R3, RZ ;  /* 0x00000003c00aa210 */ /* 0x000fe20007f9e0ff */
[--C-:B-1----:R-:W-:Y:S02]  /*11210*/  @!P5 IMAD.X R7, R0, 0x1, R5.reuse, P0 ;  /* 0x000000010007d824 */ /* 0x102fe400000e0605 */
[----:B---3--:R-:W-:Y:S01]  /*11220*/  @!P5 IMAD.X R9, R4, 0x1, R5, P1 ;  /* 0x000000010409d824 */ /* 0x008fe200008e0605 */
[----:B------:R-:W-:Y:S01]  /*11230*/  ISETP.GE.AND P1, PT, R22, UR4, PT ;  /* 0x0000000416007c0c */ /* 0x000fe2000bf26270 */
[----:B------:R-:W-:Y:S01]  /*11240*/  @!P2 IMAD.X R11, R0, 0x1, R13, P4 ;  /* 0x00000001000ba824 */ /* 0x000fe200020e060d */
[----:B------:R-:W-:Y:S01]  /*11250*/  @!P2 IADD3 R12, P0, R192, R14, RZ ;  /* 0x0000000ec00ca210 */ /* 0x000fe20007f1e0ff */
[----:B------:R0:W5:Y:S01]  /*11260*/  @!P5 LD.E.64 R34, desc[UR56][R6.64] ;  /* 0x000000380622d980 */ /* 0x000162000c101b00 */
[----:B------:R-:W-:-:S02]  /*11270*/  SHF.R.S32.HI R5, RZ, 0x1f, R193 ;  /* 0x0000001fff057819 */ /* 0x000fc400000114c1 */
[C---:B------:R-:W-:Y:S01]  /*11280*/  @!P3 IADD3 R42, P4, R193.reuse, R14, RZ ;  /* 0x0000000ec12ab210 */ /* 0x040fe20007f9e0ff */
[----:B------:R-:W5:Y:S01]  /*11290*/  @!P5 LD.E.64 R32, desc[UR56][R8.64] ;  /* 0x000000380820d980 */ /* 0x000f62000c101b00 */
[----:B------:R-:W-:Y:S02]  /*112a0*/  @!P3 IADD3 R20, P5, R193, R3, RZ ;  /* 0x00000003c114b210 */ /* 0x000fe40007fbe0ff */
[----:B------:R-:W-:Y:S02]  /*112b0*/  CS2R R28, SRZ ;  /* 0x00000000001c7805 */ /* 0x000fe4000001ff00 */
[----:B------:R-:W-:Y:S01]  /*112c0*/  CS2R R26, SRZ ;  /* 0x00000000001a7805 */ /* 0x000fe2000001ff00 */
[----:B------:R-:W-:Y:S01]  /*112d0*/  @!P2 IMAD.X R13, R4, 0x1, R13, P0 ;  /* 0x00000001040da824 */ /* 0x000fe200000e060d */
[----:B------:R-:W-:Y:S02]  /*112e0*/  CS2R R24, SRZ ;  /* 0x0000000000187805 */ /* 0x000fe4000001ff00 */
[----:B------:R-:W-:Y:S01]  /*112f0*/  @!P3 IADD3.X R21, R0, R5, RZ, P5, !PT ;  /* 0x000000050015b210 */ /* 0x000fe20002ffe4ff */
[----:B------:R-:W-:Y:S01]  /*11300*/  @!P3 IMAD.X R43, R4, 0x1, R5, P4 ;  /* 0x00000001042bb824 */ /* 0x000fe200020e0605 */
[----:B------:R-:W5:Y:S01]  /*11310*/  @!P2 LD.E.64 R30, desc[UR56][R10.64] ;  /* 0x000000380a1ea980 */ /* 0x000f62000c101b00 */
[----:B------:R-:W-:-:S03]  /*11320*/  ISETP.GE.AND P0, PT, R195, UR4, PT ;  /* 0x00000004c3007c0c */ /* 0x000fc6000bf06270 */
[----:B------:R-:W5:Y:S01]  /*11330*/  @!P2 LD.E.64 R28, desc[UR56][R12.64] ;  /* 0x000000380c1ca980 */ /* 0x000f62000c101b00 */
[----:B------:R-:W-:Y:S02]  /*11340*/  ISETP.GE.AND P2, PT, R196, UR4, PT ;  /* 0x00000004c4007c0c */ /* 0x000fe4000bf46270 */
[----:B------:R-:W-:Y:S01]  /*11350*/  @!P1 SHF.R.S32.HI R5, RZ, 0x1f, R22 ;  /* 0x0000001fff059819 */ /* 0x000fe20000011416 */
[----:B------:R1:W5:Y:S01]  /*11360*/  @!P3 LD.E.64 R26, desc[UR56][R20.64] ;  /* 0x00000038141ab980 */ /* 0x000362000c101b00 */
[----:B------:R-:W-:-:S03]  /*11370*/  @!P1 IADD3 R40, P4, R22, R14, RZ ;  /* 0x0000000e16289210 */ /* 0x000fc60007f9e0ff */
[----:B------:R2:W5:Y:S01]  /*11380*/  @!P3 LD.E.64 R24, desc[UR56][R42.64] ;  /* 0x000000382a18b980 */ /* 0x000562000c101b00 */
[-C--:B0-----:R-:W-:Y:S02]  /*11390*/  @!P1 IADD3 R6, P3, R22, R3.reuse, RZ ;  /* 0x0000000316069210 */ /* 0x081fe40007f7e0ff */
[----:B------:R-:W-:Y:S02]  /*113a0*/  CS2R R38, SRZ ;  /* 0x0000000000267805 */ /* 0x000fe4000001ff00 */
[----:B------:R-:W-:Y:S01]  /*113b0*/  CS2R R36, SRZ ;  /* 0x0000000000247805 */ /* 0x000fe2000001ff00 */
[--C-:B------:R-:W-:Y:S01]  /*113c0*/  @!P1 IMAD.X R41, R4, 0x1, R5.reuse, P4 ;  /* 0x0000000104299824 */ /* 0x100fe200020e0605 */
[CC--:B------:R-:W-:Y:S01]  /*113d0*/  @!P0 IADD3 R46, P5, R195.reuse, R3.reuse, RZ ;  /* 0x00000003c32e8210 */ /* 0x0c0fe20007fbe0ff */
[----:B------:R-:W-:Y:S01]  /*113e0*/  @!P1 IMAD.X R7, R0, 0x1, R5, P3 ;  /* 0x0000000100079824 */ /* 0x000fe200018e0605 */
[----:B------:R-:W-:Y:S02]  /*113f0*/  @!P2 IADD3 R48, P3, R196, R3, RZ ;  /* 0x00000003c430a210 */ /* 0x000fe40007f7e0ff */
[----:B-1----:R-:W-:Y:S01]  /*11400*/  CS2R R20, SRZ ;  /* 0x0000000000147805 */ /* 0x002fe2000001ff00 */
[----:B------:R0:W5:Y:S04]  /*11410*/  @!P1 LD.E.64 R36, desc[UR56][R40.64] ;  /* 0x0000003828249980 */ /* 0x000168000c101b00 */
[----:B------:R0:W5:Y:S01]  /*11420*/  @!P1 LD.E.64 R38, desc[UR56][R6.64] ;  /* 0x0000003806269980 */ /* 0x000162000c101b00 */
[----:B--2---:R-:W-:-:S02]  /*11430*/  @!P0 IADD3 R42, P1, R195, R14, RZ ;  /* 0x0000000ec32a8210 */ /* 0x004fc40007f3e0ff */
[----:B------:R-:W-:Y:S02]  /*11440*/  @!P2 IADD3 R14, P4, R196, R14, RZ ;  /* 0x0000000ec40ea210 */ /* 0x000fe40007f9e0ff */
[----:B------:R-:W-:Y:S02]  /*11450*/  CS2R R12, SRZ ;  /* 0x00000000000c7805 */ /* 0x000fe4000001ff00 */
[----:B------:R-:W-:Y:S02]  /*11460*/  CS2R R10, SRZ ;  /* 0x00000000000a7805 */ /* 0x000fe4000001ff00 */
[----:B------:R-:W-:Y:S01]  /*11470*/  CS2R R8, SRZ ;  /* 0x0000000000087805 */ /* 0x000fe2000001ff00 */
[----:B------:R-:W-:Y:S01]  /*11480*/  @!P0 IMAD.X R47, R0, 0x1, R51, P5 ;  /* 0x00000001002f8824 */ /* 0x000fe200028e0633 */
[----:B------:R-:W-:Y:S01]  /*11490*/  @!P0 IADD3.X R43, R4, R51, RZ, P1, !PT ;  /* 0x00000033042b8210 */ /* 0x000fe20000ffe4ff */
[----:B------:R-:W-:-:S03]  /*114a0*/  @!P2 IMAD.X R49, R0, 0x1, R50, P3 ;  /* 0x000000010031a824 */ /* 0x000fc600018e0632 */
[----:B------:R0:W5:Y:S01]  /*114b0*/  @!P0 LD.E.64 R20, desc[UR56][R46.64] ;  /* 0x000000382e148980 */ /* 0x000162000c101b00 */
[----:B------:R-:W-:-:S03]  /*114c0*/  @!P2 IMAD.X R15, R4, 0x1, R50, P4 ;  /* 0x00000001040fa824 */ /* 0x000fc600020e0632 */
[----:B------:R0:W5:Y:S04]  /*114d0*/  @!P0 LD.E.64 R12, desc[UR56][R42.64] ;  /* 0x000000382a0c8980 */ /* 0x000168000c101b00 */
[----:B------:R0:W5:Y:S04]  /*114e0*/  @!P2 LD.E.64 R10, desc[UR56][R48.64] ;  /* 0x00000038300aa980 */ /* 0x000168000c101b00 */
[----:B------:R0:W5:Y:S02]  /*114f0*/  @!P2 LD.E.64 R8, desc[UR56][R14.64] ;  /* 0x000000380e08a980 */ /* 0x000164000c101b00 */
.L_x_2377:
[----:B------:R-:W-:Y:S05]  /*11500*/  BSYNC B1 ;  /* 0x0000000000017941 */ /* 0x000fea0003800000 */
.L_x_2376:
[----:B------:R-:W-:Y:S01]  /*11510*/  ULEA.HI UR4, UR43, UR43, URZ, 0x1 ;  /* 0x0000002b2b047291 */ /* 0x000fe2000f8f083f */
[----:B--2---:R-:W-:Y:S01]  /*11520*/  VIADDMNMX R3, R45, -R204, 0x80, PT ;  /* 0x000000802d037446 */ /* 0x004fe200038009cc */
[----:B------:R-:W-:Y:S02]  /*11530*/  BSSY B1, `(.L_x_2378) ;  /* 0x0000008000017945 */ /* 0x000fe40003800000 */
[----:B------:R-:W-:Y:S01]  /*11540*/  ULOP3.LUT UR4, UR4, 0xfffffffe, URZ, 0xc0, !UPT ;  /* 0xfffffffe04047892 */ /* 0x000fe2000f8ec03f */
[----:B------:R-:W-:-:S03]  /*11550*/  ISETP.GE.AND P1, PT, R188, R3, PT ;  /* 0x00000003bc00720c */ /* 0x000fc60003f26270 */
[----:B------:R-:W-:-:S06]  /*11560*/  UIADD3 UR4, UR43, -UR4, URZ ;  /* 0x800000042b047290 */ /* 0x000fcc000fffe03f */
[----:B------:R-:W-:-:S05]  /*11570*/  IMAD.U32 R5, RZ, RZ, UR4 ;  /* 0x00000004ff057e24 */ /* 0x000fca000f8e00ff */
[----:B------:R-:W-:-:S04]  /*11580*/  SHF.L.U32 R5, R5, 0x1f, RZ ;  /* 0x0000001f05057819 */ /* 0x000fc800000006ff */
[----:B------:R-:W2:Y:S02]  /*11590*/  SYNCS.PHASECHK.TRANS64.TRYWAIT P0, [R16+URZ+0x29800], R5 ;  /* 0x02980005100075a7 */ /* 0x000ea4000800017f */
[----:B--2---:R-:W-:Y:S05]  /*115a0*/  @!P0 BRA `(.L_x_2379) ;  /* 0x000001f400fc8947 */ /* 0x004fea0003800000 */
.L_x_2618:
[----:B------:R-:W-:Y:S05]  /*115b0*/  BSYNC B1 ;  /* 0x0000000000017941 */ /* 0x000fea0003800000 */
.L_x_2378:
[----:B------:R-:W-:Y:S05]  /*115c0*/  @P1 BRA `(.L_x_2380) ;  /* 0x0000006400441947 */ /* 0x000fea0003800000 */
[----:B------:R-:W0:Y:S01]  /*115d0*/  LDC R3, c[0x0][0x3f4] ;  /* 0x0000fd00ff037b82 */ /* 0x000e220000000800 */
[----:B------:R-:W-:Y:S01]  /*115e0*/  BSSY B1, `(.L_x_2381) ;  /* 0x000007f000017945 */ /* 0x000fe20003800000 */
[----:B-1----:R-:W-:Y:S01]  /*115f0*/  IMAD.IADD R0, R16, 0x1, R210 ;  /* 0x0000000110007824 */ /* 0x002fe200078e02d2 */
[-C--:B0-----:R-:W-:Y:S02]  /*11600*/  ISETP.GE.AND P0, PT, R22, R3.reuse, PT ;  /* 0x000000031600720c */ /* 0x081fe40003f06270 */
[-C--:B------:R-:W-:Y:S02]  /*11610*/  ISETP.GE.AND P1, PT, R194, R3.reuse, PT ;  /* 0x00000003c200720c */ /* 0x080fe40003f26270 */
[-C--:B------:R-:W-:Y:S02]  /*11620*/  ISETP.GE.AND P2, PT, R192, R3.reuse, PT ;  /* 0x00000003c000720c */ /* 0x080fe40003f46270 */
[-C--:B------:R-:W-:Y:S02]  /*11630*/  ISETP.GE.AND P3, PT, R193, R3.reuse, PT ;  /* 0x00000003c100720c */ /* 0x080fe40003f66270 */
[----:B------:R-:W-:-:S02]  /*11640*/  ISETP.GE.AND P4, PT, R195, R3, PT ;  /* 0x00000003c300720c */ /* 0x000fc40003f86270 */
[----:B------:R-:W-:-:S03]  /*11650*/  ISETP.GE.AND P5, PT, R196, R3, PT ;  /* 0x00000003c400720c */ /* 0x000fc60003fa6270 */
[----:B------:R-:W-:Y:S10]  /*11660*/  @P0 BRA `(.L_x_2382) ;  /* 0x0000000400d80947 */ /* 0x000ff40003800000 */
[----:B--23--:R-:W0:Y:S01]  /*11670*/  LDS.128 R4, [R0+0x14400] ;  /* 0x0144000000047984 */ /* 0x00ce220000000c00 */
[----:B----45:R-:W-:Y:S02]  /*11680*/  SHF.R.U32.HI R14, RZ, 0x8, R38 ;  /* 0x00000008ff0e7819 */ /* 0x030fe40000011626 */
        /* <DEDUP_REMOVED lines=15> */
[----:B------:R-:W-:Y:S02]  /*11780*/  LOP3.LUT R41, R14, 0xff, RZ, 0xc0, !PT ;  /* 0x000000ff0e297812 */ /* 0x000fe400078ec0ff */
        /* <DEDUP_REMOVED lines=8> */
[-C--:B0-----:R-:W-:Y:S02]  /*11810*/  F2FP.F16.E4M3.UNPACK_B R3, R6.reuse.H1 ;  /* 0x00000006ff03723e */ /* 0x081fe400030006ff */
[----:B------:R-:W-:Y:S02]  /*11820*/  F2FP.F16.E4M3.UNPACK_B R42, R45 ;  /* 0x0000002dff2a723e */ /* 0x000fe400020006ff */
[----:B------:R-:W-:Y:S01]  /*11830*/  F2FP.F16.E4M3.UNPACK_B R39, R41 ;  /* 0x00000029ff27723e */ /* 0x000fe200020006ff */
[----:B------:R-:W-:Y:S01]  /*11840*/  HADD2.F32 R14, -RZ, R3.H1_H1 ;  /* 0x30000003ff0e7230 */ /* 0x000fe20000004100 */
[--C-:B------:R-:W-:Y:S01]  /*11850*/  LOP3.LUT R43, R43, 0xff0000, R36.reuse, 0xf8, !PT ;  /* 0x00ff00002b2b7812 */ /* 0x100fe200078ef824 */
[--C-:B------:R-:W-:Y:S01]  /*11860*/  HADD2.F32 R46, -RZ, R42.reuse.H1_H1 ;  /* 0x3000002aff2e7230 */ /* 0x100fe20000004100 */
[----:B------:R-:W-:Y:S01]  /*11870*/  F2FP.F16.E4M3.UNPACK_B R6, R6 ;  /* 0x00000006ff06723e */ /* 0x000fe200020006ff */
[----:B------:R-:W-:Y:S01]  /*11880*/  HADD2.F32 R40, -RZ, R39.H1_H1 ;  /* 0x30000027ff287230 */ /* 0x000fe20000004100 */
[----:B------:R-:W-:Y:S01]  /*11890*/  LOP3.LUT R43, R43, 0xff000000, R36, 0xf8, !PT ;  /* 0xff0000002b2b7812 */ /* 0x000fe200078ef824 */
[----:B------:R-:W-:Y:S01]  /*118a0*/  HADD2.F32 R42, -RZ, R42.H0_H0 ;  /* 0x2000002aff2a7230 */ /* 0x000fe20000004100 */
[----:B------:R-:W-:Y:S01]  /*118b0*/  LOP3.LUT R38, R15, 0xff000000, R38, 0xf8, !PT ;  /* 0xff0000000f267812 */ /* 0x000fe200078ef826 */
[C---:B------:R-:W-:Y:S01]  /*118c0*/  FMUL.FTZ R48, R14.reuse, R46 ;  /* 0x0000002e0e307220 */ /* 0x040fe20000410000 */
[-C--:B------:R-:W-:Y:S01]  /*118d0*/  F2FP.F16.E4M3.UNPACK_B R36, R7.reuse ;  /* 0x00000007ff24723e */ /* 0x080fe200020006ff */
[----:B------:R-:W-:Y:S01]  /*118e0*/  FMUL.FTZ R47, R14, R40 ;  /* 0x000000280e2f7220 */ /* 0x000fe20000410000 */
[----:B------:R-:W-:Y:S01]  /*118f0*/  F2FP.F16.E4M3.UNPACK_B R37, R7.H1 ;  /* 0x00000007ff25723e */ /* 0x000fe200030006ff */
[----:B------:R-:W-:Y:S01]  /*11900*/  HADD2.F32 R15, -RZ, R3.H0_H0 ;  /* 0x20000003ff0f7230 */ /* 0x000fe20000004100 */
        /* <DEDUP_REMOVED lines=76> */
.L_x_2382:
[----:B------:R-:W-:Y:S05]  /*11dd0*/  BSYNC B1 ;  /* 0x0000000000017941 */ /* 0x000fea0003800000 */
.L_x_2381:
[----:B------:R-:W-:Y:S04]  /*11de0*/  BSSY B1, `(.L_x_2383) ;  /* 0x000007d000017945 */ /* 0x000fe80003800000 */
[----:B------:R-:W-:Y:S05]  /*11df0*/  @P1 BRA `(.L_x_2384) ;  /* 0x0000000400ec1947 */ /* 0x000fea0003800000 */
[----:B------:R-:W0:Y:S01]  /*11e00*/  LDL R49, [R1] ;  /* 0x0000000001317983 */ /* 0x000e220000100800 */
[----:B-----5:R-:W-:Y:S02]  /*11e10*/  SHF.R.U32.HI R15, RZ, 0x8, R35 ;  /* 0x00000008ff0f7819 */ /* 0x020fe40000011623 */
[----:B------:R-:W-:Y:S02]  /*11e20*/  SHF.R.U32.HI R40, RZ, 0x8, R33 ;  /* 0x00000008ff287819 */ /* 0x000fe40000011621 */
[----:B------:R-:W-:Y:S02]  /*11e30*/  SHF.R.U32.HI R37, RZ, 0x8, R32 ;  /* 0x00000008ff257819 */ /* 0x000fe40000011620 */
        /* <DEDUP_REMOVED lines=10> */
[----:B----4-:R-:W-:Y:S02]  /*11ee0*/  LOP3.LUT R14, R34, 0xff, RZ, 0xc0, !PT ;  /* 0x000000ff220e7812 */ /* 0x010fe400078ec0ff */
        /* <DEDUP_REMOVED lines=16> */
[----:B------:R-:W-:Y:S02]  /*11ff0*/  F2FP.F16.E4M3.UNPACK_B R38, R41 ;  /* 0x00000029ff26723e */ /* 0x000fe400020006ff */
[----:B------:R-:W-:Y:S02]  /*12000*/  F2FP.F16.E4M3.UNPACK_B R35, R37 ;  /* 0x00000025ff23723e */ /* 0x000fe400020006ff */
[----:B------:R-:W-:Y:S01]  /*12010*/  LOP3.LUT R39, R39, 0xff000000, R32, 0xf8, !PT ;  /* 0xff00000027277812 */ /* 0x000fe200078ef820 */
[--C-:B------:R-:W-:Y:S01]  /*12020*/  HADD2.F32 R40, -RZ, R38.reuse.H1_H1 ;  /* 0x30000026ff287230 */ /* 0x100fe20000004100 */
[----:B------:R-:W-:Y:S01]  /*12030*/  LOP3.LUT R34, R15, 0xff000000, R34, 0xf8, !PT ;  /* 0xff0000000f227812 */ /* 0x000fe200078ef822 */
[--C-:B------:R-:W-:Y:S01]  /*12040*/  HADD2.F32 R36, -RZ, R35.reuse.H1_H1 ;  /* 0x30000023ff247230 */ /* 0x100fe20000004100 */
[----:B------:R-:W-:Y:S01]  /*12050*/  F2FP.F16.E4M3.UNPACK_B R41, R41.H1 ;  /* 0x00000029ff29723e */ /* 0x000fe200030006ff */
[----:B------:R-:W-:Y:S01]  /*12060*/  HADD2.F32 R38, -RZ, R38.H0_H0 ;  /* 0x20000026ff267230 */ /* 0x000fe20000004100 */
[----:B------:R-:W-:Y:S01]  /*12070*/  F2FP.F16.E4M3.UNPACK_B R37, R37.H1 ;  /* 0x00000025ff25723e */ /* 0x000fe200030006ff */
[----:B------:R-:W-:Y:S01]  /*12080*/  HADD2.F32 R35, -RZ, R35.H0_H0 ;  /* 0x20000023ff237230 */ /* 0x000fe20000004100 */
[----:B0-23--:R-:W0:Y:S02]  /*12090*/  LDS.128 R4, [R49] ;  /* 0x0000000031047984 */ /* 0x00de240000000c00 */
[----:B0-----:R-:W-:-:S02]  /*120a0*/  F2FP.F16.E4M3.UNPACK_B R3, R6.H1 ;  /* 0x00000006ff03723e */ /* 0x001fc400030006ff */
[----:B------:R-:W-:Y:S02]  /*120b0*/  F2FP.F16.E4M3.UNPACK_B R6, R6 ;  /* 0x00000006ff06723e */ /* 0x000fe400020006ff */
[-C--:B------:R-:W-:Y:S01]  /*120c0*/  F2FP.F16.E4M3.UNPACK_B R32, R7.reuse ;  /* 0x00000007ff20723e */ /* 0x080fe200020006ff */
[--C-:B------:R-:W-:Y:S01]  /*120d0*/  HADD2.F32 R14, -RZ, R3.reuse.H1_H1 ;  /* 0x30000003ff0e7230 */ /* 0x100fe20000004100 */
[----:B------:R-:W-:Y:S01]  /*120e0*/  F2FP.F16.E4M3.UNPACK_B R33, R7.H1 ;  /* 0x00000007ff21723e */ /* 0x000fe200030006ff */
[----:B------:R-:W-:Y:S01]  /*120f0*/  HADD2.F32 R15, -RZ, R3.H0_H0 ;  /* 0x20000003ff0f7230 */ /* 0x000fe20000004100 */
[-C--:B------:R-:W-:Y:S02]  /*12100*/  F2FP.F16.E4M3.UNPACK_B R7, R5.reuse ;  /* 0x00000005ff07723e */ /* 0x080fe400020006ff */
[C---:B------:R-:W-:Y:S01]  /*12110*/  FMUL.FTZ R42, R14.reuse, R40 ;  /* 0x000000280e2a7220 */ /* 0x040fe20000410000 */
[----:B------:R-:W-:Y:S01]  /*12120*/  FMUL.FTZ R43, R14, R36 ;  /* 0x000000240e2b7220 */ /* 0x000fe20000410000 */
[----:B------:R-:W-:Y:S01]  /*12130*/  F2FP.F16.E4M3.UNPACK_B R14, R5.H1 ;  /* 0x00000005ff0e723e */ /* 0x000fe200030006ff */
[----:B------:R-:W-:-:S02]  /*12140*/  HADD2.F32 R5, -RZ, R6.H1_H1 ;  /* 0x30000006ff057230 */ /* 0x000fc40000004100 */
[C---:B------:R-:W-:Y:S01]  /*12150*/  FFMA.FTZ R42, R15.reuse, R36, -R42 ;  /* 0x000000240f2a7223 */ /* 0x040fe2000001082a */
[----:B------:R-:W-:Y:S01]  /*12160*/  FFMA.FTZ R45, R15, R40, R43 ;  /* 0x000000280f2d7223 */ /* 0x000fe2000001002b */
[----:B------:R-:W-:Y:S01]  /*12170*/  HADD2.F32 R6, -RZ, R6.H0_H0 ;  /* 0x20000006ff067230 */ /* 0x000fe20000004100 */
[----:B------:R-:W-:Y:S01]  /*12180*/  F2FP.F16.E4M3.UNPACK_B R3, R4 ;  /* 0x00000004ff03723e */ /* 0x000fe200020006ff */
[C---:B------:R-:W-:Y:S01]  /*12190*/  FMUL.FTZ R15, R5.reuse, R38 ;  /* 0x00000026050f7220 */ /* 0x040fe20000410000 */
[-C--:B------:R-:W-:Y:S01]  /*121a0*/  FMUL.FTZ R43, R5, R35.reuse ;  /* 0x00000023052b7220 */ /* 0x080fe20000410000 */
[----:B------:R-:W-:Y:S01]  /*121b0*/  HADD2.F32 R5, -RZ, R32.H1_H1 ;  /* 0x30000020ff057230 */ /* 0x000fe20000004100 */
[----:B------:R-:W-:Y:S01]  /*121c0*/  F2FP.F16.E4M3.UNPACK_B R4, R4.H1 ;  /* 0x00000004ff04723e */ /* 0x000fe200030006ff */
[----:B------:R-:W-:Y:S02]  /*121d0*/  HADD2.F32 R36, -RZ, R41.H0_H0 ;  /* 0x20000029ff247230 */ /* 0x000fe40000004100 */
[----:B------:R-:W-:Y:S01]  /*121e0*/  FFMA.FTZ R40, R6, R35, -R15 ;  /* 0x0000002306287223 */ /* 0x000fe2000001080f */
[----:B------:R-:W-:-:S02]  /*121f0*/  HADD2.F32 R15, -RZ, R37.H0_H0 ;  /* 0x20000025ff0f7230 */ /* 0x000fc40000004100 */
[----:B------:R-:W-:Y:S01]  /*12200*/  FFMA.FTZ R43, R6, R38, R43 ;  /* 0x00000026062b7223 */ /* 0x000fe2000001002b */
        /* <DEDUP_REMOVED lines=12> */
[-C--:B------:R-:W-:Y:S01]  /*122d0*/  F2FP.F16.E4M3.UNPACK_B R15, R34.reuse ;  /* 0x00000022ff0f723e */ /* 0x080fe200020006ff */
[C---:B------:R-:W-:Y:S01]  /*122e0*/  FFMA.FTZ R48, R33.reuse, R37, -R38 ;  /* 0x0000002521307223 */ /* 0x040fe20000010826 */
[----:B------:R-:W-:Y:S02]  /*122f0*/  HADD2.F32 R6, -RZ, R4.H1_H1 ;  /* 0x30000004ff067230 */ /* 0x000fe40000004100 */
[----:B------:R-:W-:Y:S01]  /*12300*/  FFMA.FTZ R41, R33, R41, R32 ;  /* 0x0000002921297223 */ /* 0x000fe20000010020 */
[--C-:B------:R-:W-:Y:S01]  /*12310*/  HADD2.F32 R35, -RZ, R5.reuse.H1_H1 ;  /* 0x30000005ff237230 */ /* 0x100fe20000004100 */
[----:B------:R-:W-:Y:S01]  /*12320*/  F2FP.F16.E4M3.UNPACK_B R34, R34.H1 ;  /* 0x00000022ff22723e */ /* 0x000fe200030006ff */
[----:B------:R-:W-:Y:S01]  /*12330*/  HADD2.F32 R33, -RZ, R5.H0_H0 ;  /* 0x20000005ff217230 */ /* 0x000fe20000004100 */
[----:B------:R-:W-:Y:S01]  /*12340*/  F2FP.F16.E4M3.UNPACK_B R39, R39.H1 ;  /* 0x00000027ff27723e */ /* 0x000fe200030006ff */
[----:B------:R-:W-:-:S02]  /*12350*/  HADD2.F32 R32, -RZ, R15.H1_H1 ;  /* 0x3000000fff207230 */ /* 0x000fc40000004100 */
[C---:B------:R-:W-:Y:S01]  /*12360*/  FMUL.FTZ R36, R6.reuse, R35 ;  /* 0x0000002306247220 */ /* 0x040fe20000410000 */
[----:B------:R-:W-:Y:S02]  /*12370*/  HADD2.F32 R5, -RZ, R4.H0_H0 ;  /* 0x20000004ff057230 */ /* 0x000fe40000004100 */
[----:B------:R-:W-:Y:S02]  /*12380*/  HADD2.F32 R4, -RZ, R3.H1_H1 ;  /* 0x30000003ff047230 */ /* 0x000fe40000004100 */
[-C--:B------:R-:W-:Y:S01]  /*12390*/  FMUL.FTZ R38, R6, R32.reuse ;  /* 0x0000002006267220 */ /* 0x080fe20000410000 */
[----:B------:R-:W-:Y:S02]  /*123a0*/  HADD2.F32 R15, -RZ, R15.H0_H0 ;  /* 0x2000000fff0f7230 */ /* 0x000fe40000004100 */
[C---:B------:R-:W-:Y:S01]  /*123b0*/  FFMA.FTZ R36, R5.reuse, R32, -R36 ;  /* 0x0000002005247223 */ /* 0x040fe20000010824 */
[----:B------:R-:W-:Y:S02]  /*123c0*/  HADD2.F32 R3, -RZ, R3.H0_H0 ;  /* 0x20000003ff037230 */ /* 0x000fe40000004100 */
[C---:B------:R-:W-:Y:S01]  /*123d0*/  FMUL.FTZ R6, R4.reuse, R33 ;  /* 0x0000002104067220 */ /* 0x040fe20000410000 */
[----:B------:R-:W-:Y:S01]  /*123e0*/  FFMA.FTZ R35, R5, R35, R38 ;  /* 0x0000002305237223 */ /* 0x000fe20000010026 */
[----:B------:R-:W-:Y:S01]  /*123f0*/  FMUL.FTZ R4, R4, R15 ;  /* 0x0000000f04047220 */ /* 0x000fe20000410000 */
[----:B------:R-:W-:-:S02]  /*12400*/  HADD2.F32 R5, -RZ, R34.H1_H1 ;  /* 0x30000022ff057230 */ /* 0x000fc40000004100 */
[C---:B------:R-:W-:Y:S01]  /*12410*/  FFMA.FTZ R32, R3.reuse, R15, -R6 ;  /* 0x0000000f03207223 */ /* 0x040fe20000010806 */
[--C-:B------:R-:W-:Y:S02]  /*12420*/  HADD2.F32 R15, -RZ, R39.reuse.H1_H1 ;  /* 0x30000027ff0f7230 */ /* 0x100fe40000004100 */
[----:B------:R-:W-:Y:S01]  /*12430*/  FFMA.FTZ R33, R3, R33, R4 ;  /* 0x0000002103217223 */ /* 0x000fe20000010004 */
[----:B------:R-:W-:Y:S02]  /*12440*/  HADD2.F32 R4, -RZ, R14.H1_H1 ;  /* 0x3000000eff047230 */ /* 0x000fe40000004100 */
[----:B------:R-:W-:Y:S02]  /*12450*/  HADD2.F32 R6, -RZ, R39.H0_H0 ;  /* 0x20000027ff067230 */ /* 0x000fe40000004100 */
[----:B------:R-:W-:Y:S02]  /*12460*/  HADD2.F32 R3, -RZ, R7.H1_H1 ;  /* 0x30000007ff037230 */ /* 0x000fe40000004100 */
[----:B------:R-:W-:Y:S01]  /*12470*/  FMUL.FTZ R37, R4, R15 ;  /* 0x0000000f04257220 */ /* 0x000fe20000410000 */
[----:B------:R-:W-:-:S02]  /*12480*/  HADD2.F32 R34, -RZ, R34.H0_H0 ;  /* 0x20000022ff227230 */ /* 0x000fc40000004100 */
        /* <DEDUP_REMOVED lines=18> */
.L_x_2384:
[----:B------:R-:W-:Y:S05]  /*125b0*/  BSYNC B1 ;  /* 0x0000000000017941 */ /* 0x000fea0003800000 */
.L_x_2383:
[----:B------:R-:W-:Y:S04]  /*125c0*/  BSSY B1, `(.L_x_2385) ;  /* 0x0000078000017945 */ /* 0x000fe80003800000 */
[----:B------:R-:W-:Y:S05]  /*125d0*/  @P2 BRA `(.L_x_2386) ;  /* 0x0000000400d82947 */ /* 0x000fea0003800000 */
[----:B0123--:R-:W0:Y:S01]  /*125e0*/  LDS.128 R4, [R0+0x16400] ;  /* 0x0164000000047984 */ /* 0x00fe220000000c00 */
[----:B----45:R-:W-:Y:S02]  /*125f0*/  SHF.R.U32.HI R14, RZ, 0x8, R30 ;  /* 0x00000008ff0e7819 */ /* 0x030fe4000001161e */
        /* <DEDUP_REMOVED lines=116> */
.L_x_2386:
[----:B------:R-:W-:Y:S05]  /*12d40*/  BSYNC B1 ;  /* 0x0000000000017941 */ /* 0x000fea0003800000 */
.L_x_2385:
        /* <DEDUP_REMOVED lines=43> */
[----:B0123--:R-:W0:Y:S02]  /*13000*/  LDS.128 R4, [R40+0x2000] ;  /* 0x0020000028047984 */ /* 0x00fe240000000c00 */
        /* <DEDUP_REMOVED lines=81> */
.L_x_2388:
[----:B------:R-:W-:Y:S05]  /*13520*/  BSYNC B1 ;  /* 0x0000000000017941 */ /* 0x000fea0003800000 */
.L_x_2387:
        /* <DEDUP_REMOVED lines=13> */
[----:B------:R-:W-:Y:S02]  /*13600*/  LOP3.LUT R26, R13, 0xff, RZ, 0xc0, !PT ;  /* 0x000000ff0d1a7812 */ /* 0x000fe400078ec0ff */
[----:B------:R-:W-:-:S02]  /*13610*/  LOP3.LUT R27, R27, 0xff, RZ, 0xc0, !PT ;  /* 0x000000ff1b1b7812 */ /* 0x000fc400078ec0ff */
[----:B------:R-:W-:Y:S02]  /*13620*/  SHF.R.U32.HI R29, RZ, 0x10, R13 ;  /* 0x00000010ff1d7819 */ /* 0x000fe4000001160d */
[----:B------:R-:W-:Y:S02]  /*13630*/  PRMT R15, R24, 0x7604, R15 ;  /* 0x00007604180f7816 */ /* 0x000fe4000000000f */
[----:B------:R-:W-:Y:S01]  /*13640*/  LOP3.LUT R25, R14, 0xff, RZ, 0xc0, !PT ;  /* 0x000000ff0e197812 */ /* 0x000fe200078ec0ff */
[----:B------:R-:W-:Y:S01]  /*13650*/  IMAD.U32 R14, R28, 0x10000, RZ ;  /* 0x000100001c0e7824 */ /* 0x000fe200078e00ff */
[----:B------:R-:W-:Y:S02]  /*13660*/  LOP3.LUT R24, R12, 0xff, RZ, 0xc0, !PT ;  /* 0x000000ff0c187812 */ /* 0x000fe400078ec0ff */
[----:B------:R-:W-:Y:S02]  /*13670*/  PRMT R26, R27, 0x7604, R26 ;  /* 0x000076041b1a7816 */ /* 0x000fe4000000001a */
[----:B------:R-:W-:-:S02]  /*13680*/  SHF.L.U32 R29, R29, 0x10, RZ ;  /* 0x000000101d1d7819 */ /* 0x000fc400000006ff */
[----:B------:R-:W-:Y:S02]  /*13690*/  PRMT R27, R25, 0x7604, R24 ;  /* 0x00007604191b7816 */ /* 0x000fe40000000018 */
[----:B------:R-:W-:Y:S02]  /*136a0*/  LOP3.LUT R25, R15, 0xff0000, R14, 0xf8, !PT ;  /* 0x00ff00000f197812 */ /* 0x000fe400078ef80e */
[----:B------:R-:W-:Y:S02]  /*136b0*/  LOP3.LUT R29, R26, 0xff0000, R29, 0xf8, !PT ;  /* 0x00ff00001a1d7812 */ /* 0x000fe400078ef81d */
[----:B------:R-:W-:Y:S02]  /*136c0*/  LOP3.LUT R25, R25, 0xff000000, R21, 0xf8, !PT ;  /* 0xff00000019197812 */ /* 0x000fe400078ef815 */
[----:B------:R-:W-:Y:S02]  /*136d0*/  LOP3.LUT R29, R29, 0xff000000, R13, 0xf8, !PT ;  /* 0xff0000001d1d7812 */ /* 0x000fe400078ef80d */
[----:B------:R-:W-:-:S02]  /*136e0*/  LOP3.LUT R15, R3, 0xff0000, R20, 0xf8, !PT ;  /* 0x00ff0000030f7812 */ /* 0x000fc400078ef814 */
[-C--:B0-----:R-:W-:Y:S02]  /*136f0*/  F2FP.F16.E4M3.UNPACK_B R3, R6.reuse.H1 ;  /* 0x00000006ff03723e */ /* 0x081fe400030006ff */
        /* <DEDUP_REMOVED lines=91> */
.L_x_2390:
[----:B------:R-:W-:Y:S05]  /*13cb0*/  BSYNC B1 ;  /* 0x0000000000017941 */ /* 0x000fea0003800000 */
.L_x_2389:
[----:B------:R-:W-:Y:S05]  /*13cc0*/  @P5 BRA `(.L_x_2380) ;  /* 0x0000003c00845947 */ /* 0x000fea0003800000 */
[----:B-----5:R-:W1:Y:S01]  /*13cd0*/  LDL R31, [R1] ;  /* 0x00000000011f7983 */ /* 0x020e620000100800 */
[----:B------:R-:W-:Y:S02]  /*13ce0*/  SHF.R.U32.HI R12, RZ, 0x8, R11 ;  /* 0x00000008ff0c7819 */ /* 0x000fe4000001160b */
[----:B------:R-:W-:Y:S02]  /*13cf0*/  SHF.R.U32.HI R20, RZ, 0x8, R9 ;  /* 0x00000008ff147819 */ /* 0x000fe40000011609 */
[----:B------:R-:W-:Y:S02]  /*13d00*/  LOP3.LUT R13, R11, 0xff, RZ, 0xc0, !PT ;  /* 0x000000ff0b0d7812 */ /* 0x000fe400078ec0ff */
[----:B------:R-:W-:Y:S02]  /*13d10*/  LOP3.LUT R21, R9, 0xff, RZ, 0xc0, !PT ;  /* 0x000000ff09157812 */ /* 0x000fe400078ec0ff */
[----:B------:R-:W-:Y:S02]  /*13d20*/  LOP3.LUT R12, R12, 0xff, RZ, 0xc0, !PT ;  /* 0x000000ff0c0c7812 */ /* 0x000fe400078ec0ff */
[----:B------:R-:W-:-:S02]  /*13d30*/  LOP3.LUT R20, R20, 0xff, RZ, 0xc0, !PT ;  /* 0x000000ff14147812 */ /* 0x000fc400078ec0ff */
[----:B0-----:R-:W-:Y:S02]  /*13d40*/  SHF.R.U32.HI R0, RZ, 0x8, R10 ;  /* 0x00000008ff007819 */ /* 0x001fe4000001160a */
[----:B----4-:R-:W-:Y:S02]  /*13d50*/  SHF.R.U32.HI R14, RZ, 0x8, R8 ;  /* 0x00000008ff0e7819 */ /* 0x010fe40000011608 */
        /* <DEDUP_REMOVED lines=25> */
[----:B------:R-:W-:Y:S01]  /*13ef0*/  HADD2.F32 R25, -RZ, R24.H1_H1 ;  /* 0x30000018ff197230 */ /* 0x000fe20000004100 */
[----:B------:R-:W-:Y:S01]  /*13f00*/  LOP3.LUT R20, R15, 0xff000000, R8, 0xf8, !PT ;  /* 0xff0000000f147812 */ /* 0x000fe200078ef808 */
[----:B------:R-:W-:Y:S01]  /*13f10*/  HADD2.F32 R15, -RZ, R14.H1_H1 ;  /* 0x3000000eff0f7230 */ /* 0x000fe20000004100 */
[----:B------:R-:W-:Y:S01]  /*13f20*/  F2FP.F16.E4M3.UNPACK_B R21, R21.H1 ;  /* 0x00000015ff15723e */ /* 0x000fe200030006ff */
[----:B------:R-:W-:Y:S01]  /*13f30*/  HADD2.F32 R24, -RZ, R24.H0_H0 ;  /* 0x20000018ff187230 */ /* 0x000fe20000004100 */
[----:B------:R-:W-:Y:S01]  /*13f40*/  F2FP.F16.E4M3.UNPACK_B R13, R13.H1 ;  /* 0x0000000dff0d723e */ /* 0x000fe200030006ff */
[----:B------:R-:W-:Y:S01]  /*13f50*/  HADD2.F32 R14, -RZ, R14.H0_H0 ;  /* 0x2000000eff0e7230 */ /* 0x000fe20000004100 */
[----:B-123--:R-:W0:Y:S02]  /*13f60*/  LDS.128 R4, [R31+0x4000] ;  /* 0x004000001f047984 */ /* 0x00ee240000000c00 */
[----:B0-----:R-:W-:-:S02]  /*13f70*/  F2FP.F16.E4M3.UNPACK_B R0, R6.H1 ;  /* 0x00000006ff00723e */ /* 0x001fc400030006ff */
[----:B------:R-:W-:Y:S02]  /*13f80*/  F2FP.F16.E4M3.UNPACK_B R3, R6 ;  /* 0x00000006ff03723e */ /* 0x000fe400020006ff */
[-C--:B------:R-:W-:Y:S01]  /*13f90*/  F2FP.F16.E4M3.UNPACK_B R10, R7.reuse ;  /* 0x00000007ff0a723e */ /* 0x080fe200020006ff */
[--C-:B------:R-:W-:Y:S01]  /*13fa0*/  HADD2.F32 R9, -RZ, R0.reuse.H1_H1 ;  /* 0x30000000ff097230 */ /* 0x100fe20000004100 */
[----:B------:R-:W-:Y:S01]  /*13fb0*/  F2FP.F16.E4M3.UNPACK_B R11, R7.H1 ;  /* 0x00000007ff0b723e */ /* 0x000fe200030006ff */
[----:B------:R-:W-:Y:S01]  /*13fc0*/  HADD2.F32 R8, -RZ, R0.H0_H0 ;  /* 0x20000000ff087230 */ /* 0x000fe20000004100 */
[-C--:B------:R-:W-:Y:S02]  /*13fd0*/  F2FP.F16.E4M3.UNPACK_B R6, R5.reuse ;  /* 0x00000005ff06723e */ /* 0x080fe400020006ff */
[----:B------:R-:W-:Y:S01]  /*13fe0*/  F2FP.F16.E4M3.UNPACK_B R7, R5.H1 ;  /* 0x00000005ff07723e */ /* 0x000fe200030006ff */
[C---:B------:R-:W-:Y:S01]  /*13ff0*/  FMUL.FTZ R27, R9.reuse, R25 ;  /* 0x00000019091b7220 */ /* 0x040fe20000410000 */
[-C--:B------:R-:W-:Y:S01]  /*14000*/  FMUL.FTZ R26, R9, R15.reuse ;  /* 0x0000000f091a7220 */ /* 0x080fe20000410000 */
[--C-:B------:R-:W-:Y:S01]  /*14010*/  HADD2.F32 R5, -RZ, R3.reuse.H1_H1 ;  /* 0x30000003ff057230 */ /* 0x100fe20000004100 */
[----:B------:R-:W-:Y:S01]  /*14020*/  F2FP.F16.E4M3.UNPACK_B R0, R4 ;  /* 0x00000004ff00723e */ /* 0x000fe200020006ff */
[C---:B------:R-:W-:Y:S01]  /*14030*/  FFMA.FTZ R27, R8.reuse, R15, -R27 ;  /* 0x0000000f081b7223 */ /* 0x040fe2000001081b */
[----:B------:R-:W-:Y:S01]  /*14040*/  FFMA.FTZ R26, R8, R25, R26 ;  /* 0x00000019081a7223 */ /* 0x000fe2000001001a */
[----:B------:R-:W-:-:S02]  /*14050*/  HADD2.F32 R3, -RZ, R3.H0_H0 ;  /* 0x20000003ff037230 */ /* 0x000fc40000004100 */
[C---:B------:R-:W-:Y:S01]  /*14060*/  FMUL.FTZ R8, R5.reuse, R24 ;  /* 0x0000001805087220 */ /* 0x040fe20000410000 */
[----:B------:R-:W-:Y:S01]  /*14070*/  FMUL.FTZ R15, R5, R14 ;  /* 0x0000000e050f7220 */ /* 0x000fe20000410000 */
[--C-:B------:R-:W-:Y:S01]  /*14080*/  HADD2.F32 R5, -RZ, R10.reuse.H1_H1 ;  /* 0x3000000aff057230 */ /* 0x100fe20000004100 */
[----:B------:R-:W-:Y:S01]  /*14090*/  F2FP.F16.E4M3.UNPACK_B R4, R4.H1 ;  /* 0x00000004ff04723e */ /* 0x000fe200030006ff */
[----:B------:R-:W-:Y:S02]  /*140a0*/  HADD2.F32 R9, -RZ, R21.H0_H0 ;  /* 0x20000015ff097230 */ /* 0x000fe40000004100 */
[C---:B------:R-:W-:Y:S01]  /*140b0*/  FFMA.FTZ R25, R3.reuse, R14, -R8 ;  /* 0x0000000e03197223 */ /* 0x040fe20000010808 */
[----:B------:R-:W-:Y:S01]  /*140c0*/  FFMA.FTZ R24, R3, R24, R15 ;  /* 0x0000001803187223 */ /* 0x000fe2000001000f */
[----:B------:R-:W-:Y:S02]  /*140d0*/  HADD2.F32 R8, -RZ, R13.H0_H0 ;  /* 0x2000000dff087230 */ /* 0x000fe40000004100 */
        /* <DEDUP_REMOVED lines=59> */
.L_x_2374:
[----:B------:R-:W0:Y:S01]  /*14490*/  LDC R26, c[0x0][0x448] ;  /* 0x00011200ff1a7b82 */ /* 0x000e220000000800 */
[----:B------:R-:W-:Y:S01]  /*144a0*/  IMAD.MOV.U32 R9, RZ, RZ, R10 ;  /* 0x000000ffff097224 */ /* 0x000fe200078e000a */
[----:B------:R-:W-:Y:S01]  /*144b0*/  MOV R7, R29 ;  /* 0x0000001d00077202 */ /* 0x000fe20000000f00 */
[----:B------:R-:W-:Y:S01]  /*144c0*/  IMAD.MOV.U32 R4, RZ, RZ, R24 ;  /* 0x000000ffff047224 */ /* 0x000fe200078e0018 */
[----:B------:R-:W-:Y:S01]  /*144d0*/  ULDC.64 UR4, c[0x0][0x3f8] ;  /* 0x0000fe0000047ab9 */ /* 0x000fe20000000a00 */
[----:B------:R-:W-:Y:S01]  /*144e0*/  IMAD.MOV.U32 R5, RZ, RZ, R27 ;  /* 0x000000ffff057224 */ /* 0x000fe200078e001b */
[----:B------:R-:W-:Y:S01]  /*144f0*/  ULDC.64 UR6, c[0x0][0x408] ;  /* 0x0001020000067ab9 */ /* 0x000fe20000000a00 */
[----:B------:R-:W-:Y:S01]  /*14500*/  IMAD.MOV.U32 R6, RZ, RZ, R144 ;  /* 0x000000ffff067224 */ /* 0x000fe200078e0090 */
[----:B------:R-:W-:Y:S01]  /*14510*/  ULDC.64 UR8, c[0x0][0x400] ;  /* 0x0001000000087ab9 */ /* 0x000fe20000000a00 */
[----:B0-----:R-:W-:-:S13]  /*14520*/  ISETP.NE.AND P0, PT, R26, 0x1, PT ;  /* 0x000000011a00780c */ /* 0x001fda0003f05270 */
[----:B------:R-:W0:Y:S08]  /*14530*/  @P0 LDC R3, c[0x0][0x44c] ;  /* 0x00011300ff030b82 */ /* 0x000e300000000800 */
[----:B------:R-:W1:Y:S01]  /*14540*/  @P0 LDC R0, c[0x0][0x450] ;  /* 0x00011400ff000b82 */ /* 0x000e620000000800 */
[----:B0-----:R-:W-:-:S05]  /*14550*/  @P0 IMAD.HI.U32 R3, R10, R3, RZ ;  /* 0x000000030a030227 */ /* 0x001fca00078e00ff */
[----:B-1----:R-:W-:-:S04]  /*14560*/  @P0 SHF.R.U32.HI R9, RZ, R0, R3 ;  /* 0x00000000ff090219 */ /* 0x002fc80000011603 */
[----:B------:R-:W-:Y:S01]  /*14570*/  SHF.R.S32.HI R0, RZ, 0x1f, R9 ;  /* 0x0000001fff007819 */ /* 0x000fe20000011409 */
[----:B------:R-:W-:-:S04]  /*14580*/  IMAD.WIDE.U32 R4, R9, UR4, R4 ;  /* 0x0000000409047c25 */ /* 0x000fc8000f8e0004 */
[----:B------:R-:W-:Y:S02]  /*14590*/  IMAD R8, R0, UR4, RZ ;  /* 0x0000000400087c24 */ /* 0x000fe4000f8e02ff */
[----:B------:R-:W-:-:S04]  /*145a0*/  IMAD.WIDE.U32 R6, R9, UR6, R6 ;  /* 0x0000000609067c25 */ /* 0x000fc8000f8e0006 */
[----:B------:R-:W-:Y:S01]  /*145b0*/  IMAD R0, R0, UR6, RZ ;  /* 0x0000000600007c24 */ /* 0x000fe2000f8e02ff */
[----:B------:R-:W-:Y:S01]  /*145c0*/  IADD3 R21, P1, R6, UR8, RZ ;  /* 0x0000000806157c10 */ /* 0x000fe2000ff3e0ff */
        /* <DEDUP_REMOVED lines=8> */
[----:B------:R0:W1:Y:S04]  /*14650*/  SHFL.IDX PT, R0, R13, RZ, 0x1e1f ;  /* 0x001e1fff0d007589 */ /* 0x00006800000e0000 */
[----:B------:R-:W2:Y:S04]  /*14660*/  SHFL.IDX PT, R3, R3, RZ, 0x1e1f ;  /* 0x001e1fff03037589 */ /* 0x000ea800000e0000 */
[----:B------:R-:W3:Y:S04]  /*14670*/  SHFL.IDX PT, R20, R20, RZ, 0x1e1f ;  /* 0x001e1fff14147589 */ /* 0x000ee800000e0000 */
[----:B0-----:R-:W4:Y:S02]  /*14680*/  SHFL.IDX PT, R21, R21, RZ, 0x1e1f ;  /* 0x001e1fff15157589 */ /* 0x001f2400000e0000 */
.L_x_2624:
        /* <DEDUP_REMOVED lines=16> */
[----:B------:R-:W3:Y:S04]  /*14790*/  LDL R41, [R1+0xc] ;  /* 0x00000c0001297983 */ /* 0x000ee80000100800 */
[----:B------:R-:W3:Y:S01]  /*147a0*/  LDL R40, [R1+0x18] ;  /* 0x0000180001287983 */ /* 0x000ee20000100800 */
[C---:B------:R-:W-:Y:S01]  /*147b0*/  VIADD R4, R18.reuse, 0x20 ;  /* 0x0000002012047836 */ /* 0x040fe20000000000 */
[----:B------:R-:W-:Y:S01]  /*147c0*/  ULDC UR4, c[0x0][0x3f4] ;  /* 0x0000fd0000047ab9 */ /* 0x000fe20000000800 */
[C---:B------:R-:W-:Y:S01]  /*147d0*/  VIADD R5, R18.reuse, 0x40 ;  /* 0x0000004012057836 */ /* 0x040fe20000000000 */
[----:B------:R-:W-:Y:S02]  /*147e0*/  ISETP.GE.AND P2, PT, R18, UR4, PT ;  /* 0x0000000412007c0c */ /* 0x000fe4000bf46270 */
[----:B------:R-:W-:-:S02]  /*147f0*/  CS2R R24, SRZ ;  /* 0x0000000000187805 */ /* 0x000fc4000001ff00 */
[----:B------:R-:W-:Y:S02]  /*14800*/  ISETP.GE.AND P1, PT, R4, UR4, PT ;  /* 0x0000000404007c0c */ /* 0x000fe4000bf26270 */
[----:B------:R-:W-:Y:S02]  /*14810*/  CS2R R26, SRZ ;  /* 0x00000000001a7805 */ /* 0x000fe4000001ff00 */
[----:B------:R-:W-:Y:S02]  /*14820*/  ISETP.GE.AND P0, PT, R5, UR4, PT ;  /* 0x0000000405007c0c */ /* 0x000fe4000bf06270 */
[----:B------:R-:W-:Y:S02]  /*14830*/  CS2R R6, SRZ ;  /* 0x0000000000067805 */ /* 0x000fe4000001ff00 */
[----:B------:R-:W-:Y:S02]  /*14840*/  CS2R R28, SRZ ;  /* 0x00000000001c7805 */ /* 0x000fe4000001ff00 */
[----:B------:R-:W-:-:S02]  /*14850*/  CS2R R30, SRZ ;  /* 0x00000000001e7805 */ /* 0x000fc4000001ff00 */
[----:B------:R-:W-:Y:S02]  /*14860*/  @!P2 SHF.R.S32.HI R5, RZ, 0x1f, R18 ;  /* 0x0000001fff05a819 */ /* 0x000fe40000011412 */
[C---:B----4-:R-:W-:Y:S02]  /*14870*/  @!P2 IADD3 R38, P4, R18.reuse, R21, RZ ;  /* 0x000000151226a210 */ /* 0x050fe40007f9e0ff */
[----:B--2---:R-:W-:-:S03]  /*14880*/  @!P2 IADD3 R36, P3, R18, R3, RZ ;  /* 0x000000031224a210 */ /* 0x004fc60007f7e0ff */
[----:B---3--:R-:W-:Y:S01]  /*14890*/  @!P2 IMAD.X R39, R20, 0x1, R5, P4 ;  /* 0x000000011427a824 */ /* 0x008fe200020e0605 */
[----:B-1----:R-:W-:Y:S02]  /*148a0*/  @!P2 IADD3.X R37, R0, R5, RZ, P3, !PT ;  /* 0x000000050025a210 */ /* 0x002fe40001ffe4ff */
[----:B------:R-:W-:Y:S02]  /*148b0*/  CS2R R8, SRZ ;  /* 0x0000000000087805 */ /* 0x000fe4000001ff00 */
[----:B------:R-:W-:Y:S02]  /*148c0*/  CS2R R10, SRZ ;  /* 0x00000000000a7805 */ /* 0x000fe4000001ff00 */
[----:B------:R-:W-:Y:S02]  /*148d0*/  CS2R R32, SRZ ;  /* 0x0000000000207805 */ /* 0x000fe4000001ff00 */
[----:B------:R-:W-:Y:S02]  /*148e0*/  CS2R R34, SRZ ;  /* 0x0000000000227805 */ /* 0x000fe4000001ff00 */
[----:B------:R-:W-:-:S02]  /*148f0*/  CS2R R12, SRZ ;  /* 0x00000000000c7805 */ /* 0x000fc4000001ff00 */
[----:B------:R-:W-:Y:S01]  /*14900*/  CS2R R14, SRZ ;  /* 0x00000000000e7805 */ /* 0x000fe2000001ff00 */
[----:B------:R0:W5:Y:S01]  /*14910*/  @!P2 LD.E.128 R24, desc[UR56][R36.64] ;  /* 0x000000382418a980 */ /* 0x000162000c101d00 */
[----:B------:R-:W-:Y:S02]  /*14920*/  @!P1 IMAD.SHL.U32 R42, R41, 0x10, RZ ;  /* 0x00000010292a9824 */ /* 0x000fe400078e00ff */
[----:B------:R-:W-:-:S03]  /*14930*/  @!P0 IMAD.SHL.U32 R48, R40, 0x10, RZ ;  /* 0x0000001028308824 */ /* 0x000fc600078e00ff */
[----:B------:R-:W-:Y:S02]  /*14940*/  @!P1 SHF.R.S32.HI R5, RZ, 0x1f, R42 ;  /* 0x0000001fff059819 */ /* 0x000fe4000001142a */
[-C--:B------:R-:W-:Y:S02]  /*14950*/  @!P1 IADD3 R40, P5, R3, R42.reuse, RZ ;  /* 0x0000002a03289210 */ /* 0x080fe40007fbe0ff */
[----:B------:R-:W-:Y:S02]  /*14960*/  @!P1 IADD3 R42, P4, R21, R42, RZ ;  /* 0x0000002a152a9210 */ /* 0x000fe40007f9e0ff */
[-C--:B------:R-:W-:Y:S01]  /*14970*/  @!P0 IADD3 R46, P3, R3, R48.reuse, RZ ;  /* 0x00000030032e8210 */ /* 0x080fe20007f7e0ff */
[--C-:B------:R-:W-:Y:S01]  /*14980*/  @!P1 IMAD.X R41, R0, 0x1, R5.reuse, P5 ;  /* 0x0000000100299824 */ /* 0x100fe200028e0605 */
[----:B------:R-:W-:Y:S01]  /*14990*/  @!P0 SHF.R.S32.HI R3, RZ, 0x1f, R48 ;  /* 0x0000001fff038819 */ /* 0x000fe20000011430 */
[----:B------:R-:W-:Y:S01]  /*149a0*/  @!P1 IMAD.X R43, R20, 0x1, R5, P4 ;  /* 0x00000001142b9824 */ /* 0x000fe200020e0605 */
[----:B------:R-:W-:-:S02]  /*149b0*/  @!P0 IADD3 R48, P5, R21, R48, RZ ;  /* 0x0000003015308210 */ /* 0x000fc40007fbe0ff */
[----:B------:R-:W-:Y:S01]  /*149c0*/  CS2R R4, SRZ ;  /* 0x0000000000047805 */ /* 0x000fe2000001ff00 */
[----:B------:R0:W5:Y:S01]  /*149d0*/  @!P1 LD.E.128 R28, desc[UR56][R40.64] ;  /* 0x00000038281c9980 */ /* 0x000162000c101d00 */
[----:B------:R-:W-:Y:S01]  /*149e0*/  @!P0 IMAD.X R47, R0, 0x1, R3, P3 ;  /* 0x00000001002f8824 */ /* 0x000fe200018e0603 */
[----:B------:R-:W-:Y:S02]  /*149f0*/  @!P0 IADD3.X R49, R20, R3, RZ, P5, !PT ;  /* 0x0000000314318210 */ /* 0x000fe40002ffe4ff */
[----:B------:R0:W5:Y:S04]  /*14a00*/  @!P1 LD.E.128 R8, desc[UR56][R42.64] ;  /* 0x000000382a089980 */ /* 0x000168000c101d00 */
[----:B------:R0:W5:Y:S04]  /*14a10*/  @!P2 LD.E.128 R4, desc[UR56][R38.64] ;  /* 0x000000382604a980 */ /* 0x000168000c101d00 */
[----:B------:R0:W5:Y:S04]  /*14a20*/  @!P0 LD.E.128 R32, desc[UR56][R46.64] ;  /* 0x000000382e208980 */ /* 0x000168000c101d00 */
[----:B------:R0:W5:Y:S02]  /*14a30*/  @!P0 LD.E.128 R12, desc[UR56][R48.64] ;  /* 0x00000038300c8980 */ /* 0x000164000c101d00 */
.L_x_2393:
[----:B------:R-:W-:Y:S05]  /*14a40*/  BSYNC B1 ;  /* 0x0000000000017941 */ /* 0x000fea0003800000 */
.L_x_2392:
[----:B------:R-:W-:Y:S01]  /*14a50*/  ULEA.HI UR4, UR43, UR43, URZ, 0x1 ;  /* 0x0000002b2b047291 */ /* 0x000fe2000f8f083f */
[----:B--2---:R-:W-:Y:S01]  /*14a60*/  VIADDMNMX R3, R45, -R204, 0x80, PT ;  /* 0x000000802d037446 */ /* 0x004fe200038009cc */
[----:B------:R-:W-:Y:S02]  /*14a70*/  BSSY B1, `(.L_x_2394) ;  /* 0x0000008000017945 */ /* 0x000fe40003800000 */
[----:B------:R-:W-:Y:S01]  /*14a80*/  ULOP3.LUT UR4, UR4, 0xfffffffe, URZ, 0xc0, !UPT ;  /* 0xfffffffe04047892 */ /* 0x000fe2000f8ec03f */
[----:B------:R-:W-:-:S03]  /*14a90*/  ISETP.GE.AND P1, PT, R188, R3, PT ;  /* 0x00000003bc00720c */ /* 0x000fc60003f26270 */
[----:B------:R-:W-:-:S06]  /*14aa0*/  UIADD3 UR4, UR43, -UR4, URZ ;  /* 0x800000042b047290 */ /* 0x000fcc000fffe03f */
[----:B----4-:R-:W-:-:S05]  /*14ab0*/  IMAD.U32 R21, RZ, RZ, UR4 ;  /* 0x00000004ff157e24 */ /* 0x010fca000f8e00ff */
[----:B------:R-:W-:-:S04]  /*14ac0*/  SHF.L.U32 R21, R21, 0x1f, RZ ;  /* 0x0000001f15157819 */ /* 0x000fc800000006ff */
[----:B------:R-:W2:Y:S02]  /*14ad0*/  SYNCS.PHASECHK.TRANS64.TRYWAIT P0, [R16+URZ+0x29800], R21 ;  /* 0x02980015100075a7 */ /* 0x000ea4000800017f */
[----:B--2---:R-:W-:Y:S05]  /*14ae0*/  @!P0 BRA `(.L_x_2395) ;  /* 0x000001c400308947 */ /* 0x004fea0003800000 */
.L_x_2625:
[----:B------:R-:W-:Y:S05]  /*14af0*/  BSYNC B1 ;  /* 0x0000000000017941 */ /* 0x000fea0003800000 */
.L_x_2394:
[----:B------:R-:W-:Y:S05]  /*14b00*/  @P1 BRA `(.L_x_2380) ;  /* 0x0000002c00f41947 */ /* 0x000fea0003800000 */
[----:B------:R-:W4:Y:S01]  /*14b10*/  LDC R3, c[0x0][0x3f4] ;  /* 0x0000fd00ff037b82 */ /* 0x000f220000000800 */
[C---:B-1----:R-:W-:Y:S01]  /*14b20*/  VIADD R0, R18.reuse, 0x20 ;  /* 0x0000002012007836 */ /* 0x042fe20000000000 */
[----:B------:R-:W-:Y:S01]  /*14b30*/  BSSY B1, `(.L_x_2396) ;  /* 0x00000fe000017945 */ /* 0x000fe20003800000 */
[C---:B---3--:R-:W-:Y:S01]  /*14b40*/  VIADD R20, R18.reuse, 0x40 ;  /* 0x0000004012147836 */ /* 0x048fe20000000000 */
[-C--:B----4-:R-:W-:Y:S02]  /*14b50*/  ISETP.GE.AND P0, PT, R18, R3.reuse, PT ;  /* 0x000000031200720c */ /* 0x090fe40003f06270 */
[-C--:B------:R-:W-:Y:S02]  /*14b60*/  ISETP.GE.AND P1, PT, R0, R3.reuse, PT ;  /* 0x000000030000720c */ /* 0x080fe40003f26270 */
[----:B------:R-:W-:-:S09]  /*14b70*/  ISETP.GE.AND P2, PT, R20, R3, PT ;  /* 0x000000031400720c */ /* 0x000fd20003f46270 */
[----:B------:R-:W-:Y:S05]  /*14b80*/  @P0 BRA `(.L_x_2397) ;  /* 0x0000000c00e00947 */ /* 0x000fea0003800000 */
[----:B0-----:R-:W3:Y:S04]  /*14b90*/  LDL R40, [R1+0x10] ;  /* 0x0000100001287983 */ /* 0x001ee80000100800 */
[----:B------:R-:W4:Y:S01]  /*14ba0*/  LDL R67, [R1+0x64] ;  /* 0x0000640001437983 */ /* 0x000f220000100800 */
[----:B-----5:R-:W-:Y:S02]  /*14bb0*/  SHF.R.U32.HI R0, RZ, 0x8, R24 ;  /* 0x00000008ff007819 */ /* 0x020fe40000011618 */
[----:B------:R-:W-:Y:S02]  /*14bc0*/  LOP3.LUT R20, R24, 0xff, RZ, 0xc0, !PT ;  /* 0x000000ff18147812 */ /* 0x000fe400078ec0ff */
[----:B--2---:R-:W-:Y:S02]  /*14bd0*/  LOP3.LUT R21, R0, 0xff, RZ, 0xc0, !PT ;  /* 0x000000ff00157812 */ /* 0x004fe400078ec0ff */
[----:B------:R-:W-:-:S02]  /*14be0*/  SHF.R.U32.HI R37, RZ, 0x8, R25 ;  /* 0x00000008ff257819 */ /* 0x000fc40000011619 */
[----:B------:R-:W-:Y:S02]  /*14bf0*/  PRMT R45, R21, 0x7604, R20 ;  /* 0x00007604152d7816 */ /* 0x000fe40000000014 */
[----:B------:R-:W-:Y:S02]  /*14c00*/  SHF.R.U32.HI R39, RZ, 0x8, R26 ;  /* 0x00000008ff277819 */ /* 0x000fe4000001161a */
        /* <DEDUP_REMOVED lines=8> */
[----:B------:R-:W-:Y:S02]  /*14c90*/  LOP3.LUT R36, R27, 0xff, RZ, 0xc0, !PT ;  /* 0x000000ff1b247812 */ /* 0x000fe400078ec0ff */
[----:B------:R-:W-:-:S02]  /*14ca0*/  LOP3.LUT R38, R4, 0xff, RZ, 0xc0, !PT ;  /* 0x000000ff04267812 */ /* 0x000fc400078ec0ff */
[----:B------:R-:W-:Y:S02]  /*14cb0*/  LOP3.LUT R37, R37, 0xff, RZ, 0xc0, !PT ;  /* 0x000000ff25257812 */ /* 0x000fe400078ec0ff */
[----:B------:R-:W-:Y:S02]  /*14cc0*/  LOP3.LUT R39, R39, 0xff, RZ, 0xc0, !PT ;  /* 0x000000ff27277812 */ /* 0x000fe400078ec0ff */
[----:B------:R-:W-:Y:S02]  /*14cd0*/  SHF.R.U32.HI R53, RZ, 0x8, R7 ;  /* 0x00000008ff357819 */ /* 0x000fe40000011607 */
[----:B------:R-:W-:Y:S02]  /*14ce0*/  PRMT R51, R39, 0x7604, R38 ;  /* 0x0000760427337816 */ /* 0x000fe40000000026 */
[----:B------:R-:W-:Y:S02]  /*14cf0*/  LOP3.LUT R48, R5, 0xff, RZ, 0xc0, !PT ;  /* 0x000000ff05307812 */ /* 0x000fe400078ec0ff */
[----:B------:R-:W-:-:S02]  /*14d00*/  LOP3.LUT R52, R7, 0xff, RZ, 0xc0, !PT ;  /* 0x000000ff07347812 */ /* 0x000fc400078ec0ff */
[----:B------:R-:W-:Y:S02]  /*14d10*/  LOP3.LUT R53, R53, 0xff, RZ, 0xc0, !PT ;  /* 0x000000ff35357812 */ /* 0x000fe400078ec0ff */
[----:B------:R-:W-:Y:S02]  /*14d20*/  SHF.R.U32.HI R50, RZ, 0x8, R6 ;  /* 0x00000008ff327819 */ /* 0x000fe40000011606 */
[----:B------:R-:W-:Y:S02]  /*14d30*/  PRMT R52, R53, 0x7604, R52 ;  /* 0x0000760435347816 */ /* 0x000fe40000000034 */
[----:B------:R-:W-:Y:S02]  /*14d40*/  SHF.R.U32.HI R53, RZ, 0x10, R5 ;  /* 0x00000010ff357819 */ /* 0x000fe40000011605 */
[----:B------:R-:W-:Y:S02]  /*14d50*/  LOP3.LUT R49, R6, 0xff, RZ, 0xc0, !PT ;  /* 0x000000ff06317812 */ /* 0x000fe400078ec0ff */
[----:B------:R-:W-:Y:S01]  /*14d60*/  LOP3.LUT R50, R50, 0xff, RZ, 0xc0, !PT ;  /* 0x000000ff32327812 */ /* 0x000fe200078ec0ff */
[----:B------:R-:W-:Y:S01]  /*14d70*/  IMAD.U32 R53, R53, 0x10000, RZ ;  /* 0x0001000035357824 */ /* 0x000fe200078e00ff */
[----:B------:R-:W-:-:S02]  /*14d80*/  LOP3.LUT R45, R45, 0xff0000, R24, 0xf8, !PT ;  /* 0x00ff00002d2d7812 */ /* 0x000fc400078ef818 */
[----:B------:R-:W-:Y:S02]  /*14d90*/  PRMT R55, R50, 0x7604, R49 ;  /* 0x0000760432377816 */ /* 0x000fe40000000031 */
[----:B------:R-:W-:Y:S02]  /*14da0*/  SHF.R.U32.HI R49, RZ, 0x10, R27 ;  /* 0x00000010ff317819 */ /* 0x000fe4000001161b */
[----:B------:R-:W-:Y:S02]  /*14db0*/  LOP3.LUT R45, R45, 0xff000000, R24, 0xf8, !PT ;  /* 0xff0000002d2d7812 */ /* 0x000fe400078ef818 */
[----:B------:R-:W-:Y:S01]  /*14dc0*/  LOP3.LUT R47, R47, 0xff0000, R26, 0xf8, !PT ;  /* 0x00ff00002f2f7812 */ /* 0x000fe200078ef81a */
[----:B------:R-:W-:Y:S01]  /*14dd0*/  IMAD.U32 R49, R49, 0x10000, RZ ;  /* 0x0001000031317824 */ /* 0x000fe200078e00ff */
[----:B------:R-:W-:Y:S02]  /*14de0*/  SHF.R.U32.HI R57, RZ, 0x10, R7 ;  /* 0x00000010ff397819 */ /* 0x000fe40000011607 */
[----:B------:R-:W-:-:S02]  /*14df0*/  LOP3.LUT R51, R51, 0xff0000, R4, 0xf8, !PT ;  /* 0x00ff000033337812 */ /* 0x000fc400078ef804 */
[----:B------:R-:W-:-:S04]  /*14e00*/  SHF.L.U32 R57, R57, 0x10, RZ ;  /* 0x0000001039397819 */ /* 0x000fc800000006ff */
[----:B------:R-:W-:Y:S02]  /*14e10*/  LOP3.LUT R59, R52, 0xff0000, R57, 0xf8, !PT ;  /* 0x00ff0000343b7812 */ /* 0x000fe400078ef839 */
[----:B------:R-:W-:Y:S02]  /*14e20*/  LOP3.LUT R57, R51, 0xff000000, R4, 0xf8, !PT ;  /* 0xff00000033397812 */ /* 0x000fe400078ef804 */
[----:B------:R-:W-:Y:S02]  /*14e30*/  LOP3.LUT R59, R59, 0xff000000, R7, 0xf8, !PT ;  /* 0xff0000003b3b7812 */ /* 0x000fe400078ef807 */
[----:B---3--:R-:W-:Y:S02]  /*14e40*/  LEA.HI R0, R3, R40, RZ, 0x1c ;  /* 0x0000002803007211 */ /* 0x008fe400078fe0ff */
[----:B------:R-:W-:Y:S02]  /*14e50*/  SHF.R.U32.HI R40, RZ, 0x8, R5 ;  /* 0x00000008ff287819 */ /* 0x000fe40000011605 */
[----:B------:R-:W-:-:S04]  /*14e60*/  SHF.R.S32.HI R21, RZ, 0x1f, R0 ;  /* 0x0000001fff157819 */ /* 0x000fc80000011400 */
[----:B------:R-:W-:Y:S01]  /*14e70*/  LEA.HI R20, R21, R0, RZ, 0x2 ;  /* 0x0000000015147211 */ /* 0x000fe200078f10ff */
[----:B------:R-:W-:-:S03]  /*14e80*/  IMAD.SHL.U32 R21, R0, 0x10, RZ ;  /* 0x0000001000157824 */ /* 0x000fc600078e00ff */
[----:B------:R-:W-:Y:S02]  /*14e90*/  SHF.L.U32 R20, R20, 0xb, RZ ;  /* 0x0000000b14147819 */ /* 0x000fe400000006ff */
[----:B------:R-:W-:Y:S02]  /*14ea0*/  LOP3.LUT R0, R198, 0x30, R21, 0xf8, !PT ;  /* 0x00000030c6007812 */ /* 0x000fe400078ef815 */
[----:B------:R-:W-:Y:S02]  /*14eb0*/  LOP3.LUT R21, R20, 0xffffe000, RZ, 0xc0, !PT ;  /* 0xffffe00014157812 */ /* 0x000fe400078ec0ff */
[----:B------:R-:W-:Y:S02]  /*14ec0*/  LOP3.LUT R0, R0, R199, RZ, 0x3c, !PT ;  /* 0x000000c700007212 */ /* 0x000fe400078e3cff */
[----:B------:R-:W-:Y:S02]  /*14ed0*/  PRMT R20, R37, 0x7604, R36 ;  /* 0x0000760425147816 */ /* 0x000fe40000000024 */
[----:B------:R-:W-:Y:S01]  /*14ee0*/  IADD3 R21, R0, R200, R21 ;  /* 0x000000c800157210 */ /* 0x000fe20007ffe015 */
[----:B----4-:R-:W0:Y:S01]  /*14ef0*/  LDS.128 R36, [R67+0x14400] ;  /* 0x0144000043247984 */ /* 0x010e220000000c00 */
[----:B------:R-:W-:-:S02]  /*14f00*/  LOP3.LUT R49, R20, 0xff0000, R49, 0xf8, !PT ;  /* 0x00ff000014317812 */ /* 0x000fc400078ef831 */
[----:B------:R-:W-:Y:S01]  /*14f10*/  LOP3.LUT R20, R47, 0xff000000, R26, 0xf8, !PT ;  /* 0xff0000002f147812 */ /* 0x000fe200078ef81a */
[----:B------:R-:W-:Y:S01]  /*14f20*/  IMAD.IADD R0, R16, 0x1, R21 ;  /* 0x0000000110007824 */ /* 0x000fe200078e0215 */
[----:B------:R-:W-:Y:S02]  /*14f30*/  LOP3.LUT R21, R40, 0xff, RZ, 0xc0, !PT ;  /* 0x000000ff28157812 */ /* 0x000fe400078ec0ff */
[----:B------:R-:W-:Y:S02]  /*14f40*/  LOP3.LUT R54, R49, 0xff000000, R27, 0xf8, !PT ;  /* 0xff00000031367812 */ /* 0x000fe400078ef81b */
[----:B------:R-:W1:Y:S01]  /*14f50*/  LDS.128 R40, [R0+0x14400] ;  /* 0x0144000000287984 */ /* 0x000e620000000c00 */
[----:B------:R-:W-:Y:S02]  /*14f60*/  PRMT R48, R21, 0x7604, R48 ;  /* 0x0000760415307816 */ /* 0x000fe40000000030 */
[----:B------:R-:W-:Y:S02]  /*14f70*/  SHF.R.U32.HI R21, RZ, 0x10, R25 ;  /* 0x00000010ff157819 */ /* 0x000fe40000011619 */
[----:B------:R-:W-:-:S03]  /*14f80*/  LOP3.LUT R53, R48, 0xff0000, R53, 0xf8, !PT ;  /* 0x00ff000030357812 */ /* 0x000fc600078ef835 */
[----:B------:R-:W-:-:S05]  /*14f90*/  IMAD.U32 R21, R21, 0x10000, RZ ;  /* 0x0001000015157824 */ /* 0x000fca00078e00ff */
[----:B------:R-:W-:-:S04]  /*14fa0*/  LOP3.LUT R21, R46, 0xff0000, R21, 0xf8, !PT ;  /* 0x00ff00002e157812 */ /* 0x000fc800078ef815 */
[----:B------:R-:W-:Y:S02]  /*14fb0*/  LOP3.LUT R24, R21, 0xff000000, R25, 0xf8, !PT ;  /* 0xff00000015187812 */ /* 0x000fe400078ef819 */
[--C-:B------:R-:W-:Y:S02]  /*14fc0*/  LOP3.LUT R21, R55, 0xff0000, R6.reuse, 0xf8, !PT ;  /* 0x00ff000037157812 */ /* 0x100fe400078ef806 */
[----:B------:R-:W-:Y:S02]  /*14fd0*/  LOP3.LUT R55, R53, 0xff000000, R5, 0xf8, !PT ;  /* 0xff00000035377812 */ /* 0x000fe400078ef805 */
[----:B------:R-:W-:Y:S02]  /*14fe0*/  LOP3.LUT R5, R21, 0xff000000, R6, 0xf8, !PT ;  /* 0xff00000015057812 */ /* 0x000fe400078ef806 */
[----:B------:R-:W-:Y:S02]  /*14ff0*/  F2FP.F16.E4M3.UNPACK_B R56, R55 ;  /* 0x00000037ff38723e */ /* 0x000fe400020006ff */
[----:B------:R-:W-:-:S02]  /*15000*/  F2FP.F16.E4M3.UNPACK_B R27, R24 ;  /* 0x00000018ff1b723e */ /* 0x000fc400020006ff */
[----:B------:R-:W-:Y:S02]  /*15010*/  F2FP.F16.E4M3.UNPACK_B R55, R55.H1 ;  /* 0x00000037ff37723e */ /* 0x000fe400030006ff */
[----:B0-----:R-:W-:Y:S02]  /*15020*/  F2FP.F16.E4M3.UNPACK_B R21, R37 ;  /* 0x00000025ff15723e */ /* 0x001fe400020006ff */
[-C--:B------:R-:W-:Y:S02]  /*15030*/  F2FP.F16.E4M3.UNPACK_B R48, R39.reuse ;  /* 0x00000027ff30723e */ /* 0x080fe400020006ff */
[----:B------:R-:W-:Y:S01]  /*15040*/  F2FP.F16.E4M3.UNPACK_B R49, R39.H1 ;  /* 0x00000027ff31723e */ /* 0x000fe200030006ff */
[----:B------:R-:W-:Y:S01]  /*15050*/  HADD2.F32 R39, -RZ, R56.H0_H0 ;  /* 0x20000038ff277230 */ /* 0x000fe20000004100 */
[-C--:B------:R-:W-:Y:S01]  /*15060*/  F2FP.F16.E4M3.UNPACK_B R46, R36.reuse ;  /* 0x00000024ff2e723e */ /* 0x080fe200020006ff */
[----:B------:R-:W-:Y:S01]  /*15070*/  HADD2.F32 R25, -RZ, R21.H0_H0 ;  /* 0x20000015ff197230 */ /* 0x000fe20000004100 */
[----:B------:R-:W-:Y:S01]  /*15080*/  F2FP.F16.E4M3.UNPACK_B R47, R36.H1 ;  /* 0x00000024ff2f723e */ /* 0x000fe200030006ff */
[----:B------:R-:W-:Y:S01]  /*15090*/  HADD2.F32 R36, -RZ, R27.H0_H0 ;  /* 0x2000001bff247230 */ /* 0x000fe20000004100 */
[----:B-1----:R-:W-:-:S02]  /*150a0*/  F2FP.F16.E4M3.UNPACK_B R26, R41 ;  /* 0x00000029ff1a723e */ /* 0x002fc400020006ff */
[-C--:B------:R-:W-:Y:S02]  /*150b0*/  F2FP.F16.E4M3.UNPACK_B R50, R40.reuse ;  /* 0x00000028ff32723e */ /* 0x080fe400020006ff */
[----:B------:R-:W-:Y:S01]  /*150c0*/  F2FP.F16.E4M3.UNPACK_B R51, R40.H1 ;  /* 0x00000028ff33723e */ /* 0x000fe200030006ff */
[--C-:B------:R-:W-:Y:S01]  /*150d0*/  HADD2.F32 R6, -RZ, R26.reuse.H0_H0 ;  /* 0x2000001aff067230 */ /* 0x100fe20000004100 */
[----:B------:R-:W-:Y:S01]  /*150e0*/  F2FP.F16.E4M3.UNPACK_B R41, R41.H1 ;  /* 0x00000029ff29723e */ /* 0x000fe200030006ff */
[----:B------:R-:W-:Y:S01]  /*150f0*/  HADD2.F32 R26, -RZ, R26.H1_H1 ;  /* 0x3000001aff1a7230 */ /* 0x000fe20000004100 */
[----:B------:R-:W-:Y:S02]  /*15100*/  F2FP.F16.E4M3.UNPACK_B R52, R43 ;  /* 0x0000002bff34723e */ /* 0x000fe400020006ff */
[C---:B------:R-:W-:Y:S01]  /*15110*/  FMUL.FTZ R40, R6.reuse, R39 ;  /* 0x0000002706287220 */ /* 0x040fe20000410000 */
[----:B------:R-:W-:Y:S01]  /*15120*/  FMUL.FTZ R58, R6, R36 ;  /* 0x00000024063a7220 */ /* 0x000fe20000410000 */
[----:B------:R-:W-:Y:S01]  /*15130*/  F2FP.F16.E4M3.UNPACK_B R53, R43.H1 ;  /* 0x0000002bff35723e */ /* 0x000fe200030006ff */
[----:B------:R-:W-:-:S02]  /*15140*/  HADD2.F32 R43, -RZ, R56.H1_H1 ;  /* 0x30000038ff2b7230 */ /* 0x000fc40000004100 */
[C---:B------:R-:W-:Y:S01]  /*15150*/  FFMA.FTZ R6, R25.reuse, R36, -R40 ;  /* 0x0000002419067223 */ /* 0x040fe20000010828 */
[----:B------:R-:W-:Y:S01]  /*15160*/  F2FP.F16.E4M3.UNPACK_B R36, R24.H1 ;  /* 0x00000018ff24723e */ /* 0x000fe200030006ff */
[----:B------:R-:W-:Y:S01]  /*15170*/  FFMA.FTZ R25, R25, R39, R58 ;  /* 0x0000002719197223 */ /* 0x000fe2000001003a */
[----:B------:R-:W-:Y:S01]  /*15180*/  F2FP.F16.E4M3.UNPACK_B R37, R37.H1 ;  /* 0x00000025ff25723e */ /* 0x000fe200030006ff */
[----:B------:R-:W-:Y:S02]  /*15190*/  HADD2.F32 R39, -RZ, R27.H1_H1 ;  /* 0x3000001bff277230 */ /* 0x000fe40000004100 */
[C---:B------:R-:W-:Y:S01]  /*151a0*/  FMUL.FTZ R61, R26.reuse, R43 ;  /* 0x0000002b1a3d7220 */ /* 0x040fe20000410000 */
[----:B------:R-:W-:Y:S01]  /*151b0*/  HADD2.F32 R24, -RZ, R21.H1_H1 ;  /* 0x30000015ff187230 */ /* 0x000fe20000004100 */
[-C--:B------:R-:W-:Y:S01]  /*151c0*/  F2FP.F16.E4M3.UNPACK_B R7, R42.reuse ;  /* 0x0000002aff07723e */ /* 0x080fe200020006ff */
[----:B------:R-:W-:Y:S02]  /*151d0*/  HADD2.F32 R56, -RZ, R55.H0_H0 ;  /* 0x20000037ff387230 */ /* 0x000fe40000004100 */
[----:B------:R-:W-:Y:S01]  /*151e0*/  FMUL.FTZ R26, R26, R39 ;  /* 0x000000271a1a7220 */ /* 0x000fe20000410000 */
[----:B------:R-:W-:Y:S01]  /*151f0*/  HADD2.F32 R21, -RZ, R41.H0_H0 ;  /* 0x20000029ff157230 */ /* 0x000fe20000004100 */
[----:B------:R-:W-:Y:S01]  /*15200*/  F2FP.F16.E4M3.UNPACK_B R42, R42.H1 ;  /* 0x0000002aff2a723e */ /* 0x000fe200030006ff */
[----:B------:R-:W-:Y:S01]  /*15210*/  HADD2.F32 R40, -RZ, R36.H0_H0 ;  /* 0x20000024ff287230 */ /* 0x000fe20000004100 */
        /* <DEDUP_REMOVED lines=8> */
[-C--:B------:R-:W-:Y:S01]  /*152a0*/  F2FP.F16.E4M3.UNPACK_B R58, R59.reuse ;  /* 0x0000003bff3a723e */ /* 0x080fe200020006ff */
[----:B------:R-:W-:Y:S01]  /*152b0*/  FFMA.FTZ R27, R27, R56, R63 ;  /* 0x000000381b1b7223 */ /* 0x000fe2000001003f */
[-C--:B------:R-:W-:Y:S01]  /*152c0*/  F2FP.F16.E4M3.UNPACK_B R43, R54.reuse ;  /* 0x00000036ff2b723e */ /* 0x080fe200020006ff */
[----:B------:R-:W-:Y:S01]  /*152d0*/  HADD2.F32 R39, -RZ, R36.H1_H1 ;  /* 0x30000024ff277230 */ /* 0x000fe20000004100 */
[----:B------:R-:W-:Y:S01]  /*152e0*/  F2FP.F16.E4M3.UNPACK_B R59, R59.H1 ;  /* 0x0000003bff3b723e */ /* 0x000fe200030006ff */
[----:B------:R-:W-:Y:S01]  /*152f0*/  HADD2.F32 R56, -RZ, R55.H1_H1 ;  /* 0x30000037ff387230 */ /* 0x000fe20000004100 */
[----:B------:R-:W-:Y:S01]  /*15300*/  F2FP.F16.E4M3.UNPACK_B R54, R54.H1 ;  /* 0x00000036ff36723e */ /* 0x000fe200030006ff */
[----:B------:R-:W-:Y:S01]  /*15310*/  HADD2.F32 R36, -RZ, R37.H1_H1 ;  /* 0x30000025ff247230 */ /* 0x000fe20000004100 */
[----:B------:R-:W-:Y:S01]  /*15320*/  F2FP.F16.E4M3.UNPACK_B R38, R38.H1 ;  /* 0x00000026ff26723e */ /* 0x000fe200030006ff */
[----:B------:R-:W-:-:S02]  /*15330*/  HADD2.F32 R60, -RZ, R58.H0_H0 ;  /* 0x2000003aff3c7230 */ /* 0x000fc40000004100 */
[C---:B------:R-:W-:Y:S01]  /*15340*/  FMUL.FTZ R61, R41.reuse, R56 ;  /* 0x00000038293d7220 */ /* 0x040fe20000410000 */
[----:B------:R-:W-:Y:S02]  /*15350*/  HADD2.F32 R37, -RZ, R52.H0_H0 ;  /* 0x20000034ff257230 */ /* 0x000fe40000004100 */
[----:B------:R-:W-:Y:S01]  /*15360*/  FMUL.FTZ R41, R41, R39 ;  /* 0x0000002729297220 */ /* 0x000fe20000410000 */
[--C-:B------:R-:W-:Y:S02]  /*15370*/  HADD2.F32 R55, -RZ, R43.reuse.H0_H0 ;  /* 0x2000002bff377230 */ /* 0x100fe40000004100 */
[----:B------:R-:W-:Y:S02]  /*15380*/  HADD2.F32 R40, -RZ, R48.H0_H0 ;  /* 0x20000030ff287230 */ /* 0x000fe40000004100 */
[C---:B------:R-:W-:Y:S01]  /*15390*/  FMUL.FTZ R63, R37.reuse, R60 ;  /* 0x0000003c253f7220 */ /* 0x040fe20000410000 */
[----:B------:R-:W-:Y:S02]  /*153a0*/  HADD2.F32 R58, -RZ, R58.H1_H1 ;  /* 0x3000003aff3a7230 */ /* 0x000fe40000004100 */
[----:B------:R-:W-:Y:S01]  /*153b0*/  FMUL.FTZ R65, R37, R55 ;  /* 0x0000003725417220 */ /* 0x000fe20000410000 */
[C---:B------:R-:W-:Y:S01]  /*153c0*/  FFMA.FTZ R37, R36.reuse, R39, -R61 ;  /* 0x0000002724257223 */ /* 0x040fe2000001083d */
[----:B------:R-:W-:Y:S01]  /*153d0*/  FFMA.FTZ R36, R36, R56, R41 ;  /* 0x0000003824247223 */ /* 0x000fe20000010029 */
[C---:B------:R-:W-:Y:S01]  /*153e0*/  FFMA.FTZ R39, R40.reuse, R55, -R63 ;  /* 0x0000003728277223 */ /* 0x040fe2000001083f */
[----:B------:R-:W-:Y:S01]  /*153f0*/  FFMA.FTZ R40, R40, R60, R65 ;  /* 0x0000003c28287223 */ /* 0x000fe20000010041 */
[----:B------:R-:W-:-:S02]  /*15400*/  HADD2.F32 R55, -RZ, R43.H1_H1 ;  /* 0x3000002bff377230 */ /* 0x000fc40000004100 */
[----:B------:R-:W-:Y:S01]  /*15410*/  HADD2.F32 R41, -RZ, R48.H1_H1 ;  /* 0x30000030ff297230 */ /* 0x000fe20000004100 */
[----:B------:R-:W-:Y:S01]  /*15420*/  F2FP.SATFINITE.E4M3.F32.PACK_AB_MERGE_C R27, R36, R27, RZ ;  /* 0x0000001b241b723e */ /* 0x000fe200048070ff */
[----:B------:R-:W-:Y:S02]  /*15430*/  HADD2.F32 R52, -RZ, R52.H1_H1 ;  /* 0x30000034ff347230 */ /* 0x000fe40000004100 */
[----:B------:R-:W-:Y:S01]  /*15440*/  HADD2.F32 R60, -RZ, R59.H0_H0 ;  /* 0x2000003bff3c7230 */ /* 0x000fe20000004100 */
[----:B------:R-:W-:Y:S01]  /*15450*/  F2FP.SATFINITE.E4M3.F32.PACK_AB_MERGE_C R25, R24, R25, R27 ;  /* 0x000000191819723e */ /* 0x000fe2000480701b */
        /* <DEDUP_REMOVED lines=8> */
[----:B------:R-:W-:Y:S01]  /*154e0*/  FFMA.FTZ R48, R41, R55, -R62 ;  /* 0x0000003729307223 */ /* 0x000fe2000001083e */
[C---:B------:R-:W-:Y:S01]  /*154f0*/  FFMA.FTZ R63, R43.reuse, R56, -R52 ;  /* 0x000000382b3f7223 */ /* 0x040fe20000010834 */
[----:B------:R-:W-:Y:S01]  /*15500*/  F2FP.F16.E4M3.UNPACK_B R55, R57.H1 ;  /* 0x00000039ff37723e */ /* 0x000fe200030006ff */
[----:B------:R-:W-:Y:S01]  /*15510*/  FFMA.FTZ R65, R43, R60, R65 ;  /* 0x0000003c2b417223 */ /* 0x000fe20000010041 */
[----:B------:R-:W-:Y:S01]  /*15520*/  HADD2.F32 R60, -RZ, R59.H1_H1 ;  /* 0x3000003bff3c7230 */ /* 0x000fe20000004100 */
[----:B------:R-:W-:Y:S01]  /*15530*/  F2FP.F16.E4M3.UNPACK_B R52, R45.H1 ;  /* 0x0000002dff34723e */ /* 0x000fe200030006ff */
[----:B------:R-:W-:Y:S01]  /*15540*/  FFMA.FTZ R61, R41, R58, R61 ;  /* 0x0000003a293d7223 */ /* 0x000fe2000001003d */
[----:B------:R-:W-:Y:S01]  /*15550*/  HADD2.F32 R56, -RZ, R54.H1_H1 ;  /* 0x30000036ff387230 */ /* 0x000fe20000004100 */
[----:B------:R-:W-:Y:S01]  /*15560*/  F2FP.F16.E4M3.UNPACK_B R57, R57 ;  /* 0x00000039ff39723e */ /* 0x000fe200020006ff */
[----:B------:R-:W-:-:S02]  /*15570*/  HADD2.F32 R49, -RZ, R49.H1_H1 ;  /* 0x30000031ff317230 */ /* 0x000fc40000004100 */
[C---:B------:R-:W-:Y:S01]  /*15580*/  FMUL.FTZ R64, R53.reuse, R60 ;  /* 0x0000003c35407220 */ /* 0x040fe20000410000 */
[----:B------:R-:W-:Y:S02]  /*15590*/  HADD2.F32 R58, -RZ, R55.H0_H0 ;  /* 0x20000037ff3a7230 */ /* 0x000fe40000004100 */
[-C--:B------:R-:W-:Y:S01]  /*155a0*/  FMUL.FTZ R53, R53, R56.reuse ;  /* 0x0000003835357220 */ /* 0x080fe20000410000 */
[----:B------:R-:W-:Y:S02]  /*155b0*/  HADD2.F32 R43, -RZ, R51.H0_H0 ;  /* 0x20000033ff2b7230 */ /* 0x000fe40000004100 */
[C---:B------:R-:W-:Y:S01]  /*155c0*/  FFMA.FTZ R64, R49.reuse, R56, -R64 ;  /* 0x0000003831407223 */ /* 0x040fe20000010840 */
[----:B------:R-:W-:Y:S02]  /*155d0*/  HADD2.F32 R54, -RZ, R52.H0_H0 ;  /* 0x20000034ff367230 */ /* 0x000fe40000004100 */
[----:B------:R-:W-:Y:S01]  /*155e0*/  FFMA.FTZ R66, R49, R60, R53 ;  /* 0x0000003c31427223 */ /* 0x000fe20000010035 */
[----:B------:R-:W-:-:S02]  /*155f0*/  HADD2.F32 R41, -RZ, R47.H0_H0 ;  /* 0x2000002fff297230 */ /* 0x000fc40000004100 */
[C---:B------:R-:W-:Y:S01]  /*15600*/  FMUL.FTZ R62, R43.reuse, R58 ;  /* 0x0000003a2b3e7220 */ /* 0x040fe20000410000 */
[----:B------:R-:W-:Y:S02]  /*15610*/  HADD2.F32 R56, -RZ, R55.H1_H1 ;  /* 0x30000037ff387230 */ /* 0x000fe40000004100 */
[----:B------:R-:W-:Y:S01]  /*15620*/  FMUL.FTZ R43, R43, R54 ;  /* 0x000000362b2b7220 */ /* 0x000fe20000410000 */
[----:B------:R-:W-:Y:S01]  /*15630*/  HADD2.F32 R51, -RZ, R51.H1_H1 ;  /* 0x30000033ff337230 */ /* 0x000fe20000004100 */
[----:B------:R-:W-:Y:S01]  /*15640*/  F2FP.F16.E4M3.UNPACK_B R45, R45 ;  /* 0x0000002dff2d723e */ /* 0x000fe200020006ff */
[----:B------:R-:W-:Y:S02]  /*15650*/  HADD2.F32 R52, -RZ, R52.H1_H1 ;  /* 0x30000034ff347230 */ /* 0x000fe40000004100 */
[----:B------:R-:W-:Y:S01]  /*15660*/  FFMA.FTZ R53, R41, R58, R43 ;  /* 0x0000003a29357223 */ /* 0x000fe2000001002b */
[----:B------:R-:W-:Y:S02]  /*15670*/  HADD2.F32 R47, -RZ, R47.H1_H1 ;  /* 0x3000002fff2f7230 */ /* 0x000fe40000004100 */
[----:B------:R-:W-:Y:S01]  /*15680*/  FMUL.FTZ R58, R51, R56 ;  /* 0x00000038333a7220 */ /* 0x000fe20000410000 */
[----:B------:R-:W-:Y:S01]  /*15690*/  FFMA.FTZ R62, R41, R54, -R62 ;  /* 0x00000036293e7223 */ /* 0x000fe2000001083e */
[----:B------:R-:W-:Y:S01]  /*156a0*/  FMUL.FTZ R41, R51, R52 ;  /* 0x0000003433297220 */ /* 0x000fe20000410000 */
[----:B------:R-:W-:-:S02]  /*156b0*/  HADD2.F32 R54, -RZ, R57.H0_H0 ;  /* 0x20000039ff367230 */ /* 0x000fc40000004100 */
[C---:B------:R-:W-:Y:S01]  /*156c0*/  FFMA.FTZ R51, R47.reuse, R52, -R58 ;  /* 0x000000342f337223 */ /* 0x040fe2000001083a */
[----:B------:R-:W-:Y:S02]  /*156d0*/  HADD2.F32 R43, -RZ, R50.H0_H0 ;  /* 0x20000032ff2b7230 */ /* 0x000fe40000004100 */
[----:B------:R-:W-:Y:S01]  /*156e0*/  FFMA.FTZ R60, R47, R56, R41 ;  /* 0x000000382f3c7223 */ /* 0x000fe20000010029 */
[----:B------:R-:W-:Y:S01]  /*156f0*/  HADD2.F32 R52, -RZ, R45.H0_H0 ;  /* 0x2000002dff347230 */ /* 0x000fe20000004100 */
[----:B------:R-:W-:Y:S01]  /*15700*/  F2FP.F16.E4M3.UNPACK_B R47, R5.H1 ;  /* 0x00000005ff2f723e */ /* 0x000fe200030006ff */
        /* <DEDUP_REMOVED lines=10> */
[----:B------:R-:W-:Y:S01]  /*157b0*/  F2FP.F16.E4M3.UNPACK_B R41, R20.H1 ;  /* 0x00000014ff29723e */ /* 0x000fe200030006ff */
[-C--:B------:R-:W-:Y:S01]  /*157c0*/  FMUL.FTZ R52, R50, R45.reuse ;  /* 0x0000002d32347220 */ /* 0x080fe20000410000 */
[----:B------:R-:W-:Y:S02]  /*157d0*/  HADD2.F32 R50, -RZ, R47.H0_H0 ;  /* 0x2000002fff327230 */ /* 0x000fe40000004100 */
[----:B------:R-:W-:Y:S01]  /*157e0*/  FFMA.FTZ R49, R46, R45, -R43 ;  /* 0x0000002d2e317223 */ /* 0x000fe2000001082b */
[----:B------:R-:W-:-:S02]  /*157f0*/  HADD2.F32 R43, -RZ, R42.H0_H0 ;  /* 0x2000002aff2b7230 */ /* 0x000fc40000004100 */
[----:B------:R-:W-:Y:S01]  /*15800*/  FFMA.FTZ R57, R46, R57, R52 ;  /* 0x000000392e397223 */ /* 0x000fe20000010034 */
[----:B------:R-:W-:Y:S01]  /*15810*/  HADD2.F32 R46, -RZ, R41.H0_H0 ;  /* 0x20000029ff2e7230 */ /* 0x000fe20000004100 */
        /* <DEDUP_REMOVED lines=10> */
[----:B------:R-:W-:Y:S01]  /*158c0*/  FMUL.FTZ R42, R42, R45 ;  /* 0x0000002d2a2a7220 */ /* 0x000fe20000410000 */
[----:B------:R-:W-:Y:S01]  /*158d0*/  F2FP.SATFINITE.E4M3.F32.PACK_AB_MERGE_C R65, R66, R65, RZ ;  /* 0x000000414241723e */ /* 0x000fe200048070ff */
[C---:B------:R-:W-:Y:S01]  /*158e0*/  FFMA.FTZ R52, R41.reuse, R46, -R52 ;  /* 0x0000002e29347223 */ /* 0x040fe20000010834 */
[----:B------:R-:W-:Y:S01]  /*158f0*/  FFMA.FTZ R54, R41, R50, R54 ;  /* 0x0000003229367223 */ /* 0x000fe20000010036 */
[C---:B------:R-:W-:Y:S01]  /*15900*/  FFMA.FTZ R55, R38.reuse, R45, -R43 ;  /* 0x0000002d26377223 */ /* 0x040fe2000001082b */
[----:B------:R-:W-:Y:S01]  /*15910*/  FFMA.FTZ R59, R38, R47, R42 ;  /* 0x0000002f263b7223 */ /* 0x000fe2000001002a */
[--C-:B------:R-:W-:Y:S01]  /*15920*/  HADD2.F32 R38, -RZ, R20.reuse.H0_H0 ;  /* 0x20000014ff267230 */ /* 0x100fe20000004100 */
[----:B------:R-:W-:Y:S01]  /*15930*/  F2FP.SATFINITE.E4M3.F32.PACK_AB_MERGE_C R53, R60, R53, RZ ;  /* 0x000000353c35723e */ /* 0x000fe200048070ff */
[----:B------:R-:W-:Y:S01]  /*15940*/  HADD2.F32 R41, -RZ, R20.H1_H1 ;  /* 0x30000014ff297230 */ /* 0x000fe20000004100 */
[----:B------:R-:W-:Y:S01]  /*15950*/  F2FP.SATFINITE.E4M3.F32.PACK_AB_MERGE_C R52, R55, R52, RZ ;  /* 0x000000343734723e */ /* 0x000fe200048070ff */
[----:B------:R-:W-:Y:S01]  /*15960*/  HADD2.F32 R42, -RZ, R5.H0_H0 ;  /* 0x20000005ff2a7230 */ /* 0x000fe20000004100 */
[----:B------:R-:W-:Y:S01]  /*15970*/  F2FP.SATFINITE.E4M3.F32.PACK_AB_MERGE_C R27, R61, R40, R65 ;  /* 0x000000283d1b723e */ /* 0x000fe20004807041 */
[----:B------:R-:W-:Y:S01]  /*15980*/  HADD2.F32 R20, -RZ, R7.H0_H0 ;  /* 0x20000007ff147230 */ /* 0x000fe20000004100 */
[----:B------:R-:W-:Y:S01]  /*15990*/  F2FP.SATFINITE.E4M3.F32.PACK_AB_MERGE_C R24, R57, R58, R53 ;  /* 0x0000003a3918723e */ /* 0x000fe20004807035 */
[----:B------:R-:W-:-:S02]  /*159a0*/  HADD2.F32 R43, -RZ, R5.H1_H1 ;  /* 0x30000005ff2b7230 */ /* 0x000fc40000004100 */
        /* <DEDUP_REMOVED lines=19> */
[----:B------:R-:W-:-:S03]  /*15ae0*/  F2FP.SATFINITE.E4M3.F32.PACK_AB_MERGE_C R26, R20, R45, R26 ;  /* 0x0000002d141a723e */ /* 0x000fc6000480701a */
[----:B------:R1:W-:Y:S04]  /*15af0*/  STS.128 [R67+0x14400], R4 ;  /* 0x0144000443007388 */ /* 0x0003e80000000c00 */
[----:B------:R1:W-:Y:S02]  /*15b00*/  STS.128 [R0+0x14400], R24 ;  /* 0x0144001800007388 */ /* 0x0003e40000000c00 */
.L_x_2397:
[----:B------:R-:W-:Y:S05]  /*15b10*/  BSYNC B1 ;  /* 0x0000000000017941 */ /* 0x000fea0003800000 */
.L_x_2396:
[----:B------:R-:W-:Y:S04]  /*15b20*/  BSSY B1, `(.L_x_2398) ;  /* 0x0000102000017945 */ /* 0x000fe80003800000 */
[----:B------:R-:W-:Y:S05]  /*15b30*/  @P1 BRA `(.L_x_2399) ;  /* 0x0000001000001947 */ /* 0x000fea0003800000 */
[----:B------:R-:W3:Y:S04]  /*15b40*/  LDL R20, [R1+0xc] ;  /* 0x00000c0001147983 */ /* 0x000ee80000100800 */
[----:B------:R-:W4:Y:S01]  /*15b50*/  LDL R59, [R1+0x60] ;  /* 0x00006000013b7983 */ /* 0x000f220000100800 */
[----:B-1---5:R-:W-:Y:S02]  /*15b60*/  SHF.R.U32.HI R0, RZ, 0x8, R28 ;  /* 0x00000008ff007819 */ /* 0x022fe4000001161c */
[----:B------:R-:W-:Y:S02]  /*15b70*/  LOP3.LUT R5, R28, 0xff, RZ, 0xc0, !PT ;  /* 0x000000ff1c057812 */ /* 0x000fe400078ec0ff */
[----:B------:R-:W-:Y:S02]  /*15b80*/  LOP3.LUT R4, R0, 0xff, RZ, 0xc0, !PT ;  /* 0x000000ff00047812 */ /* 0x000fe400078ec0ff */
[----:B--2---:R-:W-:-:S02]  /*15b90*/  LOP3.LUT R21, R31, 0xff, RZ, 0xc0, !PT ;  /* 0x000000ff1f157812 */ /* 0x004fc400078ec0ff */
[----:B0-----:R-:W-:Y:S02]  /*15ba0*/  PRMT R37, R4, 0x7604, R5 ;  /* 0x0000760404257816 */ /* 0x001fe40000000005 */
[----:B------:R-:W-:Y:S02]  /*15bb0*/  SHF.R.U32.HI R24, RZ, 0x8, R8 ;  /* 0x00000008ff187819 */ /* 0x000fe40000011608 */
[----:B------:R-:W-:Y:S02]  /*15bc0*/  SHF.R.U32.HI R6, RZ, 0x8, R29 ;  /* 0x00000008ff067819 */ /* 0x000fe4000001161d */
[----:B------:R-:W-:Y:S02]  /*15bd0*/  LOP3.LUT R25, R8, 0xff, RZ, 0xc0, !PT ;  /* 0x000000ff08197812 */ /* 0x000fe400078ec0ff */
[----:B------:R-:W-:Y:S02]  /*15be0*/  LOP3.LUT R24, R24, 0xff, RZ, 0xc0, !PT ;  /* 0x000000ff18187812 */ /* 0x000fe400078ec0ff */
[----:B------:R-:W-:-:S02]  /*15bf0*/  LOP3.LUT R7, R29, 0xff, RZ, 0xc0, !PT ;  /* 0x000000ff1d077812 */ /* 0x000fc400078ec0ff */
[----:B------:R-:W-:Y:S02]  /*15c00*/  LOP3.LUT R6, R6, 0xff, RZ, 0xc0, !PT ;  /* 0x000000ff06067812 */ /* 0x000fe400078ec0ff */
[----:B------:R-:W-:Y:S02]  /*15c10*/  PRMT R43, R24, 0x7604, R25 ;  /* 0x00007604182b7816 */ /* 0x000fe40000000019 */
[----:B------:R-:W-:Y:S02]  /*15c20*/  LOP3.LUT R25, R9, 0xff, RZ, 0xc0, !PT ;  /* 0x000000ff09197812 */ /* 0x000fe400078ec0ff */
[----:B------:R-:W-:Y:S02]  /*15c30*/  SHF.R.U32.HI R24, RZ, 0x8, R11 ;  /* 0x00000008ff187819 */ /* 0x000fe4000001160b */
[----:B------:R-:W-:Y:S02]  /*15c40*/  PRMT R36, R6, 0x7604, R7 ;  /* 0x0000760406247816 */ /* 0x000fe40000000007 */
[----:B------:R-:W-:-:S02]  /*15c50*/  SHF.R.U32.HI R6, RZ, 0x8, R30 ;  /* 0x00000008ff067819 */ /* 0x000fc4000001161e */
        /* <DEDUP_REMOVED lines=9> */
[----:B------:R-:W-:Y:S02]  /*15cf0*/  LOP3.LUT R40, R40, 0xff, RZ, 0xc0, !PT ;  /* 0x000000ff28287812 */ /* 0x000fe400078ec0ff */
[----:B------:R-:W-:-:S04]  /*15d00*/  LOP3.LUT R38, R38, 0xff, RZ, 0xc0, !PT ;  /* 0x000000ff26267812 */ /* 0x000fc800078ec0ff */
[----:B------:R-:W-:Y:S02]  /*15d10*/  PRMT R39, R38, 0x7054, R39 ;  /* 0x0000705426277816 */ /* 0x000fe40000000027 */
[----:B------:R-:W-:-:S04]  /*15d20*/  SHF.R.U32.HI R38, RZ, 0x10, R10 ;  /* 0x00000010ff267819 */ /* 0x000fc8000001160a */
[----:B------:R-:W-:Y:S02]  /*15d30*/  LOP3.LUT R38, R38, 0xff, RZ, 0xc0, !PT ;  /* 0x000000ff26267812 */ /* 0x000fe400078ec0ff */
[----:B---3--:R-:W-:Y:S02]  /*15d40*/  LEA.HI R0, R3, R20, RZ, 0x1c ;  /* 0x0000001403007211 */ /* 0x008fe400078fe0ff */
[----:B------:R-:W-:Y:S02]  /*15d50*/  SHF.R.U32.HI R20, RZ, 0x8, R31 ;  /* 0x00000008ff147819 */ /* 0x000fe4000001161f */
[----:B------:R-:W-:Y:S02]  /*15d60*/  SHF.R.S32.HI R5, RZ, 0x1f, R0 ;  /* 0x0000001fff057819 */ /* 0x000fe40000011400 */
[----:B------:R-:W-:Y:S02]  /*15d70*/  LOP3.LUT R20, R20, 0xff, RZ, 0xc0, !PT ;  /* 0x000000ff14147812 */ /* 0x000fe400078ec0ff */
[----:B------:R-:W-:Y:S01]  /*15d80*/  LEA.HI R4, R5, R0, RZ, 0x2 ;  /* 0x0000000005047211 */ /* 0x000fe200078f10ff */
[----:B------:R-:W-:Y:S01]  /*15d90*/  IMAD.SHL.U32 R5, R0, 0x10, RZ ;  /* 0x0000001000057824 */ /* 0x000fe200078e00ff */
[----:B------:R-:W-:-:S02]  /*15da0*/  PRMT R41, R20, 0x7604, R21 ;  /* 0x0000760414297816 */ /* 0x000fc40000000015 */
[----:B------:R-:W-:Y:S01]  /*15db0*/  SHF.R.U32.HI R20, RZ, 0x8, R10 ;  /* 0x00000008ff147819 */ /* 0x000fe2000001160a */
[----:B------:R-:W-:Y:S01]  /*15dc0*/  IMAD.SHL.U32 R4, R4, 0x800, RZ ;  /* 0x0000080004047824 */ /* 0x000fe200078e00ff */
[----:B------:R-:W-:Y:S02]  /*15dd0*/  LOP3.LUT R0, R198, 0x30, R5, 0xf8, !PT ;  /* 0x00000030c6007812 */ /* 0x000fe400078ef805 */
[----:B------:R-:W-:Y:S02]  /*15de0*/  LOP3.LUT R20, R20, 0xff, RZ, 0xc0, !PT ;  /* 0x000000ff14147812 */ /* 0x000fe400078ec0ff */
[----:B------:R-:W-:Y:S02]  /*15df0*/  LOP3.LUT R0, R0, R199, RZ, 0x3c, !PT ;  /* 0x000000c700007212 */ /* 0x000fe400078e3cff */
[----:B------:R-:W-:Y:S02]  /*15e00*/  LOP3.LUT R5, R4, 0xffffe000, RZ, 0xc0, !PT ;  /* 0xffffe00004057812 */ /* 0x000fe400078ec0ff */
[----:B------:R-:W-:-:S02]  /*15e10*/  PRMT R49, R20, 0x7604, R27 ;  /* 0x0000760414317816 */ /* 0x000fc4000000001b */
[----:B------:R-:W-:Y:S02]  /*15e20*/  IADD3 R21, R0, R200, R5 ;  /* 0x000000c800157210 */ /* 0x000fe40007ffe005 */
[----:B------:R-:W-:Y:S01]  /*15e30*/  SHF.R.U32.HI R0, RZ, 0x8, R9 ;  /* 0x00000008ff007819 */ /* 0x000fe20000011609 */
[----:B----4-:R-:W-:Y:S01]  /*15e40*/  LDS.128 R4, [R59+0x14400] ;  /* 0x014400003b047984 */ /* 0x010fe20000000c00 */
[----:B------:R-:W-:Y:S02]  /*15e50*/  SHF.R.U32.HI R20, RZ, 0x10, R28 ;  /* 0x00000010ff147819 */ /* 0x000fe4000001161c */
[----:B------:R-:W-:Y:S02]  /*15e60*/  LOP3.LUT R0, R0, 0xff, RZ, 0xc0, !PT ;  /* 0x000000ff00007812 */ /* 0x000fe400078ec0ff */
[----:B------:R-:W-:Y:S02]  /*15e70*/  LOP3.LUT R20, R20, 0xff, RZ, 0xc0, !PT ;  /* 0x000000ff14147812 */ /* 0x000fe400078ec0ff */
[----:B------:R-:W-:Y:S01]  /*15e80*/  PRMT R45, R0, 0x7604, R25 ;  /* 0x00007604002d7816 */ /* 0x000fe20000000019 */
[----:B------:R-:W-:Y:S01]  /*15e90*/  IMAD.IADD R0, R16, 0x1, R21 ;  /* 0x0000000110007824 */ /* 0x000fe200078e0215 */
[----:B------:R-:W-:-:S02]  /*15ea0*/  SHF.R.U32.HI R21, RZ, 0x10, R29 ;  /* 0x00000010ff157819 */ /* 0x000fc4000001161d */
[----:B------:R-:W-:Y:S02]  /*15eb0*/  PRMT R41, R40, 0x7054, R41 ;  /* 0x0000705428297816 */ /* 0x000fe40000000029 */
[----:B------:R-:W0:Y:S01]  /*15ec0*/  LDS.128 R24, [R0+0x14400] ;  /* 0x0144000000187984 */ /* 0x000e220000000c00 */
[----:B------:R-:W-:Y:S02]  /*15ed0*/  LOP3.LUT R21, R21, 0xff, RZ, 0xc0, !PT ;  /* 0x000000ff15157812 */ /* 0x000fe400078ec0ff */
[----:B------:R-:W-:Y:S02]  /*15ee0*/  SHF.R.U32.HI R40, RZ, 0x10, R11 ;  /* 0x00000010ff287819 */ /* 0x000fe4000001160b */
[----:B------:R-:W-:Y:S02]  /*15ef0*/  PRMT R21, R21, 0x7054, R36 ;  /* 0x0000705415157816 */ /* 0x000fe40000000024 */
[----:B------:R-:W-:Y:S02]  /*15f00*/  SHF.R.U32.HI R36, RZ, 0x10, R9 ;  /* 0x00000010ff247819 */ /* 0x000fe40000011609 */
[----:B------:R-:W-:-:S02]  /*15f10*/  PRMT R37, R20, 0x7054, R37 ;  /* 0x0000705414257816 */ /* 0x000fc40000000025 */
[----:B------:R-:W-:Y:S02]  /*15f20*/  LOP3.LUT R36, R36, 0xff, RZ, 0xc0, !PT ;  /* 0x000000ff24247812 */ /* 0x000fe400078ec0ff */
[----:B------:R-:W-:Y:S02]  /*15f30*/  SHF.R.U32.HI R20, RZ, 0x10, R8 ;  /* 0x00000010ff147819 */ /* 0x000fe40000011608 */
[----:B------:R-:W-:Y:S02]  /*15f40*/  LOP3.LUT R40, R40, 0xff, RZ, 0xc0, !PT ;  /* 0x000000ff28287812 */ /* 0x000fe400078ec0ff */
[----:B------:R-:W-:Y:S02]  /*15f50*/  PRMT R51, R36, 0x7054, R45 ;  /* 0x0000705424337816 */ /* 0x000fe4000000002d */
[----:B------:R-:W-:Y:S02]  /*15f60*/  LOP3.LUT R20, R20, 0xff, RZ, 0xc0, !PT ;  /* 0x000000ff14147812 */ /* 0x000fe400078ec0ff */
[----:B------:R-:W-:-:S02]  /*15f70*/  PRMT R55, R40, 0x7054, R55 ;  /* 0x0000705428377816 */ /* 0x000fc40000000037 */
[----:B------:R-:W-:Y:S02]  /*15f80*/  LOP3.LUT R51, R51, 0xff000000, R9, 0xf8, !PT ;  /* 0xff00000033337812 */ /* 0x000fe400078ef809 */
[----:B------:R-:W-:Y:S02]  /*15f90*/  LOP3.LUT R21, R21, 0xff000000, R29, 0xf8, !PT ;  /* 0xff00000015157812 */ /* 0x000fe400078ef81d */
[----:B------:R-:W-:Y:S02]  /*15fa0*/  PRMT R47, R20, 0x7054, R43 ;  /* 0x00007054142f7816 */ /* 0x000fe4000000002b */
[----:B------:R-:W-:Y:S02]  /*15fb0*/  PRMT R53, R38, 0x7054, R49 ;  /* 0x0000705426357816 */ /* 0x000fe40000000031 */
[----:B------:R-:W-:Y:S02]  /*15fc0*/  LOP3.LUT R55, R55, 0xff000000, R11, 0xf8, !PT ;  /* 0xff00000037377812 */ /* 0x000fe400078ef80b */
[----:B------:R-:W-:-:S02]  /*15fd0*/  LOP3.LUT R20, R39, 0xff000000, R30, 0xf8, !PT ;  /* 0xff00000027147812 */ /* 0x000fc400078ef81e */
[----:B------:R-:W-:Y:S02]  /*15fe0*/  F2FP.F16.E4M3.UNPACK_B R46, R51 ;  /* 0x00000033ff2e723e */ /* 0x000fe400020006ff */
[----:B------:R-:W-:Y:S02]  /*15ff0*/  F2FP.F16.E4M3.UNPACK_B R30, R21 ;  /* 0x00000015ff1e723e */ /* 0x000fe400020006ff */
[----:B------:R-:W-:Y:S01]  /*16000*/  LOP3.LUT R49, R47, 0xff000000, R8, 0xf8, !PT ;  /* 0xff0000002f317812 */ /* 0x000fe200078ef808 */
[----:B------:R-:W-:Y:S01]  /*16010*/  HADD2.F32 R48, -RZ, R46.H0_H0 ;  /* 0x2000002eff307230 */ /* 0x000fe20000004100 */
[----:B0-----:R-:W-:Y:S01]  /*16020*/  F2FP.F16.E4M3.UNPACK_B R11, R25 ;  /* 0x00000019ff0b723e */ /* 0x001fe200020006ff */
[----:B------:R-:W-:Y:S01]  /*16030*/  HADD2.F32 R42, -RZ, R30.H0_H0 ;  /* 0x2000001eff2a7230 */ /* 0x000fe20000004100 */
[----:B------:R-:W-:Y:S01]  /*16040*/  LOP3.LUT R45, R37, 0xff000000, R28, 0xf8, !PT ;  /* 0xff000000252d7812 */ /* 0x000fe200078ef81c */
[----:B------:R-:W-:Y:S01]  /*16050*/  HADD2.F32 R46, -RZ, R46.H1_H1 ;  /* 0x3000002eff2e7230 */ /* 0x000fe20000004100 */
[----:B------:R-:W-:Y:S01]  /*16060*/  LOP3.LUT R8, R53, 0xff000000, R10, 0xf8, !PT ;  /* 0xff00000035087812 */ /* 0x000fe200078ef80a */
[----:B------:R-:W-:Y:S01]  /*16070*/  HADD2.F32 R30, -RZ, R30.H1_H1 ;  /* 0x3000001eff1e7230 */ /* 0x000fe20000004100 */
[----:B------:R-:W-:-:S02]  /*16080*/  F2FP.F16.E4M3.UNPACK_B R10, R5 ;  /* 0x00000005ff0a723e */ /* 0x000fc400020006ff */
[----:B------:R-:W-:Y:S01]  /*16090*/  F2FP.F16.E4M3.UNPACK_B R28, R5.H1 ;  /* 0x00000005ff1c723e */ /* 0x000fe200030006ff */
[--C-:B------:R-:W-:Y:S01]  /*160a0*/  HADD2.F32 R5, -RZ, R11.reuse.H0_H0 ;  /* 0x2000000bff057230 */ /* 0x100fe20000004100 */
[----:B------:R-:W-:Y:S01]  /*160b0*/  LOP3.LUT R43, R41, 0xff000000, R31, 0xf8, !PT ;  /* 0xff000000292b7812 */ /* 0x000fe200078ef81f */
[--C-:B------:R-:W-:Y:S01]  /*160c0*/  HADD2.F32 R9, -RZ, R10.reuse.H0_H0 ;  /* 0x2000000aff097230 */ /* 0x100fe20000004100 */
[-C--:B------:R-:W-:Y:S01]  /*160d0*/  F2FP.F16.E4M3.UNPACK_B R39, R24.reuse ;  /* 0x00000018ff27723e */ /* 0x080fe200020006ff */
[----:B------:R-:W-:Y:S01]  /*160e0*/  HADD2.F32 R11, -RZ, R11.H1_H1 ;  /* 0x3000000bff0b7230 */ /* 0x000fe20000004100 */
[----:B------:R-:W-:Y:S01]  /*160f0*/  F2FP.F16.E4M3.UNPACK_B R40, R24.H1 ;  /* 0x00000018ff28723e */ /* 0x000fe200030006ff */
[C---:B------:R-:W-:Y:S01]  /*16100*/  FMUL.FTZ R24, R5.reuse, R48 ;  /* 0x0000003005187220 */ /* 0x040fe20000410000 */
[-C--:B------:R-:W-:Y:S02]  /*16110*/  F2FP.F16.E4M3.UNPACK_B R38, R27.reuse ;  /* 0x0000001bff26723e */ /* 0x080fe400020006ff */
[----:B------:R-:W-:Y:S01]  /*16120*/  F2FP.F16.E4M3.UNPACK_B R41, R27.H1 ;  /* 0x0000001bff29723e */ /* 0x000fe200030006ff */
[-C--:B------:R-:W-:Y:S01]  /*16130*/  FMUL.FTZ R27, R5, R42.reuse ;  /* 0x0000002a051b7220 */ /* 0x080fe20000410000 */
[----:B------:R-:W-:Y:S01]  /*16140*/  FFMA.FTZ R5, R9, R42, -R24 ;  /* 0x0000002a09057223 */ /* 0x000fe20000010818 */
[----:B------:R-:W-:Y:S01]  /*16150*/  F2FP.F16.E4M3.UNPACK_B R25, R25.H1 ;  /* 0x00000019ff19723e */ /* 0x000fe200030006ff */
[----:B------:R-:W-:-:S02]  /*16160*/  HADD2.F32 R24, -RZ, R10.H1_H1 ;  /* 0x3000000aff187230 */ /* 0x000fc40000004100 */
[----:B------:R-:W-:Y:S01]  /*16170*/  FFMA.FTZ R9, R9, R48, R27 ;  /* 0x0000003009097223 */ /* 0x000fe2000001001b */
[----:B------:R-:W-:Y:S01]  /*16180*/  F2FP.F16.E4M3.UNPACK_B R51, R51.H1 ;  /* 0x00000033ff33723e */ /* 0x000fe200030006ff */
[C---:B------:R-:W-:Y:S01]  /*16190*/  FMUL.FTZ R53, R11.reuse, R46 ;  /* 0x0000002e0b357220 */ /* 0x040fe20000410000 */
[----:B------:R-:W-:Y:S01]  /*161a0*/  F2FP.F16.E4M3.UNPACK_B R27, R21.H1 ;  /* 0x00000015ff1b723e */ /* 0x000fe200030006ff */
[----:B------:R-:W-:Y:S02]  /*161b0*/  HADD2.F32 R10, -RZ, R25.H0_H0 ;  /* 0x20000019ff0a7230 */ /* 0x000fe40000004100 */
[----:B------:R-:W-:Y:S01]  /*161c0*/  FMUL.FTZ R11, R11, R30 ;  /* 0x0000001e0b0b7220 */ /* 0x000fe20000410000 */
[----:B------:R-:W-:Y:S01]  /*161d0*/  HADD2.F32 R47, -RZ, R51.H0_H0 ;  /* 0x20000033ff2f7230 */ /* 0x000fe20000004100 */
[-C--:B------:R-:W-:Y:S01]  /*161e0*/  F2FP.F16.E4M3.UNPACK_B R36, R7.reuse ;  /* 0x00000007ff24723e */ /* 0x080fe200020006ff */
[----:B------:R-:W-:Y:S01]  /*161f0*/  HADD2.F32 R42, -RZ, R27.H0_H0 ;  /* 0x2000001bff2a7230 */ /* 0x000fe20000004100 */
[----:B------:R-:W-:Y:S01]  /*16200*/  F2FP.F16.E4M3.UNPACK_B R37, R7.H1 ;  /* 0x00000007ff25723e */ /* 0x000fe200030006ff */
[----:B------:R-:W-:-:S02]  /*16210*/  HADD2.F32 R21, -RZ, R28.H0_H0 ;  /* 0x2000001cff157230 */ /* 0x000fc40000004100 */
[C---:B------:R-:W-:Y:S01]  /*16220*/  FMUL.FTZ R48, R10.reuse, R47 ;  /* 0x0000002f0a307220 */ /* 0x040fe20000410000 */
[----:B------:R-:W-:Y:S02]  /*16230*/  HADD2.F32 R51, -RZ, R51.H1_H1 ;  /* 0x30000033ff337230 */ /* 0x000fe40000004100 */
[----:B------:R-:W-:Y:S01]  /*16240*/  FMUL.FTZ R50, R10, R42 ;  /* 0x0000002a0a327220 */ /* 0x000fe20000410000 */
        /* <DEDUP_REMOVED lines=9> */
[-C--:B------:R-:W-:Y:S01]  /*162e0*/  F2FP.F16.E4M3.UNPACK_B R31, R4.reuse.H1 ;  /* 0x00000004ff1f723e */ /* 0x080fe200030006ff */
[----:B------:R-:W-:Y:S01]  /*162f0*/  HADD2.F32 R50, -RZ, R48.H0_H0 ;  /* 0x20000030ff327230 */ /* 0x000fe20000004100 */
[----:B------:R-:W-:Y:S01]  /*16300*/  F2FP.F16.E4M3.UNPACK_B R29, R4 ;  /* 0x00000004ff1d723e */ /* 0x000fe200020006ff */
[----:B------:R-:W-:-:S02]  /*16310*/  HADD2.F32 R28, -RZ, R38.H0_H0 ;  /* 0x20000026ff1c7230 */ /* 0x000fc40000004100 */
[C---:B------:R-:W-:Y:S01]  /*16320*/  FMUL.FTZ R53, R25.reuse, R51 ;  /* 0x0000003319357220 */ /* 0x040fe20000410000 */
[----:B------:R-:W-:Y:S01]  /*16330*/  HADD2.F32 R42, -RZ, R27.H1_H1 ;  /* 0x3000001bff2a7230 */ /* 0x000fe20000004100 */
[----:B------:R-:W-:Y:S01]  /*16340*/  F2FP.F16.E4M3.UNPACK_B R4, R6 ;  /* 0x00000006ff04723e */ /* 0x000fe200020006ff */
[----:B------:R-:W-:Y:S02]  /*16350*/  HADD2.F32 R47, -RZ, R46.H0_H0 ;  /* 0x2000002eff2f7230 */ /* 0x000fe40000004100 */
[C---:B------:R-:W-:Y:S01]  /*16360*/  FMUL.FTZ R54, R28.reuse, R50 ;  /* 0x000000321c367220 */ /* 0x040fe20000410000 */
[--C-:B------:R-:W-:Y:S02]  /*16370*/  HADD2.F32 R27, -RZ, R36.reuse.H0_H0 ;  /* 0x20000024ff1b7230 */ /* 0x100fe40000004100 */
[-C--:B------:R-:W-:Y:S01]  /*16380*/  FMUL.FTZ R52, R25, R42.reuse ;  /* 0x0000002a19347220 */ /* 0x080fe20000410000 */
[----:B------:R-:W-:Y:S02]  /*16390*/  HADD2.F32 R36, -RZ, R36.H1_H1 ;  /* 0x30000024ff247230 */ /* 0x000fe40000004100 */
[-C--:B------:R-:W-:Y:S01]  /*163a0*/  FMUL.FTZ R57, R28, R47.reuse ;  /* 0x0000002f1c397220 */ /* 0x080fe20000410000 */
[C---:B------:R-:W-:Y:S01]  /*163b0*/  FFMA.FTZ R28, R30.reuse, R42, -R53 ;  /* 0x0000002a1e1c7223 */ /* 0x040fe20000010835 */
[----:B------:R-:W-:Y:S01]  /*163c0*/  FFMA.FTZ R25, R27, R47, -R54 ;  /* 0x0000002f1b197223 */ /* 0x000fe20000010836 */
[----:B------:R-:W-:Y:S01]  /*163d0*/  FFMA.FTZ R30, R30, R51, R52 ;  /* 0x000000331e1e7223 */ /* 0x000fe20000010034 */
[----:B------:R-:W-:Y:S01]  /*163e0*/  HADD2.F32 R47, -RZ, R46.H1_H1 ;  /* 0x3000002eff2f7230 */ /* 0x000fe20000004100 */
[----:B------:R-:W-:Y:S01]  /*163f0*/  F2FP.F16.E4M3.UNPACK_B R46, R43.H1 ;  /* 0x0000002bff2e723e */ /* 0x000fe200030006ff */
[----:B------:R-:W-:-:S02]  /*16400*/  HADD2.F32 R51, -RZ, R48.H1_H1 ;  /* 0x30000030ff337230 */ /* 0x000fc40000004100 */
[----:B------:R-:W-:Y:S01]  /*16410*/  FFMA.FTZ R27, R27, R50, R57 ;  /* 0x000000321b1b7223 */ /* 0x000fe20000010039 */
[----:B------:R-:W-:Y:S01]  /*16420*/  HADD2.F32 R42, -RZ, R38.H1_H1 ;  /* 0x30000026ff2a7230 */ /* 0x000fe20000004100 */
[----:B------:R-:W-:Y:S01]  /*16430*/  F2FP.F16.E4M3.UNPACK_B R7, R6.H1 ;  /* 0x00000006ff07723e */ /* 0x000fe200030006ff */
        /* <DEDUP_REMOVED lines=8> */
[C---:B------:R-:W-:Y:S01]  /*164c0*/  FFMA.FTZ R54, R36.reuse, R47, -R53 ;  /* 0x0000002f24367223 */ /* 0x040fe20000010835 */
[-C--:B------:R-:W-:Y:S01]  /*164d0*/  FMUL.FTZ R43, R43, R48.reuse ;  /* 0x000000302b2b7220 */ /* 0x080fe20000410000 */
[----:B------:R-:W-:Y:S01]  /*164e0*/  FFMA.FTZ R56, R36, R51, R42 ;  /* 0x0000003324387223 */ /* 0x000fe2000001002a */
[----:B------:R-:W-:Y:S01]  /*164f0*/  F2FP.F16.E4M3.UNPACK_B R47, R49.H1 ;  /* 0x00000031ff2f723e */ /* 0x000fe200030006ff */
[C---:B------:R-:W-:Y:S01]  /*16500*/  FFMA.FTZ R57, R38.reuse, R48, -R57 ;  /* 0x0000003026397223 */ /* 0x040fe20000010839 */
[----:B------:R-:W-:Y:S01]  /*16510*/  F2FP.F16.E4M3.UNPACK_B R42, R45.H1 ;  /* 0x0000002dff2a723e */ /* 0x000fe200030006ff */
[----:B------:R-:W-:Y:S01]  /*16520*/  FFMA.FTZ R58, R38, R50, R43 ;  /* 0x00000032263a7223 */ /* 0x000fe2000001002b */
[----:B------:R-:W-:Y:S01]  /*16530*/  HADD2.F32 R46, -RZ, R46.H1_H1 ;  /* 0x3000002eff2e7230 */ /* 0x000fe20000004100 */
[----:B------:R-:W-:Y:S01]  /*16540*/  F2FP.F16.E4M3.UNPACK_B R49, R49 ;  /* 0x00000031ff31723e */ /* 0x000fe200020006ff */
[----:B------:R-:W-:Y:S01]  /*16550*/  HADD2.F32 R48, -RZ, R55.H1_H1 ;  /* 0x30000037ff307230 */ /* 0x000fe20000004100 */
[----:B------:R-:W-:Y:S01]  /*16560*/  F2FP.F16.E4M3.UNPACK_B R45, R45 ;  /* 0x0000002dff2d723e */ /* 0x000fe200020006ff */
[----:B------:R-:W-:Y:S01]  /*16570*/  HADD2.F32 R41, -RZ, R41.H1_H1 ;  /* 0x30000029ff297230 */ /* 0x000fe20000004100 */
[----:B------:R-:W-:Y:S01]  /*16580*/  F2FP.F16.E4M3.UNPACK_B R26, R26.H1 ;  /* 0x0000001aff1a723e */ /* 0x000fe200030006ff */
[----:B------:R-:W-:Y:S01]  /*16590*/  HADD2.F32 R51, -RZ, R47.H0_H0 ;  /* 0x2000002fff337230 */ /* 0x000fe20000004100 */
[----:B------:R-:W-:Y:S01]  /*165a0*/  F2FP.SATFINITE.E4M3.F32.PACK_AB_MERGE_C R11, R28, R11, RZ ;  /* 0x0000000b1c0b723e */ /* 0x000fe200048070ff */
[----:B------:R-:W-:-:S02]  /*165b0*/  HADD2.F32 R38, -RZ, R40.H0_H0 ;  /* 0x20000028ff267230 */ /* 0x000fc40000004100 */
        /* <DEDUP_REMOVED lines=9> */
[----:B------:R-:W-:Y:S02]  /*16650*/  HADD2.F32 R40, -RZ, R40.H1_H1 ;  /* 0x30000028ff287230 */ /* 0x000fe40000004100 */
[----:B------:R-:W-:Y:S01]  /*16660*/  FFMA.FTZ R55, R37, R48, R53 ;  /* 0x0000003025377223 */ /* 0x000fe20000010035 */
[----:B------:R-:W-:Y:S02]  /*16670*/  HADD2.F32 R42, -RZ, R42.H1_H1 ;  /* 0x3000002aff2a7230 */ /* 0x000fe40000004100 */
[C---:B------:R-:W-:Y:S01]  /*16680*/  FFMA.FTZ R50, R36.reuse, R43, -R41 ;  /* 0x0000002b24327223 */ /* 0x040fe20000010829 */
[----:B------:R-:W-:Y:S01]  /*16690*/  FFMA.FTZ R51, R36, R51, R38 ;  /* 0x0000003324337223 */ /* 0x000fe20000010026 */
[----:B------:R-:W-:Y:S02]  /*166a0*/  HADD2.F32 R31, -RZ, R31.H1_H1 ;  /* 0x3000001fff1f7230 */ /* 0x000fe40000004100 */
[C---:B------:R-:W-:Y:S01]  /*166b0*/  FMUL.FTZ R46, R40.reuse, R47 ;  /* 0x0000002f282e7220 */ /* 0x040fe20000410000 */
[----:B------:R-:W-:Y:S01]  /*166c0*/  FMUL.FTZ R40, R40, R42 ;  /* 0x0000002a28287220 */ /* 0x000fe20000410000 */
[----:B------:R-:W-:Y:S01]  /*166d0*/  HADD2.F32 R38, -RZ, R49.H0_H0 ;  /* 0x20000031ff267230 */ /* 0x000fe20000004100 */
[----:B------:R-:W-:Y:S01]  /*166e0*/  F2FP.F16.E4M3.UNPACK_B R41, R8.H1 ;  /* 0x00000008ff29723e */ /* 0x000fe200030006ff */
[----:B------:R-:W-:-:S02]  /*166f0*/  HADD2.F32 R36, -RZ, R39.H0_H0 ;  /* 0x20000027ff247230 */ /* 0x000fc40000004100 */
[C---:B------:R-:W-:Y:S01]  /*16700*/  FFMA.FTZ R53, R31.reuse, R42, -R46 ;  /* 0x0000002a1f357223 */ /* 0x040fe2000001082e */
[----:B------:R-:W-:Y:S02]  /*16710*/  HADD2.F32 R37, -RZ, R45.H0_H0 ;  /* 0x2000002dff257230 */ /* 0x000fe40000004100 */
[----:B------:R-:W-:Y:S01]  /*16720*/  FFMA.FTZ R52, R31, R47, R40 ;  /* 0x0000002f1f347223 */ /* 0x000fe20000010028 */
        /* <DEDUP_REMOVED lines=24> */
[----:B------:R-:W-:Y:S01]  /*168b0*/  HADD2.F32 R37, -RZ, R37.H1_H1 ;  /* 0x30000025ff257230 */ /* 0x000fe20000004100 */
[----:B------:R-:W-:Y:S01]  /*168c0*/  F2FP.F16.E4M3.UNPACK_B R8, R8 ;  /* 0x00000008ff08723e */ /* 0x000fe200020006ff */
[----:B------:R-:W-:-:S02]  /*168d0*/  HADD2.F32 R7, -RZ, R7.H1_H1 ;  /* 0x30000007ff077230 */ /* 0x000fc40000004100 */
[C---:B------:R-:W-:Y:S01]  /*168e0*/  FMUL.FTZ R36, R26.reuse, R41 ;  /* 0x000000291a247220 */ /* 0x040fe20000410000 */
[----:B------:R-:W-:Y:S01]  /*168f0*/  FFMA.FTZ R48, R29, R38, R48 ;  /* 0x000000261d307223 */ /* 0x000fe20000010030 */
[-C--:B------:R-:W-:Y:S01]  /*16900*/  FMUL.FTZ R26, R26, R37.reuse ;  /* 0x000000251a1a7220 */ /* 0x080fe20000410000 */
[----:B------:R-:W-:Y:S02]  /*16910*/  HADD2.F32 R29, -RZ, R20.H1_H1 ;  /* 0x30000014ff1d7230 */ /* 0x000fe40000004100 */
        /* <DEDUP_REMOVED lines=10> */
[----:B------:R-:W-:Y:S01]  /*169c0*/  F2FP.SATFINITE.E4M3.F32.PACK_AB_MERGE_C R47, R47, R48, RZ ;  /* 0x000000302f2f723e */ /* 0x000fe200048070ff */
        /* <DEDUP_REMOVED lines=17> */
[----:B------:R-:W-:Y:S02]  /*16ae0*/  F2FP.SATFINITE.E4M3.F32.PACK_AB_MERGE_C R9, R24, R9, R21 ;  /* 0x000000091809723e */ /* 0x000fe40004807015 */
[----:B------:R-:W-:Y:S01]  /*16af0*/  F2FP.SATFINITE.E4M3.F32.PACK_AB_MERGE_C R11, R56, R27, R55 ;  /* 0x0000001b380b723e */ /* 0x000fe20004807037 */
[----:B------:R3:W-:Y:S01]  /*16b00*/  STS.128 [R59+0x14400], R4 ;  /* 0x014400043b007388 */ /* 0x0007e20000000c00 */
[----:B------:R-:W-:Y:S02]  /*16b10*/  F2FP.SATFINITE.E4M3.F32.PACK_AB_MERGE_C R8, R43, R46, R8 ;  /* 0x0000002e2b08723e */ /* 0x000fe40004807008 */
[----:B------:R-:W-:-:S05]  /*16b20*/  F2FP.SATFINITE.E4M3.F32.PACK_AB_MERGE_C R10, R31, R20, R47 ;  /* 0x000000141f0a723e */ /* 0x000fca000480702f */
[----:B------:R3:W-:Y:S02]  /*16b30*/  STS.128 [R0+0x14400], R8 ;  /* 0x0144000800007388 */ /* 0x0007e40000000c00 */
.L_x_2399:
[----:B------:R-:W-:Y:S05]  /*16b40*/  BSYNC B1 ;  /* 0x0000000000017941 */ /* 0x000fea0003800000 */
.L_x_2398:
[----:B------:R-:W-:Y:S05]  /*16b50*/  @P2 BRA `(.L_x_2380) ;  /* 0x0000000c00e02947 */ /* 0x000fea0003800000 */
[----:B-1-3--:R-:W3:Y:S04]  /*16b60*/  LDL R0, [R1+0x18] ;  /* 0x0000180001007983 */ /* 0x00aee80000100800 */
[----:B0-----:R-:W4:Y:S01]  /*16b70*/  LDL R47, [R1+0x5c] ;  /* 0x00005c00012f7983 */ /* 0x001f220000100800 */
[----:B-----5:R-:W-:Y:S02]  /*16b80*/  SHF.R.U32.HI R4, RZ, 0x8, R32 ;  /* 0x00000008ff047819 */ /* 0x020fe40000011620 */
[----:B------:R-:W-:Y:S02]  /*16b90*/  SHF.R.U32.HI R8, RZ, 0x8, R34 ;  /* 0x00000008ff087819 */ /* 0x000fe40000011622 */
[----:B------:R-:W-:Y:S02]  /*16ba0*/  LOP3.LUT R5, R4, 0xff, RZ, 0xc0, !PT ;  /* 0x000000ff04057812 */ /* 0x000fe400078ec0ff */
[----:B------:R-:W-:-:S02]  /*16bb0*/  LOP3.LUT R4, R34, 0xff, RZ, 0xc0, !PT ;  /* 0x000000ff22047812 */ /* 0x000fc400078ec0ff */
[----:B------:R-:W-:Y:S02]  /*16bc0*/  LOP3.LUT R9, R8, 0xff, RZ, 0xc0, !PT ;  /* 0x000000ff08097812 */ /* 0x000fe400078ec0ff */
[----:B------:R-:W-:Y:S02]  /*16bd0*/  SHF.R.U32.HI R7, RZ, 0x8, R33 ;  /* 0x00000008ff077819 */ /* 0x000fe40000011621 */
[----:B------:R-:W-:Y:S02]  /*16be0*/  PRMT R25, R9, 0x7604, R4 ;  /* 0x0000760409197816 */ /* 0x000fe40000000004 */
[----:B------:R-:W-:Y:S02]  /*16bf0*/  LOP3.LUT R6, R33, 0xff, RZ, 0xc0, !PT ;  /* 0x000000ff21067812 */ /* 0x000fe400078ec0ff */
[----:B------:R-:W-:Y:S02]  /*16c00*/  LOP3.LUT R7, R7, 0xff, RZ, 0xc0, !PT ;  /* 0x000000ff07077812 */ /* 0x000fe400078ec0ff */
[----:B------:R-:W-:-:S02]  /*16c10*/  SHF.R.U32.HI R8, RZ, 0x8, R12 ;  /* 0x00000008ff087819 */ /* 0x000fc4000001160c */
[----:B------:R-:W-:Y:S02]  /*16c20*/  PRMT R20, R7, 0x7604, R6 ;  /* 0x0000760407147816 */ /* 0x000fe40000000006 */
[----:B------:R-:W-:Y:S02]  /*16c30*/  LOP3.LUT R7, R12, 0xff, RZ, 0xc0, !PT ;  /* 0x000000ff0c077812 */ /* 0x000fe400078ec0ff */
[----:B------:R-:W-:Y:S02]  /*16c40*/  LOP3.LUT R8, R8, 0xff, RZ, 0xc0, !PT ;  /* 0x000000ff08087812 */ /* 0x000fe400078ec0ff */
[----:B------:R-:W-:Y:S02]  /*16c50*/  SHF.R.U32.HI R6, RZ, 0x8, R35 ;  /* 0x00000008ff067819 */ /* 0x000fe40000011623 */
[----:B------:R-:W-:Y:S02]  /*16c60*/  PRMT R29, R8, 0x7604, R7 ;  /* 0x00007604081d7816 */ /* 0x000fe40000000007 */
[----:B------:R-:W-:-:S02]  /*16c70*/  SHF.R.U32.HI R8, RZ, 0x8, R13 ;  /* 0x00000008ff087819 */ /* 0x000fc4000001160d */
[----:B------:R-:W-:Y:S02]  /*16c80*/  LOP3.LUT R6, R6, 0xff, RZ, 0xc0, !PT ;  /* 0x000000ff06067812 */ /* 0x000fe400078ec0ff */
[----:B------:R-:W-:Y:S02]  /*16c90*/  SHF.R.U32.HI R31, RZ, 0x8, R15 ;  /* 0x00000008ff1f7819 */ /* 0x000fe4000001160f */
[----:B------:R-:W-:Y:S02]  /*16ca0*/  LOP3.LUT R30, R15, 0xff, RZ, 0xc0, !PT ;  /* 0x000000ff0f1e7812 */ /* 0x000fe400078ec0ff */
[----:B------:R-:W-:Y:S02]  /*16cb0*/  LOP3.LUT R31, R31, 0xff, RZ, 0xc0, !PT ;  /* 0x000000ff1f1f7812 */ /* 0x000fe400078ec0ff */
[----:B------:R-:W-:Y:S02]  /*16cc0*/  LOP3.LUT R26, R13, 0xff, RZ, 0xc0, !PT ;  /* 0x000000ff0d1a7812 */ /* 0x000fe400078ec0ff */
[----:B------:R-:W-:-:S02]  /*16cd0*/  PRMT R30, R31, 0x7604, R30 ;  /* 0x000076041f1e7816 */ /* 0x000fc4000000001e */
[----:B------:R-:W-:Y:S02]  /*16ce0*/  SHF.R.U32.HI R31, RZ, 0x10, R13 ;  /* 0x00000010ff1f7819 */ /* 0x000fe4000001160d */
[----:B------:R-:W-:Y:S02]  /*16cf0*/  SHF.R.U32.HI R28, RZ, 0x8, R14 ;  /* 0x00000008ff1c7819 */ /* 0x000fe4000001160e */
[----:B------:R-:W-:Y:S01]  /*16d00*/  LOP3.LUT R27, R14, 0xff, RZ, 0xc0, !PT ;  /* 0x000000ff0e1b7812 */ /* 0x000fe200078ec0ff */
[----:B------:R-:W-:Y:S01]  /*16d10*/  IMAD.U32 R31, R31, 0x10000, RZ ;  /* 0x000100001f1f7824 */ /* 0x000fe200078e00ff */
[----:B------:R-:W-:Y:S02]  /*16d20*/  LOP3.LUT R28, R28, 0xff, RZ, 0xc0, !PT ;  /* 0x000000ff1c1c7812 */ /* 0x000fe400078ec0ff */
[----:B------:R-:W-:Y:S02]  /*16d30*/  SHF.R.U32.HI R39, RZ, 0x10, R15 ;  /* 0x00000010ff277819 */ /* 0x000fe4000001160f */
[----:B------:R-:W-:-:S02]  /*16d40*/  PRMT R37, R28, 0x7604, R27 ;  /* 0x000076041c257816 */ /* 0x000fc4000000001b */
[----:B------:R-:W-:Y:S02]  /*16d50*/  SHF.R.U32.HI R27, RZ, 0x10, R35 ;  /* 0x00000010ff1b7819 */ /* 0x000fe40000011623 */
[----:B------:R-:W-:Y:S02]  /*16d60*/  LOP3.LUT R25, R25, 0xff0000, R34, 0xf8, !PT ;  /* 0x00ff000019197812 */ /* 0x000fe400078ef822 */
[----:B------:R-:W-:Y:S01]  /*16d70*/  SHF.L.U32 R39, R39, 0x10, RZ ;  /* 0x0000001027277819 */ /* 0x000fe200000006ff */
[----:B------:R-:W-:Y:S01]  /*16d80*/  IMAD.U32 R27, R27, 0x10000, RZ ;  /* 0x000100001b1b7824 */ /* 0x000fe200078e00ff */
[--C-:B------:R-:W-:Y:S02]  /*16d90*/  LOP3.LUT R29, R29, 0xff0000, R12.reuse, 0xf8, !PT ;  /* 0x00ff00001d1d7812 */ /* 0x100fe400078ef80c */
[----:B------:R-:W-:Y:S02]  /*16da0*/  LOP3.LUT R41, R30, 0xff0000, R39, 0xf8, !PT ;  /* 0x00ff00001e297812 */ /* 0x000fe400078ef827 */
[----:B------:R-:W-:-:S02]  /*16db0*/  LOP3.LUT R39, R29, 0xff000000, R12, 0xf8, !PT ;  /* 0xff0000001d277812 */ /* 0x000fc400078ef80c */
[----:B------:R-:W-:Y:S02]  /*16dc0*/  LOP3.LUT R41, R41, 0xff000000, R15, 0xf8, !PT ;  /* 0xff00000029297812 */ /* 0x000fe400078ef80f */
[----:B---3--:R-:W-:Y:S02]  /*16dd0*/  LEA.HI R3, R3, R0, RZ, 0x1c ;  /* 0x0000000003037211 */ /* 0x008fe400078fe0ff */
[----:B------:R-:W-:-:S04]  /*16de0*/  LOP3.LUT R0, R32, 0xff, RZ, 0xc0, !PT ;  /* 0x000000ff20007812 */ /* 0x000fc800078ec0ff */
[----:B--2---:R-:W-:Y:S02]  /*16df0*/  PRMT R21, R5, 0x7604, R0 ;  /* 0x0000760405157816 */ /* 0x004fe40000000000 */
[----:B------:R-:W-:Y:S02]  /*16e00*/  SHF.R.S32.HI R0, RZ, 0x1f, R3 ;  /* 0x0000001fff007819 */ /* 0x000fe40000011403 */
[----:B------:R-:W-:Y:S02]  /*16e10*/  LOP3.LUT R5, R35, 0xff, RZ, 0xc0, !PT ;  /* 0x000000ff23057812 */ /* 0x000fe400078ec0ff */
[----:B------:R-:W-:Y:S01]  /*16e20*/  LEA.HI R4, R0, R3, RZ, 0x2 ;  /* 0x0000000300047211 */ /* 0x000fe200078f10ff */
[----:B------:R-:W-:Y:S01]  /*16e30*/  IMAD.SHL.U32 R3, R3, 0x10, RZ ;  /* 0x0000001003037824 */ /* 0x000fe200078e00ff */
[----:B------:R-:W-:Y:S02]  /*16e40*/  PRMT R24, R6, 0x7604, R5 ;  /* 0x0000760406187816 */ /* 0x000fe40000000005 */
[----:B------:R-:W-:-:S02]  /*16e50*/  SHF.L.U32 R4, R4, 0xb, RZ ;  /* 0x0000000b04047819 */ /* 0x000fc400000006ff */
[----:B------:R-:W-:Y:S02]  /*16e60*/  LOP3.LUT R0, R198, 0x30, R3, 0xf8, !PT ;  /* 0x00000030c6007812 */ /* 0x000fe400078ef803 */
[----:B------:R-:W-:Y:S02]  /*16e70*/  LOP3.LUT R3, R4, 0xffffe000, RZ, 0xc0, !PT ;  /* 0xffffe00004037812 */ /* 0x000fe400078ec0ff */
[----:B------:R-:W-:Y:S01]  /*16e80*/  LOP3.LUT R0, R0, R199, RZ, 0x3c, !PT ;  /* 0x000000c700007212 */ /* 0x000fe200078e3cff */
[----:B----4-:R-:W0:Y:S01]  /*16e90*/  LDS.128 R4, [R47+0x14400] ;  /* 0x014400002f047984 */ /* 0x010e220000000c00 */
[--C-:B------:R-:W-:Y:S02]  /*16ea0*/  LOP3.LUT R21, R21, 0xff0000, R32.reuse, 0xf8, !PT ;  /* 0x00ff000015157812 */ /* 0x100fe400078ef820 */
[----:B------:R-:W-:Y:S02]  /*16eb0*/  IADD3 R3, R0, R200, R3 ;  /* 0x000000c800037210 */ /* 0x000fe40007ffe003 */
        /* <DEDUP_REMOVED lines=8> */
[----:B------:R-:W-:-:S02]  /*16f40*/  LOP3.LUT R31, R26, 0xff0000, R31, 0xf8, !PT ;  /* 0x00ff00001a1f7812 */ /* 0x000fc400078ef81f */
[----:B------:R-:W-:Y:S01]  /*16f50*/  LOP3.LUT R35, R27, 0xff000000, R35, 0xf8, !PT ;  /* 0xff0000001b237812 */ /* 0x000fe200078ef823 */
[----:B------:R-:W-:Y:S01]  /*16f60*/  IMAD.U32 R3, R3, 0x10000, RZ ;  /* 0x0001000003037824 */ /* 0x000fe200078e00ff */
[----:B------:R-:W-:Y:S02]  /*16f70*/  LOP3.LUT R37, R31, 0xff000000, R13, 0xf8, !PT ;  /* 0xff0000001f257812 */ /* 0x000fe400078ef80d */
[----:B------:R-:W-:Y:S02]  /*16f80*/  LOP3.LUT R12, R21, 0xff000000, R14, 0xf8, !PT ;  /* 0xff000000150c7812 */ /* 0x000fe400078ef80e */
[----:B------:R-:W-:Y:S02]  /*16f90*/  LOP3.LUT R3, R20, 0xff0000, R3, 0xf8, !PT ;  /* 0x00ff000014037812 */ /* 0x000fe400078ef803 */
[----:B------:R-:W-:Y:S02]  /*16fa0*/  F2FP.F16.E4M3.UNPACK_B R40, R37 ;  /* 0x00000025ff28723e */ /* 0x000fe400020006ff */
[----:B------:R-:W-:-:S02]  /*16fb0*/  LOP3.LUT R33, R3, 0xff000000, R33, 0xf8, !PT ;  /* 0xff00000003217812 */ /* 0x000fc400078ef821 */
[----:B------:R-:W-:Y:S01]  /*16fc0*/  LOP3.LUT R3, R25, 0xff000000, R34, 0xf8, !PT ;  /* 0xff00000019037812 */ /* 0x000fe200078ef822 */
[--C-:B------:R-:W-:Y:S01]  /*16fd0*/  HADD2.F32 R42, -RZ, R40.reuse.H0_H0 ;  /* 0x20000028ff2a7230 */ /* 0x100fe20000004100 */
[----:B------:R-:W-:Y:S01]  /*16fe0*/  F2FP.F16.E4M3.UNPACK_B R34, R33 ;  /* 0x00000021ff22723e */ /* 0x000fe200020006ff */
[----:B------:R-:W-:Y:S01]  /*16ff0*/  HADD2.F32 R40, -RZ, R40.H1_H1 ;  /* 0x30000028ff287230 */ /* 0x000fe20000004100 */
[----:B------:R-:W-:Y:S02]  /*17000*/  F2FP.F16.E4M3.UNPACK_B R37, R37.H1 ;  /* 0x00000025ff25723e */ /* 0x000fe400030006ff */
[----:B------:R-:W-:Y:S01]  /*17010*/  F2FP.F16.E4M3.UNPACK_B R33, R33.H1 ;  /* 0x00000021ff21723e */ /* 0x000fe200030006ff */
[--C-:B------:R-:W-:Y:S01]  /*17020*/  HADD2.F32 R38, -RZ, R34.reuse.H0_H0 ;  /* 0x20000022ff267230 */ /* 0x100fe20000004100 */
[-C--:B0-----:R-:W-:Y:S01]  /*17030*/  F2FP.F16.E4M3.UNPACK_B R13, R5.reuse ;  /* 0x00000005ff0d723e */ /* 0x081fe200020006ff */
[----:B------:R-:W-:Y:S01]  /*17040*/  HADD2.F32 R34, -RZ, R34.H1_H1 ;  /* 0x30000022ff227230 */ /* 0x000fe20000004100 */
[----:B------:R-:W-:-:S02]  /*17050*/  F2FP.F16.E4M3.UNPACK_B R20, R5.H1 ;  /* 0x00000005ff14723e */ /* 0x000fc400030006ff */
[-C--:B------:R-:W-:Y:S01]  /*17060*/  F2FP.F16.E4M3.UNPACK_B R24, R7.reuse ;  /* 0x00000007ff18723e */ /* 0x080fe200020006ff */
[--C-:B------:R-:W-:Y:S01]  /*17070*/  HADD2.F32 R21, -RZ, R13.reuse.H0_H0 ;  /* 0x2000000dff157230 */ /* 0x100fe20000004100 */
[----:B------:R-:W-:Y:S01]  /*17080*/  F2FP.F16.E4M3.UNPACK_B R25, R7.H1 ;  /* 0x00000007ff19723e */ /* 0x000fe200030006ff */
[----:B------:R-:W-:Y:S01]  /*17090*/  HADD2.F32 R13, -RZ, R13.H1_H1 ;  /* 0x3000000dff0d7230 */ /* 0x000fe20000004100 */
[-C--:B------:R-:W-:Y:S02]  /*170a0*/  F2FP.F16.E4M3.UNPACK_B R14, R4.reuse ;  /* 0x00000004ff0e723e */ /* 0x080fe400020006ff */
[----:B------:R-:W-:Y:S02]  /*170b0*/  F2FP.F16.E4M3.UNPACK_B R15, R4.H1 ;  /* 0x00000004ff0f723e */ /* 0x000fe400030006ff */
[----:B------:R-:W-:Y:S02]  /*170c0*/  F2FP.F16.E4M3.UNPACK_B R4, R6 ;  /* 0x00000006ff04723e */ /* 0x000fe400020006ff */
[----:B-1----:R-:W-:-:S02]  /*170d0*/  F2FP.F16.E4M3.UNPACK_B R28, R9 ;  /* 0x00000009ff1c723e */ /* 0x002fc400020006ff */
[-C--:B------:R-:W-:Y:S02]  /*170e0*/  F2FP.F16.E4M3.UNPACK_B R26, R8.reuse ;  /* 0x00000008ff1a723e */ /* 0x080fe400020006ff */
[----:B------:R-:W-:Y:S01]  /*170f0*/  F2FP.F16.E4M3.UNPACK_B R27, R8.H1 ;  /* 0x00000008ff1b723e */ /* 0x000fe200030006ff */
[--C-:B------:R-:W-:Y:S01]  /*17100*/  HADD2.F32 R5, -RZ, R28.reuse.H0_H0 ;  /* 0x2000001cff057230 */ /* 0x100fe20000004100 */
[----:B------:R-:W-:Y:S01]  /*17110*/  F2FP.F16.E4M3.UNPACK_B R29, R9.H1 ;  /* 0x00000009ff1d723e */ /* 0x000fe200030006ff */
[----:B------:R-:W-:Y:S01]  /*17120*/  HADD2.F32 R28, -RZ, R28.H1_H1 ;  /* 0x3000001cff1c7230 */ /* 0x000fe20000004100 */
[-C--:B------:R-:W-:Y:S02]  /*17130*/  F2FP.F16.E4M3.UNPACK_B R31, R11.reuse ;  /* 0x0000000bff1f723e */ /* 0x080fe400020006ff */
[C---:B------:R-:W-:Y:S01]  /*17140*/  FMUL.FTZ R8, R5.reuse, R42 ;  /* 0x0000002a05087220 */ /* 0x040fe20000410000 */
[----:B------:R-:W-:Y:S01]  /*17150*/  FMUL.FTZ R9, R5, R38 ;  /* 0x0000002605097220 */ /* 0x000fe20000410000 */
[----:B------:R-:W-:Y:S01]  /*17160*/  F2FP.F16.E4M3.UNPACK_B R32, R11.H1 ;  /* 0x0000000bff20723e */ /* 0x000fe200030006ff */
[----:B------:R-:W-:-:S02]  /*17170*/  HADD2.F32 R11, -RZ, R33.H0_H0 ;  /* 0x20000021ff0b7230 */ /* 0x000fc40000004100 */
[C---:B------:R-:W-:Y:S01]  /*17180*/  FFMA.FTZ R5, R21.reuse, R38, -R8 ;  /* 0x0000002615057223 */ /* 0x040fe20000010808 */
[----:B------:R-:W-:Y:S01]  /*17190*/  F2FP.F16.E4M3.UNPACK_B R7, R6.H1 ;  /* 0x00000006ff07723e */ /* 0x000fe200030006ff */
[----:B------:R-:W-:Y:S01]  /*171a0*/  HADD2.F32 R38, -RZ, R37.H0_H0 ;  /* 0x20000025ff267230 */ /* 0x000fe20000004100 */
[-C--:B------:R-:W-:Y:S01]  /*171b0*/  F2FP.F16.E4M3.UNPACK_B R6, R10.reuse ;  /* 0x0000000aff06723e */ /* 0x080fe200020006ff */
[----:B------:R-:W-:Y:S01]  /*171c0*/  HADD2.F32 R8, -RZ, R29.H0_H0 ;  /* 0x2000001dff087230 */ /* 0x000fe20000004100 */
[----:B------:R-:W-:Y:S01]  /*171d0*/  F2FP.F16.E4M3.UNPACK_B R30, R10.H1 ;  /* 0x0000000aff1e723e */ /* 0x000fe200030006ff */
        /* <DEDUP_REMOVED lines=20> */
[----:B------:R-:W-:Y:S02]  /*17320*/  HADD2.F32 R33, -RZ, R33.H1_H1 ;  /* 0x30000021ff217230 */ /* 0x000fe40000004100 */
[C---:B------:R-:W-:Y:S01]  /*17330*/  FMUL.FTZ R50, R28.reuse, R42 ;  /* 0x0000002a1c327220 */ /* 0x040fe20000410000 */
[----:B------:R-:W-:Y:S02]  /*17340*/  HADD2.F32 R21, -RZ, R24.H0_H0 ;  /* 0x20000018ff157230 */ /* 0x000fe40000004100 */
[----:B------:R-:W-:Y:S01]  /*17350*/  FMUL.FTZ R45, R28, R37 ;  /* 0x000000251c2d7220 */ /* 0x000fe20000410000 */
[----:B------:R-:W-:Y:S02]  /*17360*/  HADD2.F32 R20, -RZ, R20.H1_H1 ;  /* 0x30000014ff147230 */ /* 0x000fe40000004100 */
[----:B------:R-:W-:Y:S01]  /*17370*/  FMUL.FTZ R29, R29, R33 ;  /* 0x000000211d1d7220 */ /* 0x000fe20000410000 */
[----:B------:R-:W-:-:S02]  /*17380*/  HADD2.F32 R28, -RZ, R35.H0_H0 ;  /* 0x20000023ff1c7230 */ /* 0x000fc40000004100 */
[C---:B------:R-:W-:Y:S01]  /*17390*/  FFMA.FTZ R50, R21.reuse, R37, -R50 ;  /* 0x0000002515327223 */ /* 0x040fe20000010832 */
[----:B------:R-:W-:Y:S01]  /*173a0*/  FFMA.FTZ R45, R21, R42, R45 ;  /* 0x0000002a152d7223 */ /* 0x000fe2000001002d */
[----:B------:R-:W-:Y:S02]  /*173b0*/  HADD2.F32 R21, -RZ, R32.H0_H0 ;  /* 0x20000020ff157230 */ /* 0x000fe40000004100 */
[C---:B------:R-:W-:Y:S01]  /*173c0*/  FFMA.FTZ R46, R20.reuse, R33, -R43 ;  /* 0x00000021142e7223 */ /* 0x040fe2000001082b */
[----:B------:R-:W-:Y:S01]  /*173d0*/  FFMA.FTZ R48, R20, R38, R29 ;  /* 0x0000002614307223 */ /* 0x000fe2000001001d */
[----:B------:R-:W-:Y:S02]  /*173e0*/  HADD2.F32 R40, -RZ, R40.H1_H1 ;  /* 0x30000028ff287230 */ /* 0x000fe40000004100 */
[----:B------:R-:W-:Y:S02]  /*173f0*/  HADD2.F32 R31, -RZ, R31.H1_H1 ;  /* 0x3000001fff1f7230 */ /* 0x000fe40000004100 */
[----:B------:R-:W-:Y:S01]  /*17400*/  FMUL.FTZ R38, R21, R28 ;  /* 0x0000001c15267220 */ /* 0x000fe20000410000 */
[----:B------:R-:W-:Y:S01]  /*17410*/  HADD2.F32 R34, -RZ, R34.H1_H1 ;  /* 0x30000022ff227230 */ /* 0x000fe20000004100 */
[----:B------:R-:W-:Y:S01]  /*17420*/  F2FP.SATFINITE.E4M3.F32.PACK_AB_MERGE_C R11, R46, R11, RZ ;  /* 0x0000000b2e0b723e */ /* 0x000fe200048070ff */
[----:B------:R-:W-:-:S02]  /*17430*/  HADD2.F32 R29, -RZ, R41.H0_H0 ;  /* 0x20000029ff1d7230 */ /* 0x000fc40000004100 */
[C---:B------:R-:W-:Y:S01]  /*17440*/  FMUL.FTZ R33, R31.reuse, R40 ;  /* 0x000000281f217220 */ /* 0x040fe20000410000 */
[----:B------:R-:W-:Y:S02]  /*17450*/  HADD2.F32 R20, -RZ, R25.H0_H0 ;  /* 0x20000019ff147230 */ /* 0x000fe40000004100 */
[-C--:B------:R-:W-:Y:S01]  /*17460*/  FMUL.FTZ R31, R31, R34.reuse ;  /* 0x000000221f1f7220 */ /* 0x080fe20000410000 */
[----:B------:R-:W-:Y:S02]  /*17470*/  HADD2.F32 R24, -RZ, R24.H1_H1 ;  /* 0x30000018ff187230 */ /* 0x000fe40000004100 */
[-C--:B------:R-:W-:Y:S01]  /*17480*/  FMUL.FTZ R43, R21, R29.reuse ;  /* 0x0000001d152b7220 */ /* 0x080fe20000410000 */
[----:B------:R-:W-:Y:S02]  /*17490*/  HADD2.F32 R21, -RZ, R27.H0_H0 ;  /* 0x2000001bff157230 */ /* 0x000fe40000004100 */
        /* <DEDUP_REMOVED lines=15> */
[----:B------:R-:W-:Y:S01]  /*17590*/  F2FP.SATFINITE.E4M3.F32.PACK_AB_MERGE_C R5, R8, R5, R11 ;  /* 0x000000050805723e */ /* 0x000fe2000480700b */
        /* <DEDUP_REMOVED lines=59> */
[----:B------:R-:W-:Y:S01]  /*17950*/  HADD2.F32 R20, -RZ, R14.H0_H0 ;  /* 0x2000000eff147230 */ /* 0x000fe20000004100 */
[----:B------:R-:W-:Y:S01]  /*17960*/  F2FP.SATFINITE.E4M3.F32.PACK_AB_MERGE_C R29, R32, R29, RZ ;  /* 0x0000001d201d723e */ /* 0x000fe200048070ff */
[--C-:B------:R-:W-:Y:S01]  /*17970*/  HADD2.F32 R12, -RZ, R3.reuse.H0_H0 ;  /* 0x20000003ff0c7230 */ /* 0x100fe20000004100 */
[----:B------:R-:W-:Y:S01]  /*17980*/  F2FP.SATFINITE.E4M3.F32.PACK_AB_MERGE_C R30, R35, R30, RZ ;  /* 0x0000001e231e723e */ /* 0x000fe200048070ff */
[----:B------:R-:W-:-:S02]  /*17990*/  HADD2.F32 R15, -RZ, R3.H1_H1 ;  /* 0x30000003ff0f7230 */ /* 0x000fc40000004100 */
[----:B------:R-:W-:Y:S02]  /*179a0*/  HADD2.F32 R21, -RZ, R14.H1_H1 ;  /* 0x3000000eff157230 */ /* 0x000fe40000004100 */
        /* <DEDUP_REMOVED lines=19> */
.L_x_2380:
[----:B------:R-:W-:Y:S05]  /*17ae0*/  BSYNC B0 ;  /* 0x0000000000007941 */ /* 0x000fea0003800000 */
.L_x_2373:
        /* <DEDUP_REMOVED lines=8> */
.L_x_2371:
[----:B0--3--:R-:W-:-:S05]  /*17b70*/  IMAD.U32 R0, RZ, RZ, UR53 ;  /* 0x00000035ff007e24 */ /* 0x009fca000f8e00ff */
[----:B------:R-:W-:-:S13]  /*17b80*/  ISETP.NE.AND P1, PT, R0, 0x3, PT ;  /* 0x000000030000780c */ /* 0x000fda0003f25270 */
[----:B------:R-:W-:Y:S05]  /*17b90*/  @!P1 BRA `(.L_x_2400) ;  /* 0x0000000000049947 */ /* 0x000fea0003800000 */
[----:B------:R-:W-:Y:S01]  /*17ba0*/  BPT.TRAP 0x1 ;  /* 0x000000040000795c */ /* 0x000fe20000300000 */
.L_x_2400:
[----:B------:R-:W-:Y:S01]  /*17bb0*/  IMAD R0, R189, 0x8, R16 ;  /* 0x00000008bd007824 */ /* 0x000fe200078e0210 */
[----:B-1----:R-:W-:-:S04]  /*17bc0*/  SHF.L.U32 R3, R190, 0x1f, RZ ;  /* 0x0000001fbe037819 */ /* 0x002fc800000006ff */
[----:B------:R0:W1:Y:S01]  /*17bd0*/  SYNCS.PHASECHK.TRANS64.TRYWAIT P0, [R0+URZ+0x29830], R3 ;  /* 0x02983003000075a7 */ /* 0x000062000800017f */
[----:B------:R-:W-:Y:S05]  /*17be0*/  @!P1 BRA `(.L_x_2401) ;  /* 0x0000000000049947 */ /* 0x000fea0003800000 */
[----:B------:R-:W-:Y:S01]  /*17bf0*/  BPT.TRAP 0x1 ;  /* 0x000000040000795c */ /* 0x000fe20000300000 */
.L_x_2401:
[----:B-----5:R-:W3:Y:S02]  /*17c00*/  S2R R4, SR_TID.X ;  /* 0x0000000000047919 */ /* 0x020ee40000002100 */
[----:B---3--:R-:W-:-:S04]  /*17c10*/  LOP3.LUT R4, R4, 0x7f, RZ, 0xc0, !PT ;  /* 0x0000007f04047812 */ /* 0x008fc800078ec0ff */
[----:B------:R-:W-:Y:S01]  /*17c20*/  ISETP.NE.AND P2, PT, R4, RZ, PT ;  /* 0x000000ff0400720c */ /* 0x000fe20003f45270 */
[----:B-1----:R-:W-:-:S12]  /*17c30*/  @P0 BRA `(.L_x_2402) ;  /* 0x0000000000080947 */ /* 0x002fd80003800000 */
[----:B------:R-:W1:Y:S02]  /*17c40*/  SYNCS.PHASECHK.TRANS64.TRYWAIT P0, [R0+URZ+0x29830], R3 ;  /* 0x02983003000075a7 */ /* 0x000e64000800017f */
[----:B-1----:R-:W-:Y:S05]  /*17c50*/  @!P0 BRA `(.L_x_2403) ;  /* 0x0000019000e88947 */ /* 0x002fea0003800000 */
.L_x_2402:
[----:B------:R-:W-:Y:S05]  /*17c60*/  WARPSYNC.ALL ;  /* 0x0000000000007948 */ /* 0x000fea0003800000 */
[----:B01----:R-:W-:Y:S01]  /*17c70*/  VIADD R3, R16, 0x1a400 ;  /* 0x0001a40010037836 */ /* 0x003fe20000000000 */
[----:B------:R-:W-:Y:S01]  /*17c80*/  R2UR UR44, R44 ;  /* 0x000000002c2c72ca */ /* 0x000fe200000e0000 */
[----:B------:R-:W-:Y:S01]  /*17c90*/  IMAD.MOV.U32 R7, RZ, RZ, -0x7fffffe0 ;  /* 0x80000020ff077424 */ /* 0x000fe200078e00ff */
[----:B------:R-:W-:Y:S01]  /*17ca0*/  WARPGROUP.ARRIVE ;  /* 0x00000000000079c5 */ /* 0x000fe20000000000 */
        /* <DEDUP_REMOVED lines=20> */
[----:B------:R-:W-:Y:S01]  /*17df0*/  UMOV UR8, UR24 ;  /* 0x0000001800087c82 */ /* 0x000fe20008000000 */
[----:B------:R-:W-:Y:S01]  /*17e00*/  IADD3 R8, R6, 0x80, RZ ;  /* 0x0000008006087810 */ /* 0x000fe20007ffe0ff */
[----:B------:R-:W-:Y:S01]  /*17e10*/  UMOV UR12, UR24 ;  /* 0x00000018000c7c82 */ /* 0x000fe20008000000 */
[----:B------:R-:W-:Y:S01]  /*17e20*/  R2UR UR10, R10 ;  /* 0x000000000a0a72ca */ /* 0x000fe200000e0000 */
[----:B------:R-:W-:Y:S01]  /*17e30*/  UMOV UR16, UR24 ;  /* 0x0000001800107c82 */ /* 0x000fe20008000000 */
[C---:B------:R-:W-:Y:S01]  /*17e40*/  IADD3 R10, R6.reuse, 0x200, RZ ;  /* 0x00000200060a7810 */ /* 0x040fe20007ffe0ff */
[----:B------:R-:W-:Y:S01]  /*17e50*/  VIADD R12, R6, 0x2 ;  /* 0x00000002060c7836 */ /* 0x000fe20000000000 */
[----:B------:R-:W-:Y:S01]  /*17e60*/  R2UR UR19, R11 ;  /* 0x000000000b1372ca */ /* 0x000fe200000e0000 */
[----:B------:R-:W-:Y:S01]  /*17e70*/  IMAD.MOV.U32 R11, RZ, RZ, -0x7fffffe0 ;  /* 0x80000020ff0b7424 */ /* 0x000fe200078e00ff */
[----:B------:R-:W-:Y:S01]  /*17e80*/  R2UR UR18, R10 ;  /* 0x000000000a1272ca */ /* 0x000fe200000e0000 */
[----:B------:R-:W-:Y:S01]  /*17e90*/  VIADD R10, R6, 0x102 ;  /* 0x00000102060a7836 */ /* 0x000fe20000000000 */
[----:B------:R-:W-:Y:S01]  /*17ea0*/  R2UR UR6, R12 ;  /* 0x000000000c0672ca */ /* 0x000fe200000e0000 */
[----:B------:R-:W-:Y:S01]  /*17eb0*/  QGMMA.64x32x32.F32.E4M3.E4M3 R88, gdesc[UR24], RZ, !UPT, gsb0 ;  /* 0x00600000185879f3 */ /* 0x000fe2000c0008ff */
[----:B------:R-:W-:Y:S01]  /*17ec0*/  R2UR UR26, R8 ;  /* 0x00000000081a72ca */ /* 0x000fe200000e0000 */
[----:B------:R-:W-:Y:S01]  /*17ed0*/  VIADD R8, R6, 0x180 ;  /* 0x0000018006087836 */ /* 0x000fe20000000000 */
[----:B------:R-:W-:Y:S01]  /*17ee0*/  R2UR UR27, R9 ;  /* 0x00000000091b72ca */ /* 0x000fe200000e0000 */
[----:B------:R-:W-:Y:S01]  /*17ef0*/  IMAD.MOV.U32 R9, RZ, RZ, -0x7fffffe0 ;  /* 0x80000020ff097424 */ /* 0x000fe200078e00ff */
[----:B------:R-:W-:Y:S01]  /*17f00*/  R2UR UR7, R13 ;  /* 0x000000000d0772ca */ /* 0x000fe200000e0000 */
[----:B------:R-:W-:Y:S01]  /*17f10*/  UMOV UR20, UR4 ;  /* 0x0000000400147c82 */ /* 0x000fe20008000000 */
[----:B------:R-:W-:Y:S01]  /*17f20*/  R2UR UR14, R8 ;  /* 0x00000000080e72ca */ /* 0x000fe200000e0000 */
[----:B------:R-:W-:Y:S01]  /*17f30*/  UMOV UR21, UR5 ;  /* 0x0000000500157c82 */ /* 0x000fe20008000000 */
[----:B------:R-:W-:Y:S01]  /*17f40*/  R2UR UR15, R9 ;  /* 0x00000000090f72ca */ /* 0x000fe200000e0000 */
[----:B------:R-:W-:Y:S01]  /*17f50*/  IMAD.MOV.U32 R9, RZ, RZ, -0x7fffffe0 ;  /* 0x80000020ff097424 */ /* 0x000fe200078e00ff */
[C---:B------:R-:W-:Y:S01]  /*17f60*/  IADD3 R8, R6.reuse, 0x82, RZ ;  /* 0x0000008206087810 */ /* 0x040fe20007ffe0ff */
[----:B------:R-:W-:Y:S01]  /*17f70*/  VIADD R12, R6, 0x280 ;  /* 0x00000280060c7836 */ /* 0x000fe20000000000 */
[----:B------:R-:W0:Y:S01]  /*17f80*/  LDC R7, c[0x0][0x448] ;  /* 0x00011200ff077b82 */ /* 0x000e220000000800 */
[----:B------:R-:W-:Y:S01]  /*17f90*/  IMAD.MOV.U32 R13, RZ, RZ, -0x7fffffe0 ;  /* 0x80000020ff0d7424 */ /* 0x000fe200078e00ff */
[----:B------:R-:W-:Y:S01]  /*17fa0*/  ULDC UR54, c[0x0][0x988] ;  /* 0x0002620000367ab9 */ /* 0x000fe20000000800 */
[----:B------:R-:W-:Y:S01]  /*17fb0*/  @!P2 VIADD R0, R0, 0x29840 ;  /* 0x000298400000a836 */ /* 0x000fe20000000000 */
[----:B------:R-:W-:-:S04]  /*17fc0*/  ULDC UR55, c[0x0][0x988] ;  /* 0x0002620000377ab9 */ /* 0x000fc80000000800 */
[----:B------:R-:W-:Y:S02]  /*17fd0*/  @!P2 PRMT R0, RZ, 0x654, R0 ;  /* 0x00000654ff00a816 */ /* 0x000fe40000000000 */
[----:B0-----:R-:W-:Y:S01]  /*17fe0*/  ISETP.NE.AND P0, PT, R7, 0x1, PT ;  /* 0x000000010700780c */ /* 0x001fe20003f05270 */
[----:B------:R-:W-:Y:S01]  /*17ff0*/  IMAD.IADD R7, R211, 0x1, R204 ;  /* 0x00000001d3077824 */ /* 0x000fe200078e02cc */
        /* <DEDUP_REMOVED lines=192> */
[----:B--2---:R-:W-:-:S04]  /*18c00*/  FMUL.FTZ R21, R2, R103 ;  /* 0x0000006702157220 */ /* 0x004fc80000410000 */
[----:B------:R-:W-:Y:S01]  /*18c10*/  QGMMA.64x32x32.F32.E4M3.E4M3 R72, gdesc[UR20], R72, gsb0 ;  /* 0x00600000144879f3 */ /* 0x000fe20008000848 */
[----:B------:R-:W-:Y:S01]  /*18c20*/  R2UR UR22, R8 ;  /* 0x00000000081672ca */ /* 0x000fe200000e0000 */
[----:B------:R-:W-:Y:S01]  /*18c30*/  VIADD R8, R6, 0x682 ;  /* 0x0000068206087836 */ /* 0x000fe20000000000 */
[----:B------:R-:W-:Y:S01]  /*18c40*/  R2UR UR23, R9 ;  /* 0x00000000091772ca */ /* 0x000fe200000e0000 */
[C---:B------:R-:W-:Y:S01]  /*18c50*/  FMUL.FTZ R123, R2.reuse, R92 ;  /* 0x0000005c027b7220 */ /* 0x040fe20000410000 */
[----:B------:R-:W-:Y:S01]  /*18c60*/  MOV R9, 0x80000020 ;  /* 0x8000002000097802 */ /* 0x000fe20000000f00 */
[----:B------:R-:W0:Y:S01]  /*18c70*/  MUFU.TANH R119, R119 ;  /* 0x0000007700777308 */ /* 0x000e220000002400 */
[C---:B------:R-:W-:Y:S01]  /*18c80*/  FMUL.FTZ R13, R2.reuse, R99 ;  /* 0x00000063020d7220 */ /* 0x040fe20000410000 */
[C---:B------:R-:W-:Y:S01]  /*18c90*/  FMUL.FTZ R88, R2.reuse, R96 ;  /* 0x0000006002587220 */ /* 0x040fe20000410000 */
[C---:B----4-:R-:W-:Y:S01]  /*18ca0*/  FMUL.FTZ R14, R2.reuse, R97 ;  /* 0x00000061020e7220 */ /* 0x050fe20000410000 */
[----:B------:R-:W-:Y:S01]  /*18cb0*/  FMUL.FTZ R15, R2, R100 ;  /* 0x00000064020f7220 */ /* 0x000fe20000410000 */
[----:B------:R-:W-:-:S02]  /*18cc0*/  VIADD R6, R6, 0x702 ;  /* 0x0000070206067836 */ /* 0x000fc40000000000 */
[C---:B------:R-:W-:Y:S01]  /*18cd0*/  FMUL.FTZ R115, R2.reuse, R101 ;  /* 0x0000006502737220 */ /* 0x040fe20000410000 */
[C---:B------:R-:W-:Y:S01]  /*18ce0*/  FMUL.FTZ R5, R2.reuse, R91 ;  /* 0x0000005b02057220 */ /* 0x040fe20000410000 */
[----:B------:R-:W1:Y:S01]  /*18cf0*/  MUFU.TANH R117, R117 ;  /* 0x0000007500757308 */ /* 0x000e620000002400 */
[C---:B------:R-:W-:Y:S01]  /*18d00*/  FMUL.FTZ R3, R2.reuse, R90 ;  /* 0x0000005a02037220 */ /* 0x040fe20000410000 */
[C---:B------:R-:W-:Y:S01]  /*18d10*/  FMUL.FTZ R10, R2.reuse, R94 ;  /* 0x0000005e020a7220 */ /* 0x040fe20000410000 */
[C---:B------:R-:W-:Y:S01]  /*18d20*/  FMUL.FTZ R12, R2.reuse, R98 ;  /* 0x00000062020c7220 */ /* 0x040fe20000410000 */
[----:B------:R-:W-:-:S04]  /*18d30*/  FMUL.FTZ R20, R2, R102 ;  /* 0x0000006602147220 */ /* 0x000fc80000410000 */
[----:B------:R-:W2:Y:S08]  /*18d40*/  MUFU.TANH R123, R123 ;  /* 0x0000007b007b7308 */ /* 0x000eb00000002400 */
[----:B------:R-:W3:Y:S08]  /*18d50*/  MUFU.TANH R121, R121 ;  /* 0x0000007900797308 */ /* 0x000ef00000002400 */
[----:B------:R-:W4:Y:S08]  /*18d60*/  MUFU.TANH R88, R88 ;  /* 0x0000005800587308 */ /* 0x000f300000002400 */
        /* <DEDUP_REMOVED lines=12> */
[----:B------:R-:W-:Y:S01]  /*18e30*/  R2UR UR23, R9 ;  /* 0x00000000091772ca */ /* 0x000fe200000e0000 */
        /* <DEDUP_REMOVED lines=11> */
[----:B------:R-:W-:-:S03]  /*18ef0*/  FMUL.FTZ R78, R2, R86 ;  /* 0x00000056024e7220 */ /* 0x000fc60000410000 */
[----:B------:R-:W5:Y:S08]  /*18f00*/  MUFU.TANH R111, R111 ;  /* 0x0000006f006f7308 */ /* 0x000f700000002400 */
[----:B------:R-:W5:Y:S08]  /*18f10*/  MUFU.TANH R109, R109 ;  /* 0x0000006d006d7308 */ /* 0x000f700000002400 */
[----:B------:R-:W5:Y:S08]  /*18f20*/  MUFU.TANH R107, R107 ;  /* 0x0000006b006b7308 */ /* 0x000f700000002400 */
[----:B------:R-:W5:Y:S08]  /*18f30*/  MUFU.TANH R105, R105 ;  /* 0x0000006900697308 */ /* 0x000f700000002400 */
[----:B------:R-:W5:Y:S08]  /*18f40*/  MUFU.TANH R103, R103 ;  /* 0x0000006700677308 */ /* 0x000f700000002400 */
[----:B------:R-:W5:Y:S01]  /*18f50*/  MUFU.TANH R101, R101 ;  /* 0x0000006500657308 */ /* 0x000f620000002400 */
[----:B------:R-:W-:-:S02]  /*18f60*/  WARPGROUP.DEPBAR.LE gsb0, 0x0 ;  /* 0x00008000000079c5 */ /* 0x000fc40000010000 */
[C---:B------:R-:W-:Y:S01]  /*18f70*/  FMUL.FTZ R95, R2.reuse, R56 ;  /* 0x00000038025f7220 */ /* 0x040fe20000410000 */
[C---:B------:R-:W-:Y:S01]  /*18f80*/  FMUL.FTZ R80, R2.reuse, R60 ;  /* 0x0000003c02507220 */ /* 0x040fe20000410000 */
[----:B------:R-:W0:Y:S01]  /*18f90*/  @P0 LDC R56, c[0x0][0x44c] ;  /* 0x00011300ff380b82 */ /* 0x000e220000000800 */
[----:B------:R-:W-:Y:S01]  /*18fa0*/  WARPGROUP.ARRIVE ;  /* 0x00000000000079c5 */ /* 0x000fe20000000000 */
[C---:B------:R-:W-:Y:S01]  /*18fb0*/  FMUL.FTZ R93, R2.reuse, R57 ;  /* 0x00000039025d7220 */ /* 0x040fe20000410000 */
[----:B------:R-:W-:Y:S01]  /*18fc0*/  FMUL.FTZ R81, R2, R61 ;  /* 0x0000003d02517220 */ /* 0x000fe20000410000 */
[----:B------:R-:W-:Y:S02]  /*18fd0*/  IMAD R61, R104, -0xa0, R206 ;  /* 0xffffff60683d7824 */ /* 0x000fe400078e02ce */
[C---:B------:R-:W-:Y:S01]  /*18fe0*/  FMUL.FTZ R82, R2.reuse, R64 ;  /* 0x0000004002527220 */ /* 0x040fe20000410000 */
[----:B------:R-:W-:Y:S01]  /*18ff0*/  FMUL.FTZ R8, R2, R58 ;  /* 0x0000003a02087220 */ /* 0x000fe20000410000 */
[----:B------:R-:W-:Y:S01]  /*19000*/  QGMMA.64x32x32.F32.E4M3.E4M3 R40, gdesc[UR20], R40, gsb0 ;  /* 0x00600000142879f3 */ /* 0x000fe20008000828 */
[----:B------:R-:W1:Y:S01]  /*19010*/  @P0 LDC R60, c[0x0][0x450] ;  /* 0x00011400ff3c0b82 */ /* 0x000e620000000800 */
[----:B------:R-:W-:Y:S01]  /*19020*/  IADD3 R64, -R208, 0xa0, R61 ;  /* 0x000000a0d0407810 */ /* 0x000fe20007ffe13d */
[----:B------:R-:W-:Y:S01]  /*19030*/  FMUL.FTZ R58, R2, R66 ;  /* 0x00000042023a7220 */ /* 0x000fe20000410000 */
[----:B------:R-:W-:Y:S01]  /*19040*/  R2UR UR22, R6 ;  /* 0x00000000061672ca */ /* 0x000fe200000e0000 */
[----:B------:R-:W5:Y:S01]  /*19050*/  MUFU.TANH R97, R97 ;  /* 0x0000006100617308 */ /* 0x000f620000002400 */
[C---:B------:R-:W-:Y:S01]  /*19060*/  FMUL.FTZ R65, R2.reuse, R65 ;  /* 0x0000004102417220 */ /* 0x040fe20000410000 */
[C---:B------:R-:W-:Y:S01]  /*19070*/  FMUL.FTZ R68, R2.reuse, R68 ;  /* 0x0000004402447220 */ /* 0x040fe20000410000 */
[C---:B------:R-:W-:Y:S01]  /*19080*/  FMUL.FTZ R69, R2.reuse, R69 ;  /* 0x0000004502457220 */ /* 0x040fe20000410000 */
[C---:B------:R-:W-:Y:S01]  /*19090*/  FMUL.FTZ R9, R2.reuse, R59 ;  /* 0x0000003b02097220 */ /* 0x040fe20000410000 */
[C---:B------:R-:W-:Y:S01]  /*190a0*/  FMUL.FTZ R59, R2.reuse, R67 ;  /* 0x00000043023b7220 */ /* 0x040fe20000410000 */
[----:B------:R-:W-:-:S02]  /*190b0*/  FMUL.FTZ R61, R2, R71 ;  /* 0x00000047023d7220 */ /* 0x000fc40000410000 */
[----:B------:R-:W5:Y:S01]  /*190c0*/  MUFU.TANH R95, R95 ;  /* 0x0000005f005f7308 */ /* 0x000f620000002400 */
[----:B0-----:R-:W-:-:S04]  /*190d0*/  @P0 IMAD.HI.U32 R57, R7, R56, RZ ;  /* 0x0000003807390227 */ /* 0x001fc800078e00ff */
[----:B------:R-:W-:Y:S01]  /*190e0*/  FMUL.FTZ R56, R2, R62 ;  /* 0x0000003e02387220 */ /* 0x000fe20000410000 */
[----:B------:R-:W-:Y:S02]  /*190f0*/  IMAD.MOV.U32 R62, RZ, RZ, R7 ;  /* 0x000000ffff3e7224 */ /* 0x000fe400078e0007 */
[----:B------:R-:W0:Y:S01]  /*19100*/  MUFU.TANH R93, R93 ;  /* 0x0000005d005d7308 */ /* 0x000e220000002400 */
[----:B------:R-:W-:Y:S01]  /*19110*/  IMAD R7, R104, -0xa0, RZ ;  /* 0xffffff6068077824 */ /* 0x000fe200078e02ff */
[----:B-1----:R-:W-:Y:S01]  /*19120*/  @P0 SHF.R.U32.HI R62, RZ, R60, R57 ;  /* 0x0000003cff3e0219 */ /* 0x002fe20000011639 */
[C---:B------:R-:W-:Y:S01]  /*19130*/  FMUL.FTZ R57, R2.reuse, R63 ;  /* 0x0000003f02397220 */ /* 0x040fe20000410000 */
[----:B------:R-:W-:Y:S02]  /*19140*/  FMUL.FTZ R60, R2, R70 ;  /* 0x00000046023c7220 */ /* 0x000fe40000410000 */
[----:B------:R-:W-:Y:S01]  /*19150*/  IADD3 R7, -R208, 0xa1, R7 ;  /* 0x000000a1d0077810 */ /* 0x000fe20007ffe107 */
[----:B------:R-:W1:Y:S01]  /*19160*/  SHFL.IDX PT, R63, R62, RZ, 0x1c1f ;  /* 0x001c1fff3e3f7589 */ /* 0x000e6200000e0000 */
[----:B------:R-:W0:Y:S02]  /*19170*/  MUFU.TANH R80, R80 ;  /* 0x0000005000507308 */ /* 0x000e240000002400 */
[----:B------:R-:W-:Y:S01]  /*19180*/  IADD3 R99, -R205, R7, R206 ;  /* 0x00000007cd637210 */ /* 0x000fe20007ffe1ce */
[----:B------:R-:W-:Y:S01]  /*19190*/  IMAD.MOV.U32 R7, RZ, RZ, -0x7fffffe0 ;  /* 0x80000020ff077424 */ /* 0x000fe200078e00ff */
[----:B------:R-:W0:Y:S04]  /*191a0*/  SHFL.IDX PT, R62, R62, 0x1, 0x1c1f ;  /* 0x003c1f003e3e7f89 */ /* 0x000e2800000e0000 */
[----:B------:R-:W-:Y:S01]  /*191b0*/  R2UR UR23, R7 ;  /* 0x00000000071772ca */ /* 0x000fe200000e0000 */
[----:B------:R-:W0:Y:S08]  /*191c0*/  MUFU.TANH R81, R81 ;  /* 0x0000005100517308 */ /* 0x000e300000002400 */
[----:B------:R-:W0:Y:S01]  /*191d0*/  MUFU.TANH R82, R82 ;  /* 0x0000005200527308 */ /* 0x000e220000002400 */
[----:B-1----:R-:W-:-:S07]  /*191e0*/  VIADDMNMX R66, R63, R99, R64, PT ;  /* 0x000000633f427246 */ /* 0x002fce0003800140 */
[----:B------:R-:W1:Y:S01]  /*191f0*/  MUFU.TANH R65, R65 ;  /* 0x0000004100417308 */ /* 0x000e620000002400 */
[C---:B------:R-:W-:Y:S02]  /*19200*/  ISETP.GT.AND P4, PT, R66.reuse, RZ, PT ;  /* 0x000000ff4200720c */ /* 0x040fe40003f84270 */
[C---:B------:R-:W-:Y:S01]  /*19210*/  ISETP.GT.AND P3, PT, R66.reuse, 0x1, PT ;  /* 0x000000014200780c */ /* 0x040fe20003f64270 */
[----:B------:R-:W-:Y:S02]  /*19220*/  WARPGROUP.DEPBAR.LE gsb0, 0x0 ;  /* 0x00008000000079c5 */ /* 0x000fe40000010000 */
[----:B------:R-:W-:Y:S01]  /*19230*/  ISETP.GT.AND P5, PT, R66, 0x8, PT ;  /* 0x000000084200780c */ /* 0x000fe20003fa4270 */
[----:B------:R-:W-:Y:S01]  /*19240*/  WARPGROUP.ARRIVE ;  /* 0x00000000000079c5 */ /* 0x000fe20000000000 */
[----:B------:R-:W-:Y:S01]  /*19250*/  FSEL R119, R119, -INF , P4 ;  /* 0xff80000077777808 */ /* 0x000fe20002000000 */
[C---:B------:R-:W-:Y:S01]  /*19260*/  FMUL.FTZ R63, R2.reuse, R40 ;  /* 0x00000028023f7220 */ /* 0x040fe20000410000 */
[----:B------:R-:W-:Y:S01]  /*19270*/  FSEL R117, R117, -INF , P3 ;  /* 0xff80000075757808 */ /* 0x000fe20001800000 */
[----:B------:R-:W-:Y:S01]  /*19280*/  FMUL.FTZ R49, R2, R49 ;  /* 0x0000003102317220 */ /* 0x000fe20000410000 */
[----:B------:R-:W-:Y:S01]  /*19290*/  ISETP.GT.AND P4, PT, R66, 0x9, PT ;  /* 0x000000094200780c */ /* 0x000fe20003f84270 */
[----:B------:R-:W-:Y:S01]  /*192a0*/  QGMMA.64x32x32.F32.E4M3.E4M3 R24, gdesc[UR20], R24, gsb0 ;  /* 0x00600000141879f3 */ /* 0x000fe20008000818 */
[----:B--2---:R-:W-:Y:S01]  /*192b0*/  FSEL R123, R123, -INF , P5 ;  /* 0xff8000007b7b7808 */ /* 0x004fe20002800000 */
[----:B------:R-:W2:Y:S01]  /*192c0*/  MUFU.TANH R68, R68 ;  /* 0x0000004400447308 */ /* 0x000ea20000002400 */
[----:B------:R-:W-:Y:S01]  /*192d0*/  FMNMX.FTZ R6, R119, R117, !PT ;  /* 0x0000007577067209 */ /* 0x000fe20007810000 */
[----:B------:R-:W-:Y:S01]  /*192e0*/  FMUL.FTZ R67, R2, R41 ;  /* 0x0000002902437220 */ /* 0x000fe20000410000 */
[----:B------:R-:W-:Y:S01]  /*192f0*/  ISETP.GT.AND P3, PT, R66, 0x10, PT ;  /* 0x000000104200780c */ /* 0x000fe20003f64270 */
[C---:B------:R-:W-:Y:S01]  /*19300*/  FMUL.FTZ R44, R2.reuse, R44 ;  /* 0x0000002c022c7220 */ /* 0x040fe20000410000 */
[----:B---3--:R-:W-:Y:S01]  /*19310*/  FSEL R121, R121, -INF , P4 ;  /* 0xff80000079797808 */ /* 0x008fe20002000000 */
[----:B------:R-:W-:Y:S01]  /*19320*/  FMUL.FTZ R48, R2, R48 ;  /* 0x0000003002307220 */ /* 0x000fe20000410000 */
[----:B------:R-:W-:Y:S01]  /*19330*/  FMNMX.FTZ R6, R123, R6, !PT ;  /* 0x000000067b067209 */ /* 0x000fe20007810000 */
[----:B------:R3:W-:Y:S01]  /*19340*/  MUFU.TANH R70, R49 ;  /* 0x0000003100467308 */ /* 0x0007e20000002400 */
[----:B------:R-:W-:Y:S01]  /*19350*/  ISETP.GT.AND P5, PT, R66, 0x11, PT ;  /* 0x000000114200780c */ /* 0x000fe20003fa4270 */
[----:B------:R-:W-:Y:S01]  /*19360*/  FMUL.FTZ R53, R2, R53 ;  /* 0x0000003502357220 */ /* 0x000fe20000410000 */
[----:B----4-:R-:W-:Y:S01]  /*19370*/  FSEL R125, R88, -INF , P3 ;  /* 0xff800000587d7808 */ /* 0x010fe20001800000 */
[----:B------:R-:W-:Y:S01]  /*19380*/  FMUL.FTZ R52, R2, R52 ;  /* 0x0000003402347220 */ /* 0x000fe20000410000 */
[----:B------:R-:W-:-:S02]  /*19390*/  FMNMX.FTZ R6, R121, R6, !PT ;  /* 0x0000000679067209 */ /* 0x000fc40007810000 */
[----:B------:R-:W-:Y:S01]  /*193a0*/  ISETP.GT.AND P4, PT, R66, 0x18, PT ;  /* 0x000000184200780c */ /* 0x000fe20003f84270 */
[----:B------:R-:W4:Y:S01]  /*193b0*/  MUFU.TANH R69, R69 ;  /* 0x0000004500457308 */ /* 0x000f220000002400 */
[----:B-----5:R-:W-:Y:S01]  /*193c0*/  FSEL R129, R14, -INF , P5 ;  /* 0xff8000000e817808 */ /* 0x020fe20002800000 */
[----:B------:R-:W-:Y:S01]  /*193d0*/  FMUL.FTZ R14, R2, R45 ;  /* 0x0000002d020e7220 */ /* 0x000fe20000410000 */
[----:B------:R-:W-:Y:S02]  /*193e0*/  FMNMX.FTZ R6, R125, R6, !PT ;  /* 0x000000067d067209 */ /* 0x000fe40007810000 */
[----:B------:R-:W-:Y:S02]  /*193f0*/  ISETP.GT.AND P3, PT, R66, 0x19, PT ;  /* 0x000000194200780c */ /* 0x000fe40003f64270 */
[----:B------:R-:W-:Y:S01]  /*19400*/  FSEL R127, R15, -INF , P4 ;  /* 0xff8000000f7f7808 */ /* 0x000fe20002000000 */
[----:B------:R-:W5:Y:S01]  /*19410*/  MUFU.TANH R63, R63 ;  /* 0x0000003f003f7308 */ /* 0x000f620000002400 */
[----:B------:R-:W-:-:S02]  /*19420*/  FMNMX.FTZ R6, R129, R6, !PT ;  /* 0x0000000681067209 */ /* 0x000fc40007810000 */
[C---:B------:R-:W-:Y:S02]  /*19430*/  ISETP.GT.AND P4, PT, R66.reuse, 0x20, PT ;  /* 0x000000204200780c */ /* 0x040fe40003f84270 */
        /* <DEDUP_REMOVED lines=8> */
[----:B------:R-:W-:Y:S02]  /*194c0*/  FSEL R111, R111, -INF , P3 ;  /* 0xff8000006f6f7808 */ /* 0x000fe40001800000 */
        /* <DEDUP_REMOVED lines=9> */
[----:B------:R-:W-:Y:S01]  /*19560*/  ISETP.GT.AND P3, PT, R66, 0x31, PT ;  /* 0x000000314200780c */ /* 0x000fe20003f64270 */
[----:B------:R-:W-:Y:S02]  /*19570*/  WARPGROUP.DEPBAR.LE gsb0, 0x0 ;  /* 0x00008000000079c5 */ /* 0x000fe40000010000 */
[----:B------:R-:W-:Y:S01]  /*19580*/  FSEL R105, R105, -INF , P4 ;  /* 0xff80000069697808 */ /* 0x000fe20002000000 */
[C---:B------:R-:W-:Y:S01]  /*19590*/  FMUL.FTZ R15, R2.reuse, R25 ;  /* 0x00000019020f7220 */ /* 0x040fe20000410000 */
[----:B------:R-:W-:Y:S01]  /*195a0*/  FMNMX.FTZ R6, R107, R6, !PT ;  /* 0x000000066b067209 */ /* 0x000fe20007810000 */
[----:B------:R-:W-:Y:S01]  /*195b0*/  FMUL.FTZ R24, R2, R24 ;  /* 0x0000001802187220 */ /* 0x000fe20000410000 */
[----:B------:R-:W-:Y:S01]  /*195c0*/  ISETP.GT.AND P4, PT, R66, 0x38, PT ;  /* 0x000000384200780c */ /* 0x000fe20003f84270 */
[----:B------:R-:W-:Y:S01]  /*195d0*/  MUFU.TANH R83, R53 ;  /* 0x0000003500537308 */ /* 0x000fe20000002400 */
[----:B------:R-:W-:Y:S01]  /*195e0*/  FSEL R103, R103, -INF , P3 ;  /* 0xff80000067677808 */ /* 0x000fe20001800000 */
[C---:B------:R-:W-:Y:S01]  /*195f0*/  FMUL.FTZ R28, R2.reuse, R28 ;  /* 0x0000001c021c7220 */ /* 0x040fe20000410000 */
[----:B------:R-:W-:Y:S01]  /*19600*/  FMNMX.FTZ R6, R105, R6, !PT ;  /* 0x0000000669067209 */ /* 0x000fe20007810000 */
[----:B------:R-:W-:Y:S01]  /*19610*/  FMUL.FTZ R32, R2, R32 ;  /* 0x0000002002207220 */ /* 0x000fe20000410000 */
[----:B------:R-:W-:Y:S01]  /*19620*/  ISETP.GT.AND P3, PT, R66, 0x39, PT ;  /* 0x000000394200780c */ /* 0x000fe20003f64270 */
[C---:B------:R-:W-:Y:S01]  /*19630*/  FMUL.FTZ R36, R2.reuse, R36 ;  /* 0x0000002402247220 */ /* 0x040fe20000410000 */
[----:B------:R-:W-:Y:S01]  /*19640*/  FSEL R101, R101, -INF , P4 ;  /* 0xff80000065657808 */ /* 0x000fe20002000000 */
[----:B------:R-:W5:Y:S01]  /*19650*/  MUFU.TANH R52, R52 ;  /* 0x0000003400347308 */ /* 0x000f620000002400 */
[----:B------:R-:W-:Y:S01]  /*19660*/  FMNMX.FTZ R6, R103, R6, !PT ;  /* 0x0000000667067209 */ /* 0x000fe20007810000 */
[----:B------:R-:W-:Y:S01]  /*19670*/  FMUL.FTZ R34, R2, R34 ;  /* 0x0000002202227220 */ /* 0x000fe20000410000 */
[----:B------:R-:W-:Y:S01]  /*19680*/  ISETP.GT.AND P4, PT, R66, 0x40, PT ;  /* 0x000000404200780c */ /* 0x000fe20003f84270 */
[C---:B------:R-:W-:Y:S01]  /*19690*/  FMUL.FTZ R39, R2.reuse, R39 ;  /* 0x0000002702277220 */ /* 0x040fe20000410000 */
[----:B------:R-:W-:Y:S01]  /*196a0*/  FSEL R97, R97, -INF , P3 ;  /* 0xff80000061617808 */ /* 0x000fe20001800000 */
[----:B------:R5:W-:Y:S01]  /*196b0*/  @!P2 SYNCS.ARRIVE.TRANS64.RED.A1T0 RZ, [R0+URZ], RZ ;  /* 0x000000ff00ffa9a7 */ /* 0x000be2000810043f */
[----:B------:R-:W-:Y:S01]  /*196c0*/  FMNMX.FTZ R40, R101, R6, !PT ;  /* 0x0000000665287209 */ /* 0x000fe20007810000 */
[----:B------:R-:W-:Y:S01]  /*196d0*/  FMUL.FTZ R6, R2, R42 ;  /* 0x0000002a02067220 */ /* 0x000fe20000410000 */
[----:B------:R-:W-:Y:S01]  /*196e0*/  ISETP.GT.AND P3, PT, R66, 0x41, PT ;  /* 0x000000414200780c */ /* 0x000fe20003f64270 */
[----:B------:R-:W5:Y:S01]  /*196f0*/  MUFU.TANH R24, R24 ;  /* 0x0000001800187308 */ /* 0x000f620000002400 */
[----:B------:R-:W-:-:S02]  /*19700*/  FSEL R95, R95, -INF , P4 ;  /* 0xff8000005f5f7808 */ /* 0x000fc40002000000 */
[----:B------:R-:W-:Y:S02]  /*19710*/  FMNMX.FTZ R40, R97, R40, !PT ;  /* 0x0000002861287209 */ /* 0x000fe40007810000 */
[----:B------:R-:W-:Y:S02]  /*19720*/  ISETP.GT.AND P4, PT, R66, 0x48, PT ;  /* 0x000000484200780c */ /* 0x000fe40003f84270 */
[----:B0-----:R-:W-:Y:S01]  /*19730*/  FSEL R93, R93, -INF , P3 ;  /* 0xff8000005d5d7808 */ /* 0x001fe20001800000 */
[----:B------:R-:W-:Y:S01]  /*19740*/  MUFU.TANH R28, R28 ;  /* 0x0000001c001c7308 */ /* 0x000fe20000002400 */
[----:B------:R-:W-:Y:S01]  /*19750*/  FMNMX.FTZ R42, R95, R40, !PT ;  /* 0x000000285f2a7209 */ /* 0x000fe20007810000 */
[----:B------:R-:W-:Y:S01]  /*19760*/  FMUL.FTZ R40, R2, R43 ;  /* 0x0000002b02287220 */ /* 0x000fe20000410000 */
[----:B------:R-:W-:Y:S02]  /*19770*/  ISETP.GT.AND P3, PT, R66, 0x49, PT ;  /* 0x000000494200780c */ /* 0x000fe40003f64270 */
[----:B---3--:R-:W-:-:S02]  /*19780*/  FSEL R49, R80, -INF , P4 ;  /* 0xff80000050317808 */ /* 0x008fc40002000000 */
[----:B------:R-:W-:Y:S01]  /*19790*/  FMNMX.FTZ R42, R93, R42, !PT ;  /* 0x0000002a5d2a7209 */ /* 0x000fe20007810000 */
[----:B------:R-:W-:Y:S01]  /*197a0*/  MUFU.TANH R32, R32 ;  /* 0x0000002000207308 */ /* 0x000fe20000002400 */
[C---:B------:R-:W-:Y:S02]  /*197b0*/  ISETP.GT.AND P4, PT, R66.reuse, 0x50, PT ;  /* 0x000000504200780c */ /* 0x040fe40003f84270 */
[----:B------:R-:W-:Y:S02]  /*197c0*/  FSEL R7, R81, -INF , P3 ;  /* 0xff80000051077808 */ /* 0x000fe40001800000 */
[----:B------:R-:W-:Y:S02]  /*197d0*/  FMNMX.FTZ R42, R49, R42, !PT ;  /* 0x0000002a312a7209 */ /* 0x000fe40007810000 */
[----:B------:R-:W-:Y:S01]  /*197e0*/  ISETP.GT.AND P3, PT, R66, 0x51, PT ;  /* 0x000000514200780c */ /* 0x000fe20003f64270 */
[----:B------:R0:W3:Y:S01]  /*197f0*/  MUFU.TANH R81, R15 ;  /* 0x0000000f00517308 */ /* 0x0000e20000002400 */
[----:B------:R-:W-:-:S02]  /*19800*/  FSEL R41, R82, -INF , P4 ;  /* 0xff80000052297808 */ /* 0x000fc40002000000 */
[----:B------:R-:W-:Y:S02]  /*19810*/  FMNMX.FTZ R42, R7, R42, !PT ;  /* 0x0000002a072a7209 */ /* 0x000fe40007810000 */
[----:B------:R-:W-:Y:S02]  /*19820*/  ISETP.GT.AND P4, PT, R66, 0x58, PT ;  /* 0x000000584200780c */ /* 0x000fe40003f84270 */
[----:B-1----:R-:W-:Y:S01]  /*19830*/  FSEL R43, R65, -INF , P3 ;  /* 0xff800000412b7808 */ /* 0x002fe20001800000 */
[----:B------:R-:W-:Y:S01]  /*19840*/  MUFU.TANH R36, R36 ;  /* 0x0000002400247308 */ /* 0x000fe20000002400 */
[----:B------:R-:W-:Y:S01]  /*19850*/  FMNMX.FTZ R42, R41, R42, !PT ;  /* 0x0000002a292a7209 */ /* 0x000fe20007810000 */
[----:B0-----:R-:W-:Y:S01]  /*19860*/  FMUL.FTZ R15, R2, R29 ;  /* 0x0000001d020f7220 */ /* 0x001fe20000410000 */
[----:B------:R-:W-:Y:S02]  /*19870*/  ISETP.GT.AND P3, PT, R66, 0x59, PT ;  /* 0x000000594200780c */ /* 0x000fe40003f64270 */
[----:B--2---:R-:W-:-:S02]  /*19880*/  FSEL R25, R68, -INF , P4 ;  /* 0xff80000044197808 */ /* 0x004fc40002000000 */
[----:B------:R-:W-:Y:S01]  /*19890*/  FMNMX.FTZ R42, R43, R42, !PT ;  /* 0x0000002a2b2a7209 */ /* 0x000fe20007810000 */
[----:B------:R-:W0:Y:S01]  /*198a0*/  MUFU.TANH R15, R15 ;  /* 0x0000000f000f7308 */ /* 0x000e220000002400 */
[C---:B------:R-:W-:Y:S02]  /*198b0*/  ISETP.GT.AND P4, PT, R66.reuse, 0x60, PT ;  /* 0x000000604200780c */ /* 0x040fe40003f84270 */
[----:B----4-:R-:W-:Y:S02]  /*198c0*/  FSEL R45, R69, -INF , P3 ;  /* 0xff800000452d7808 */ /* 0x010fe40001800000 */
[----:B------:R-:W-:Y:S02]  /*198d0*/  FMNMX.FTZ R42, R25, R42, !PT ;  /* 0x0000002a192a7209 */ /* 0x000fe40007810000 */
[----:B------:R-:W-:Y:S01]  /*198e0*/  ISETP.GT.AND P3, PT, R66, 0x61, PT ;  /* 0x000000614200780c */ /* 0x000fe20003f64270 */
[----:B------:R-:W-:Y:S01]  /*198f0*/  MUFU.TANH R3, R3 ;  /* 0x0000000300037308 */ /* 0x000fe20000002400 */
[----:B-----5:R-:W-:-:S02]  /*19900*/  FSEL R63, R63, -INF , P4 ;  /* 0xff8000003f3f7808 */ /* 0x020fc40002000000 */
[----:B------:R-:W-:Y:S02]  /*19910*/  FMNMX.FTZ R42, R45, R42, !PT ;  /* 0x0000002a2d2a7209 */ /* 0x000fe40007810000 */
[C---:B------:R-:W-:Y:S02]  /*19920*/  ISETP.GT.AND P4, PT, R66.reuse, 0x68, PT ;  /* 0x000000684200780c */ /* 0x040fe40003f84270 */
[----:B------:R-:W-:Y:S01]  /*19930*/  FSEL R53, R67, -INF , P3 ;  /* 0xff80000043357808 */ /* 0x000fe20001800000 */
[----:B------:R-:W-:Y:S01]  /*19940*/  MUFU.TANH R5, R5 ;  /* 0x0000000500057308 */ /* 0x000fe20000002400 */
[----:B------:R-:W-:Y:S02]  /*19950*/  FMNMX.FTZ R42, R63, R42, !PT ;  /* 0x0000002a3f2a7209 */ /* 0x000fe40007810000 */
[----:B------:R-:W-:Y:S02]  /*19960*/  ISETP.GT.AND P3, PT, R66, 0x69, PT ;  /* 0x000000694200780c */ /* 0x000fe40003f64270 */
[----:B------:R-:W-:Y:S01]  /*19970*/  FSEL R65, R44, -INF , P4 ;  /* 0xff8000002c417808 */ /* 0x000fe20002000000 */
[C---:B------:R-:W-:Y:S01]  /*19980*/  FMUL.FTZ R44, R2.reuse, R46 ;  /* 0x0000002e022c7220 */ /* 0x040fe20000410000 */
[----:B------:R-:W-:Y:S01]  /*19990*/  FMNMX.FTZ R42, R53, R42, !PT ;  /* 0x0000002a352a7209 */ /* 0x000fe20007810000 */
[----:B------:R-:W-:Y:S01]  /*199a0*/  FMUL.FTZ R46, R2, R47 ;  /* 0x0000002f022e7220 */ /* 0x000fe20000410000 */
[----:B------:R-:W-:Y:S01]  /*199b0*/  ISETP.GT.AND P4, PT, R66, 0x70, PT ;  /* 0x000000704200780c */ /* 0x000fe20003f84270 */
[----:B------:R-:W-:Y:S01]  /*199c0*/  MUFU.TANH R10, R10 ;  /* 0x0000000a000a7308 */ /* 0x000fe20000002400 */
[----:B------:R-:W-:Y:S01]  /*199d0*/  FSEL R29, R14, -INF , P3 ;  /* 0xff8000000e1d7808 */ /* 0x000fe20001800000 */
[----:B------:R-:W-:Y:S01]  /*199e0*/  FMUL.FTZ R14, R2, R33 ;  /* 0x00000021020e7220 */ /* 0x000fe20000410000 */
[----:B------:R-:W-:-:S02]  /*199f0*/  FMNMX.FTZ R42, R65, R42, !PT ;  /* 0x0000002a412a7209 */ /* 0x000fc40007810000 */
[----:B------:R-:W-:Y:S02]  /*19a00*/  ISETP.GT.AND P3, PT, R66, 0x71, PT ;  /* 0x000000714200780c */ /* 0x000fe40003f64270 */
[----:B------:R-:W-:Y:S01]  /*19a10*/  FSEL R67, R48, -INF , P4 ;  /* 0xff80000030437808 */ /* 0x000fe20002000000 */
[----:B------:R1:W2:Y:S01]  /*19a20*/  MUFU.TANH R87, R14 ;  /* 0x0000000e00577308 */ /* 0x0002a20000002400 */
[----:B------:R-:W-:Y:S01]  /*19a30*/  FMNMX.FTZ R42, R29, R42, !PT ;  /* 0x0000002a1d2a7209 */ /* 0x000fe20007810000 */
[----:B------:R-:W-:Y:S01]  /*19a40*/  FMUL.FTZ R48, R2, R55 ;  /* 0x0000003702307220 */ /* 0x000fe20000410000 */
[----:B------:R-:W-:Y:S01]  /*19a50*/  ISETP.GT.AND P4, PT, R66, 0x78, PT ;  /* 0x000000784200780c */ /* 0x000fe20003f84270 */
[----:B------:R-:W-:Y:S01]  /*19a60*/  FMUL.FTZ R55, R2, R35 ;  /* 0x0000002302377220 */ /* 0x000fe20000410000 */
[----:B------:R-:W-:Y:S02]  /*19a70*/  FSEL R69, R70, -INF , P3 ;  /* 0xff80000046457808 */ /* 0x000fe40001800000 */
[----:B------:R-:W-:Y:S01]  /*19a80*/  FMNMX.FTZ R42, R67, R42, !PT ;  /* 0x0000002a432a7209 */ /* 0x000fe20007810000 */
[----:B------:R-:W-:Y:S01]  /*19a90*/  MUFU.TANH R11, R11 ;  /* 0x0000000b000b7308 */ /* 0x000fe20000002400 */
[----:B------:R-:W-:Y:S01]  /*19aa0*/  ISETP.GT.AND P3, PT, R66, 0x79, PT ;  /* 0x000000794200780c */ /* 0x000fe20003f64270 */
[----:B-1----:R-:W-:Y:S01]  /*19ab0*/  FMUL.FTZ R14, R2, R37 ;  /* 0x00000025020e7220 */ /* 0x002fe20000410000 */
[----:B------:R-:W-:Y:S01]  /*19ac0*/  FSEL R71, R52, -INF , P4 ;  /* 0xff80000034477808 */ /* 0x000fe20002000000 */
[----:B------:R-:W-:Y:S01]  /*19ad0*/  FMUL.FTZ R52, R2, R30 ;  /* 0x0000001e02347220 */ /* 0x000fe20000410000 */
[----:B------:R-:W-:-:S02]  /*19ae0*/  FMNMX.FTZ R42, R69, R42, !PT ;  /* 0x0000002a452a7209 */ /* 0x000fc40007810000 */
[C---:B------:R-:W-:Y:S01]  /*19af0*/  ISETP.GT.AND P4, PT, R66.reuse, 0x80, PT ;  /* 0x000000804200780c */ /* 0x040fe20003f84270 */
[----:B------:R-:W1:Y:S01]  /*19b00*/  MUFU.TANH R14, R14 ;  /* 0x0000000e000e7308 */ /* 0x000e620000002400 */
[----:B------:R-:W-:Y:S02]  /*19b10*/  FSEL R33, R83, -INF , P3 ;  /* 0xff80000053217808 */ /* 0x000fe40001800000 */
[----:B------:R-:W-:Y:S02]  /*19b20*/  FMNMX.FTZ R42, R71, R42, !PT ;  /* 0x0000002a472a7209 */ /* 0x000fe40007810000 */
[----:B------:R-:W-:Y:S02]  /*19b30*/  ISETP.GT.AND P3, PT, R66, 0x81, PT ;  /* 0x000000814200780c */ /* 0x000fe40003f64270 */
[----:B------:R-:W-:Y:S01]  /*19b40*/  FSEL R83, R24, -INF , P4 ;  /* 0xff80000018537808 */ /* 0x000fe20002000000 */
[----:B------:R-:W-:Y:S01]  /*19b50*/  MUFU.TANH R12, R12 ;  /* 0x0000000c000c7308 */ /* 0x000fe20000002400 */
[----:B------:R-:W-:-:S02]  /*19b60*/  FMNMX.FTZ R42, R33, R42, !PT ;  /* 0x0000002a212a7209 */ /* 0x000fc40007810000 */
[C---:B------:R-:W-:Y:S02]  /*19b70*/  ISETP.GT.AND P4, PT, R66.reuse, 0x88, PT ;  /* 0x000000884200780c */ /* 0x040fe40003f84270 */
[----:B---3--:R-:W-:Y:S02]  /*19b80*/  FSEL R81, R81, -INF , P3 ;  /* 0xff80000051517808 */ /* 0x008fe40001800000 */
[----:B------:R-:W-:Y:S01]  /*19b90*/  FMNMX.FTZ R42, R83, R42, !PT ;  /* 0x0000002a532a7209 */ /* 0x000fe20007810000 */
[----:B------:R-:W3:Y:S01]  /*19ba0*/  MUFU.TANH R13, R13 ;  /* 0x0000000d000d7308 */ /* 0x000ee20000002400 */
[----:B------:R-:W-:Y:S02]  /*19bb0*/  ISETP.GT.AND P3, PT, R66, 0x89, PT ;  /* 0x000000894200780c */ /* 0x000fe40003f64270 */
[----:B------:R-:W-:Y:S02]  /*19bc0*/  FSEL R37, R28, -INF , P4 ;  /* 0xff8000001c257808 */ /* 0x000fe40002000000 */
[----:B------:R-:W-:-:S02]  /*19bd0*/  FMNMX.FTZ R42, R81, R42, !PT ;  /* 0x0000002a512a7209 */ /* 0x000fc40007810000 */
[C---:B------:R-:W-:Y:S01]  /*19be0*/  ISETP.GT.AND P4, PT, R66.reuse, 0x90, PT ;  /* 0x000000904200780c */ /* 0x040fe20003f84270 */
[----:B------:R-:W4:Y:S01]  /*19bf0*/  MUFU.TANH R20, R20 ;  /* 0x0000001400147308 */ /* 0x000f220000002400 */
[----:B0-----:R-:W-:Y:S02]  /*19c00*/  FSEL R85, R15, -INF , P3 ;  /* 0xff8000000f557808 */ /* 0x001fe40001800000 */
[----:B------:R-:W-:Y:S02]  /*19c10*/  FMNMX.FTZ R42, R37, R42, !PT ;  /* 0x0000002a252a7209 */ /* 0x000fe40007810000 */
[----:B------:R-:W-:Y:S02]  /*19c20*/  ISETP.GT.AND P3, PT, R66, 0x91, PT ;  /* 0x000000914200780c */ /* 0x000fe40003f64270 */
[----:B------:R-:W-:Y:S01]  /*19c30*/  FSEL R89, R32, -INF , P4 ;  /* 0xff80000020597808 */ /* 0x000fe20002000000 */
[----:B------:R-:W0:Y:S01]  /*19c40*/  MUFU.TANH R21, R21 ;  /* 0x0000001500157308 */ /* 0x000e220000002400 */
[----:B------:R-:W-:Y:S01]  /*19c50*/  FMNMX.FTZ R42, R85, R42, !PT ;  /* 0x0000002a552a7209 */ /* 0x000fe20007810000 */
[----:B------:R-:W-:Y:S01]  /*19c60*/  FMUL.FTZ R32, R2, R50 ;  /* 0x0000003202207220 */ /* 0x000fe20000410000 */
[----:B------:R-:W-:Y:S01]  /*19c70*/  ISETP.GT.AND P4, PT, R66, 0x98, PT ;  /* 0x000000984200780c */ /* 0x000fe20003f84270 */
[----:B------:R-:W-:Y:S01]  /*19c80*/  FMUL.FTZ R50, R2, R26 ;  /* 0x0000001a02327220 */ /* 0x000fe20000410000 */
[----:B--2---:R-:W-:-:S02]  /*19c90*/  FSEL R87, R87, -INF , P3 ;  /* 0xff80000057577808 */ /* 0x004fc40001800000 */
[----:B------:R-:W-:Y:S01]  /*19ca0*/  FMNMX.FTZ R42, R89, R42, !PT ;  /* 0x0000002a592a7209 */ /* 0x000fe20007810000 */
[----:B------:R-:W2:Y:S01]  /*19cb0*/  MUFU.TANH R72, R72 ;  /* 0x0000004800487308 */ /* 0x000ea20000002400 */
[----:B------:R-:W-:Y:S01]  /*19cc0*/  ISETP.GT.AND P3, PT, R66, 0x99, PT ;  /* 0x000000994200780c */ /* 0x000fe20003f64270 */
[----:B------:R-:W-:Y:S01]  /*19cd0*/  FMUL.FTZ R66, R2, R38 ;  /* 0x0000002602427220 */ /* 0x000fe20000410000 */
[----:B------:R-:W-:Y:S01]  /*19ce0*/  FSEL R47, R36, -INF , P4 ;  /* 0xff800000242f7808 */ /* 0x000fe20002000000 */
[C---:B------:R-:W-:Y:S01]  /*19cf0*/  FMUL.FTZ R36, R2.reuse, R51 ;  /* 0x0000003302247220 */ /* 0x040fe20000410000 */
[----:B------:R-:W-:Y:S01]  /*19d00*/  FMNMX.FTZ R42, R87, R42, !PT ;  /* 0x0000002a572a7209 */ /* 0x000fe20007810000 */
[----:B------:R-:W-:Y:S01]  /*19d10*/  FMUL.FTZ R51, R2, R27 ;  /* 0x0000001b02337220 */ /* 0x000fe20000410000 */
[----:B-1----:R-:W-:Y:S01]  /*19d20*/  FSEL R91, R14, -INF , P3 ;  /* 0xff8000000e5b7808 */ /* 0x002fe20001800000 */
[----:B------:R-:W1:Y:S01]  /*19d30*/  MUFU.TANH R73, R73 ;  /* 0x0000004900497308 */ /* 0x000e620000002400 */
[----:B------:R-:W-:-:S02]  /*19d40*/  FMNMX.FTZ R42, R47, R42, !PT ;  /* 0x0000002a2f2a7209 */ /* 0x000fc40007810000 */
[----:B------:R-:W-:Y:S02]  /*19d50*/  VIADDMNMX R64, R62, R99, R64, PT ;  /* 0x000000633e407246 */ /* 0x000fe40003800140 */
[----:B------:R-:W-:Y:S01]  /*19d60*/  FMNMX.FTZ R14, R91, R42, !PT ;  /* 0x0000002a5b0e7209 */ /* 0x000fe20007810000 */
[----:B------:R-:W-:Y:S01]  /*19d70*/  FMUL.FTZ R42, R2, R54 ;  /* 0x00000036022a7220 */ /* 0x000fe20000410000 */
[----:B------:R-:W-:Y:S01]  /*19d80*/  ISETP.GT.AND P4, PT, R64, RZ, PT ;  /* 0x000000ff4000720c */ /* 0x000fe20003f84270 */
[----:B------:R-:W-:Y:S01]  /*19d90*/  FMUL.FTZ R54, R2, R31 ;  /* 0x0000001f02367220 */ /* 0x000fe20000410000 */
[----:B------:R-:W-:Y:S01]  /*19da0*/  ISETP.GT.AND P5, PT, R64, 0x1, PT ;  /* 0x000000014000780c */ /* 0x000fe20003fa4270 */
[----:B------:R-:W5:Y:S01]  /*19db0*/  SHFL.BFLY PT, R15, R14, 0x2, 0x1f ;  /* 0x0c401f000e0f7f89 */ /* 0x000f6200000e0000 */
[----:B------:R-:W-:Y:S01]  /*19dc0*/  FSEL R3, R3, -INF , P4 ;  /* 0xff80000003037808 */ /* 0x000fe20002000000 */
[----:B------:R-:W1:Y:S01]  /*19dd0*/  MUFU.TANH R74, R74 ;  /* 0x0000004a004a7308 */ /* 0x000e620000002400 */
[----:B------:R-:W-:-:S02]  /*19de0*/  FSEL R5, R5, -INF , P5 ;  /* 0xff80000005057808 */ /* 0x000fc40002800000 */
[----:B------:R-:W-:-:S04]  /*19df0*/  ISETP.GT.AND P4, PT, R64, 0x9, PT ;  /* 0x000000094000780c */ /* 0x000fc80003f84270 */
[----:B------:R-:W-:Y:S01]  /*19e00*/  FSEL R11, R11, -INF , P4 ;  /* 0xff8000000b0b7808 */ /* 0x000fe20002000000 */
[----:B------:R-:W1:Y:S01]  /*19e10*/  MUFU.TANH R75, R75 ;  /* 0x0000004b004b7308 */ /* 0x000e620000002400 */
[----:B------:R-:W-:-:S04]  /*19e20*/  ISETP.GT.AND P4, PT, R64, 0x11, PT ;  /* 0x000000114000780c */ /* 0x000fc80003f84270 */
[----:B---3--:R-:W-:Y:S02]  /*19e30*/  FSEL R13, R13, -INF , P4 ;  /* 0xff8000000d0d7808 */ /* 0x008fe40002000000 */
[----:B------:R-:W-:Y:S01]  /*19e40*/  ISETP.GT.AND P4, PT, R64, 0x19, PT ;  /* 0x000000194000780c */ /* 0x000fe20003f84270 */
[----:B------:R-:W3:Y:S01]  /*19e50*/  MUFU.TANH R76, R76 ;  /* 0x0000004c004c7308 */ /* 0x000ee20000002400 */
[----:B-----5:R-:W-:Y:S02]  /*19e60*/  FMNMX.FTZ R24, R14, R15, !PT ;  /* 0x0000000f0e187209 */ /* 0x020fe40007810000 */
[----:B------:R-:W-:-:S05]  /*19e70*/  MOV R14, UR6 ;  /* 0x00000006000e7c02 */ /* 0x000fca0008000f00 */
[----:B------:R-:W5:Y:S01]  /*19e80*/  MUFU.TANH R77, R77 ;  /* 0x0000004d004d7308 */ /* 0x000f620000002400 */
[----:B------:R-:W4:Y:S07]  /*19e90*/  SHFL.BFLY PT, R15, R24, 0x1, 0x1f ;  /* 0x0c201f00180f7f89 */ /* 0x000f2e00000e0000 */
[----:B------:R-:W5:Y:S08]  /*19ea0*/  MUFU.TANH R78, R78 ;  /* 0x0000004e004e7308 */ /* 0x000f700000002400 */
[----:B------:R-:W5:Y:S08]  /*19eb0*/  MUFU.TANH R79, R79 ;  /* 0x0000004f004f7308 */ /* 0x000f700000002400 */
[----:B------:R-:W5:Y:S01]  /*19ec0*/  MUFU.TANH R8, R8 ;  /* 0x0000000800087308 */ /* 0x000f620000002400 */
[----:B----4-:R-:W-:-:S04]  /*19ed0*/  FMNMX.FTZ R15, R24, R15, !PT ;  /* 0x0000000f180f7209 */ /* 0x010fc80007810000 */
[C---:B------:R-:W-:Y:S01]  /*19ee0*/  FSETP.NEU.FTZ.AND P3, PT, R15.reuse, -INF , PT ;  /* 0xff8000000f00780b */ /* 0x040fe20003f7d000 */
[----:B------:R-:W-:-:S02]  /*19ef0*/  FFMA.FTZ R24, R15, R14, -8 ;  /* 0xc10000000f187423 */ /* 0x000fc4000001000e */
[----:B------:R-:W4:Y:S03]  /*19f00*/  MUFU.TANH R9, R9 ;  /* 0x0000000900097308 */ /* 0x000f260000002400 */
[----:B------:R-:W-:Y:S02]  /*19f10*/  FSEL R24, R24, RZ, P3 ;  /* 0x000000ff18187208 */ /* 0x000fe40001800000 */
[----:B------:R-:W-:-:S03]  /*19f20*/  ISETP.GT.AND P3, PT, R64, 0x8, PT ;  /* 0x000000084000780c */ /* 0x000fc60003f64270 */
[----:B------:R-:W4:Y:S01]  /*19f30*/  MUFU.TANH R56, R56 ;  /* 0x0000003800387308 */ /* 0x000f220000002400 */
[----:B------:R-:W-:-:S01]  /*19f40*/  FFMA.FTZ R31, R117, R14, -R24 ;  /* 0x0000000e751f7223 */ /* 0x000fc20000010818 */
[----:B------:R-:W-:Y:S01]  /*19f50*/  FSEL R99, R10, -INF , P3 ;  /* 0xff8000000a637808 */ /* 0x000fe20001800000 */
[----:B------:R-:W-:-:S01]  /*19f60*/  FFMA.FTZ R62, R113, R14, -R24 ;  /* 0x0000000e713e7223 */ /* 0x000fc20000010818 */
[----:B------:R-:W-:Y:S01]  /*19f70*/  FMNMX.FTZ R10, R3, R5, !PT ;  /* 0x00000005030a7209 */ /* 0x000fe20007810000 */
[----:B------:R-:W-:-:S01]  /*19f80*/  FFMA.FTZ R68, R111, R14, -R24 ;  /* 0x0000000e6f447223 */ /* 0x000fc20000010818 */
[----:B------:R-:W-:Y:S01]  /*19f90*/  ISETP.GT.AND P3, PT, R64, 0x10, PT ;  /* 0x000000104000780c */ /* 0x000fe20003f64270 */
[----:B------:R-:W-:-:S01]  /*19fa0*/  FFMA.FTZ R26, R119, R14, -R24 ;  /* 0x0000000e771a7223 */ /* 0x000fc20000010818 */
[----:B------:R-:W-:Y:S01]  /*19fb0*/  FMNMX.FTZ R10, R99, R10, !PT ;  /* 0x0000000a630a7209 */ /* 0x000fe20007810000 */
[----:B------:R-:W-:-:S01]  /*19fc0*/  FFMA.FTZ R35, R121, R14, -R24 ;  /* 0x0000000e79237223 */ /* 0x000fc20000010818 */
[----:B------:R-:W-:Y:S01]  /*19fd0*/  FSEL R117, R12, -INF , P3 ;  /* 0xff8000000c757808 */ /* 0x000fe20001800000 */
[----:B------:R-:W4:Y:S01]  /*19fe0*/  MUFU.TANH R57, R57 ;  /* 0x0000003900397308 */ /* 0x000f220000002400 */
[----:B------:R-:W-:Y:S01]  /*19ff0*/  FMNMX.FTZ R12, R11, R10, !PT ;  /* 0x0000000a0b0c7209 */ /* 0x000fe20007810000 */
[-CC-:B------:R-:W-:Y:S01]  /*1a000*/  FFMA.FTZ R70, R103, R14.reuse, -R24.reuse ;  /* 0x0000000e67467223 */ /* 0x180fe20000010818 */
[----:B------:R-:W-:Y:S01]  /*1a010*/  ISETP.GT.AND P3, PT, R64, 0x18, PT ;  /* 0x000000184000780c */ /* 0x000fe20003f64270 */
[--C-:B------:R-:W-:Y:S01]  /*1a020*/  FFMA.FTZ R28, R123, R14, -R24.reuse ;  /* 0x0000000e7b1c7223 */ /* 0x100fe20000010818 */
[----:B------:R-:W-:Y:S01]  /*1a030*/  FMNMX.FTZ R12, R117, R12, !PT ;  /* 0x0000000c750c7209 */ /* 0x000fe20007810000 */
[--C-:B------:R-:W-:Y:S01]  /*1a040*/  FFMA.FTZ R27, R125, R14, -R24.reuse ;  /* 0x0000000e7d1b7223 */ /* 0x100fe20000010818 */
[----:B------:R-:W-:Y:S01]  /*1a050*/  FSEL R113, R20, -INF , P3 ;  /* 0xff80000014717808 */ /* 0x000fe20001800000 */
[----:B------:R2:W-:Y:S01]  /*1a060*/  MUFU.EX2 R10, R62 ;  /* 0x0000003e000a7308 */ /* 0x0005e20000000800 */
[----:B------:R-:W-:Y:S01]  /*1a070*/  FMNMX.FTZ R12, R13, R12, !PT ;  /* 0x0000000c0d0c7209 */ /* 0x000fe20007810000 */
[-CC-:B------:R-:W-:Y:S01]  /*1a080*/  FFMA.FTZ R38, R127, R14.reuse, -R24.reuse ;  /* 0x0000000e7f267223 */ /* 0x180fe20000010818 */
[C---:B------:R-:W-:Y:S01]  /*1a090*/  ISETP.GT.AND P3, PT, R64.reuse, 0x20, PT ;  /* 0x000000204000780c */ /* 0x040fe20003f64270 */
[-CC-:B------:R-:W-:Y:S01]  /*1a0a0*/  FFMA.FTZ R30, R129, R14.reuse, -R24.reuse ;  /* 0x0000000e811e7223 */ /* 0x180fe20000010818 */
[----:B0-----:R-:W-:Y:S01]  /*1a0b0*/  FSEL R111, R21, -INF , P4 ;  /* 0xff800000156f7808 */ /* 0x001fe20002000000 */
[--C-:B------:R-:W-:Y:S01]  /*1a0c0*/  FFMA.FTZ R115, R115, R14, -R24.reuse ;  /* 0x0000000e73737223 */ /* 0x100fe20000010818 */
[----:B------:R-:W-:Y:S01]  /*1a0d0*/  FMNMX.FTZ R12, R113, R12, !PT ;  /* 0x0000000c710c7209 */ /* 0x000fe20007810000 */
[----:B------:R0:W-:Y:S01]  /*1a0e0*/  MUFU.EX2 R21, R68 ;  /* 0x0000004400157308 */ /* 0x0001e20000000800 */
[----:B------:R-:W-:Y:S01]  /*1a0f0*/  ISETP.GT.AND P4, PT, R64, 0x21, PT ;  /* 0x000000214000780c */ /* 0x000fe20003f84270 */
[-CC-:B--2---:R-:W-:Y:S01]  /*1a100*/  FFMA.FTZ R62, R109, R14.reuse, -R24.reuse ;  /* 0x0000000e6d3e7223 */ /* 0x184fe20000010818 */
[----:B------:R-:W-:Y:S01]  /*1a110*/  FSEL R119, R72, -INF , P3 ;  /* 0xff80000048777808 */ /* 0x000fe20001800000 */
[--C-:B------:R-:W-:Y:S01]  /*1a120*/  FFMA.FTZ R69, R69, R14, -R24.reuse ;  /* 0x0000000e45457223 */ /* 0x100fe20000010818 */
[----:B------:R-:W-:Y:S01]  /*1a130*/  FMNMX.FTZ R20, R111, R12, !PT ;  /* 0x0000000c6f147209 */ /* 0x000fe20007810000 */
[-CC-:B------:R-:W-:Y:S01]  /*1a140*/  FFMA.FTZ R107, R107, R14.reuse, -R24.reuse ;  /* 0x0000000e6b6b7223 */ /* 0x180fe20000010818 */
[C---:B------:R-:W-:Y:S01]  /*1a150*/  ISETP.GT.AND P3, PT, R64.reuse, 0x28, PT ;  /* 0x000000284000780c */ /* 0x040fe20003f64270 */
[----:B------:R2:W-:Y:S01]  /*1a160*/  MUFU.EX2 R12, R62 ;  /* 0x0000003e000c7308 */ /* 0x0005e20000000800 */
[----:B-1----:R-:W-:Y:S01]  /*1a170*/  FSEL R73, R73, -INF , P4 ;  /* 0xff80000049497808 */ /* 0x002fe20002000000 */
[--C-:B0-----:R-:W-:Y:S01]  /*1a180*/  FFMA.FTZ R68, R105, R14, -R24.reuse ;  /* 0x0000000e69447223 */ /* 0x101fe20000010818 */
[----:B------:R-:W-:Y:S01]  /*1a190*/  FMNMX.FTZ R20, R119, R20, !PT ;  /* 0x0000001477147209 */ /* 0x000fe20007810000 */
[-CC-:B------:R-:W-:Y:S01]  /*1a1a0*/  FFMA.FTZ R7, R7, R14.reuse, -R24.reuse ;  /* 0x0000000e07077223 */ /* 0x180fe20000010818 */
[----:B------:R-:W-:Y:S01]  /*1a1b0*/  ISETP.GT.AND P4, PT, R64, 0x29, PT ;  /* 0x000000294000780c */ /* 0x000fe20003f84270 */
[--C-:B------:R-:W-:Y:S01]  /*1a1c0*/  FFMA.FTZ R25, R25, R14, -R24.reuse ;  /* 0x0000000e19197223 */ /* 0x100fe20000010818 */
[----:B------:R-:W-:Y:S01]  /*1a1d0*/  FSEL R109, R74, -INF , P3 ;  /* 0xff8000004a6d7808 */ /* 0x000fe20001800000 */
[----:B------:R-:W0:Y:S01]  /*1a1e0*/  MUFU.TANH R58, R58 ;  /* 0x0000003a003a7308 */ /* 0x000e220000002400 */
[----:B------:R-:W-:Y:S01]  /*1a1f0*/  FMNMX.FTZ R20, R73, R20, !PT ;  /* 0x0000001449147209 */ /* 0x000fe20007810000 */
[-CC-:B------:R-:W-:Y:S01]  /*1a200*/  FFMA.FTZ R33, R33, R14.reuse, -R24.reuse ;  /* 0x0000000e21217223 */ /* 0x180fe20000010818 */
[C---:B------:R-:W-:Y:S01]  /*1a210*/  ISETP.GT.AND P3, PT, R64.reuse, 0x30, PT ;  /* 0x000000304000780c */ /* 0x040fe20003f64270 */
[-CC-:B------:R-:W-:Y:S01]  /*1a220*/  FFMA.FTZ R37, R37, R14.reuse, -R24.reuse ;  /* 0x0000000e25257223 */ /* 0x180fe20000010818 */
[----:B------:R-:W-:Y:S01]  /*1a230*/  FSEL R75, R75, -INF , P4 ;  /* 0xff8000004b4b7808 */ /* 0x000fe20002000000 */
[--C-:B------:R-:W-:Y:S01]  /*1a240*/  FFMA.FTZ R87, R87, R14, -R24.reuse ;  /* 0x0000000e57577223 */ /* 0x100fe20000010818 */
[----:B------:R-:W-:Y:S01]  /*1a250*/  FMNMX.FTZ R20, R109, R20, !PT ;  /* 0x000000146d147209 */ /* 0x000fe20007810000 */
[----:B------:R-:W1:Y:S01]  /*1a260*/  MUFU.TANH R59, R59 ;  /* 0x0000003b003b7308 */ /* 0x000e620000002400 */
[----:B------:R-:W-:Y:S01]  /*1a270*/  ISETP.GT.AND P4, PT, R64, 0x31, PT ;  /* 0x000000314000780c */ /* 0x000fe20003f84270 */
[----:B------:R-:W-:Y:S01]  /*1a280*/  FFMA.FTZ R47, R47, R14, -R24 ;  /* 0x0000000e2f2f7223 */ /* 0x000fe20000010818 */
[----:B---3--:R-:W-:-:S02]  /*1a290*/  FSEL R121, R76, -INF , P3 ;  /* 0xff8000004c797808 */ /* 0x008fc40001800000 */
[----:B--2---:R-:W-:Y:S02]  /*1a2a0*/  FMNMX.FTZ R62, R75, R20, !PT ;  /* 0x000000144b3e7209 */ /* 0x004fe40007810000 */
[C---:B------:R-:W-:Y:S01]  /*1a2b0*/  ISETP.GT.AND P3, PT, R64.reuse, 0x38, PT ;  /* 0x000000384000780c */ /* 0x040fe20003f64270 */
[----:B------:R-:W2:Y:S01]  /*1a2c0*/  MUFU.TANH R60, R60 ;  /* 0x0000003c003c7308 */ /* 0x000ea20000002400 */
[----:B-----5:R-:W-:Y:S02]  /*1a2d0*/  FSEL R77, R77, -INF , P4 ;  /* 0xff8000004d4d7808 */ /* 0x020fe40002000000 */
[----:B------:R-:W-:Y:S02]  /*1a2e0*/  FMNMX.FTZ R62, R121, R62, !PT ;  /* 0x0000003e793e7209 */ /* 0x000fe40007810000 */
[----:B------:R-:W-:Y:S02]  /*1a2f0*/  ISETP.GT.AND P4, PT, R64, 0x39, PT ;  /* 0x000000394000780c */ /* 0x000fe40003f84270 */
[----:B------:R-:W-:Y:S01]  /*1a300*/  FSEL R105, R78, -INF , P3 ;  /* 0xff8000004e697808 */ /* 0x000fe20001800000 */
[----:B------:R-:W3:Y:S01]  /*1a310*/  MUFU.TANH R61, R61 ;  /* 0x0000003d003d7308 */ /* 0x000ee20000002400 */
[----:B------:R-:W-:-:S02]  /*1a320*/  FMNMX.FTZ R62, R77, R62, !PT ;  /* 0x0000003e4d3e7209 */ /* 0x000fc40007810000 */
[C---:B------:R-:W-:Y:S02]  /*1a330*/  ISETP.GT.AND P3, PT, R64.reuse, 0x40, PT ;  /* 0x000000404000780c */ /* 0x040fe40003f64270 */
[----:B------:R-:W-:Y:S02]  /*1a340*/  FSEL R103, R79, -INF , P4 ;  /* 0xff8000004f677808 */ /* 0x000fe40002000000 */
[----:B------:R-:W-:Y:S01]  /*1a350*/  FMNMX.FTZ R62, R105, R62, !PT ;  /* 0x0000003e693e7209 */ /* 0x000fe20007810000 */
[----:B------:R-:W5:Y:S01]  /*1a360*/  MUFU.TANH R6, R6 ;  /* 0x0000000600067308 */ /* 0x000f620000002400 */
[----:B------:R-:W-:Y:S02]  /*1a370*/  ISETP.GT.AND P4, PT, R64, 0x41, PT ;  /* 0x000000414000780c */ /* 0x000fe40003f84270 */
[----:B------:R-:W-:Y:S01]  /*1a380*/  FSEL R123, R8, -INF , P3 ;  /* 0xff800000087b7808 */ /* 0x000fe20001800000 */
[----:B------:R-:W-:-:S01]  /*1a390*/  FFMA.FTZ R8, R101, R14, -R24 ;  /* 0x0000000e65087223 */ /* 0x000fc20000010818 */
[----:B------:R-:W-:-:S02]  /*1a3a0*/  FMNMX.FTZ R62, R103, R62, !PT ;  /* 0x0000003e673e7209 */ /* 0x000fc40007810000 */
[C---:B------:R-:W-:Y:S01]  /*1a3b0*/  ISETP.GT.AND P3, PT, R64.reuse, 0x48, PT ;  /* 0x000000484000780c */ /* 0x040fe20003f64270 */
[----:B------:R-:W5:Y:S01]  /*1a3c0*/  MUFU.TANH R40, R40 ;  /* 0x0000002800287308 */ /* 0x000f620000002400 */
[----:B----4-:R-:W-:Y:S01]  /*1a3d0*/  FSEL R101, R9, -INF , P4 ;  /* 0xff80000009657808 */ /* 0x010fe20002000000 */
[--C-:B------:R-:W-:Y:S01]  /*1a3e0*/  FFMA.FTZ R9, R95, R14, -R24.reuse ;  /* 0x0000000e5f097223 */ /* 0x100fe20000010818 */
[----:B------:R-:W-:Y:S02]  /*1a3f0*/  FMNMX.FTZ R62, R123, R62, !PT ;  /* 0x0000003e7b3e7209 */ /* 0x000fe40007810000 */
[----:B------:R-:W-:Y:S02]  /*1a400*/  ISETP.GT.AND P4, PT, R64, 0x49, PT ;  /* 0x000000494000780c */ /* 0x000fe40003f84270 */
[----:B------:R-:W-:Y:S01]  /*1a410*/  FSEL R125, R56, -INF , P3 ;  /* 0xff800000387d7808 */ /* 0x000fe20001800000 */
[----:B------:R-:W-:Y:S01]  /*1a420*/  FFMA.FTZ R56, R97, R14, -R24 ;  /* 0x0000000e61387223 */ /* 0x000fe20000010818 */
[----:B------:R-:W-:Y:S01]  /*1a430*/  FMNMX.FTZ R62, R101, R62, !PT ;  /* 0x0000003e653e7209 */ /* 0x000fe20007810000 */
[----:B------:R-:W4:Y:S01]  /*1a440*/  MUFU.TANH R44, R44 ;  /* 0x0000002c002c7308 */ /* 0x000f220000002400 */
[----:B------:R-:W-:-:S02]  /*1a450*/  ISETP.GT.AND P3, PT, R64, 0x50, PT ;  /* 0x000000504000780c */ /* 0x000fc40003f64270 */
[----:B------:R-:W-:Y:S02]  /*1a460*/  FSEL R97, R57, -INF , P4 ;  /* 0xff80000039617808 */ /* 0x000fe40002000000 */
[----:B------:R-:W-:Y:S02]  /*1a470*/  FMNMX.FTZ R62, R125, R62, !PT ;  /* 0x0000003e7d3e7209 */ /* 0x000fe40007810000 */
[----:B------:R-:W-:Y:S01]  /*1a480*/  ISETP.GT.AND P4, PT, R64, 0x51, PT ;  /* 0x000000514000780c */ /* 0x000fe20003f84270 */
[----:B------:R-:W4:Y:S01]  /*1a490*/  MUFU.TANH R46, R46 ;  /* 0x0000002e002e7308 */ /* 0x000f220000002400 */
[----:B0-----:R-:W-:Y:S02]  /*1a4a0*/  FSEL R127, R58, -INF , P3 ;  /* 0xff8000003a7f7808 */ /* 0x001fe40001800000 */
[----:B------:R-:W-:Y:S02]  /*1a4b0*/  FMNMX.FTZ R62, R97, R62, !PT ;  /* 0x0000003e613e7209 */ /* 0x000fe40007810000 */
[----:B------:R-:W-:-:S02]  /*1a4c0*/  ISETP.GT.AND P3, PT, R64, 0x58, PT ;  /* 0x000000584000780c */ /* 0x000fc40003f64270 */
[----:B-1----:R-:W-:Y:S01]  /*1a4d0*/  FSEL R59, R59, -INF , P4 ;  /* 0xff8000003b3b7808 */ /* 0x002fe20002000000 */
[----:B------:R0:W-:Y:S01]  /*1a4e0*/  MUFU.EX2 R57, R56 ;  /* 0x0000003800397308 */ /* 0x0001e20000000800 */
[----:B------:R-:W-:Y:S02]  /*1a4f0*/  FMNMX.FTZ R62, R127, R62, !PT ;  /* 0x0000003e7f3e7209 */ /* 0x000fe40007810000 */
[----:B------:R-:W-:Y:S02]  /*1a500*/  ISETP.GT.AND P4, PT, R64, 0x59, PT ;  /* 0x000000594000780c */ /* 0x000fe40003f84270 */
[----:B--2---:R-:W-:Y:S02]  /*1a510*/  FSEL R95, R60, -INF , P3 ;  /* 0xff8000003c5f7808 */ /* 0x004fe40001800000 */
[----:B------:R-:W-:Y:S01]  /*1a520*/  FMNMX.FTZ R62, R59, R62, !PT ;  /* 0x0000003e3b3e7209 */ /* 0x000fe20007810000 */
[----:B------:R-:W1:Y:S01]  /*1a530*/  MUFU.TANH R32, R32 ;  /* 0x0000002000207308 */ /* 0x000e620000002400 */
[----:B------:R-:W-:Y:S01]  /*1a540*/  ISETP.GT.AND P3, PT, R64, 0x60, PT ;  /* 0x000000604000780c */ /* 0x000fe20003f64270 */
[----:B0-----:R-:W-:Y:S01]  /*1a550*/  FFMA.FTZ R56, R93, R14, -R24 ;  /* 0x0000000e5d387223 */ /* 0x001fe20000010818 */
[----:B---3--:R-:W-:-:S02]  /*1a560*/  FSEL R61, R61, -INF , P4 ;  /* 0xff8000003d3d7808 */ /* 0x008fc40002000000 */
[----:B------:R-:W-:Y:S02]  /*1a570*/  FMNMX.FTZ R62, R95, R62, !PT ;  /* 0x0000003e5f3e7209 */ /* 0x000fe40007810000 */
[----:B------:R-:W-:Y:S01]  /*1a580*/  ISETP.GT.AND P4, PT, R64, 0x61, PT ;  /* 0x000000614000780c */ /* 0x000fe20003f84270 */
[----:B------:R-:W0:Y:S01]  /*1a590*/  MUFU.TANH R36, R36 ;  /* 0x0000002400247308 */ /* 0x000e220000002400 */
[----:B-----5:R-:W-:Y:S01]  /*1a5a0*/  FSEL R93, R6, -INF , P3 ;  /* 0xff800000065d7808 */ /* 0x020fe20001800000 */
[--C-:B------:R-:W-:Y:S01]  /*1a5b0*/  FFMA.FTZ R6, R49, R14, -R24.reuse ;  /* 0x0000000e31067223 */ /* 0x100fe20000010818 */
[----:B------:R-:W-:Y:S02]  /*1a5c0*/  FMNMX.FTZ R62, R61, R62, !PT ;  /* 0x0000003e3d3e7209 */ /* 0x000fe40007810000 */
[----:B------:R-:W-:Y:S02]  /*1a5d0*/  ISETP.GT.AND P3, PT, R64, 0x68, PT ;  /* 0x000000684000780c */ /* 0x000fe40003f64270 */
[----:B------:R-:W-:Y:S01]  /*1a5e0*/  FSEL R49, R40, -INF , P4 ;  /* 0xff80000028317808 */ /* 0x000fe20002000000 */
[----:B------:R-:W2:Y:S01]  /*1a5f0*/  MUFU.TANH R42, R42 ;  /* 0x0000002a002a7308 */ /* 0x000ea20000002400 */
[----:B------:R-:W-:Y:S01]  /*1a600*/  FMNMX.FTZ R62, R93, R62, !PT ;  /* 0x0000003e5d3e7209 */ /* 0x000fe20007810000 */
[----:B------:R-:W-:Y:S01]  /*1a610*/  FFMA.FTZ R40, R65, R14, -R24 ;  /* 0x0000000e41287223 */ /* 0x000fe20000010818 */
[----:B------:R-:W-:-:S02]  /*1a620*/  ISETP.GT.AND P4, PT, R64, 0x69, PT ;  /* 0x000000694000780c */ /* 0x000fc40003f84270 */
[----:B----4-:R-:W-:Y:S01]  /*1a630*/  FSEL R129, R44, -INF , P3 ;  /* 0xff8000002c817808 */ /* 0x010fe20001800000 */
[----:B------:R-:W-:-:S01]  /*1a640*/  FFMA.FTZ R44, R71, R14, -R24 ;  /* 0x0000000e472c7223 */ /* 0x000fc20000010818 */
[----:B------:R-:W-:Y:S01]  /*1a650*/  FMNMX.FTZ R62, R49, R62, !PT ;  /* 0x0000003e313e7209 */ /* 0x000fe20007810000 */
[----:B------:R-:W3:Y:S01]  /*1a660*/  MUFU.TANH R48, R48 ;  /* 0x0000003000307308 */ /* 0x000ee20000002400 */
[----:B------:R-:W-:Y:S02]  /*1a670*/  ISETP.GT.AND P3, PT, R64, 0x70, PT ;  /* 0x000000704000780c */ /* 0x000fe40003f64270 */
[----:B------:R-:W-:Y:S01]  /*1a680*/  FSEL R133, R46, -INF , P4 ;  /* 0xff8000002e857808 */ /* 0x000fe20002000000 */
[----:B------:R-:W-:-:S01]  /*1a690*/  FFMA.FTZ R46, R81, R14, -R24 ;  /* 0x0000000e512e7223 */ /* 0x000fc20000010818 */
[----:B------:R-:W-:Y:S02]  /*1a6a0*/  FMNMX.FTZ R62, R129, R62, !PT ;  /* 0x0000003e813e7209 */ /* 0x000fe40007810000 */
[----:B------:R-:W-:Y:S01]  /*1a6b0*/  ISETP.GT.AND P4, PT, R64, 0x71, PT ;  /* 0x000000714000780c */ /* 0x000fe20003f84270 */
[----:B------:R-:W4:Y:S01]  /*1a6c0*/  MUFU.TANH R50, R50 ;  /* 0x0000003200327308 */ /* 0x000f220000002400 */
[----:B-1----:R-:W-:Y:S01]  /*1a6d0*/  FSEL R131, R32, -INF , P3 ;  /* 0xff80000020837808 */ /* 0x002fe20001800000 */
[--C-:B------:R-:W-:Y:S01]  /*1a6e0*/  FFMA.FTZ R32, R41, R14, -R24.reuse ;  /* 0x0000000e29207223 */ /* 0x100fe20000010818 */
[----:B------:R-:W-:Y:S01]  /*1a6f0*/  FMNMX.FTZ R62, R133, R62, !PT ;  /* 0x0000003e853e7209 */ /* 0x000fe20007810000 */
[-CC-:B------:R-:W-:Y:S01]  /*1a700*/  FFMA.FTZ R41, R43, R14.reuse, -R24.reuse ;  /* 0x0000000e2b297223 */ /* 0x180fe20000010818 */
[----:B------:R-:W-:Y:S01]  /*1a710*/  ISETP.GT.AND P3, PT, R64, 0x78, PT ;  /* 0x000000784000780c */ /* 0x000fe20003f64270 */
[--C-:B------:R-:W-:Y:S01]  /*1a720*/  FFMA.FTZ R43, R29, R14, -R24.reuse ;  /* 0x0000000e1d2b7223 */ /* 0x100fe20000010818 */
[----:B0-----:R-:W-:Y:S01]  /*1a730*/  FSEL R135, R36, -INF , P4 ;  /* 0xff80000024877808 */ /* 0x001fe20002000000 */
[----:B------:R-:W0:Y:S01]  /*1a740*/  MUFU.TANH R51, R51 ;  /* 0x0000003300337308 */ /* 0x000e220000002400 */
[----:B------:R-:W-:Y:S01]  /*1a750*/  FMNMX.FTZ R62, R131, R62, !PT ;  /* 0x0000003e833e7209 */ /* 0x000fe20007810000 */
[-CC-:B------:R-:W-:Y:S01]  /*1a760*/  FFMA.FTZ R36, R45, R14.reuse, -R24.reuse ;  /* 0x0000000e2d247223 */ /* 0x180fe20000010818 */
[----:B------:R-:W-:Y:S01]  /*1a770*/  ISETP.GT.AND P4, PT, R64, 0x79, PT ;  /* 0x000000794000780c */ /* 0x000fe20003f84270 */
[-CC-:B------:R-:W-:Y:S01]  /*1a780*/  FFMA.FTZ R29, R67, R14.reuse, -R24.reuse ;  /* 0x0000000e431d7223 */ /* 0x180fe20000010818 */
[----:B--2---:R-:W-:Y:S01]  /*1a790*/  FSEL R137, R42, -INF , P3 ;  /* 0xff8000002a897808 */ /* 0x004fe20001800000 */
[----:B------:R-:W-:Y:S01]  /*1a7a0*/  FFMA.FTZ R42, R53, R14, -R24 ;  /* 0x0000000e352a7223 */ /* 0x000fe20000010818 */
[----:B------:R-:W-:Y:S01]  /*1a7b0*/  FMNMX.FTZ R62, R135, R62, !PT ;  /* 0x0000003e873e7209 */ /* 0x000fe20007810000 */
[----:B------:R-:W1:Y:S01]  /*1a7c0*/  MUFU.TANH R52, R52 ;  /* 0x0000003400347308 */ /* 0x000e620000002400 */
[----:B------:R-:W-:-:S02]  /*1a7d0*/  ISETP.GT.AND P3, PT, R64, 0x80, PT ;  /* 0x000000804000780c */ /* 0x000fc40003f64270 */
[----:B---3--:R-:W-:Y:S01]  /*1a7e0*/  FSEL R139, R48, -INF , P4 ;  /* 0xff800000308b7808 */ /* 0x008fe20002000000 */
[----:B------:R-:W-:-:S01]  /*1a7f0*/  FFMA.FTZ R48, R85, R14, -R24 ;  /* 0x0000000e55307223 */ /* 0x000fc20000010818 */
[----:B------:R-:W-:Y:S02]  /*1a800*/  FMNMX.FTZ R62, R137, R62, !PT ;  /* 0x0000003e893e7209 */ /* 0x000fe40007810000 */
[----:B------:R-:W-:Y:S01]  /*1a810*/  ISETP.GT.AND P4, PT, R64, 0x81, PT ;  /* 0x000000814000780c */ /* 0x000fe20003f84270 */
[----:B------:R-:W2:Y:S01]  /*1a820*/  MUFU.TANH R54, R54 ;  /* 0x0000003600367308 */ /* 0x000ea20000002400 */
[----:B----4-:R-:W-:Y:S01]  /*1a830*/  FSEL R141, R50, -INF , P3 ;  /* 0xff800000328d7808 */ /* 0x010fe20001800000 */
[----:B------:R-:W-:Y:S01]  /*1a840*/  FFMA.FTZ R50, R89, R14, -R24 ;  /* 0x0000000e59327223 */ /* 0x000fe20000010818 */
[----:B------:R-:W-:Y:S02]  /*1a850*/  FMNMX.FTZ R62, R139, R62, !PT ;  /* 0x0000003e8b3e7209 */ /* 0x000fe40007810000 */
[----:B------:R-:W-:-:S02]  /*1a860*/  ISETP.GT.AND P3, PT, R64, 0x88, PT ;  /* 0x000000884000780c */ /* 0x000fc40003f64270 */
[----:B0-----:R-:W-:Y:S01]  /*1a870*/  FSEL R51, R51, -INF , P4 ;  /* 0xff80000033337808 */ /* 0x001fe20002000000 */
[----:B------:R-:W0:Y:S01]  /*1a880*/  MUFU.TANH R34, R34 ;  /* 0x0000002200227308 */ /* 0x000e220000002400 */
[----:B------:R-:W-:Y:S02]  /*1a890*/  FMNMX.FTZ R62, R141, R62, !PT ;  /* 0x0000003e8d3e7209 */ /* 0x000fe40007810000 */
[----:B------:R-:W-:Y:S02]  /*1a8a0*/  ISETP.GT.AND P4, PT, R64, 0x89, PT ;  /* 0x000000894000780c */ /* 0x000fe40003f84270 */
[----:B-1----:R-:W-:Y:S02]  /*1a8b0*/  FSEL R143, R52, -INF , P3 ;  /* 0xff800000348f7808 */ /* 0x002fe40001800000 */
[----:B------:R-:W-:Y:S01]  /*1a8c0*/  FMNMX.FTZ R62, R51, R62, !PT ;  /* 0x0000003e333e7209 */ /* 0x000fe20007810000 */
[----:B------:R-:W1:Y:S01]  /*1a8d0*/  MUFU.TANH R55, R55 ;  /* 0x0000003700377308 */ /* 0x000e620000002400 */
[----:B------:R-:W-:-:S02]  /*1a8e0*/  ISETP.GT.AND P3, PT, R64, 0x90, PT ;  /* 0x000000904000780c */ /* 0x000fc40003f64270 */
[----:B--2---:R-:W-:Y:S02]  /*1a8f0*/  FSEL R145, R54, -INF , P4 ;  /* 0xff80000036917808 */ /* 0x004fe40002000000 */
[----:B------:R-:W-:Y:S02]  /*1a900*/  FMNMX.FTZ R62, R143, R62, !PT ;  /* 0x0000003e8f3e7209 */ /* 0x000fe40007810000 */
[----:B------:R-:W-:Y:S01]  /*1a910*/  ISETP.GT.AND P4, PT, R64, 0x91, PT ;  /* 0x000000914000780c */ /* 0x000fe20003f84270 */
[----:B------:R-:W2:Y:S01]  /*1a920*/  MUFU.TANH R66, R66 ;  /* 0x0000004200427308 */ /* 0x000ea20000002400 */
[----:B0-----:R-:W-:Y:S01]  /*1a930*/  FSEL R147, R34, -INF , P3 ;  /* 0xff80000022937808 */ /* 0x001fe20001800000 */
[----:B------:R-:W-:Y:S01]  /*1a940*/  FFMA.FTZ R34, R63, R14, -R24 ;  /* 0x0000000e3f227223 */ /* 0x000fe20000010818 */
[----:B------:R-:W-:Y:S02]  /*1a950*/  FMNMX.FTZ R62, R145, R62, !PT ;  /* 0x0000003e913e7209 */ /* 0x000fe40007810000 */
[----:B------:R-:W-:-:S02]  /*1a960*/  ISETP.GT.AND P3, PT, R64, 0x98, PT ;  /* 0x000000984000780c */ /* 0x000fc40003f64270 */
[----:B------:R-:W-:Y:S01]  /*1a970*/  FMNMX.FTZ R62, R147, R62, !PT ;  /* 0x0000003e933e7209 */ /* 0x000fe20007810000 */
[----:B------:R-:W0:Y:S01]  /*1a980*/  MUFU.TANH R39, R39 ;  /* 0x0000002700277308 */ /* 0x000e220000002400 */
[----:B-1----:R-:W-:Y:S02]  /*1a990*/  FSEL R55, R55, -INF , P4 ;  /* 0xff80000037377808 */ /* 0x002fe40002000000 */
[----:B------:R-:W-:Y:S02]  /*1a9a0*/  ISETP.GT.AND P4, PT, R64, 0x99, PT ;  /* 0x000000994000780c */ /* 0x000fe40003f84270 */
[----:B------:R-:W-:-:S03]  /*1a9b0*/  FMNMX.FTZ R62, R55, R62, !PT ;  /* 0x0000003e373e7209 */ /* 0x000fc60007810000 */
[----:B------:R-:W-:Y:S01]  /*1a9c0*/  MUFU.EX2 R26, R26 ;  /* 0x0000001a001a7308 */ /* 0x000fe20000000800 */
[----:B--2---:R-:W-:-:S04]  /*1a9d0*/  FSEL R63, R66, -INF , P3 ;  /* 0xff800000423f7808 */ /* 0x004fc80001800000 */
[----:B------:R-:W-:-:S03]  /*1a9e0*/  FMNMX.FTZ R62, R63, R62, !PT ;  /* 0x0000003e3f3e7209 */ /* 0x000fc60007810000 */
[----:B------:R-:W-:Y:S01]  /*1a9f0*/  MUFU.EX2 R31, R31 ;  /* 0x0000001f001f7308 */ /* 0x000fe20000000800 */
[----:B0-----:R-:W-:-:S04]  /*1aa00*/  FSEL R53, R39, -INF , P4 ;  /* 0xff80000027357808 */ /* 0x001fc80002000000 */
[----:B------:R-:W-:-:S03]  /*1aa10*/  FMNMX.FTZ R62, R53, R62, !PT ;  /* 0x0000003e353e7209 */ /* 0x000fc60007810000 */
[----:B------:R-:W-:Y:S02]  /*1aa20*/  MUFU.EX2 R28, R28 ;  /* 0x0000001c001c7308 */ /* 0x000fe40000000800 */
[----:B------:R-:W0:Y:S06]  /*1aa30*/  SHFL.BFLY PT, R45, R62, 0x2, 0x1f ;  /* 0x0c401f003e2d7f89 */ /* 0x000e2c00000e0000 */
[----:B------:R-:W1:Y:S08]  /*1aa40*/  MUFU.EX2 R35, R35 ;  /* 0x0000002300237308 */ /* 0x000e700000000800 */
[----:B------:R-:W-:Y:S08]  /*1aa50*/  MUFU.EX2 R27, R27 ;  /* 0x0000001b001b7308 */ /* 0x000ff00000000800 */
[----:B------:R-:W-:Y:S01]  /*1aa60*/  MUFU.EX2 R30, R30 ;  /* 0x0000001e001e7308 */ /* 0x000fe20000000800 */
[----:B-1----:R-:W-:-:S02]  /*1aa70*/  F2FP.SATFINITE.E4M3.F32.PACK_AB_MERGE_C R184, R35, R28, RZ ;  /* 0x0000001c23b8723e */ /* 0x002fc400048070ff */
[----:B0-----:R-:W-:Y:S01]  /*1aa80*/  FMNMX.FTZ R52, R62, R45, !PT ;  /* 0x0000002d3e347209 */ /* 0x001fe20007810000 */
[----:B------:R-:W-:-:S01]  /*1aa90*/  FFMA.FTZ R45, R83, R14, -R24 ;  /* 0x0000000e532d7223 */ /* 0x000fc20000010818 */
[----:B------:R-:W-:Y:S01]  /*1aaa0*/  F2FP.SATFINITE.E4M3.F32.PACK_AB_MERGE_C R184, R31, R26, R184 ;  /* 0x0000001a1fb8723e */ /* 0x000fe200048070b8 */
[----:B------:R-:W-:-:S02]  /*1aab0*/  FFMA.FTZ R24, R91, R14, -R24 ;  /* 0x0000000e5b187223 */ /* 0x000fc40000010818 */
[----:B------:R-:W0:Y:S01]  /*1aac0*/  SHFL.BFLY PT, R65, R52, 0x1, 0x1f ;  /* 0x0c201f0034417f89 */ /* 0x000e2200000e0000 */
[----:B------:R-:W-:Y:S08]  /*1aad0*/  MUFU.EX2 R38, R38 ;  /* 0x0000002600267308 */ /* 0x000ff00000000800 */
[----:B------:R-:W1:Y:S08]  /*1aae0*/  MUFU.EX2 R115, R115 ;  /* 0x0000007300737308 */ /* 0x000e700000000800 */
[----:B------:R-:W-:Y:S01]  /*1aaf0*/  MUFU.EX2 R39, R42 ;  /* 0x0000002a00277308 */ /* 0x000fe20000000800 */
[----:B0-----:R-:W-:-:S07]  /*1ab00*/  FMNMX.FTZ R90, R52, R65, !PT ;  /* 0x00000041345a7209 */ /* 0x001fce0007810000 */
[----:B------:R0:W-:Y:S01]  /*1ab10*/  MUFU.EX2 R42, R69 ;  /* 0x00000045002a7308 */ /* 0x0001e20000000800 */
[----:B-1----:R-:W-:Y:S02]  /*1ab20*/  F2FP.SATFINITE.E4M3.F32.PACK_AB_MERGE_C R186, R115, R38, RZ ;  /* 0x0000002673ba723e */ /* 0x002fe400048070ff */
[C---:B------:R-:W-:Y:S01]  /*1ab30*/  FSETP.NEU.FTZ.AND P3, PT, R90.reuse, -INF , PT ;  /* 0xff8000005a00780b */ /* 0x040fe20003f7d000 */
[----:B------:R-:W-:-:S01]  /*1ab40*/  FFMA.FTZ R52, R90, R14, -8 ;  /* 0xc10000005a347423 */ /* 0x000fc2000001000e */
[----:B------:R-:W-:-:S03]  /*1ab50*/  F2FP.SATFINITE.E4M3.F32.PACK_AB_MERGE_C R186, R30, R27, R186 ;  /* 0x0000001b1eba723e */ /* 0x000fc600048070ba */
[----:B------:R1:W-:Y:S01]  /*1ab60*/  MUFU.EX2 R79, R70 ;  /* 0x00000046004f7308 */ /* 0x0003e20000000800 */
[----:B------:R-:W-:-:S05]  /*1ab70*/  FSEL R52, R52, RZ, P3 ;  /* 0x000000ff34347208 */ /* 0x000fca0001800000 */
        /* <DEDUP_REMOVED lines=8> */
[----:B------:R-:W-:Y:S01]  /*1ac00*/  FFMA.FTZ R78, R61, R14, -R52 ;  /* 0x0000000e3d4e7223 */ /* 0x000fe20000010834 */
[----:B------:R-:W-:-:S01]  /*1ac10*/  FADD.FTZ R61, R26, R31 ;  /* 0x0000001f1a3d7221 */ /* 0x000fc20000010000 */
[-CC-:B------:R-:W-:Y:S01]  /*1ac20*/  FFMA.FTZ R66, R111, R14.reuse, -R52.reuse ;  /* 0x0000000e6f427223 */ /* 0x180fe20000010834 */
[----:B------:R-:W-:-:S01]  /*1ac30*/  FFMA.FTZ R11, R119, R14, -R52 ;  /* 0x0000000e770b7223 */ /* 0x000fc20000010834 */
[----:B------:R-:W-:Y:S01]  /*1ac40*/  FFMA.FTZ R62, R73, R14, -R52 ;  /* 0x0000000e493e7223 */ /* 0x000fe20000010834 */
[----:B------:R-:W-:-:S01]  /*1ac50*/  FADD.FTZ R84, R28, R61 ;  /* 0x0000003d1c547221 */ /* 0x000fc20000010000 */
[----:B------:R-:W2:Y:S01]  /*1ac60*/  MUFU.EX2 R54, R54 ;  /* 0x0000003600367308 */ /* 0x000ea20000000800 */
[----:B0-----:R-:W-:-:S01]  /*1ac70*/  FFMA.FTZ R69, R109, R14, -R52 ;  /* 0x0000000e6d457223 */ /* 0x001fc20000010834 */
[----:B-1----:R-:W-:Y:S01]  /*1ac80*/  FFMA.FTZ R70, R75, R14, -R52 ;  /* 0x0000000e4b467223 */ /* 0x002fe20000010834 */
[----:B------:R-:W-:-:S01]  /*1ac90*/  FADD.FTZ R84, R35, R84 ;  /* 0x0000005423547221 */ /* 0x000fc20000010000 */
        /* <DEDUP_REMOVED lines=32> */
[----:B------:R-:W-:-:S02]  /*1aea0*/  CS2R R26, SRZ ;  /* 0x00000000001a7805 */ /* 0x000fc4000001ff00 */
[----:B------:R-:W-:-:S01]  /*1aeb0*/  FADD.FTZ R83, R30, R61 ;  /* 0x0000003d1e537221 */ /* 0x000fc20000010000 */
[----:B------:R-:W-:Y:S01]  /*1aec0*/  FFMA.FTZ R61, R51, R14, -R52 ;  /* 0x0000000e333d7223 */ /* 0x000fe20000010834 */
        /* <DEDUP_REMOVED lines=10> */
[----:B------:R-:W-:-:S06]  /*1af70*/  FADD.FTZ R84, R12, R83 ;  /* 0x000000530c547221 */ /* 0x000fcc0000010000 */
[----:B------:R-:W1:Y:S01]  /*1af80*/  MUFU.EX2 R62, R62 ;  /* 0x0000003e003e7308 */ /* 0x000e620000000800 */
[----:B--2---:R-:W-:-:S01]  /*1af90*/  FADD.FTZ R82, R66, R81 ;  /* 0x0000005142527221 */ /* 0x004fc20000010000 */
[----:B------:R-:W-:-:S04]  /*1afa0*/  F2FP.SATFINITE.E4M3.F32.PACK_AB_MERGE_C R187, R66, R13, RZ ;  /* 0x0000000d42bb723e */ /* 0x000fc800048070ff */
[----:B------:R-:W-:Y:S02]  /*1afb0*/  F2FP.SATFINITE.E4M3.F32.PACK_AB_MERGE_C R187, R58, R3, R187 ;  /* 0x000000033abb723e */ /* 0x000fe400048070bb */
[----:B------:R-:W2:Y:S01]  /*1afc0*/  MUFU.EX2 R69, R69 ;  /* 0x0000004500457308 */ /* 0x000ea20000000800 */
[----:B0-----:R-:W-:-:S07]  /*1afd0*/  FADD.FTZ R81, R11, R82 ;  /* 0x000000520b517221 */ /* 0x001fce0000010000 */
[----:B------:R-:W0:Y:S01]  /*1afe0*/  MUFU.EX2 R107, R107 ;  /* 0x0000006b006b7308 */ /* 0x000e220000000800 */
[----:B-1----:R-:W-:-:S01]  /*1aff0*/  FADD.FTZ R82, R62, R81 ;  /* 0x000000513e527221 */ /* 0x002fc20000010000 */
[----:B------:R-:W-:-:S04]  /*1b000*/  F2FP.SATFINITE.E4M3.F32.PACK_AB_MERGE_C R81, R60, R5, RZ ;  /* 0x000000053c51723e */ /* 0x000fc800048070ff */
[----:B------:R-:W-:Y:S02]  /*1b010*/  F2FP.SATFINITE.E4M3.F32.PACK_AB_MERGE_C R185, R54, R185, R81 ;  /* 0x000000b936b9723e */ /* 0x000fe40004807051 */
[----:B------:R-:W1:Y:S01]  /*1b020*/  MUFU.EX2 R70, R70 ;  /* 0x0000004600467308 */ /* 0x000e620000000800 */
[----:B--2---:R-:W-:-:S01]  /*1b030*/  FADD.FTZ R35, R69, R82 ;  /* 0x0000005245237221 */ /* 0x004fc20000010000 */
[----:B------:R-:W-:-:S06]  /*1b040*/  CS2R R82, SRZ ;  /* 0x0000000000527805 */ /* 0x000fcc000001ff00 */
[----:B------:R2:W3:Y:S01]  /*1b050*/  MUFU.EX2 R20, R68 ;  /* 0x0000004400147308 */ /* 0x0004e20000000800 */
[----:B0-----:R-:W-:-:S01]  /*1b060*/  FADD.FTZ R5, R107, R84 ;  /* 0x000000546b057221 */ /* 0x001fc20000010000 */
[----:B------:R-:W-:Y:S02]  /*1b070*/  F2FP.SATFINITE.E4M3.F32.PACK_AB_MERGE_C R180, R107, R12, RZ ;  /* 0x0000000c6bb4723e */ /* 0x000fe400048070ff */
[----:B------:R-:W-:Y:S02]  /*1b080*/  CS2R R84, SRZ ;  /* 0x0000000000547805 */ /* 0x000fe4000001ff00 */
[----:B------:R-:W-:Y:S02]  /*1b090*/  F2FP.SATFINITE.E4M3.F32.PACK_AB_MERGE_C R180, R21, R10, R180 ;  /* 0x0000000a15b4723e */ /* 0x000fe400048070b4 */
[----:B------:R-:W0:Y:S01]  /*1b0a0*/  MUFU.EX2 R64, R64 ;  /* 0x0000004000407308 */ /* 0x000e220000000800 */
[----:B--2---:R-:W-:-:S01]  /*1b0b0*/  FFMA.FTZ R68, R123, R14, -R52 ;  /* 0x0000000e7b447223 */ /* 0x004fc20000010834 */
[----:B-1----:R-:W-:Y:S01]  /*1b0c0*/  FADD.FTZ R35, R70, R35 ;  /* 0x0000002346237221 */ /* 0x002fe20000010000 */
[----:B------:R-:W-:-:S01]  /*1b0d0*/  FFMA.FTZ R52, R53, R14, -R52 ;  /* 0x0000000e35347223 */ /* 0x000fc20000010834 */
[----:B------:R-:W-:-:S04]  /*1b0e0*/  F2FP.SATFINITE.E4M3.F32.PACK_AB_MERGE_C R181, R70, R69, RZ ;  /* 0x0000004546b5723e */ /* 0x000fc800048070ff */
[----:B------:R-:W1:Y:S01]  /*1b0f0*/  MUFU.EX2 R67, R67 ;  /* 0x0000004300437308 */ /* 0x000e620000000800 */
[----:B---3--:R-:W-:-:S01]  /*1b100*/  FADD.FTZ R38, R20, R5 ;  /* 0x0000000514267221 */ /* 0x008fc20000010000 */
[----:B------:R-:W-:Y:S02]  /*1b110*/  F2FP.SATFINITE.E4M3.F32.PACK_AB_MERGE_C R181, R62, R11, R181 ;  /* 0x0000000b3eb5723e */ /* 0x000fe400048070b5 */
[----:B------:R-:W2:Y:S01]  /*1b120*/  @P0 LDC R11, c[0x0][0x44c] ;  /* 0x00011300ff0b0b82 */ /* 0x000ea20000000800 */
[----:B------:R-:W-:-:S03]  /*1b130*/  FADD.FTZ R13, R79, R38 ;  /* 0x000000264f0d7221 */ /* 0x000fc60000010000 */
[----:B------:R-:W3:Y:S01]  /*1b140*/  MUFU.EX2 R8, R8 ;  /* 0x0000000800087308 */ /* 0x000ee20000000800 */
[----:B0-----:R-:W-:-:S07]  /*1b150*/  FADD.FTZ R60, R64, R35 ;  /* 0x00000023403c7221 */ /* 0x001fce0000010000 */
[----:B------:R-:W0:Y:S01]  /*1b160*/  MUFU.EX2 R73, R73 ;  /* 0x0000004900497308 */ /* 0x000e220000000800 */
[----:B-1----:R-:W-:-:S07]  /*1b170*/  FADD.FTZ R60, R67, R60 ;  /* 0x0000003c433c7221 */ /* 0x002fce0000010000 */
[----:B------:R-:W1:Y:S01]  /*1b180*/  MUFU.EX2 R76, R76 ;  /* 0x0000004c004c7308 */ /* 0x000e620000000800 */
[----:B---3--:R-:W-:-:S01]  /*1b190*/  FADD.FTZ R12, R8, R13 ;  /* 0x0000000d080c7221 */ /* 0x008fc20000010000 */
[----:B------:R-:W-:Y:S01]  /*1b1a0*/  F2FP.SATFINITE.E4M3.F32.PACK_AB_MERGE_C R182, R57, R8, RZ ;  /* 0x0000000839b6723e */ /* 0x000fe200048070ff */
[----:B--2---:R-:W-:-:S04]  /*1b1b0*/  @P0 IMAD.HI.U32 R11, R204, R11, RZ ;  /* 0x0000000bcc0b0227 */ /* 0x004fc800078e00ff */
[----:B------:R-:W-:Y:S01]  /*1b1c0*/  FADD.FTZ R12, R57, R12 ;  /* 0x0000000c390c7221 */ /* 0x000fe20000010000 */
[----:B------:R-:W-:Y:S01]  /*1b1d0*/  F2FP.SATFINITE.E4M3.F32.PACK_AB_MERGE_C R182, R79, R20, R182 ;  /* 0x000000144fb6723e */ /* 0x000fe200048070b6 */
[----:B------:R-:W2:Y:S01]  /*1b1e0*/  MUFU.EX2 R9, R9 ;  /* 0x0000000900097308 */ /* 0x000ea20000000800 */
[----:B0-----:R-:W-:-:S07]  /*1b1f0*/  FADD.FTZ R13, R73, R60 ;  /* 0x0000003c490d7221 */ /* 0x001fce0000010000 */
[----:B------:R-:W0:Y:S01]  /*1b200*/  MUFU.EX2 R68, R68 ;  /* 0x0000004400447308 */ /* 0x000e220000000800 */
[----:B-1----:R-:W-:-:S01]  /*1b210*/  FADD.FTZ R13, R76, R13 ;  /* 0x0000000d4c0d7221 */ /* 0x002fc20000010000 */
[----:B------:R-:W-:-:S04]  /*1b220*/  F2FP.SATFINITE.E4M3.F32.PACK_AB_MERGE_C R183, R76, R73, RZ ;  /* 0x000000494cb7723e */ /* 0x000fc800048070ff */
        /* <DEDUP_REMOVED lines=12> */
[----:B------:R-:W-:-:S06]  /*1b2f0*/  CS2R R30, SRZ ;  /* 0x00000000001e7805 */ /* 0x000fcc000001ff00 */
[----:B------:R-:W0:Y:S01]  /*1b300*/  MUFU.EX2 R77, R77 ;  /* 0x0000004d004d7308 */ /* 0x000e220000000800 */
[----:B-1----:R-:W-:-:S07]  /*1b310*/  FADD.FTZ R10, R74, R3 ;  /* 0x000000034a0a7221 */ /* 0x002fce0000010000 */
[----:B------:R-:W1:Y:S01]  /*1b320*/  MUFU.EX2 R32, R32 ;  /* 0x0000002000207308 */ /* 0x000e620000000800 */
[C---:B--2---:R-:W-:Y:S01]  /*1b330*/  F2FP.SATFINITE.E4M3.F32.PACK_AB_MERGE_C R176, R7.reuse, R6, RZ ;  /* 0x0000000607b0723e */ /* 0x044fe200048070ff */
[----:B------:R-:W-:-:S03]  /*1b340*/  FADD.FTZ R7, R7, R12 ;  /* 0x0000000c07077221 */ /* 0x000fc60000010000 */
[----:B------:R-:W-:Y:S01]  /*1b350*/  F2FP.SATFINITE.E4M3.F32.PACK_AB_MERGE_C R176, R56, R9, R176 ;  /* 0x0000000938b0723e */ /* 0x000fe200048070b0 */
[----:B------:R-:W-:Y:S01]  /*1b360*/  IMAD.MOV.U32 R9, RZ, RZ, R204 ;  /* 0x000000ffff097224 */ /* 0x000fe200078e00cc */
[----:B------:R-:W-:Y:S01]  /*1b370*/  CS2R R56, SRZ ;  /* 0x0000000000387805 */ /* 0x000fe2000001ff00 */
[----:B------:R-:W2:Y:S01]  /*1b380*/  MUFU.EX2 R72, R72 ;  /* 0x0000004800487308 */ /* 0x000ea20000000800 */
[C---:B0-----:R-:W-:Y:S01]  /*1b390*/  F2FP.SATFINITE.E4M3.F32.PACK_AB_MERGE_C R177, R77.reuse, R74, RZ ;  /* 0x0000004a4db1723e */ /* 0x041fe200048070ff */
[----:B------:R-:W-:-:S03]  /*1b3a0*/  FADD.FTZ R77, R77, R10 ;  /* 0x0000000a4d4d7221 */ /* 0x000fc60000010000 */
[----:B------:R-:W-:Y:S02]  /*1b3b0*/  F2FP.SATFINITE.E4M3.F32.PACK_AB_MERGE_C R177, R71, R68, R177 ;  /* 0x0000004447b1723e */ /* 0x000fe400048070b1 */
[----:B------:R-:W-:Y:S02]  /*1b3c0*/  CS2R R68, SRZ ;  /* 0x0000000000447805 */ /* 0x000fe4000001ff00 */
[----:B------:R-:W-:Y:S01]  /*1b3d0*/  CS2R R70, SRZ ;  /* 0x0000000000467805 */ /* 0x000fe2000001ff00 */
[----:B------:R-:W0:Y:S01]  /*1b3e0*/  MUFU.EX2 R41, R41 ;  /* 0x0000002900297308 */ /* 0x000e220000000800 */
[----:B-1----:R-:W-:-:S07]  /*1b3f0*/  FADD.FTZ R10, R32, R7 ;  /* 0x00000007200a7221 */ /* 0x002fce0000010000 */
[----:B------:R-:W1:Y:S01]  /*1b400*/  MUFU.EX2 R59, R59 ;  /* 0x0000003b003b7308 */ /* 0x000e620000000800 */
[----:B--2---:R-:W-:-:S01]  /*1b410*/  FADD.FTZ R12, R72, R77 ;  /* 0x0000004d480c7221 */ /* 0x004fc20000010000 */
[----:B------:R-:W-:-:S06]  /*1b420*/  CS2R R76, SRZ ;  /* 0x00000000004c7805 */ /* 0x000fcc000001ff00 */
        /* <DEDUP_REMOVED lines=14> */
[----:B------:R-:W-:Y:S02]  /*1b510*/  F2FP.SATFINITE.E4M3.F32.PACK_AB_MERGE_C R179, R78, R75, RZ ;  /* 0x0000004b4eb3723e */ /* 0x000fe400048070ff */
[----:B------:R-:W-:Y:S02]  /*1b520*/  CS2R R74, SRZ ;  /* 0x00000000004a7805 */ /* 0x000fe4000001ff00 */
[----:B------:R-:W-:Y:S02]  /*1b530*/  CS2R R78, SRZ ;  /* 0x00000000004e7805 */ /* 0x000fe4000001ff00 */
[----:B------:R-:W-:-:S02]  /*1b540*/  F2FP.SATFINITE.E4M3.F32.PACK_AB_MERGE_C R179, R59, R72, R179 ;  /* 0x000000483bb3723e */ /* 0x000fc400048070b3 */
[----:B------:R-:W-:Y:S01]  /*1b550*/  CS2R R58, SRZ ;  /* 0x00000000003a7805 */ /* 0x000fe2000001ff00 */
[----:B------:R-:W2:Y:S01]  /*1b560*/  MUFU.EX2 R49, R49 ;  /* 0x0000003100317308 */ /* 0x000ea20000000800 */
[----:B0-----:R-:W-:-:S01]  /*1b570*/  FADD.FTZ R12, R34, R3 ;  /* 0x00000003220c7221 */ /* 0x001fc20000010000 */
[----:B------:R-:W-:-:S03]  /*1b580*/  CS2R R72, SRZ ;  /* 0x0000000000487805 */ /* 0x000fc6000001ff00 */
[----:B------:R-:W-:-:S03]  /*1b590*/  FADD.FTZ R3, R39, R12 ;  /* 0x0000000c27037221 */ /* 0x000fc60000010000 */
[----:B------:R-:W0:Y:S01]  /*1b5a0*/  MUFU.EX2 R40, R40 ;  /* 0x0000002800287308 */ /* 0x000e220000000800 */
[----:B-1----:R-:W-:-:S07]  /*1b5b0*/  FADD.FTZ R20, R0, R7 ;  /* 0x0000000700147221 */ /* 0x002fce0000010000 */
[----:B------:R-:W1:Y:S01]  /*1b5c0*/  MUFU.EX2 R51, R129 ;  /* 0x0000008100337308 */ /* 0x000e620000000800 */
[----:B--2---:R-:W-:-:S07]  /*1b5d0*/  FADD.FTZ R20, R49, R20 ;  /* 0x0000001431147221 */ /* 0x004fce0000010000 */
[----:B------:R-:W2:Y:S01]  /*1b5e0*/  MUFU.EX2 R43, R43 ;  /* 0x0000002b002b7308 */ /* 0x000ea20000000800 */
[----:B0-----:R-:W-:-:S07]  /*1b5f0*/  FADD.FTZ R12, R40, R3 ;  /* 0x00000003280c7221 */ /* 0x001fce0000010000 */
[----:B------:R-:W0:Y:S01]  /*1b600*/  MUFU.EX2 R80, R80 ;  /* 0x0000005000507308 */ /* 0x000e220000000800 */
[----:B-1----:R-:W-:-:S02]  /*1b610*/  FADD.FTZ R3, R51, R20 ;  /* 0x0000001433037221 */ /* 0x002fc40000010000 */
[----:B------:R-:W1:Y:S05]  /*1b620*/  @P0 LDC R20, c[0x0][0x450] ;  /* 0x00011400ff140b82 */ /* 0x000e6a0000000800 */
[----:B------:R-:W3:Y:S01]  /*1b630*/  MUFU.EX2 R29, R29 ;  /* 0x0000001d001d7308 */ /* 0x000ee20000000800 */
[----:B--2---:R-:W-:-:S01]  /*1b640*/  FADD.FTZ R12, R43, R12 ;  /* 0x0000000c2b0c7221 */ /* 0x004fc20000010000 */
[----:B------:R-:W-:-:S02]  /*1b650*/  F2FP.SATFINITE.E4M3.F32.PACK_AB_MERGE_C R172, R43, R40, RZ ;  /* 0x000000282bac723e */ /* 0x000fc400048070ff */
[----:B------:R-:W-:Y:S02]  /*1b660*/  CS2R R40, SRZ ;  /* 0x0000000000287805 */ /* 0x000fe4000001ff00 */
[----:B------:R-:W-:Y:S02]  /*1b670*/  F2FP.SATFINITE.E4M3.F32.PACK_AB_MERGE_C R172, R39, R34, R172 ;  /* 0x0000002227ac723e */ /* 0x000fe400048070ac */
[----:B------:R-:W-:Y:S01]  /*1b680*/  CS2R R34, SRZ ;  /* 0x0000000000227805 */ /* 0x000fe2000001ff00 */
[----:B------:R-:W2:Y:S01]  /*1b690*/  MUFU.EX2 R53, R131 ;  /* 0x0000008300357308 */ /* 0x000ea20000000800 */
[C---:B0-----:R-:W-:Y:S01]  /*1b6a0*/  F2FP.SATFINITE.E4M3.F32.PACK_AB_MERGE_C R173, R80.reuse, R51, RZ ;  /* 0x0000003350ad723e */ /* 0x041fe200048070ff */
[----:B------:R-:W-:Y:S01]  /*1b6b0*/  FADD.FTZ R80, R80, R3 ;  /* 0x0000000350507221 */ /* 0x000fe20000010000 */
[----:B------:R-:W-:Y:S02]  /*1b6c0*/  CS2R R38, SRZ ;  /* 0x0000000000267805 */ /* 0x000fe4000001ff00 */
[----:B------:R-:W-:-:S03]  /*1b6d0*/  F2FP.SATFINITE.E4M3.F32.PACK_AB_MERGE_C R173, R49, R0, R173 ;  /* 0x0000000031ad723e */ /* 0x000fc600048070ad */
[----:B------:R-:W0:Y:S01]  /*1b6e0*/  MUFU.EX2 R28, R135 ;  /* 0x00000087001c7308 */ /* 0x000e220000000800 */
[----:B---3--:R-:W-:-:S01]  /*1b6f0*/  FADD.FTZ R3, R29, R12 ;  /* 0x0000000c1d037221 */ /* 0x008fc20000010000 */
[----:B-1----:R-:W-:-:S03]  /*1b700*/  @P0 SHF.R.U32.HI R9, RZ, R20, R11 ;  /* 0x00000014ff090219 */ /* 0x002fc6000001160b */
[----:B------:R-:W-:-:S03]  /*1b710*/  FADD.FTZ R3, R42, R3 ;  /* 0x000000032a037221 */ /* 0x000fc60000010000 */
[----:B------:R-:W-:Y:S01]  /*1b720*/  MUFU.EX2 R44, R44 ;  /* 0x0000002c002c7308 */ /* 0x000fe20000000800 */
[----:B--2---:R-:W-:-:S01]  /*1b730*/  FADD.FTZ R7, R53, R80 ;  /* 0x0000005035077221 */ /* 0x004fc20000010000 */
[----:B------:R-:W-:-:S06]  /*1b740*/  CS2R R80, SRZ ;  /* 0x0000000000507805 */ /* 0x000fcc000001ff00 */
[----:B------:R-:W1:Y:S01]  /*1b750*/  MUFU.EX2 R33, R33 ;  /* 0x0000002100217308 */ /* 0x000e620000000800 */
[----:B0-----:R-:W-:-:S07]  /*1b760*/  FADD.FTZ R12, R28, R7 ;  /* 0x000000071c0c7221 */ /* 0x001fce0000010000 */
[----:B------:R-:W-:Y:S08]  /*1b770*/  MUFU.EX2 R5, R137 ;  /* 0x0000008900057308 */ /* 0x000ff00000000800 */
[----:B------:R-:W0:Y:S01]  /*1b780*/  MUFU.EX2 R8, R139 ;  /* 0x0000008b00087308 */ /* 0x000e220000000800 */
[----:B-1----:R-:W-:Y:S01]  /*1b790*/  F2FP.SATFINITE.E4M3.F32.PACK_AB_MERGE_C R174, R33, R44, RZ ;  /* 0x0000002c21ae723e */ /* 0x002fe200048070ff */
[----:B------:R-:W-:-:S03]  /*1b7a0*/  FADD.FTZ R44, R44, R3 ;  /* 0x000000032c2c7221 */ /* 0x000fc60000010000 */
[----:B------:R-:W-:Y:S01]  /*1b7b0*/  F2FP.SATFINITE.E4M3.F32.PACK_AB_MERGE_C R174, R42, R29, R174 ;  /* 0x0000001d2aae723e */ /* 0x000fe200048070ae */
[----:B------:R-:W-:-:S01]  /*1b7c0*/  FADD.FTZ R44, R33, R44 ;  /* 0x0000002c212c7221 */ /* 0x000fc20000010000 */
[----:B------:R-:W-:Y:S01]  /*1b7d0*/  CS2R R32, SRZ ;  /* 0x0000000000207805 */ /* 0x000fe2000001ff00 */
[----:B------:R-:W1:Y:S01]  /*1b7e0*/  MUFU.EX2 R45, R45 ;  /* 0x0000002d002d7308 */ /* 0x000e620000000800 */
[----:B------:R-:W-:-:S07]  /*1b7f0*/  CS2R R42, SRZ ;  /* 0x00000000002a7805 */ /* 0x000fce000001ff00 */
[----:B------:R-:W2:Y:S01]  /*1b800*/  MUFU.EX2 R141, R141 ;  /* 0x0000008d008d7308 */ /* 0x000ea20000000800 */
[----:B0-----:R-:W-:Y:S01]  /*1b810*/  F2FP.SATFINITE.E4M3.F32.PACK_AB_MERGE_C R175, R8, R5, RZ ;  /* 0x0000000508af723e */ /* 0x001fe200048070ff */
[----:B------:R-:W-:-:S03]  /*1b820*/  FADD.FTZ R5, R5, R12 ;  /* 0x0000000c05057221 */ /* 0x000fc60000010000 */
[----:B------:R-:W-:Y:S01]  /*1b830*/  F2FP.SATFINITE.E4M3.F32.PACK_AB_MERGE_C R175, R28, R53, R175 ;  /* 0x000000351caf723e */ /* 0x000fe200048070af */
[----:B------:R-:W-:-:S01]  /*1b840*/  FADD.FTZ R8, R8, R5 ;  /* 0x0000000508087221 */ /* 0x000fc20000010000 */
[----:B------:R-:W-:Y:S01]  /*1b850*/  CS2R R28, SRZ ;  /* 0x00000000001c7805 */ /* 0x000fe2000001ff00 */
[----:B------:R-:W0:Y:S01]  /*1b860*/  MUFU.EX2 R46, R46 ;  /* 0x0000002e002e7308 */ /* 0x000e220000000800 */
[----:B-1----:R-:W-:-:S07]  /*1b870*/  FADD.FTZ R3, R45, R44 ;  /* 0x0000002c2d037221 */ /* 0x002fce0000010000 */
[----:B------:R1:W3:Y:S01]  /*1b880*/  MUFU.EX2 R6, R61 ;  /* 0x0000003d00067308 */ /* 0x0002e20000000800 */
[----:B--2---:R-:W-:-:S07]  /*1b890*/  FADD.FTZ R5, R141, R8 ;  /* 0x000000088d057221 */ /* 0x004fce0000010000 */
[----:B------:R-:W-:Y:S01]  /*1b8a0*/  MUFU.EX2 R37, R37 ;  /* 0x0000002500257308 */ /* 0x000fe20000000800 */
[----:B0-----:R-:W-:-:S01]  /*1b8b0*/  FADD.FTZ R8, R46, R3 ;  /* 0x000000032e087221 */ /* 0x001fc20000010000 */
[----:B-1----:R-:W-:-:S06]  /*1b8c0*/  CS2R R60, SRZ ;  /* 0x00000000003c7805 */ /* 0x002fcc000001ff00 */
[----:B------:R-:W0:Y:S01]  /*1b8d0*/  MUFU.EX2 R48, R48 ;  /* 0x0000003000307308 */ /* 0x000e220000000800 */
[----:B---3--:R-:W-:-:S07]  /*1b8e0*/  FADD.FTZ R12, R6, R5 ;  /* 0x00000005060c7221 */ /* 0x008fce0000010000 */
[----:B------:R-:W1:Y:S08]  /*1b8f0*/  MUFU.EX2 R143, R143 ;  /* 0x0000008f008f7308 */ /* 0x000e700000000800 */
[----:B------:R-:W2:Y:S01]  /*1b900*/  MUFU.EX2 R10, R145 ;  /* 0x00000091000a7308 */ /* 0x000ea20000000800 */
[----:B0-----:R-:W-:Y:S01]  /*1b910*/  F2FP.SATFINITE.E4M3.F32.PACK_AB_MERGE_C R7, R48, R37, RZ ;  /* 0x000000253007723e */ /* 0x001fe200048070ff */
[----:B------:R-:W-:-:S03]  /*1b920*/  FADD.FTZ R37, R37, R8 ;  /* 0x0000000825257221 */ /* 0x000fc60000010000 */
[----:B------:R-:W-:Y:S01]  /*1b930*/  F2FP.SATFINITE.E4M3.F32.PACK_AB_MERGE_C R168, R46, R45, R7 ;  /* 0x0000002d2ea8723e */ /* 0x000fe20004807007 */
[----:B------:R-:W-:-:S01]  /*1b940*/  FADD.FTZ R37, R48, R37 ;  /* 0x0000002530257221 */ /* 0x000fc20000010000 */
[----:B------:R-:W-:Y:S01]  /*1b950*/  IADD3 R7, R9, R206, -R205 ;  /* 0x000000ce09077210 */ /* 0x000fe20007ffe8cd */
[----:B------:R-:W0:Y:S01]  /*1b960*/  MUFU.EX2 R50, R50 ;  /* 0x0000003200327308 */ /* 0x000e220000000800 */
[----:B-1----:R-:W-:-:S01]  /*1b970*/  FADD.FTZ R3, R143, R12 ;  /* 0x0000000c8f037221 */ /* 0x002fc20000010000 */
[----:B------:R-:W-:Y:S02]  /*1b980*/  CS2R R44, SRZ ;  /* 0x00000000002c7805 */ /* 0x000fe4000001ff00 */
[----:B------:R-:W-:Y:S01]  /*1b990*/  CS2R R48, SRZ ;  /* 0x0000000000307805 */ /* 0x000fe2000001ff00 */
[----:B------:R-:W-:-:S03]  /*1b9a0*/  IMAD.HI R7, R7, 0x66666667, RZ ;  /* 0x6666666707077827 */ /* 0x000fc600078e02ff */
[----:B------:R-:W1:Y:S01]  /*1b9b0*/  MUFU.EX2 R147, R147 ;  /* 0x0000009300937308 */ /* 0x000e620000000800 */
[C---:B--2---:R-:W-:Y:S01]  /*1b9c0*/  F2FP.SATFINITE.E4M3.F32.PACK_AB_MERGE_C R143, R10.reuse, R143, RZ ;  /* 0x0000008f0a8f723e */ /* 0x044fe200048070ff */
[----:B------:R-:W-:-:S03]  /*1b9d0*/  FADD.FTZ R10, R10, R3 ;  /* 0x000000030a0a7221 */ /* 0x000fc60000010000 */
[----:B------:R-:W-:-:S03]  /*1b9e0*/  F2FP.SATFINITE.E4M3.F32.PACK_AB_MERGE_C R169, R6, R141, R143 ;  /* 0x0000008d06a9723e */ /* 0x000fc6000480708f */
[----:B------:R2:W3:Y:S01]  /*1b9f0*/  MUFU.EX2 R65, R87 ;  /* 0x0000005700417308 */ /* 0x0004e20000000800 */
[----:B0-----:R-:W-:-:S01]  /*1ba00*/  FADD.FTZ R6, R50, R37 ;  /* 0x0000002532067221 */ /* 0x001fc20000010000 */
[----:B------:R-:W-:-:S06]  /*1ba10*/  CS2R R36, SRZ ;  /* 0x0000000000247805 */ /* 0x000fcc000001ff00 */
[----:B------:R-:W-:Y:S01]  /*1ba20*/  MUFU.EX2 R47, R47 ;  /* 0x0000002f002f7308 */ /* 0x000fe20000000800 */
[----:B-1----:R-:W-:-:S01]  /*1ba30*/  FADD.FTZ R3, R147, R10 ;  /* 0x0000000a93037221 */ /* 0x002fc20000010000 */
[----:B--2---:R-:W-:-:S06]  /*1ba40*/  CS2R R86, SRZ ;  /* 0x0000000000567805 */ /* 0x004fcc000001ff00 */
[----:B------:R-:W0:Y:S01]  /*1ba50*/  MUFU.EX2 R24, R24 ;  /* 0x0000001800187308 */ /* 0x000e220000000800 */
[----:B---3--:R-:W-:-:S07]  /*1ba60*/  FADD.FTZ R6, R65, R6 ;  /* 0x0000000641067221 */ /* 0x008fce0000010000 */
[----:B------:R1:W2:Y:S08]  /*1ba70*/  MUFU.EX2 R0, R55 ;  /* 0x0000003700007308 */ /* 0x0002b00000000800 */
[----:B------:R-:W-:Y:S01]  /*1ba80*/  MUFU.EX2 R63, R63 ;  /* 0x0000003f003f7308 */ /* 0x000fe20000000800 */
[----:B0-----:R-:W-:Y:S02]  /*1ba90*/  F2FP.SATFINITE.E4M3.F32.PACK_AB_MERGE_C R5, R24, R47, RZ ;  /* 0x0000002f1805723e */ /* 0x001fe400048070ff */
[----:B-1----:R-:W-:-:S02]  /*1baa0*/  CS2R R54, SRZ ;  /* 0x0000000000367805 */ /* 0x002fc4000001ff00 */
[----:B------:R-:W-:Y:S02]  /*1bab0*/  F2FP.SATFINITE.E4M3.F32.PACK_AB_MERGE_C R170, R65, R50, R5 ;  /* 0x0000003241aa723e */ /* 0x000fe40004807005 */
[----:B------:R-:W-:Y:S02]  /*1bac0*/  CS2R R50, SRZ ;  /* 0x0000000000327805 */ /* 0x000fe4000001ff00 */
[----:B------:R-:W-:Y:S01]  /*1bad0*/  CS2R R64, SRZ ;  /* 0x0000000000407805 */ /* 0x000fe2000001ff00 */
[----:B------:R-:W0:Y:S01]  /*1bae0*/  MUFU.EX2 R52, R52 ;  /* 0x0000003400347308 */ /* 0x000e220000000800 */
[----:B--2---:R-:W-:-:S01]  /*1baf0*/  FADD.FTZ R8, R0, R3 ;  /* 0x0000000300087221 */ /* 0x004fc20000010000 */
[----:B------:R-:W-:Y:S01]  /*1bb00*/  FADD.FTZ R3, R47, R6 ;  /* 0x000000062f037221 */ /* 0x000fe20000010000 */
[----:B------:R-:W-:Y:S02]  /*1bb10*/  SHF.R.U32.HI R6, RZ, 0x1f, R7 ;  /* 0x0000001fff067819 */ /* 0x000fe40000011607 */
[----:B------:R-:W-:Y:S01]  /*1bb20*/  CS2R R46, SRZ ;  /* 0x00000000002e7805 */ /* 0x000fe2000001ff00 */
[----:B------:R-:W-:-:S01]  /*1bb30*/  FADD.FTZ R3, R24, R3 ;  /* 0x0000000318037221 */ /* 0x000fc20000010000 */
[----:B------:R-:W-:-:S02]  /*1bb40*/  LEA.HI.SX32 R6, R7, R6, 0x1a ;  /* 0x0000000607067211 */ /* 0x000fc400078fd2ff */
[----:B------:R-:W-:Y:S02]  /*1bb50*/  CS2R R24, SRZ ;  /* 0x0000000000187805 */ /* 0x000fe4000001ff00 */
[----:B0-----:R-:W-:Y:S01]  /*1bb60*/  F2FP.SATFINITE.E4M3.F32.PACK_AB_MERGE_C R5, R52, R63, RZ ;  /* 0x0000003f3405723e */ /* 0x001fe200048070ff */
[----:B------:R-:W-:-:S01]  /*1bb70*/  FADD.FTZ R63, R63, R8 ;  /* 0x000000083f3f7221 */ /* 0x000fc20000010000 */
[----:B------:R-:W-:Y:S02]  /*1bb80*/  VIADD R8, R104, 0xfffffffe ;  /* 0xfffffffe68087836 */ /* 0x000fe40000000000 */
[----:B------:R-:W-:Y:S01]  /*1bb90*/  F2FP.SATFINITE.E4M3.F32.PACK_AB_MERGE_C R171, R0, R147, R5 ;  /* 0x0000009300ab723e */ /* 0x000fe20004807005 */
[----:B------:R-:W-:Y:S01]  /*1bba0*/  FADD.FTZ R0, R52, R63 ;  /* 0x0000003f34007221 */ /* 0x000fe20000010000 */
[----:B------:R-:W-:Y:S02]  /*1bbb0*/  VIMNMX R5, R203, R6, !PT ;  /* 0x00000006cb057248 */ /* 0x000fe40007fe0100 */
[----:B------:R-:W-:-:S02]  /*1bbc0*/  CS2R R52, SRZ ;  /* 0x0000000000347805 */ /* 0x000fc4000001ff00 */
[----:B------:R-:W-:Y:S02]  /*1bbd0*/  CS2R R62, SRZ ;  /* 0x00000000003e7805 */ /* 0x000fe4000001ff00 */
[----:B------:R-:W-:-:S13]  /*1bbe0*/  ISETP.GE.AND P2, PT, R8, R5, PT ;  /* 0x000000050800720c */ /* 0x000fda0003f46270 */
[----:B------:R-:W-:Y:S05]  /*1bbf0*/  @!P2 BRA `(.L_x_2404) ;  /* 0x000000480064a947 */ /* 0x000fea0003800000 */
[----:B------:R-:W-:Y:S01]  /*1bc00*/  IMAD.MOV.U32 R6, RZ, RZ, R90 ;  /* 0x000000ffff067224 */ /* 0x000fe200078e005a */
[----:B------:R-:W-:Y:S01]  /*1bc10*/  MOV R7, R15 ;  /* 0x0000000f00077202 */ /* 0x000fe20000000f00 */
        /* <DEDUP_REMOVED lines=33> */
.L_x_2415:
        /* <DEDUP_REMOVED lines=8> */
.L_x_2406:
        /* <DEDUP_REMOVED lines=8> */
.L_x_2407:
[----:B------:R-:W-:Y:S04]  /*1bf30*/  BSSY B0, `(.L_x_2405) ;  /* 0x0000004000007945 */ /* 0x000fe80003800000 */
[----:B-1----:R-:W-:Y:S05]  /*1bf40*/  @P3 BRA `(.L_x_2408) ;  /* 0x0000000000083947 */ /* 0x002fea0003800000 */
[----:B------:R-:W1:Y:S02]  /*1bf50*/  SYNCS.PHASECHK.TRANS64.TRYWAIT P3, [R11+URZ+0x29830], R10 ;  /* 0x0298300a0b0075a7 */ /* 0x000e64000806017f */
[----:B-1----:R-:W-:Y:S05]  /*1bf60*/  @!P3 BRA `(.L_x_2409) ;  /* 0x000001500038b947 */ /* 0x002fea0003800000 */
.L_x_2408:
[----:B------:R-:W-:Y:S05]  /*1bf70*/  BSYNC B0 ;  /* 0x0000000000007941 */ /* 0x000fea0003800000 */
.L_x_2405:
[----:B01----:R-:W0:Y:S01]  /*1bf80*/  S2R R10, SR_TID.X ;  /* 0x00000000000a7919 */ /* 0x003e220000002100 */
[----:B------:R-:W-:Y:S05]  /*1bf90*/  WARPSYNC.ALL ;  /* 0x0000000000007948 */ /* 0x000fea0003800000 */
[----:B------:R-:W-:Y:S01]  /*1bfa0*/  IMAD.MOV.U32 R13, RZ, RZ, -0x7fffffe0 ;  /* 0x80000020ff0d7424 */ /* 0x000fe200078e00ff */
[----:B------:R-:W-:Y:S01]  /*1bfb0*/  UMOV UR48, UR24 ;  /* 0x0000001800307c82 */ /* 0x000fe20008000000 */
[----:B------:R-:W-:Y:S01]  /*1bfc0*/  UMOV UR49, UR25 ;  /* 0x0000001900317c82 */ /* 0x000fe20008000000 */
[----:B------:R-:W-:Y:S01]  /*1bfd0*/  MOV R89, 0x80000020 ;  /* 0x8000002000597802 */ /* 0x000fe20000000f00 */
[----:B------:R-:W-:Y:S01]  /*1bfe0*/  UMOV UR44, UR24 ;  /* 0x00000018002c7c82 */ /* 0x000fe20008000000 */
[----:B------:R-:W-:Y:S01]  /*1bff0*/  R2UR UR51, R13 ;  /* 0x000000000d3372ca */ /* 0x000fe200000e0000 */
[----:B------:R-:W-:Y:S01]  /*1c000*/  UMOV UR45, UR25 ;  /* 0x00000019002d7c82 */ /* 0x000fe20008000000 */
[C---:B------:R-:W-:Y:S01]  /*1c010*/  R2UR UR47, R89.reuse ;  /* 0x00000000592f72ca */ /* 0x040fe200000e0000 */
[----:B------:R-:W-:Y:S01]  /*1c020*/  IMAD.MOV.U32 R15, RZ, RZ, -0x7fffffe0 ;  /* 0x80000020ff0f7424 */ /* 0x000fe200078e00ff */
[----:B------:R-:W-:Y:S01]  /*1c030*/  UMOV UR32, UR24 ;  /* 0x0000001800207c82 */ /* 0x000fe20008000000 */
[----:B------:R-:W-:Y:S01]  /*1c040*/  IMAD.MOV.U32 R21, RZ, RZ, -0x7fffffe0 ;  /* 0x80000020ff157424 */ /* 0x000fe200078e00ff */
        /* <DEDUP_REMOVED lines=8> */
[----:B------:R-:W-:-:S02]  /*1c0d0*/  IMAD.MOV.U32 R15, RZ, RZ, -0x7fffffe0 ;  /* 0x80000020ff0f7424 */ /* 0x000fc400078e00ff */
[----:B------:R-:W-:Y:S01]  /*1c0e0*/  IMAD.MOV.U32 R13, RZ, RZ, -0x7fffffe0 ;  /* 0x80000020ff0d7424 */ /* 0x000fe200078e00ff */
        /* <DEDUP_REMOVED lines=15> */
[----:B------:R-:W-:Y:S01]  /*1c1e0*/  R2UR UR34, R20 ;  /* 0x00000000142272ca */ /* 0x000fe200000e0000 */
[----:B------:R-:W-:Y:S01]  /*1c1f0*/  WARPGROUP.ARRIVE ;  /* 0x00000000000079c5 */ /* 0x000fe20000000000 */
[----:B------:R-:W-:-:S02]  /*1c200*/  R2UR UR30, R88 ;  /* 0x00000000581e72ca */ /* 0x000fc400000e0000 */
[----:B------:R-:W-:Y:S01]  /*1c210*/  R2UR UR6, R14 ;  /* 0x000000000e0672ca */ /* 0x000fe200000e0000 */
[C---:B------:R-:W-:Y:S01]  /*1c220*/  VIADD R14, R12.reuse, 0x102 ;  /* 0x000001020c0e7836 */ /* 0x040fe20000000000 */
[----:B------:R-:W-:Y:S01]  /*1c230*/  IADD3 R20, R12, 0x82, RZ ;  /* 0x000000820c147810 */ /* 0x000fe20007ffe0ff */
[----:B------:R-:W-:Y:S01]  /*1c240*/  QGMMA.64x32x32.F32.E4M3.E4M3 R152, gdesc[UR48], RZ, !UPT, gsb0 ;  /* 0x00600000309879f3 */ /* 0x000fe2000c0008ff */
[----:B------:R-:W-:Y:S01]  /*1c250*/  R2UR UR51, R15 ;  /* 0x000000000f3372ca */ /* 0x000fe200000e0000 */
[----:B------:R-:W-:Y:S01]  /*1c260*/  UMOV UR48, UR4 ;  /* 0x0000000400307c82 */ /* 0x000fe20008000000 */
[----:B------:R-:W-:Y:S01]  /*1c270*/  R2UR UR50, R14 ;  /* 0x000000000e3272ca */ /* 0x000fe200000e0000 */
[----:B------:R-:W-:Y:S01]  /*1c280*/  UMOV UR49, UR5 ;  /* 0x0000000500317c82 */ /* 0x000fe20008000000 */
[----:B------:R-:W-:Y:S01]  /*1c290*/  VIADD R14, R12, 0x182 ;  /* 0x000001820c0e7836 */ /* 0x000fe20000000000 */
[----:B------:R-:W-:Y:S01]  /*1c2a0*/  MOV R15, 0x80000020 ;  /* 0x80000020000f7802 */ /* 0x000fe20000000f00 */
[----:B------:R-:W-:-:S02]  /*1c2b0*/  WARPGROUP.DEPBAR.LE gsb0, 0x0 ;  /* 0x00008000000079c5 */ /* 0x000fc40000010000 */
[----:B------:R-:W-:-:S06]  /*1c2c0*/  WARPGROUP.ARRIVE ;  /* 0x00000000000079c5 */ /* 0x000fcc0000000000 */
[----:B------:R-:W-:Y:S01]  /*1c2d0*/  QGMMA.64x32x32.F32.E4M3.E4M3 R136, gdesc[UR44], RZ, !UPT, gsb0 ;  /* 0x006000002c8879f3 */ /* 0x000fe2000c0008ff */
[----:B------:R-:W-:Y:S01]  /*1c2e0*/  R2UR UR46, R20 ;  /* 0x00000000142e72ca */ /* 0x000fe200000e0000 */
[----:B------:R-:W-:Y:S01]  /*1c2f0*/  UMOV UR44, UR4 ;  /* 0x00000004002c7c82 */ /* 0x000fe20008000000 */
[----:B------:R-:W-:Y:S01]  /*1c300*/  R2UR UR47, R21 ;  /* 0x00000000152f72ca */ /* 0x000fe200000e0000 */
[----:B------:R-:W-:Y:S01]  /*1c310*/  UMOV UR45, UR5 ;  /* 0x00000005002d7c82 */ /* 0x000fe20008000000 */
[----:B------:R-:W-:Y:S02]  /*1c320*/  WARPGROUP.DEPBAR.LE gsb0, 0x0 ;  /* 0x00008000000079c5 */ /* 0x000fe40000010000 */
[----:B------:R-:W-:-:S06]  /*1c330*/  WARPGROUP.ARRIVE ;  /* 0x00000000000079c5 */ /* 0x000fcc0000000000 */
[----:B------:R-:W-:Y:S03]  /*1c340*/  QGMMA.64x32x32.F32.E4M3.E4M3 R120, gdesc[UR24], RZ, !UPT, gsb0 ;  /* 0x00600000187879f3 */ /* 0x000fe6000c0008ff */
[----:B------:R-:W-:Y:S02]  /*1c350*/  WARPGROUP.DEPBAR.LE gsb0, 0x0 ;  /* 0x00008000000079c5 */ /* 0x000fe40000010000 */
[----:B------:R-:W-:-:S06]  /*1c360*/  WARPGROUP.ARRIVE ;  /* 0x00000000000079c5 */ /* 0x000fcc0000000000 */
[----:B------:R-:W-:Y:S01]  /*1c370*/  QGMMA.64x32x32.F32.E4M3.E4M3 R104, gdesc[UR32], RZ, !UPT, gsb0 ;  /* 0x00600000206879f3 */ /* 0x000fe2000c0008ff */
[----:B------:R-:W-:Y:S01]  /*1c380*/  UMOV UR32, UR4 ;  /* 0x0000000400207c82 */ /* 0x000fe20008000000 */
        /* <DEDUP_REMOVED lines=47> */
[----:B------:R-:W-:Y:S01]  /*1c680*/  VIADD R14, R12, 0x400 ;  /* 0x000004000c0e7836 */ /* 0x000fe20000000000 */
[----:B------:R-:W-:-:S04]  /*1c690*/  MOV R15, 0x80000020 ;  /* 0x80000020000f7802 */ /* 0x000fc80000000f00 */
[----:B------:R-:W-:Y:S01]  /*1c6a0*/  R2UR UR46, R14 ;  /* 0x000000000e2e72ca */ /* 0x000fe200000e0000 */
[----:B------:R-:W-:Y:S01]  /*1c6b0*/  VIADD R14, R12, 0x480 ;  /* 0x000004800c0e7836 */ /* 0x000fe20000000000 */
[----:B------:R-:W-:Y:S01]  /*1c6c0*/  R2UR UR47, R15 ;  /* 0x000000000f2f72ca */ /* 0x000fe200000e0000 */
        /* <DEDUP_REMOVED lines=29> */
[----:B------:R-:W-:Y:S01]  /*1c8a0*/  MOV R15, 0x80000020 ;  /* 0x80000020000f7802 */ /* 0x000fe20000000f00 */
        /* <DEDUP_REMOVED lines=85> */
[----:B------:R-:W-:Y:S01]  /*1ce00*/  MOV R15, 0x80000020 ;  /* 0x80000020000f7802 */ /* 0x000fe20000000f00 */
[----:B------:R-:W-:Y:S01]  /*1ce10*/  VIADD R12, R12, 0x702 ;  /* 0x000007020c0c7836 */ /* 0x000fe20000000000 */
        /* <DEDUP_REMOVED lines=33> */
.L_x_2411:
[----:B------:R-:W-:Y:S01]  /*1d030*/  SHF.L.U32 R9, R9, 0x1f, RZ ;  /* 0x0000001f09097819 */ /* 0x000fe200000006ff */
[----:B------:R-:W-:-:S04]  /*1d040*/  IMAD R11, R189, 0x8, R16 ;  /* 0x00000008bd0b7824 */ /* 0x000fc800078e0210 */
[----:B------:R0:W1:Y:S01]  /*1d050*/  SYNCS.PHASECHK.TRANS64.TRYWAIT P2, [R11+URZ+0x29850], R9 ;  /* 0x029850090b0075a7 */ /* 0x000062000804017f */
[----:B------:R-:W-:Y:S05]  /*1d060*/  @!P1 BRA `(.L_x_2412) ;  /* 0x0000000000049947 */ /* 0x000fea0003800000 */
[----:B------:R-:W-:Y:S01]  /*1d070*/  BPT.TRAP 0x1 ;  /* 0x000000040000795c */ /* 0x000fe20000300000 */
.L_x_2412:
[----:B-1----:R-:W-:Y:S05]  /*1d080*/  @P2 BRA `(.L_x_2410) ;  /* 0x0000000000082947 */ /* 0x002fea0003800000 */
[----:B------:R-:W1:Y:S02]  /*1d090*/  SYNCS.PHASECHK.TRANS64.TRYWAIT P2, [R11+URZ+0x29850], R9 ;  /* 0x029850090b0075a7 */ /* 0x000e64000804017f */
[----:B-1----:R-:W-:Y:S05]  /*1d0a0*/  @!P2 BRA `(.L_x_2413) ;  /* 0x0000013c00fca947 */ /* 0x002fea0003800000 */
.L_x_2410:
        /* <DEDUP_REMOVED lines=8> */
[----:B------:R-:W-:-:S02]  /*1d130*/  IMAD.MOV.U32 R13, RZ, RZ, -0x3ffffff0 ;  /* 0xc0000010ff0d7424 */ /* 0x000fc400078e00ff */
[C---:B------:R-:W-:Y:S01]  /*1d140*/  FMUL.FTZ R11, R2.reuse, R154 ;  /* 0x0000009a020b7220 */ /* 0x040fe20000410000 */
[C---:B------:R-:W-:Y:S01]  /*1d150*/  FMUL.FTZ R154, R2.reuse, R161 ;  /* 0x000000a1029a7220 */ /* 0x040fe20000410000 */
[----:B------:R-:W-:Y:S01]  /*1d160*/  LOP3.LUT R9, R9, 0x10000, RZ, 0xfc, !PT ;  /* 0x0001000009097812 */ /* 0x000fe200078efcff */
[C---:B------:R-:W-:Y:S01]  /*1d170*/  FMUL.FTZ R161, R2.reuse, R141 ;  /* 0x0000008d02a17220 */ /* 0x040fe20000410000 */
        /* <DEDUP_REMOVED lines=25> */
[----:B------:R-:W-:-:S02]  /*1d310*/  IMAD.MOV.U32 R15, RZ, RZ, -0x3ffffff0 ;  /* 0xc0000010ff0f7424 */ /* 0x000fc400078e00ff */
[C---:B------:R-:W-:Y:S01]  /*1d320*/  FMUL.FTZ R122, R2.reuse, R123 ;  /* 0x0000007b027a7220 */ /* 0x040fe20000410000 */
[C---:B------:R-:W-:Y:S01]  /*1d330*/  FMUL.FTZ R125, R2.reuse, R127 ;  /* 0x0000007f027d7220 */ /* 0x040fe20000410000 */
[C---:B------:R-:W-:Y:S01]  /*1d340*/  FMUL.FTZ R123, R2.reuse, R124 ;  /* 0x0000007c027b7220 */ /* 0x040fe20000410000 */
[C---:B------:R-:W-:Y:S01]  /*1d350*/  FMUL.FTZ R127, R2.reuse, R129 ;  /* 0x00000081027f7220 */ /* 0x040fe20000410000 */
[C---:B------:R-:W-:Y:S01]  /*1d360*/  FMUL.FTZ R124, R2.reuse, R126 ;  /* 0x0000007e027c7220 */ /* 0x040fe20000410000 */
[C---:B------:R-:W-:Y:S01]  /*1d370*/  FMUL.FTZ R129, R2.reuse, R131 ;  /* 0x0000008302817220 */ /* 0x040fe20000410000 */
[C---:B------:R-:W-:Y:S01]  /*1d380*/  FMUL.FTZ R126, R2.reuse, R128 ;  /* 0x00000080027e7220 */ /* 0x040fe20000410000 */
[----:B------:R-:W-:Y:S02]  /*1d390*/  IMAD.IADD R131, R211, 0x1, R204 ;  /* 0x00000001d3837824 */ /* 0x000fe400078e02cc */
        /* <DEDUP_REMOVED lines=38> */
[----:B------:R-:W-:-:S05]  /*1d600*/  FMUL.FTZ R103, R2, R103 ;  /* 0x0000006702677220 */ /* 0x000fca0000410000 */
        /* <DEDUP_REMOVED lines=14> */
[----:B------:R-:W1:Y:S01]  /*1d6f0*/  S2R R187, SR_TID.X ;  /* 0x0000000000bb7919 */ /* 0x000e620000002100 */
[----:B------:R-:W-:Y:S01]  /*1d700*/  QGMMA.64x128x32.F32.E4M3.E4M3 R24, R180, gdesc[UR4], R24, gsb0 ;  /* 0x01e00004b4187df3 */ /* 0x000fe20008000818 */
[----:B------:R-:W-:Y:S02]  /*1d710*/  R2UR UR6, R14 ;  /* 0x000000000e0672ca */ /* 0x000fe400000e0000 */
[----:B------:R-:W-:Y:S01]  /*1d720*/  R2UR UR7, R15 ;  /* 0x000000000f0772ca */ /* 0x000fe200000e0000 */
[----:B------:R-:W-:Y:S01]  /*1d730*/  IMAD.MOV.U32 R15, RZ, RZ, -0x3ffffff0 ;  /* 0xc0000010ff0f7424 */ /* 0x000fe200078e00ff */
[C---:B------:R-:W-:Y:S01]  /*1d740*/  IADD3 R14, R12.reuse, 0x300, RZ ;  /* 0x000003000c0e7810 */ /* 0x040fe20007ffe0ff */
[----:B------:R-:W-:Y:S01]  /*1d750*/  VIADD R12, R12, 0x400 ;  /* 0x000004000c0c7836 */ /* 0x000fe20000000000 */
[----:B------:R-:W-:Y:S08]  /*1d760*/  MUFU.TANH R127, R127 ;  /* 0x0000007f007f7308 */ /* 0x000ff00000002400 */
[----:B------:R-:W-:Y:S08]  /*1d770*/  MUFU.TANH R130, R130 ;  /* 0x0000008200827308 */ /* 0x000ff00000002400 */
[----:B------:R-:W-:Y:S01]  /*1d780*/  MUFU.TANH R132, R132 ;  /* 0x0000008400847308 */ /* 0x000fe20000002400 */
[----:B-1----:R-:W-:-:S07]  /*1d790*/  LOP3.LUT R187, R187, 0x7f, RZ, 0xc0, !PT ;  /* 0x0000007fbbbb7812 */ /* 0x002fce00078ec0ff */
        /* <DEDUP_REMOVED lines=22> */
[C---:B------:R-:W-:Y:S02]  /*1d900*/  FMUL.FTZ R156, R2.reuse, R164 ;  /* 0x000000a4029c7220 */ /* 0x040fe40000410000 */
[----:B------:R-:W-:Y:S01]  /*1d910*/  MUFU.TANH R146, R146 ;  /* 0x0000009200927308 */ /* 0x000fe20000002400 */
[----:B------:R-:W-:-:S07]  /*1d920*/  FMUL.FTZ R157, R2, R166 ;  /* 0x000000a6029d7220 */ /* 0x000fce0000410000 */
        /* <DEDUP_REMOVED lines=22> */
[----:B------:R-:W-:Y:S01]  /*1da90*/  FMUL.FTZ R153, R2, R162 ;  /* 0x000000a202997220 */ /* 0x000fe20000410000 */
[----:B------:R-:W-:Y:S01]  /*1daa0*/  R2UR UR6, R12 ;  /* 0x000000000c0672ca */ /* 0x000fe200000e0000 */
[----:B------:R-:W1:Y:S01]  /*1dab0*/  @P0 LDC R162, c[0x0][0x44c] ;  /* 0x00011300ffa20b82 */ /* 0x000e620000000800 */
[C---:B------:R-:W-:Y:S01]  /*1dac0*/  FMUL.FTZ R12, R2.reuse, R155 ;  /* 0x0000009b020c7220 */ /* 0x040fe20000410000 */
[----:B------:R-:W-:Y:S01]  /*1dad0*/  FMUL.FTZ R155, R2, R163 ;  /* 0x000000a3029b7220 */ /* 0x000fe20000410000 */
[----:B------:R-:W2:Y:S05]  /*1dae0*/  MUFU.TANH R13, R13 ;  /* 0x0000000d000d7308 */ /* 0x000eaa0000002400 */
[----:B------:R-:W3:Y:S03]  /*1daf0*/  @P0 LDC R163, c[0x0][0x450] ;  /* 0x00011400ffa30b82 */ /* 0x000ee60000000800 */
[----:B------:R-:W-:Y:S08]  /*1db00*/  MUFU.TANH R153, R153 ;  /* 0x0000009900997308 */ /* 0x000ff00000002400 */
[----:B------:R-:W-:Y:S01]  /*1db10*/  MUFU.TANH R12, R12 ;  /* 0x0000000c000c7308 */ /* 0x000fe20000002400 */
[----:B-1----:R-:W-:Y:S01]  /*1db20*/  @P0 IMAD.HI.U32 R133, R131, R162, RZ ;  /* 0x000000a283850227 */ /* 0x002fe200078e00ff */
[----:B------:R-:W-:-:S03]  /*1db30*/  MOV R162, R131 ;  /* 0x0000008300a27202 */ /* 0x000fc60000000f00 */
[C---:B------:R-:W-:Y:S01]  /*1db40*/  FMUL.FTZ R131, R2.reuse, R134 ;  /* 0x0000008602837220 */ /* 0x040fe20000410000 */
[----:B------:R-:W-:Y:S01]  /*1db50*/  FMUL.FTZ R134, R2, R104 ;  /* 0x0000006802867220 */ /* 0x000fe20000410000 */
[----:B------:R-:W-:Y:S01]  /*1db60*/  IMAD R104, R8, -0xa0, RZ ;  /* 0xffffff6008687824 */ /* 0x000fe200078e02ff */
[----:B------:R-:W-:Y:S01]  /*1db70*/  MUFU.TANH R155, R155 ;  /* 0x0000009b009b7308 */ /* 0x000fe20000002400 */
[----:B---3--:R-:W-:Y:S01]  /*1db80*/  @P0 SHF.R.U32.HI R162, RZ, R163, R133 ;  /* 0x000000a3ffa20219 */ /* 0x008fe20000011685 */
[----:B------:R-:W-:Y:S02]  /*1db90*/  FMUL.FTZ R133, R2, R135 ;  /* 0x0000008702857220 */ /* 0x000fe40000410000 */
[----:B------:R-:W-:Y:S02]  /*1dba0*/  IADD3 R135, -R208, 0x1, R104 ;  /* 0x00000001d0877810 */ /* 0x000fe40007ffe168 */
[----:B------:R-:W1:Y:S02]  /*1dbb0*/  SHFL.IDX PT, R163, R162, RZ, 0x1c1f ;  /* 0x001c1fffa2a37589 */ /* 0x000e6400000e0000 */
[----:B------:R-:W-:Y:S01]  /*1dbc0*/  IADD3 R135, -R205, R135, R206 ;  /* 0x00000087cd877210 */ /* 0x000fe20007ffe1ce */
[----:B------:R3:W-:Y:S01]  /*1dbd0*/  MUFU.TANH R104, R106 ;  /* 0x0000006a00687308 */ /* 0x0007e20000002400 */
[----:B------:R-:W4:Y:S07]  /*1dbe0*/  SHFL.IDX PT, R162, R162, 0x1, 0x1c1f ;  /* 0x003c1f00a2a27f89 */ /* 0x000f2e00000e0000 */
[----:B------:R-:W5:Y:S01]  /*1dbf0*/  MUFU.TANH R134, R134 ;  /* 0x0000008600867308 */ /* 0x000f620000002400 */
[----:B---3--:R-:W-:-:S07]  /*1dc00*/  FMUL.FTZ R106, R2, R107 ;  /* 0x0000006b026a7220 */ /* 0x008fce0000410000 */
[----:B------:R-:W-:Y:S01]  /*1dc10*/  MUFU.TANH R133, R133 ;  /* 0x0000008500857308 */ /* 0x000fe20000002400 */
[----:B-1----:R-:W-:Y:S02]  /*1dc20*/  IMAD.IADD R107, R135, 0x1, R163 ;  /* 0x00000001876b7824 */ /* 0x002fe400078e02a3 */
[----:B------:R-:W-:-:S05]  /*1dc30*/  FMUL.FTZ R163, R2, R110 ;  /* 0x0000006e02a37220 */ /* 0x000fca0000410000 */
[----:B------:R-:W-:Y:S01]  /*1dc40*/  MUFU.TANH R124, R124 ;  /* 0x0000007c007c7308 */ /* 0x000fe20000002400 */
[----:B----4-:R-:W-:Y:S01]  /*1dc50*/  IMAD.IADD R162, R135, 0x1, R162 ;  /* 0x0000000187a27824 */ /* 0x010fe200078e02a2 */
[C---:B------:R-:W-:Y:S02]  /*1dc60*/  ISETP.GT.AND P2, PT, R107.reuse, RZ, PT ;  /* 0x000000ff6b00720c */ /* 0x040fe40003f44270 */
[----:B------:R-:W-:Y:S02]  /*1dc70*/  ISETP.GT.AND P3, PT, R107, 0x1, PT ;  /* 0x000000016b00780c */ /* 0x000fe40003f64270 */
[----:B0-----:R-:W-:Y:S02]  /*1dc80*/  FSEL R9, R9, -INF , P2 ;  /* 0xff80000009097808 */ /* 0x001fe40001000000 */
[----:B------:R-:W-:Y:S01]  /*1dc90*/  MUFU.TANH R163, R163 ;  /* 0x000000a300a37308 */ /* 0x000fe20000002400 */
[----:B------:R-:W-:Y:S02]  /*1dca0*/  ISETP.GT.AND P2, PT, R107, 0x8, PT ;  /* 0x000000086b00780c */ /* 0x000fe40003f44270 */
[----:B--2---:R-:W-:-:S02]  /*1dcb0*/  FSEL R13, R13, -INF , P3 ;  /* 0xff8000000d0d7808 */ /* 0x004fc40001800000 */
[----:B------:R-:W-:Y:S02]  /*1dcc0*/  FMNMX.FTZ R164, R9, R7, !PT ;  /* 0x0000000709a47209 */ /* 0x000fe40007810000 */
[----:B------:R-:W-:Y:S01]  /*1dcd0*/  ISETP.GT.AND P3, PT, R107, 0x9, PT ;  /* 0x000000096b00780c */ /* 0x000fe20003f64270 */
[----:B------:R-:W-:Y:S01]  /*1dce0*/  MUFU.TANH R125, R125 ;  /* 0x0000007d007d7308 */ /* 0x000fe20000002400 */
[----:B------:R-:W-:Y:S02]  /*1dcf0*/  FSEL R110, R14, -INF , P2 ;  /* 0xff8000000e6e7808 */ /* 0x000fe40001000000 */
[----:B------:R-:W-:Y:S02]  /*1dd00*/  FMNMX.FTZ R164, R13, R164, !PT ;  /* 0x000000a40da47209 */ /* 0x000fe40007810000 */
[----:B------:R-:W-:Y:S02]  /*1dd10*/  ISETP.GT.AND P2, PT, R107, 0x10, PT ;  /* 0x000000106b00780c */ /* 0x000fe40003f44270 */
[----:B------:R-:W-:Y:S01]  /*1dd20*/  FMNMX.FTZ R164, R110, R164, !PT ;  /* 0x000000a46ea47209 */ /* 0x000fe20007810000 */
[----:B------:R0:W1:Y:S01]  /*1dd30*/  MUFU.TANH R14, R109 ;  /* 0x0000006d000e7308 */ /* 0x0000620000002400 */
[----:B------:R-:W-:-:S02]  /*1dd40*/  FSEL R152, R152, -INF , P2 ;  /* 0xff80000098987808 */ /* 0x000fc40001000000 */
[C---:B------:R-:W-:Y:S02]  /*1dd50*/  ISETP.GT.AND P2, PT, R107.reuse, 0x18, PT ;  /* 0x000000186b00780c */ /* 0x040fe40003f44270 */
[----:B------:R-:W-:Y:S02]  /*1dd60*/  ISETP.GT.AND P4, PT, R107, 0x68, PT ;  /* 0x000000686b00780c */ /* 0x000fe40003f84270 */
[----:B------:R-:W-:Y:S01]  /*1dd70*/  FSEL R156, R156, -INF , P2 ;  /* 0xff8000009c9c7808 */ /* 0x000fe20001000000 */
[----:B------:R-:W-:Y:S01]  /*1dd80*/  MUFU.TANH R129, R129 ;  /* 0x0000008100817308 */ /* 0x000fe20000002400 */
[----:B0-----:R-:W-:Y:S02]  /*1dd90*/  FSEL R109, R15, -INF , P3 ;  /* 0xff8000000f6d7808 */ /* 0x001fe40001800000 */
[----:B------:R-:W-:Y:S02]  /*1dda0*/  ISETP.GT.AND P3, PT, R107, 0x11, PT ;  /* 0x000000116b00780c */ /* 0x000fe40003f64270 */
[----:B------:R-:W-:-:S02]  /*1ddb0*/  FMNMX.FTZ R164, R109, R164, !PT ;  /* 0x000000a46da47209 */ /* 0x000fc40007810000 */
[----:B------:R-:W-:Y:S01]  /*1ddc0*/  FSEL R154, R154, -INF , P3 ;  /* 0xff8000009a9a7808 */ /* 0x000fe20001800000 */
[----:B------:R-:W-:Y:S01]  /*1ddd0*/  MUFU.TANH R131, R131 ;  /* 0x0000008300837308 */ /* 0x000fe20000002400 */
[----:B------:R-:W-:Y:S02]  /*1dde0*/  FMNMX.FTZ R164, R152, R164, !PT ;  /* 0x000000a498a47209 */ /* 0x000fe40007810000 */
[C---:B------:R-:W-:Y:S02]  /*1ddf0*/  ISETP.GT.AND P3, PT, R107.reuse, 0x19, PT ;  /* 0x000000196b00780c */ /* 0x040fe40003f64270 */
[----:B------:R-:W-:Y:S02]  /*1de00*/  FMNMX.FTZ R164, R154, R164, !PT ;  /* 0x000000a49aa47209 */ /* 0x000fe40007810000 */
[----:B------:R-:W-:Y:S01]  /*1de10*/  ISETP.GT.AND P2, PT, R107, 0x20, PT ;  /* 0x000000206b00780c */ /* 0x000fe20003f44270 */
[----:B------:R-:W-:Y:S01]  /*1de20*/  MUFU.TANH R106, R106 ;  /* 0x0000006a006a7308 */ /* 0x000fe20000002400 */
[----:B------:R-:W-:-:S02]  /*1de30*/  FSEL R159, R159, -INF , P3 ;  /* 0xff8000009f9f7808 */ /* 0x000fc40001800000 */
[----:B------:R-:W-:Y:S02]  /*1de40*/  FMNMX.FTZ R164, R156, R164, !PT ;  /* 0x000000a49ca47209 */ /* 0x000fe40007810000 */
[----:B------:R-:W-:Y:S02]  /*1de50*/  ISETP.GT.AND P3, PT, R107, 0x21, PT ;  /* 0x000000216b00780c */ /* 0x000fe40003f64270 */
[----:B------:R-:W-:Y:S01]  /*1de60*/  FSEL R136, R136, -INF , P2 ;  /* 0xff80000088887808 */ /* 0x000fe20001000000 */
[----:B------:R-:W-:Y:S01]  /*1de70*/  MUFU.TANH R91, R91 ;  /* 0x0000005b005b7308 */ /* 0x000fe20000002400 */
[----:B------:R-:W-:Y:S02]  /*1de80*/  FMNMX.FTZ R164, R159, R164, !PT ;  /* 0x000000a49fa47209 */ /* 0x000fe40007810000 */
[----:B------:R-:W-:Y:S02]  /*1de90*/  ISETP.GT.AND P2, PT, R107, 0x28, PT ;  /* 0x000000286b00780c */ /* 0x000fe40003f44270 */
[----:B------:R-:W-:-:S02]  /*1dea0*/  FSEL R160, R160, -INF , P3 ;  /* 0xff800000a0a07808 */ /* 0x000fc40001800000 */
[----:B------:R-:W-:Y:S01]  /*1deb0*/  FMNMX.FTZ R164, R136, R164, !PT ;  /* 0x000000a488a47209 */ /* 0x000fe20007810000 */
[----:B------:R-:W-:Y:S01]  /*1dec0*/  MUFU.TANH R94, R94 ;  /* 0x0000005e005e7308 */ /* 0x000fe20000002400 */
[----:B------:R-:W-:Y:S02]  /*1ded0*/  ISETP.GT.AND P3, PT, R107, 0x29, PT ;  /* 0x000000296b00780c */ /* 0x000fe40003f64270 */
[----:B------:R-:W-:Y:S02]  /*1dee0*/  FSEL R139, R139, -INF , P2 ;  /* 0xff8000008b8b7808 */ /* 0x000fe40001000000 */
[----:B------:R-:W-:Y:S02]  /*1def0*/  FMNMX.FTZ R164, R160, R164, !PT ;  /* 0x000000a4a0a47209 */ /* 0x000fe40007810000 */
[----:B------:R-:W-:Y:S01]  /*1df00*/  ISETP.GT.AND P2, PT, R107, 0x30, PT ;  /* 0x000000306b00780c */ /* 0x000fe20003f44270 */
[----:B------:R-:W-:Y:S01]  /*1df10*/  MUFU.TANH R98, R98 ;  /* 0x0000006200627308 */ /* 0x000fe20000002400 */
[----:B------:R-:W-:Y:S01]  /*1df20*/  FSEL R161, R161, -INF , P3 ;  /* 0xff800000a1a17808 */ /* 0x000fe20001800000 */
[----:B------:R-:W-:-:S02]  /*1df30*/  WARPGROUP.DEPBAR.LE gsb0, 0x0 ;  /* 0x00008000000079c5 */ /* 0x000fc40000010000 */
[----:B------:R-:W-:Y:S01]  /*1df40*/  FMNMX.FTZ R164, R139, R164, !PT ;  /* 0x000000a48ba47209 */ /* 0x000fe20007810000 */
[----:B------:R-:W-:Y:S01]  /*1df50*/  WARPGROUP.ARRIVE ;  /* 0x00000000000079c5 */ /* 0x000fe20000000000 */
[----:B------:R-:W-:Y:S02]  /*1df60*/  ISETP.GT.AND P3, PT, R107, 0x31, PT ;  /* 0x000000316b00780c */ /* 0x000fe40003f64270 */
[----:B------:R-:W-:Y:S01]  /*1df70*/  FSEL R142, R142, -INF , P2 ;  /* 0xff8000008e8e7808 */ /* 0x000fe20001000000 */
[----:B------:R-:W-:Y:S01]  /*1df80*/  MUFU.TANH R99, R99 ;  /* 0x0000006300637308 */ /* 0x000fe20000002400 */
[----:B------:R-:W-:Y:S01]  /*1df90*/  FMNMX.FTZ R164, R161, R164, !PT ;  /* 0x000000a4a1a47209 */ /* 0x000fe20007810000 */
[----:B------:R-:W-:Y:S01]  /*1dfa0*/  QGMMA.64x128x32.F32.E4M3.E4M3 R24, R168, gdesc[UR4], R24, gsb0 ;  /* 0x01e00004a8187df3 */ /* 0x000fe20008000818 */
        /* <DEDUP_REMOVED lines=9> */
[----:B------:R-:W-:-:S02]  /*1e040*/  FSEL R148, R148, -INF , P3 ;  /* 0xff80000094947808 */ /* 0x000fc40001800000 */
[----:B------:R-:W-:Y:S02]  /*1e050*/  FMNMX.FTZ R164, R147, R164, !PT ;  /* 0x000000a493a47209 */ /* 0x000fe40007810000 */
[C---:B------:R-:W-:Y:S02]  /*1e060*/  ISETP.GT.AND P3, PT, R107.reuse, 0x41, PT ;  /* 0x000000416b00780c */ /* 0x040fe40003f64270 */
[----:B------:R-:W-:Y:S02]  /*1e070*/  FSEL R120, R120, -INF , P2 ;  /* 0xff80000078787808 */ /* 0x000fe40001000000 */
[----:B------:R-:W-:Y:S02]  /*1e080*/  FMNMX.FTZ R164, R148, R164, !PT ;  /* 0x000000a494a47209 */ /* 0x000fe40007810000 */
[----:B------:R-:W-:Y:S02]  /*1e090*/  ISETP.GT.AND P2, PT, R107, 0x48, PT ;  /* 0x000000486b00780c */ /* 0x000fe40003f44270 */
[----:B------:R-:W-:-:S02]  /*1e0a0*/  FSEL R150, R150, -INF , P3 ;  /* 0xff80000096967808 */ /* 0x000fc40001800000 */
[----:B------:R-:W-:Y:S02]  /*1e0b0*/  FMNMX.FTZ R164, R120, R164, !PT ;  /* 0x000000a478a47209 */ /* 0x000fe40007810000 */
[----:B------:R-:W-:Y:S02]  /*1e0c0*/  ISETP.GT.AND P3, PT, R107, 0x49, PT ;  /* 0x000000496b00780c */ /* 0x000fe40003f64270 */
        /* <DEDUP_REMOVED lines=18> */
[----:B-----5:R-:W-:Y:S02]  /*1e1f0*/  FSEL R134, R134, -INF , P2 ;  /* 0xff80000086867808 */ /* 0x020fe40001000000 */
[----:B------:R-:W-:Y:S02]  /*1e200*/  FMNMX.FTZ R164, R132, R164, !PT ;  /* 0x000000a484a47209 */ /* 0x000fe40007810000 */
[----:B------:R-:W-:Y:S02]  /*1e210*/  FSEL R105, R105, -INF , P3 ;  /* 0xff80000069697808 */ /* 0x000fe40001800000 */
[----:B------:R-:W-:-:S02]  /*1e220*/  FMNMX.FTZ R164, R134, R164, !PT ;  /* 0x000000a486a47209 */ /* 0x000fc40007810000 */
[----:B------:R-:W-:Y:S02]  /*1e230*/  ISETP.GT.AND P2, PT, R107, 0x69, PT ;  /* 0x000000696b00780c */ /* 0x000fe40003f44270 */
[----:B------:R-:W-:Y:S02]  /*1e240*/  FSEL R108, R108, -INF , P4 ;  /* 0xff8000006c6c7808 */ /* 0x000fe40002000000 */
[----:B------:R-:W-:Y:S02]  /*1e250*/  FMNMX.FTZ R15, R105, R164, !PT ;  /* 0x000000a4690f7209 */ /* 0x000fe40007810000 */
[----:B-1----:R-:W-:Y:S02]  /*1e260*/  FSEL R164, R14, -INF , P2 ;  /* 0xff8000000ea47808 */ /* 0x002fe40001000000 */
[----:B------:R-:W-:Y:S02]  /*1e270*/  ISETP.GT.AND P3, PT, R107, 0x70, PT ;  /* 0x000000706b00780c */ /* 0x000fe40003f64270 */
[----:B------:R-:W-:-:S02]  /*1e280*/  FMNMX.FTZ R14, R108, R15, !PT ;  /* 0x0000000f6c0e7209 */ /* 0x000fc40007810000 */
[C---:B------:R-:W-:Y:S02]  /*1e290*/  ISETP.GT.AND P4, PT, R107.reuse, 0x71, PT ;  /* 0x000000716b00780c */ /* 0x040fe40003f84270 */
[----:B------:R-:W-:Y:S02]  /*1e2a0*/  FSEL R112, R112, -INF , P3 ;  /* 0xff80000070707808 */ /* 0x000fe40001800000 */
[----:B------:R-:W-:Y:S02]  /*1e2b0*/  FMNMX.FTZ R14, R164, R14, !PT ;  /* 0x0000000ea40e7209 */ /* 0x000fe40007810000 */
[----:B------:R-:W-:Y:S02]  /*1e2c0*/  ISETP.GT.AND P5, PT, R107, 0x78, PT ;  /* 0x000000786b00780c */ /* 0x000fe40003fa4270 */
[----:B------:R-:W-:Y:S02]  /*1e2d0*/  FSEL R113, R113, -INF , P4 ;  /* 0xff80000071717808 */ /* 0x000fe40002000000 */
[----:B------:R-:W-:-:S02]  /*1e2e0*/  FMNMX.FTZ R14, R112, R14, !PT ;  /* 0x0000000e700e7209 */ /* 0x000fc40007810000 */
[----:B------:R-:W-:Y:S02]  /*1e2f0*/  ISETP.GT.AND P2, PT, R107, 0x79, PT ;  /* 0x000000796b00780c */ /* 0x000fe40003f44270 */
[----:B------:R-:W-:Y:S02]  /*1e300*/  FSEL R116, R116, -INF , P5 ;  /* 0xff80000074747808 */ /* 0x000fe40002800000 */
[----:B------:R-:W-:Y:S02]  /*1e310*/  FMNMX.FTZ R14, R113, R14, !PT ;  /* 0x0000000e710e7209 */ /* 0x000fe40007810000 */
[----:B------:R-:W-:Y:S02]  /*1e320*/  ISETP.GT.AND P3, PT, R107, 0x80, PT ;  /* 0x000000806b00780c */ /* 0x000fe40003f64270 */
[----:B------:R-:W-:Y:S02]  /*1e330*/  FSEL R117, R117, -INF , P2 ;  /* 0xff80000075757808 */ /* 0x000fe40001000000 */
[----:B------:R-:W-:-:S02]  /*1e340*/  FMNMX.FTZ R14, R116, R14, !PT ;  /* 0x0000000e740e7209 */ /* 0x000fc40007810000 */
[C---:B------:R-:W-:Y:S02]  /*1e350*/  ISETP.GT.AND P4, PT, R107.reuse, 0x81, PT ;  /* 0x000000816b00780c */ /* 0x040fe40003f84270 */
[C---:B------:R-:W-:Y:S02]  /*1e360*/  ISETP.GT.AND P5, PT, R107.reuse, 0x88, PT ;  /* 0x000000886b00780c */ /* 0x040fe40003fa4270 */
[----:B------:R-:W-:Y:S02]  /*1e370*/  ISETP.GT.AND P2, PT, R107, 0x89, PT ;  /* 0x000000896b00780c */ /* 0x000fe40003f44270 */
[----:B------:R-:W-:Y:S02]  /*1e380*/  FSEL R88, R88, -INF , P3 ;  /* 0xff80000058587808 */ /* 0x000fe40001800000 */
[----:B------:R-:W-:Y:S02]  /*1e390*/  FMNMX.FTZ R15, R117, R14, !PT ;  /* 0x0000000e750f7209 */ /* 0x000fe40007810000 */
[----:B------:R-:W-:Y:S01]  /*1e3a0*/  FSEL R89, R89, -INF , P4 ;  /* 0xff80000059597808 */ /* 0x000fe20002000000 */
[----:B------:R0:W1:Y:S01]  /*1e3b0*/  MUFU.TANH R14, R100 ;  /* 0x00000064000e7308 */ /* 0x0000620000002400 */
[----:B------:R-:W-:-:S02]  /*1e3c0*/  FSEL R92, R92, -INF , P5 ;  /* 0xff8000005c5c7808 */ /* 0x000fc40002800000 */
[----:B------:R-:W-:Y:S02]  /*1e3d0*/  FSEL R93, R93, -INF , P2 ;  /* 0xff8000005d5d7808 */ /* 0x000fe40001000000 */
[C---:B------:R-:W-:Y:S02]  /*1e3e0*/  ISETP.GT.AND P3, PT, R107.reuse, 0x90, PT ;  /* 0x000000906b00780c */ /* 0x040fe40003f64270 */
[C---:B------:R-:W-:Y:S02]  /*1e3f0*/  ISETP.GT.AND P4, PT, R107.reuse, 0x91, PT ;  /* 0x000000916b00780c */ /* 0x040fe40003f84270 */
[C---:B------:R-:W-:Y:S02]  /*1e400*/  ISETP.GT.AND P5, PT, R107.reuse, 0x98, PT ;  /* 0x000000986b00780c */ /* 0x040fe40003fa4270 */
[----:B------:R-:W-:Y:S01]  /*1e410*/  ISETP.GT.AND P2, PT, R107, 0x99, PT ;  /* 0x000000996b00780c */ /* 0x000fe20003f44270 */
[----:B------:R-:W-:Y:S01]  /*1e420*/  FMUL.FTZ R107, R2, R101 ;  /* 0x00000065026b7220 */ /* 0x000fe20000410000 */
[----:B------:R-:W-:-:S02]  /*1e430*/  FMNMX.FTZ R15, R88, R15, !PT ;  /* 0x0000000f580f7209 */ /* 0x000fc40007810000 */
[----:B0-----:R-:W-:Y:S02]  /*1e440*/  FSEL R100, R96, -INF , P3 ;  /* 0xff80000060647808 */ /* 0x001fe40001800000 */
[----:B------:R-:W-:Y:S01]  /*1e450*/  FMNMX.FTZ R15, R89, R15, !PT ;  /* 0x0000000f590f7209 */ /* 0x000fe20007810000 */
[----:B------:R-:W0:Y:S01]  /*1e460*/  MUFU.TANH R107, R107 ;  /* 0x0000006b006b7308 */ /* 0x000e220000002400 */
[----:B------:R-:W-:Y:S01]  /*1e470*/  FSEL R101, R97, -INF , P4 ;  /* 0xff80000061657808 */ /* 0x000fe20002000000 */
[----:B------:R-:W-:Y:S02]  /*1e480*/  WARPGROUP.DEPBAR.LE gsb0, 0x0 ;  /* 0x00008000000079c5 */ /* 0x000fe40000010000 */
[----:B------:R-:W-:Y:S02]  /*1e490*/  FMNMX.FTZ R15, R92, R15, !PT ;  /* 0x0000000f5c0f7209 */ /* 0x000fe40007810000 */
[----:B-1----:R-:W-:Y:S02]  /*1e4a0*/  FSEL R97, R14, -INF , P5 ;  /* 0xff8000000e617808 */ /* 0x002fe40002800000 */
[----:B------:R-:W-:Y:S01]  /*1e4b0*/  FMNMX.FTZ R15, R93, R15, !PT ;  /* 0x0000000f5d0f7209 */ /* 0x000fe20007810000 */
[----:B------:R1:W-:Y:S01]  /*1e4c0*/  MUFU.TANH R96, R111 ;  /* 0x0000006f00607308 */ /* 0x0003e20000002400 */
[----:B------:R-:W-:-:S02]  /*1e4d0*/  ISETP.GT.AND P4, PT, R162, 0x9, PT ;  /* 0x00000009a200780c */ /* 0x000fc40003f84270 */
[----:B------:R-:W-:Y:S02]  /*1e4e0*/  FMNMX.FTZ R15, R100, R15, !PT ;  /* 0x0000000f640f7209 */ /* 0x000fe40007810000 */
[----:B------:R-:W-:Y:S02]  /*1e4f0*/  FSEL R21, R21, -INF , P4 ;  /* 0xff80000015157808 */ /* 0x000fe40002000000 */
[----:B------:R-:W-:Y:S02]  /*1e500*/  FMNMX.FTZ R15, R101, R15, !PT ;  /* 0x0000000f650f7209 */ /* 0x000fe40007810000 */
[----:B0-----:R-:W-:Y:S01]  /*1e510*/  FSEL R107, R107, -INF , P2 ;  /* 0xff8000006b6b7808 */ /* 0x001fe20001000000 */
[C---:B-1----:R-:W-:Y:S01]  /*1e520*/  FMUL.FTZ R111, R2.reuse, R114 ;  /* 0x00000072026f7220 */ /* 0x042fe20000410000 */
[----:B------:R-:W-:Y:S01]  /*1e530*/  FMNMX.FTZ R15, R97, R15, !PT ;  /* 0x0000000f610f7209 */ /* 0x000fe20007810000 */
[----:B------:R-:W-:Y:S01]  /*1e540*/  FMUL.FTZ R114, R2, R115 ;  /* 0x0000007302727220 */ /* 0x000fe20000410000 */
[----:B------:R-:W-:Y:S01]  /*1e550*/  ISETP.GT.AND P4, PT, R162, 0x19, PT ;  /* 0x00000019a200780c */ /* 0x000fe20003f84270 */
[C---:B------:R-:W-:Y:S01]  /*1e560*/  FMUL.FTZ R115, R2.reuse, R118 ;  /* 0x0000007602737220 */ /* 0x040fe20000410000 */
[----:B------:R-:W-:Y:S01]  /*1e570*/  FMNMX.FTZ R15, R107, R15, !PT ;  /* 0x0000000f6b0f7209 */ /* 0x000fe20007810000 */
[----:B------:R-:W-:Y:S01]  /*1e580*/  FMUL.FTZ R118, R2, R119 ;  /* 0x0000007702767220 */ /* 0x000fe20000410000 */
[----:B------:R-:W-:Y:S01]  /*1e590*/  FSEL R158, R158, -INF , P4 ;  /* 0xff8000009e9e7808 */ /* 0x000fe20002000000 */
[----:B------:R-:W0:Y:S01]  /*1e5a0*/  MUFU.TANH R114, R114 ;  /* 0x0000007200727308 */ /* 0x000e220000002400 */
[C---:B------:R-:W-:Y:S01]  /*1e5b0*/  ISETP.GT.AND P4, PT, R162.reuse, 0x29, PT ;  /* 0x00000029a200780c */ /* 0x040fe20003f84270 */
[----:B------:R-:W1:Y:S01]  /*1e5c0*/  SHFL.BFLY PT, R14, R15, 0x2, 0x1f ;  /* 0x0c401f000f0e7f89 */ /* 0x000e6200000e0000 */
[----:B------:R-:W-:-:S02]  /*1e5d0*/  ISETP.GT.AND P2, PT, R162, RZ, PT ;  /* 0x000000ffa200720c */ /* 0x000fc40003f44270 */
[----:B------:R-:W-:Y:S02]  /*1e5e0*/  FSEL R141, R141, -INF , P4 ;  /* 0xff8000008d8d7808 */ /* 0x000fe40002000000 */
[----:B------:R-:W-:Y:S01]  /*1e5f0*/  ISETP.GT.AND P4, PT, R162, 0x38, PT ;  /* 0x00000038a200780c */ /* 0x000fe20003f84270 */
[----:B------:R-:W2:Y:S01]  /*1e600*/  MUFU.TANH R111, R111 ;  /* 0x0000006f006f7308 */ /* 0x000ea20000002400 */
[----:B------:R-:W-:Y:S02]  /*1e610*/  FSEL R11, R11, -INF , P2 ;  /* 0xff8000000b0b7808 */ /* 0x000fe40001000000 */
[----:B------:R-:W-:Y:S02]  /*1e620*/  FSEL R146, R146, -INF , P4 ;  /* 0xff80000092927808 */ /* 0x000fe40002000000 */
[C---:B------:R-:W-:Y:S02]  /*1e630*/  ISETP.GT.AND P4, PT, R162.reuse, 0x41, PT ;  /* 0x00000041a200780c */ /* 0x040fe40003f84270 */
[----:B------:R-:W-:Y:S01]  /*1e640*/  ISETP.GT.AND P2, PT, R162, 0x10, PT ;  /* 0x00000010a200780c */ /* 0x000fe20003f44270 */
[----:B------:R-:W3:Y:S01]  /*1e650*/  MUFU.TANH R115, R115 ;  /* 0x0000007300737308 */ /* 0x000ee20000002400 */
[----:B------:R-:W-:-:S02]  /*1e660*/  FSEL R122, R122, -INF , P4 ;  /* 0xff8000007a7a7808 */ /* 0x000fc40002000000 */
[C---:B------:R-:W-:Y:S02]  /*1e670*/  ISETP.GT.AND P4, PT, R162.reuse, 0x50, PT ;  /* 0x00000050a200780c */ /* 0x040fe40003f84270 */
[----:B------:R-:W-:Y:S02]  /*1e680*/  FSEL R153, R153, -INF , P2 ;  /* 0xff80000099997808 */ /* 0x000fe40001000000 */
[----:B------:R-:W-:Y:S01]  /*1e690*/  ISETP.GT.AND P2, PT, R162, 0x20, PT ;  /* 0x00000020a200780c */ /* 0x000fe20003f44270 */
[----:B------:R-:W4:Y:S01]  /*1e6a0*/  MUFU.TANH R118, R118 ;  /* 0x0000007600767308 */ /* 0x000f220000002400 */
[----:B------:R-:W-:Y:S02]  /*1e6b0*/  FSEL R128, R128, -INF , P4 ;  /* 0xff80000080807808 */ /* 0x000fe40002000000 */
[----:B-1----:R-:W-:Y:S02]  /*1e6c0*/  FMNMX.FTZ R14, R15, R14, !PT ;  /* 0x0000000e0f0e7209 */ /* 0x002fe40007810000 */
[----:B------:R-:W-:-:S02]  /*1e6d0*/  ISETP.GT.AND P4, PT, R162, 0x59, PT ;  /* 0x00000059a200780c */ /* 0x000fc40003f84270 */
[----:B------:R-:W-:Y:S01]  /*1e6e0*/  FSEL R137, R137, -INF , P2 ;  /* 0xff80000089897808 */ /* 0x000fe20001000000 */
[----:B------:R-:W1:Y:S01]  /*1e6f0*/  SHFL.BFLY PT, R15, R14, 0x1, 0x1f ;  /* 0x0c201f000e0f7f89 */ /* 0x000e6200000e0000 */
[----:B------:R-:W-:Y:S02]  /*1e700*/  FSEL R133, R133, -INF , P4 ;  /* 0xff80000085857808 */ /* 0x000fe40002000000 */
[C---:B------:R-:W-:Y:S02]  /*1e710*/  ISETP.GT.AND P4, PT, R162.reuse, 0x68, PT ;  /* 0x00000068a200780c */ /* 0x040fe40003f84270 */
[C---:B------:R-:W-:Y:S02]  /*1e720*/  ISETP.GT.AND P5, PT, R162.reuse, 0x1, PT ;  /* 0x00000001a200780c */ /* 0x040fe40003fa4270 */
[----:B------:R-:W-:Y:S02]  /*1e730*/  FSEL R163, R163, -INF , P4 ;  /* 0xff800000a3a37808 */ /* 0x000fe40002000000 */
[----:B------:R-:W-:-:S02]  /*1e740*/  ISETP.GT.AND P4, PT, R162, 0x71, PT ;  /* 0x00000071a200780c */ /* 0x000fc40003f84270 */
[----:B------:R-:W-:Y:S02]  /*1e750*/  ISETP.GT.AND P3, PT, R162, 0x8, PT ;  /* 0x00000008a200780c */ /* 0x000fe40003f64270 */
[----:B------:R-:W-:Y:S02]  /*1e760*/  FSEL R12, R12, -INF , P5 ;  /* 0xff8000000c0c7808 */ /* 0x000fe40002800000 */
[----:B------:R-:W-:Y:S02]  /*1e770*/  FSEL R20, R20, -INF , P3 ;  /* 0xff80000014147808 */ /* 0x000fe40001800000 */
[C---:B------:R-:W-:Y:S02]  /*1e780*/  ISETP.GT.AND P5, PT, R162.reuse, 0x11, PT ;  /* 0x00000011a200780c */ /* 0x040fe40003fa4270 */
[----:B------:R-:W-:Y:S02]  /*1e790*/  ISETP.GT.AND P3, PT, R162, 0x18, PT ;  /* 0x00000018a200780c */ /* 0x000fe40003f64270 */
[----:B------:R-:W-:-:S02]  /*1e7a0*/  FSEL R155, R155, -INF , P5 ;  /* 0xff8000009b9b7808 */ /* 0x000fc40002800000 */
[----:B------:R-:W-:Y:S02]  /*1e7b0*/  FSEL R157, R157, -INF , P3 ;  /* 0xff8000009d9d7808 */ /* 0x000fe40001800000 */
[----:B-1----:R-:W-:Y:S01]  /*1e7c0*/  FMNMX.FTZ R15, R14, R15, !PT ;  /* 0x0000000f0e0f7209 */ /* 0x002fe20007810000 */
[----:B------:R-:W-:Y:S01]  /*1e7d0*/  IMAD.U32 R14, RZ, RZ, UR55 ;  /* 0x00000037ff0e7e24 */ /* 0x000fe2000f8e00ff */
[----:B------:R-:W-:Y:S02]  /*1e7e0*/  ISETP.GT.AND P5, PT, R162, 0x21, PT ;  /* 0x00000021a200780c */ /* 0x000fe40003fa4270 */
[C---:B------:R-:W-:Y:S01]  /*1e7f0*/  FSETP.NEU.FTZ.AND P2, PT, R15.reuse, -INF , PT ;  /* 0xff8000000f00780b */ /* 0x040fe20003f5d000 */
[----:B------:R-:W-:-:S01]  /*1e800*/  FFMA.FTZ R119, R15, R14, -8 ;  /* 0xc10000000f777423 */ /* 0x000fc2000001000e */
[----:B------:R-:W-:Y:S02]  /*1e810*/  ISETP.GT.AND P3, PT, R162, 0x28, PT ;  /* 0x00000028a200780c */ /* 0x000fe40003f64270 */
[----:B------:R-:W-:-:S02]  /*1e820*/  FSEL R138, R138, -INF , P5 ;  /* 0xff8000008a8a7808 */ /* 0x000fc40002800000 */
[----:B------:R-:W-:Y:S02]  /*1e830*/  FSEL R119, R119, RZ, P2 ;  /* 0x000000ff77777208 */ /* 0x000fe40001000000 */
[----:B------:R-:W-:Y:S02]  /*1e840*/  FSEL R140, R140, -INF , P3 ;  /* 0xff8000008c8c7808 */ /* 0x000fe40001800000 */
[----:B------:R-:W-:Y:S01]  /*1e850*/  ISETP.GT.AND P5, PT, R162, 0x30, PT ;  /* 0x00000030a200780c */ /* 0x000fe20003fa4270 */
[----:B------:R-:W-:-:S01]  /*1e860*/  FFMA.FTZ R135, R152, R14, -R119 ;  /* 0x0000000e98877223 */ /* 0x000fc20000010877 */
[-CC-:B------:R-:W-:Y:S01]  /*1e870*/  FFMA.FTZ R154, R154, R14.reuse, -R119.reuse ;  /* 0x0000000e9a9a7223 */ /* 0x180fe20000010877 */
[----:B0-----:R-:W-:Y:S01]  /*1e880*/  FSEL R152, R114, -INF , P4 ;  /* 0xff80000072987808 */ /* 0x001fe20002000000 */
[-CC-:B------:R-:W-:Y:S01]  /*1e890*/  FFMA.FTZ R9, R9, R14.reuse, -R119.reuse ;  /* 0x0000000e09097223 */ /* 0x180fe20000010877 */
[C---:B------:R-:W-:Y:S01]  /*1e8a0*/  ISETP.GT.AND P4, PT, R162.reuse, 0x80, PT ;  /* 0x00000080a200780c */ /* 0x040fe20003f84270 */
[----:B------:R0:W-:Y:S01]  /*1e8b0*/  MUFU.EX2 R114, R154 ;  /* 0x0000009a00727308 */ /* 0x0001e20000000800 */
[----:B------:R-:W-:Y:S01]  /*1e8c0*/  ISETP.GT.AND P3, PT, R162, 0x31, PT ;  /* 0x00000031a200780c */ /* 0x000fe20003f64270 */
[-CC-:B------:R-:W-:Y:S01]  /*1e8d0*/  FFMA.FTZ R13, R13, R14.reuse, -R119.reuse ;  /* 0x0000000e0d0d7223 */ /* 0x180fe20000010877 */
[----:B------:R-:W-:Y:S01]  /*1e8e0*/  FSEL R143, R143, -INF , P5 ;  /* 0xff8000008f8f7808 */ /* 0x000fe20002800000 */
[-CC-:B------:R-:W-:Y:S01]  /*1e8f0*/  FFMA.FTZ R110, R110, R14.reuse, -R119.reuse ;  /* 0x0000000e6e6e7223 */ /* 0x180fe20000010877 */
[----:B------:R-:W-:Y:S01]  /*1e900*/  FSEL R144, R144, -INF , P3 ;  /* 0xff80000090907808 */ /* 0x000fe20001800000 */
[-CC-:B------:R-:W-:Y:S01]  /*1e910*/  FFMA.FTZ R109, R109, R14.reuse, -R119.reuse ;  /* 0x0000000e6d6d7223 */ /* 0x180fe20000010877 */
[----:B------:R-:W-:Y:S01]  /*1e920*/  ISETP.GT.AND P5, PT, R162, 0x39, PT ;  /* 0x00000039a200780c */ /* 0x000fe20003fa4270 */
[-CC-:B------:R-:W-:Y:S01]  /*1e930*/  FFMA.FTZ R136, R136, R14.reuse, -R119.reuse ;  /* 0x0000000e88887223 */ /* 0x180fe20000010877 */
[----:B0-----:R-:W-:-:S01]  /*1e940*/  FFMA.FTZ R154, R156, R14, -R119 ;  /* 0x0000000e9c9a7223 */ /* 0x001fc20000010877 */
[----:B------:R-:W-:Y:S01]  /*1e950*/  FSEL R156, R90, -INF , P4 ;  /* 0xff8000005a9c7808 */ /* 0x000fe20002000000 */
[----:B------:R-:W-:-:S01]  /*1e960*/  FFMA.FTZ R90, R159, R14, -R119 ;  /* 0x0000000e9f5a7223 */ /* 0x000fc20000010877 */
[----:B------:R-:W-:Y:S01]  /*1e970*/  ISETP.GT.AND P4, PT, R162, 0x89, PT ;  /* 0x00000089a200780c */ /* 0x000fe20003f84270 */
[----:B------:R-:W-:-:S01]  /*1e980*/  FFMA.FTZ R160, R160, R14, -R119 ;  /* 0x0000000ea0a07223 */ /* 0x000fc20000010877 */
[----:B------:R-:W-:Y:S01]  /*1e990*/  ISETP.GT.AND P3, PT, R162, 0x40, PT ;  /* 0x00000040a200780c */ /* 0x000fe20003f64270 */
[----:B------:R-:W-:-:S01]  /*1e9a0*/  FFMA.FTZ R139, R139, R14, -R119 ;  /* 0x0000000e8b8b7223 */ /* 0x000fc20000010877 */
[----:B------:R-:W-:Y:S01]  /*1e9b0*/  FSEL R159, R95, -INF , P4 ;  /* 0xff8000005f9f7808 */ /* 0x000fe20002000000 */
[----:B------:R-:W-:-:S01]  /*1e9c0*/  FFMA.FTZ R161, R161, R14, -R119 ;  /* 0x0000000ea1a17223 */ /* 0x000fc20000010877 */
[----:B------:R0:W-:Y:S01]  /*1e9d0*/  MUFU.EX2 R95, R90 ;  /* 0x0000005a005f7308 */ /* 0x0001e20000000800 */
[----:B------:R-:W-:Y:S01]  /*1e9e0*/  FSEL R149, R149, -INF , P5 ;  /* 0xff80000095957808 */ /* 0x000fe20002800000 */
[-CC-:B------:R-:W-:Y:S01]  /*1e9f0*/  FFMA.FTZ R142, R142, R14.reuse, -R119.reuse ;  /* 0x0000000e8e8e7223 */ /* 0x180fe20000010877 */
[----:B------:R-:W-:Y:S01]  /*1ea00*/  FSEL R121, R121, -INF , P3 ;  /* 0xff80000079797808 */ /* 0x000fe20001800000 */
[-CC-:B------:R-:W-:Y:S01]  /*1ea10*/  FFMA.FTZ R145, R145, R14.reuse, -R119.reuse ;  /* 0x0000000e91917223 */ /* 0x180fe20000010877 */
[C---:B------:R-:W-:Y:S01]  /*1ea20*/  ISETP.GT.AND P5, PT, R162.reuse, 0x48, PT ;  /* 0x00000048a200780c */ /* 0x040fe20003fa4270 */
[-CC-:B------:R-:W-:Y:S01]  /*1ea30*/  FFMA.FTZ R147, R147, R14.reuse, -R119.reuse ;  /* 0x0000000e93937223 */ /* 0x180fe20000010877 */
[----:B------:R-:W-:Y:S01]  /*1ea40*/  ISETP.GT.AND P3, PT, R162, 0x49, PT ;  /* 0x00000049a200780c */ /* 0x000fe20003f64270 */
[--C-:B------:R-:W-:Y:S01]  /*1ea50*/  FFMA.FTZ R148, R148, R14, -R119.reuse ;  /* 0x0000000e94947223 */ /* 0x100fe20000010877 */
[----:B0-----:R-:W-:Y:S01]  /*1ea60*/  FMNMX.FTZ R90, R11, R6, !PT ;  /* 0x000000060b5a7209 */ /* 0x001fe20007810000 */
[-CC-:B------:R-:W-:Y:S01]  /*1ea70*/  FFMA.FTZ R120, R120, R14.reuse, -R119.reuse ;  /* 0x0000000e78787223 */ /* 0x180fe20000010877 */
[----:B------:R-:W-:Y:S01]  /*1ea80*/  FSEL R124, R124, -INF , P5 ;  /* 0xff8000007c7c7808 */ /* 0x000fe20002800000 */
[--C-:B------:R-:W-:Y:S01]  /*1ea90*/  FFMA.FTZ R150, R150, R14, -R119.reuse ;  /* 0x0000000e96967223 */ /* 0x100fe20000010877 */
[----:B------:R-:W-:Y:S01]  /*1eaa0*/  FMNMX.FTZ R90, R12, R90, !PT ;  /* 0x0000005a0c5a7209 */ /* 0x000fe20007810000 */
[-CC-:B------:R-:W-:Y:S01]  /*1eab0*/  FFMA.FTZ R123, R123, R14.reuse, -R119.reuse ;  /* 0x0000000e7b7b7223 */ /* 0x180fe20000010877 */
[----:B------:R-:W-:Y:S01]  /*1eac0*/  FSEL R125, R125, -INF , P3 ;  /* 0xff8000007d7d7808 */ /* 0x000fe20001800000 */
[--C-:B------:R-:W-:Y:S01]  /*1ead0*/  FFMA.FTZ R151, R151, R14, -R119.reuse ;  /* 0x0000000e97977223 */ /* 0x100fe20000010877 */
[----:B------:R-:W-:Y:S01]  /*1eae0*/  FMNMX.FTZ R90, R20, R90, !PT ;  /* 0x0000005a145a7209 */ /* 0x000fe20007810000 */
[-CC-:B------:R-:W-:Y:S01]  /*1eaf0*/  FFMA.FTZ R126, R126, R14.reuse, -R119.reuse ;  /* 0x0000000e7e7e7223 */ /* 0x180fe20000010877 */
[----:B------:R-:W-:Y:S01]  /*1eb00*/  ISETP.GT.AND P5, PT, R162, 0x51, PT ;  /* 0x00000051a200780c */ /* 0x000fe20003fa4270 */
[--C-:B------:R-:W-:Y:S01]  /*1eb10*/  FFMA.FTZ R127, R127, R14, -R119.reuse ;  /* 0x0000000e7f7f7223 */ /* 0x100fe20000010877 */
[----:B------:R-:W-:Y:S01]  /*1eb20*/  FMNMX.FTZ R90, R21, R90, !PT ;  /* 0x0000005a155a7209 */ /* 0x000fe20007810000 */
[-CC-:B------:R-:W-:Y:S01]  /*1eb30*/  FFMA.FTZ R130, R130, R14.reuse, -R119.reuse ;  /* 0x0000000e82827223 */ /* 0x180fe20000010877 */
        /* <DEDUP_REMOVED lines=28> */
[C---:B------:R-:W-:Y:S01]  /*1ed00*/  ISETP.GT.AND P5, PT, R162.reuse, 0x69, PT ;  /* 0x00000069a200780c */ /* 0x040fe20003fa4270 */
[----:B------:R-:W-:Y:S01]  /*1ed10*/  FFMA.FTZ R107, R107, R14, -R119 ;  /* 0x0000000e6b6b7223 */ /* 0x000fe20000010877 */
[----:B------:R-:W-:Y:S01]  /*1ed20*/  FMNMX.FTZ R90, R141, R90, !PT ;  /* 0x0000005a8d5a7209 */ /* 0x000fe20007810000 */
[----:B------:R-:W-:Y:S01]  /*1ed30*/  MUFU.EX2 R9, R9 ;  /* 0x0000000900097308 */ /* 0x000fe20000000800 */
[----:B------:R-:W-:-:S02]  /*1ed40*/  ISETP.GT.AND P3, PT, R162, 0x70, PT ;  /* 0x00000070a200780c */ /* 0x000fc40003f64270 */
[----:B------:R-:W-:Y:S02]  /*1ed50*/  FMNMX.FTZ R90, R143, R90, !PT ;  /* 0x0000005a8f5a7209 */ /* 0x000fe40007810000 */
[----:B------:R-:W-:Y:S02]  /*1ed60*/  FSEL R96, R96, -INF , P5 ;  /* 0xff80000060607808 */ /* 0x000fe40002800000 */
[----:B------:R-:W-:Y:S01]  /*1ed70*/  FMNMX.FTZ R90, R144, R90, !PT ;  /* 0x0000005a905a7209 */ /* 0x000fe20007810000 */
[----:B------:R-:W-:Y:S01]  /*1ed80*/  MUFU.EX2 R13, R13 ;  /* 0x0000000d000d7308 */ /* 0x000fe20000000800 */
[----:B--2---:R-:W-:Y:S02]  /*1ed90*/  FSEL R111, R111, -INF , P3 ;  /* 0xff8000006f6f7808 */ /* 0x004fe40001800000 */
[----:B------:R-:W-:Y:S02]  /*1eda0*/  FMNMX.FTZ R90, R146, R90, !PT ;  /* 0x0000005a925a7209 */ /* 0x000fe40007810000 */
[----:B------:R-:W-:-:S02]  /*1edb0*/  ISETP.GT.AND P5, PT, R162, 0x78, PT ;  /* 0x00000078a200780c */ /* 0x000fc40003fa4270 */
[----:B------:R-:W-:Y:S01]  /*1edc0*/  FMNMX.FTZ R90, R149, R90, !PT ;  /* 0x0000005a955a7209 */ /* 0x000fe20007810000 */
[----:B------:R-:W-:Y:S01]  /*1edd0*/  MUFU.EX2 R110, R110 ;  /* 0x0000006e006e7308 */ /* 0x000fe20000000800 */
[----:B------:R-:W-:Y:S02]  /*1ede0*/  ISETP.GT.AND P3, PT, R162, 0x79, PT ;  /* 0x00000079a200780c */ /* 0x000fe40003f64270 */
[----:B------:R-:W-:Y:S02]  /*1edf0*/  FMNMX.FTZ R90, R121, R90, !PT ;  /* 0x0000005a795a7209 */ /* 0x000fe40007810000 */
[----:B---3--:R-:W-:Y:S02]  /*1ee00*/  FSEL R115, R115, -INF , P5 ;  /* 0xff80000073737808 */ /* 0x008fe40002800000 */
[----:B------:R-:W-:Y:S01]  /*1ee10*/  FMNMX.FTZ R90, R122, R90, !PT ;  /* 0x0000005a7a5a7209 */ /* 0x000fe20007810000 */
[----:B------:R-:W-:Y:S01]  /*1ee20*/  MUFU.EX2 R109, R109 ;  /* 0x0000006d006d7308 */ /* 0x000fe20000000800 */
[----:B----4-:R-:W-:-:S02]  /*1ee30*/  FSEL R118, R118, -INF , P3 ;  /* 0xff80000076767808 */ /* 0x010fc40001800000 */
[----:B------:R-:W-:Y:S02]  /*1ee40*/  FMNMX.FTZ R90, R124, R90, !PT ;  /* 0x0000005a7c5a7209 */ /* 0x000fe40007810000 */
[C---:B------:R-:W-:Y:S02]  /*1ee50*/  ISETP.GT.AND P5, PT, R162.reuse, 0x81, PT ;  /* 0x00000081a200780c */ /* 0x040fe40003fa4270 */
[----:B------:R-:W-:Y:S01]  /*1ee60*/  FMNMX.FTZ R90, R125, R90, !PT ;  /* 0x0000005a7d5a7209 */ /* 0x000fe20007810000 */
[----:B------:R-:W-:Y:S01]  /*1ee70*/  MUFU.EX2 R135, R135 ;  /* 0x0000008700877308 */ /* 0x000fe20000000800 */
[----:B------:R-:W-:Y:S02]  /*1ee80*/  ISETP.GT.AND P3, PT, R162, 0x88, PT ;  /* 0x00000088a200780c */ /* 0x000fe40003f64270 */
[----:B------:R-:W-:Y:S02]  /*1ee90*/  FMNMX.FTZ R90, R128, R90, !PT ;  /* 0x0000005a805a7209 */ /* 0x000fe40007810000 */
[----:B------:R-:W-:-:S02]  /*1eea0*/  FSEL R91, R91, -INF , P5 ;  /* 0xff8000005b5b7808 */ /* 0x000fc40002800000 */
[----:B------:R-:W-:Y:S01]  /*1eeb0*/  FMNMX.FTZ R90, R129, R90, !PT ;  /* 0x0000005a815a7209 */ /* 0x000fe20007810000 */
[----:B------:R-:W-:Y:S01]  /*1eec0*/  MUFU.EX2 R154, R154 ;  /* 0x0000009a009a7308 */ /* 0x000fe20000000800 */
[----:B------:R-:W-:Y:S02]  /*1eed0*/  FSEL R94, R94, -INF , P3 ;  /* 0xff8000005e5e7808 */ /* 0x000fe40001800000 */
[----:B------:R-:W-:Y:S02]  /*1eee0*/  FMNMX.FTZ R90, R131, R90, !PT ;  /* 0x0000005a835a7209 */ /* 0x000fe40007810000 */
[C---:B------:R-:W-:Y:S02]  /*1eef0*/  ISETP.GT.AND P5, PT, R162.reuse, 0x90, PT ;  /* 0x00000090a200780c */ /* 0x040fe40003fa4270 */
[----:B------:R-:W-:Y:S01]  /*1ef00*/  FMNMX.FTZ R90, R133, R90, !PT ;  /* 0x0000005a855a7209 */ /* 0x000fe20007810000 */
[----:B------:R-:W-:Y:S01]  /*1ef10*/  MUFU.EX2 R136, R136 ;  /* 0x0000008800887308 */ /* 0x000fe20000000800 */
[----:B------:R-:W-:-:S02]  /*1ef20*/  ISETP.GT.AND P3, PT, R162, 0x91, PT ;  /* 0x00000091a200780c */ /* 0x000fc40003f64270 */
[----:B------:R-:W-:Y:S02]  /*1ef30*/  FMNMX.FTZ R90, R104, R90, !PT ;  /* 0x0000005a685a7209 */ /* 0x000fe40007810000 */
[----:B------:R-:W-:Y:S02]  /*1ef40*/  FSEL R98, R98, -INF , P5 ;  /* 0xff80000062627808 */ /* 0x000fe40002800000 */
[----:B------:R-:W-:Y:S01]  /*1ef50*/  FMNMX.FTZ R90, R106, R90, !PT ;  /* 0x0000005a6a5a7209 */ /* 0x000fe20007810000 */
[----:B------:R-:W-:Y:S01]  /*1ef60*/  MUFU.EX2 R160, R160 ;  /* 0x000000a000a07308 */ /* 0x000fe20000000800 */
[----:B------:R-:W-:Y:S02]  /*1ef70*/  ISETP.GT.AND P4, PT, R162, 0x98, PT ;  /* 0x00000098a200780c */ /* 0x000fe40003f84270 */
[----:B------:R-:W-:Y:S02]  /*1ef80*/  FMNMX.FTZ R90, R163, R90, !PT ;  /* 0x0000005aa35a7209 */ /* 0x000fe40007810000 */
[----:B------:R-:W-:-:S02]  /*1ef90*/  FSEL R99, R99, -INF , P3 ;  /* 0xff80000063637808 */ /* 0x000fc40001800000 */
[----:B------:R-:W-:Y:S01]  /*1efa0*/  FMNMX.FTZ R90, R96, R90, !PT ;  /* 0x0000005a605a7209 */ /* 0x000fe20007810000 */
[----:B------:R-:W-:Y:S01]  /*1efb0*/  MUFU.EX2 R139, R139 ;  /* 0x0000008b008b7308 */ /* 0x000fe20000000800 */
[----:B------:R-:W-:Y:S01]  /*1efc0*/  ISETP.GT.AND P5, PT, R162, 0x99, PT ;  /* 0x00000099a200780c */ /* 0x000fe20003fa4270 */
[----:B------:R-:W-:Y:S01]  /*1efd0*/  FFMA.FTZ R162, R108, R14, -R119 ;  /* 0x0000000e6ca27223 */ /* 0x000fe20000010877 */
[----:B------:R-:W-:Y:S02]  /*1efe0*/  FMNMX.FTZ R90, R111, R90, !PT ;  /* 0x0000005a6f5a7209 */ /* 0x000fe40007810000 */
[----:B------:R-:W-:Y:S02]  /*1eff0*/  FSEL R108, R102, -INF , P4 ;  /* 0xff800000666c7808 */ /* 0x000fe40002000000 */
[----:B------:R-:W-:Y:S01]  /*1f000*/  FMNMX.FTZ R90, R152, R90, !PT ;  /* 0x0000005a985a7209 */ /* 0x000fe20007810000 */
[----:B------:R0:W-:Y:S01]  /*1f010*/  MUFU.EX2 R102, R162 ;  /* 0x000000a200667308 */ /* 0x0001e20000000800 */
[----:B------:R-:W-:-:S02]  /*1f020*/  FSEL R103, R103, -INF , P5 ;  /* 0xff80000067677808 */ /* 0x000fc40002800000 */
[----:B------:R-:W-:-:S04]  /*1f030*/  FMNMX.FTZ R90, R115, R90, !PT ;  /* 0x0000005a735a7209 */ /* 0x000fc80007810000 */
[----:B------:R-:W-:Y:S01]  /*1f040*/  FMNMX.FTZ R90, R118, R90, !PT ;  /* 0x0000005a765a7209 */ /* 0x000fe20007810000 */
[----:B------:R-:W-:Y:S01]  /*1f050*/  MUFU.EX2 R161, R161 ;  /* 0x000000a100a17308 */ /* 0x000fe20000000800 */
[----:B0-----:R-:W-:-:S02]  /*1f060*/  FFMA.FTZ R162, R164, R14, -R119 ;  /* 0x0000000ea4a27223 */ /* 0x001fc40000010877 */
        /* <DEDUP_REMOVED lines=25> */
[----:B------:R-:W-:Y:S03]  /*1f200*/  MUFU.EX2 R132, R132 ;  /* 0x0000008400847308 */ /* 0x000fe60000000800 */
[----:B------:R-:W-:Y:S02]  /*1f210*/  FSEL R119, R164, RZ, P3 ;  /* 0x000000ffa4777208 */ /* 0x000fe40001800000 */
[----:B------:R-:W-:Y:S02]  /*1f220*/  FSEL R164, R15, RZ, P2 ;  /* 0x000000ff0fa47208 */ /* 0x000fe40001000000 */
[----:B------:R-:W-:Y:S01]  /*1f230*/  ISETP.NE.AND P2, PT, R187, RZ, PT ;  /* 0x000000ffbb00720c */ /* 0x000fe20003f45270 */
[-CC-:B------:R-:W-:Y:S01]  /*1f240*/  FFMA.FTZ R11, R11, R14.reuse, -R119.reuse ;  /* 0x0000000e0b0b7223 */ /* 0x180fe20000010877 */
[----:B------:R-:W-:-:S01]  /*1f250*/  FFMA.FTZ R12, R12, R14, -R119 ;  /* 0x0000000e0c0c7223 */ /* 0x000fc20000010877 */
[----:B------:R-:W-:Y:S01]  /*1f260*/  FADD.FTZ R164, -R164, R7 ;  /* 0x00000007a4a47221 */ /* 0x000fe20000010100 */
[----:B------:R-:W-:-:S01]  /*1f270*/  FFMA.FTZ R7, R128, R14, -R119 ;  /* 0x0000000e80077223 */ /* 0x000fc20000010877 */
[----:B------:R-:W-:Y:S01]  /*1f280*/  FSEL R128, R90, RZ, P3 ;  /* 0x000000ff5a807208 */ /* 0x000fe20001800000 */
[----:B------:R-:W-:-:S01]  /*1f290*/  FFMA.FTZ R20, R20, R14, -R119 ;  /* 0x0000000e14147223 */ /* 0x000fc20000010877 */
[----:B------:R-:W-:Y:S01]  /*1f2a0*/  MUFU.EX2 R11, R11 ;  /* 0x0000000b000b7308 */ /* 0x000fe20000000800 */
[----:B------:R-:W-:-:S01]  /*1f2b0*/  FFMA.FTZ R21, R21, R14, -R119 ;  /* 0x0000000e15157223 */ /* 0x000fc20000010877 */
[----:B------:R-:W-:Y:S01]  /*1f2c0*/  FFMA.FTZ R153, R153, R14, -R119 ;  /* 0x0000000e99997223 */ /* 0x000fe20000010877 */
[----:B------:R-:W-:-:S01]  /*1f2d0*/  FADD.FTZ R128, -R128, R6 ;  /* 0x0000000680807221 */ /* 0x000fc20000010100 */
[-C--:B------:R-:W-:Y:S01]  /*1f2e0*/  FMUL.FTZ R6, R164, R14.reuse ;  /* 0x0000000ea4067220 */ /* 0x080fe20000410000 */
[----:B------:R-:W-:-:S01]  /*1f2f0*/  FFMA.FTZ R155, R155, R14, -R119 ;  /* 0x0000000e9b9b7223 */ /* 0x000fc20000010877 */
[-CC-:B------:R-:W-:Y:S01]  /*1f300*/  FFMA.FTZ R157, R157, R14.reuse, -R119.reuse ;  /* 0x0000000e9d9d7223 */ /* 0x180fe20000010877 */
        /* <DEDUP_REMOVED lines=29> */
[----:B------:R-:W-:Y:S01]  /*1f4e0*/  FFMA.FTZ R118, R118, R14, -R119 ;  /* 0x0000000e76767223 */ /* 0x000fe20000010877 */
[----:B------:R-:W-:-:S01]  /*1f4f0*/  FADD.FTZ R3, R13, R3 ;  /* 0x000000030d037221 */ /* 0x000fc20000010000 */
[-CC-:B------:R-:W-:Y:S01]  /*1f500*/  FFMA.FTZ R156, R156, R14.reuse, -R119.reuse ;  /* 0x0000000e9c9c7223 */ /* 0x180fe20000010877 */
[----:B------:R-:W-:-:S01]  /*1f510*/  FFMA.FTZ R91, R91, R14, -R119 ;  /* 0x0000000e5b5b7223 */ /* 0x000fc20000010877 */
[----:B------:R-:W0:Y:S01]  /*1f520*/  MUFU.EX2 R21, R21 ;  /* 0x0000001500157308 */ /* 0x000e220000000800 */
[----:B-1----:R-:W-:-:S01]  /*1f530*/  FFMA.FTZ R0, R128, R0, R11 ;  /* 0x0000000080007223 */ /* 0x002fc2000001000b */
[----:B------:R-:W-:Y:S01]  /*1f540*/  FADD.FTZ R3, R110, R3 ;  /* 0x000000036e037221 */ /* 0x000fe20000010000 */
[----:B------:R-:W1:Y:S01]  /*1f550*/  S2R R187, SR_TID.X ;  /* 0x0000000000bb7919 */ /* 0x000e620000002100 */
[----:B------:R-:W-:-:S01]  /*1f560*/  FFMA.FTZ R94, R94, R14, -R119 ;  /* 0x0000000e5e5e7223 */ /* 0x000fc20000010877 */
[----:B------:R-:W-:Y:S01]  /*1f570*/  FADD.FTZ R0, R12, R0 ;  /* 0x000000000c007221 */ /* 0x000fe20000010000 */
[----:B------:R-:W-:-:S01]  /*1f580*/  FADD.FTZ R3, R109, R3 ;  /* 0x000000036d037221 */ /* 0x000fc20000010000 */
[----:B------:R-:W-:Y:S01]  /*1f590*/  FFMA.FTZ R159, R159, R14, -R119 ;  /* 0x0000000e9f9f7223 */ /* 0x000fe20000010877 */
[----:B------:R-:W3:Y:S01]  /*1f5a0*/  MUFU.EX2 R153, R153 ;  /* 0x0000009900997308 */ /* 0x000ee20000000800 */
[----:B--2---:R-:W-:-:S01]  /*1f5b0*/  FADD.FTZ R0, R20, R0 ;  /* 0x0000000014007221 */ /* 0x004fc20000010000 */
[----:B------:R-:W-:Y:S01]  /*1f5c0*/  FADD.FTZ R3, R135, R3 ;  /* 0x0000000387037221 */ /* 0x000fe20000010000 */
[----:B------:R-:W-:-:S01]  /*1f5d0*/  FFMA.FTZ R98, R98, R14, -R119 ;  /* 0x0000000e62627223 */ /* 0x000fc20000010877 */
[-CC-:B------:R-:W-:Y:S01]  /*1f5e0*/  FFMA.FTZ R99, R99, R14.reuse, -R119.reuse ;  /* 0x0000000e63637223 */ /* 0x180fe20000010877 */
[----:B------:R-:W-:-:S01]  /*1f5f0*/  FFMA.FTZ R108, R108, R14, -R119 ;  /* 0x0000000e6c6c7223 */ /* 0x000fc20000010877 */
[----:B------:R-:W-:Y:S01]  /*1f600*/  FADD.FTZ R3, R114, R3 ;  /* 0x0000000372037221 */ /* 0x000fe20000010000 */
[----:B------:R-:W-:-:S01]  /*1f610*/  FFMA.FTZ R103, R103, R14, -R119 ;  /* 0x0000000e67677223 */ /* 0x000fc20000010877 */
[----:B------:R-:W2:Y:S01]  /*1f620*/  MUFU.EX2 R155, R155 ;  /* 0x0000009b009b7308 */ /* 0x000ea20000000800 */
[----:B0-----:R-:W-:-:S01]  /*1f630*/  FADD.FTZ R0, R21, R0 ;  /* 0x0000000015007221 */ /* 0x001fc20000010000 */
[----:B------:R-:W-:Y:S01]  /*1f640*/  FADD.FTZ R3, R154, R3 ;  /* 0x000000039a037221 */ /* 0x000fe20000010000 */
[----:B------:R-:W-:-:S03]  /*1f650*/  @!P2 IMAD R164, R10, 0x8, R16 ;  /* 0x000000080aa4a824 */ /* 0x000fc600078e0210 */
[----:B------:R-:W-:Y:S02]  /*1f660*/  FADD.FTZ R3, R95, R3 ;  /* 0x000000035f037221 */ /* 0x000fe40000010000 */
[----:B------:R-:W0:Y:S01]  /*1f670*/  MUFU.EX2 R157, R157 ;  /* 0x0000009d009d7308 */ /* 0x000e220000000800 */
[----:B---3--:R-:W-:-:S01]  /*1f680*/  FADD.FTZ R0, R153, R0 ;  /* 0x0000000099007221 */ /* 0x008fc20000010000 */
[----:B------:R-:W-:Y:S01]  /*1f690*/  FADD.FTZ R3, R136, R3 ;  /* 0x0000000388037221 */ /* 0x000fe20000010000 */
[----:B------:R-:W-:-:S03]  /*1f6a0*/  @!P2 IADD3 R164, R164, 0x29840, RZ ;  /* 0x00029840a4a4a810 */ /* 0x000fc60007ffe0ff */
[----:B------:R-:W-:Y:S01]  /*1f6b0*/  FADD.FTZ R3, R160, R3 ;  /* 0x00000003a0037221 */ /* 0x000fe20000010000 */
[----:B------:R-:W-:Y:S01]  /*1f6c0*/  @!P2 PRMT R164, RZ, 0x654, R164 ;  /* 0x00000654ffa4a816 */ /* 0x000fe200000000a4 */
[----:B------:R-:W3:Y:S01]  /*1f6d0*/  MUFU.EX2 R158, R158 ;  /* 0x0000009e009e7308 */ /* 0x000ee20000000800 */
[----:B--2---:R-:W-:-:S01]  /*1f6e0*/  FADD.FTZ R0, R155, R0 ;  /* 0x000000009b007221 */ /* 0x004fc20000010000 */
[----:B------:R-:W-:Y:S01]  /*1f6f0*/  FADD.FTZ R3, R139, R3 ;  /* 0x000000038b037221 */ /* 0x000fe20000010000 */
[----:B-1----:R-:W-:-:S03]  /*1f700*/  SHF.R.U32.HI R187, RZ, 0x7, R187 ;  /* 0x00000007ffbb7819 */ /* 0x002fc600000116bb */
[----:B------:R-:W-:Y:S01]  /*1f710*/  FADD.FTZ R3, R161, R3 ;  /* 0x00000003a1037221 */ /* 0x000fe20000010000 */
[----:B------:R-:W-:Y:S01]  /*1f720*/  IADD3 R165, -R187, 0xb, RZ ;  /* 0x0000000bbba57810 */ /* 0x000fe20007ffe1ff */
[----:B------:R-:W1:Y:S01]  /*1f730*/  MUFU.EX2 R137, R137 ;  /* 0x0000008900897308 */ /* 0x000e620000000800 */
[----:B0-----:R-:W-:-:S01]  /*1f740*/  FADD.FTZ R0, R157, R0 ;  /* 0x000000009d007221 */ /* 0x001fc20000010000 */
[----:B------:R-:W-:Y:S02]  /*1f750*/  FADD.FTZ R3, R142, R3 ;  /* 0x000000038e037221 */ /* 0x000fe40000010000 */
[----:B------:R0:W-:Y:S06]  /*1f760*/  BAR.ARV R165, 0x100 ;  /* 0x000400a50000751d */ /* 0x0001ec0000002000 */
[----:B------:R-:W2:Y:S01]  /*1f770*/  MUFU.EX2 R138, R138 ;  /* 0x0000008a008a7308 */ /* 0x000ea20000000800 */
[----:B---3--:R-:W-:-:S01]  /*1f780*/  FADD.FTZ R0, R158, R0 ;  /* 0x000000009e007221 */ /* 0x008fc20000010000 */
[----:B------:R-:W-:Y:S01]  /*1f790*/  FADD.FTZ R3, R145, R3 ;  /* 0x0000000391037221 */ /* 0x000fe20000010000 */
[----:B------:R0:W-:Y:S03]  /*1f7a0*/  @!P2 SYNCS.ARRIVE.TRANS64.RED.A1T0 RZ, [R164+URZ], RZ ;  /* 0x000000ffa4ffa9a7 */ /* 0x0001e6000810043f */
[----:B------:R-:W-:-:S01]  /*1f7b0*/  FADD.FTZ R3, R147, R3 ;  /* 0x0000000393037221 */ /* 0x000fc20000010000 */
[----:B-1----:R-:W-:Y:S01]  /*1f7c0*/  FADD.FTZ R0, R137, R0 ;  /* 0x0000000089007221 */ /* 0x002fe20000010000 */
[----:B------:R-:W1:Y:S02]  /*1f7d0*/  MUFU.EX2 R140, R140 ;  /* 0x0000008c008c7308 */ /* 0x000e640000000800 */
[----:B------:R-:W-:-:S04]  /*1f7e0*/  FADD.FTZ R3, R148, R3 ;  /* 0x0000000394037221 */ /* 0x000fc80000010000 */
[----:B------:R-:W-:Y:S02]  /*1f7f0*/  FADD.FTZ R3, R120, R3 ;  /* 0x0000000378037221 */ /* 0x000fe40000010000 */
[----:B------:R-:W3:Y:S01]  /*1f800*/  MUFU.EX2 R141, R141 ;  /* 0x0000008d008d7308 */ /* 0x000ee20000000800 */
        /* <DEDUP_REMOVED lines=8> */
[----:B---3--:R-:W-:-:S01]  /*1f890*/  FADD.FTZ R0, R141, R0 ;  /* 0x000000008d007221 */ /* 0x008fc20000010000 */
[----:B------:R-:W-:-:S04]  /*1f8a0*/  FADD.FTZ R3, R127, R3 ;  /* 0x000000037f037221 */ /* 0x000fc80000010000 */
[----:B------:R-:W-:Y:S02]  /*1f8b0*/  FADD.FTZ R3, R130, R3 ;  /* 0x0000000382037221 */ /* 0x000fe40000010000 */
[----:B------:R-:W3:Y:S01]  /*1f8c0*/  MUFU.EX2 R146, R146 ;  /* 0x0000009200927308 */ /* 0x000ee20000000800 */
[----:B--2---:R-:W-:-:S01]  /*1f8d0*/  FADD.FTZ R0, R143, R0 ;  /* 0x000000008f007221 */ /* 0x004fc20000010000 */
[----:B------:R-:W-:-:S06]  /*1f8e0*/  FADD.FTZ R3, R132, R3 ;  /* 0x0000000384037221 */ /* 0x000fcc0000010000 */
[----:B------:R-:W2:Y:S01]  /*1f8f0*/  MUFU.EX2 R149, R149 ;  /* 0x0000009500957308 */ /* 0x000ea20000000800 */
[----:B-1----:R-:W-:-:S07]  /*1f900*/  FADD.FTZ R0, R144, R0 ;  /* 0x0000000090007221 */ /* 0x002fce0000010000 */
[----:B------:R-:W1:Y:S01]  /*1f910*/  MUFU.EX2 R121, R121 ;  /* 0x0000007900797308 */ /* 0x000e620000000800 */
[----:B---3--:R-:W-:-:S07]  /*1f920*/  FADD.FTZ R0, R146, R0 ;  /* 0x0000000092007221 */ /* 0x008fce0000010000 */
[----:B------:R-:W3:Y:S01]  /*1f930*/  MUFU.EX2 R122, R122 ;  /* 0x0000007a007a7308 */ /* 0x000ee20000000800 */
[----:B--2---:R-:W-:-:S07]  /*1f940*/  FADD.FTZ R0, R149, R0 ;  /* 0x0000000095007221 */ /* 0x004fce0000010000 */
        /* <DEDUP_REMOVED lines=21> */
[----:B---3--:R-:W-:-:S04]  /*1faa0*/  FADD.FTZ R3, R105, R3 ;  /* 0x0000000369037221 */ /* 0x008fc80000010000 */
[----:B------:R-:W-:-:S03]  /*1fab0*/  FADD.FTZ R3, R102, R3 ;  /* 0x0000000366037221 */ /* 0x000fc60000010000 */
        /* <DEDUP_REMOVED lines=51> */
[----:B-1----:R-:W-:-:S01]  /*1fdf0*/  FADD.FTZ R0, R108, R0 ;  /* 0x000000006c007221 */ /* 0x002fc20000010000 */
[----:B---3--:R-:W-:-:S03]  /*1fe00*/  FADD.FTZ R3, R107, R3 ;  /* 0x000000036b037221 */ /* 0x008fc60000010000 */
[----:B--2---:R-:W-:Y:S01]  /*1fe10*/  FADD.FTZ R0, R103, R0 ;  /* 0x0000000067007221 */ /* 0x004fe20000010000 */
[----:B0-----:R-:W-:Y:S06]  /*1fe20*/  @!P1 BRA `(.L_x_2414) ;  /* 0x0000000000049947 */ /* 0x001fec0003800000 */
[----:B------:R-:W-:Y:S01]  /*1fe30*/  BPT.TRAP 0x1 ;  /* 0x000000040000795c */ /* 0x000fe20000300000 */
.L_x_2414:
[----:B------:R-:W-:Y:S01]  /*1fe40*/  IMAD R119, R189, 0x8, R16 ;  /* 0x00000008bd777824 */ /* 0x000fe200078e0210 */
[----:B------:R-:W-:Y:S01]  /*1fe50*/  ISETP.GT.AND P2, PT, R8, R5, PT ;  /* 0x000000050800720c */ /* 0x000fe20003f44270 */
        /* <DEDUP_REMOVED lines=108> */
[----:B------:R-:W-:Y:S01]  /*20520*/  VIADD R8, R8, 0xffffffff ;  /* 0xffffffff08087836 */ /* 0x000fe20000000000 */
[----:B------:R-:W-:Y:S01]  /*20530*/  MOV R6, R90 ;  /* 0x0000005a00067202 */ /* 0x000fe20000000f00 */
[----:B------:R-:W-:-:S02]  /*20540*/  IMAD.MOV.U32 R7, RZ, RZ, R15 ;  /* 0x000000ffff077224 */ /* 0x000fc400078e000f */
[----:B------:R-:W-:Y:S02]  /*20550*/  IMAD.MOV.U32 R9, RZ, RZ, R190 ;  /* 0x000000ffff097224 */ /* 0x000fe400078e00be */
[----:B------:R-:W-:Y:S01]  /*20560*/  IMAD.MOV.U32 R189, RZ, RZ, R10 ;  /* 0x000000ffffbd7224 */ /* 0x000fe200078e000a */
[----:B0-----:R-:W-:Y:S06]  /*20570*/  @P2 BRA `(.L_x_2415) ;  /* 0xffffffb8002c2947 */ /* 0x001fec000383ffff */
[----:B------:R-:W-:-:S07]  /*20580*/  IMAD.MOV.U32 R189, RZ, RZ, R10 ;  /* 0x000000ffffbd7224 */ /* 0x000fce00078e000a */
.L_x_2404:
[----:B------:R-:W-:-:S13]  /*20590*/  ISETP.GE.AND P0, PT, R8, R203, PT ;  /* 0x000000cb0800720c */ /* 0x000fda0003f06270 */
[----:B------:R-:W-:Y:S05]  /*205a0*/  @!P0 BRA `(.L_x_2416) ;  /* 0x0000003c00088947 */ /* 0x000fea0003800000 */
[----:B------:R-:W-:Y:S01]  /*205b0*/  MOV R5, R90 ;  /* 0x0000005a00057202 */ /* 0x000fe20000000f00 */
[----:B------:R-:W-:Y:S02]  /*205c0*/  IMAD.MOV.U32 R6, RZ, RZ, R15 ;  /* 0x000000ffff067224 */ /* 0x000fe400078e000f */
[----:B------:R-:W-:Y:S02]  /*205d0*/  IMAD.MOV.U32 R7, RZ, RZ, R190 ;  /* 0x000000ffff077224 */ /* 0x000fe400078e00be */
[----:B------:R-:W-:-:S07]  /*205e0*/  IMAD.MOV.U32 R9, RZ, RZ, R189 ;  /* 0x000000ffff097224 */ /* 0x000fce00078e00bd */
.L_x_2427:
[----:B------:R-:W-:Y:S01]  /*205f0*/  ISETP.NE.AND P2, PT, R197, RZ, PT ;  /* 0x000000ffc500720c */ /* 0x000fe20003f45270 */
[----:B------:R-:W-:Y:S01]  /*20600*/  VIADD R189, R9, 0x1 ;  /* 0x0000000109bd7836 */ /* 0x000fe20000000000 */
[----:B------:R-:W-:Y:S05]  /*20610*/  YIELD ;  /* 0x0000000000007946 */ /* 0x000fea0003800000 */
[----:B------:R-:W-:-:S04]  /*20620*/  ISETP.NE.AND P0, PT, R189, 0x2, PT ;  /* 0x00000002bd00780c */ /* 0x000fc80003f05270 */
[----:B------:R-:W-:Y:S02]  /*20630*/  SEL R190, RZ, 0x1, P0 ;  /* 0x00000001ffbe7807 */ /* 0x000fe40000000000 */
[----:B------:R-:W-:Y:S02]  /*20640*/  SEL R189, R189, RZ, P0 ;  /* 0x000000ffbdbd7207 */ /* 0x000fe40000000000 */
[----:B------:R-:W-:Y:S01]  /*20650*/  LOP3.LUT R190, R7, R190, RZ, 0x3c, !PT ;  /* 0x000000be07be7212 */ /* 0x000fe200078e3cff */
[----:B------:R-:W-:Y:S06]  /*20660*/  @P2 BRA `(.L_x_2417) ;  /* 0x0000000000302947 */ /* 0x000fec0003800000 */
[----:B------:R-:W-:Y:S05]  /*20670*/  @!P1 BRA `(.L_x_2418) ;  /* 0x0000000000049947 */ /* 0x000fea0003800000 */
[----:B------:R-:W-:Y:S01]  /*20680*/  BPT.TRAP 0x1 ;  /* 0x000000040000795c */ /* 0x000fe20000300000 */
.L_x_2418:
[----:B------:R-:W-:Y:S02]  /*20690*/  LEA R10, R189, R16, 0x3 ;  /* 0x00000010bd0a7211 */ /* 0x000fe400078e18ff */
[----:B------:R-:W-:-:S04]  /*206a0*/  SHF.L.U32 R11, R190, 0x1f, RZ ;  /* 0x0000001fbe0b7819 */ /* 0x000fc800000006ff */
[----:B------:R0:W1:Y:S01]  /*206b0*/  SYNCS.PHASECHK.TRANS64.TRYWAIT P0, [R10+URZ+0x29830], R11 ;  /* 0x0298300b0a0075a7 */ /* 0x000062000800017f */
[----:B------:R-:W-:Y:S05]  /*206c0*/  @!P1 BRA `(.L_x_2419) ;  /* 0x0000000000049947 */ /* 0x000fea0003800000 */
[----:B------:R-:W-:Y:S01]  /*206d0*/  BPT.TRAP 0x1 ;  /* 0x000000040000795c */ /* 0x000fe20000300000 */
.L_x_2419:
[----:B------:R-:W-:Y:S04]  /*206e0*/  BSSY B0, `(.L_x_2417) ;  /* 0x0000004000007945 */ /* 0x000fe80003800000 */
[----:B-1----:R-:W-:Y:S05]  /*206f0*/  @P0 BRA `(.L_x_2420) ;  /* 0x0000000000080947 */ /* 0x002fea0003800000 */
[----:B------:R-:W1:Y:S02]  /*20700*/  SYNCS.PHASECHK.TRANS64.TRYWAIT P0, [R10+URZ+0x29830], R11 ;  /* 0x0298300b0a0075a7 */ /* 0x000e64000800017f */
[----:B-1----:R-:W-:Y:S05]  /*20710*/  @!P0 BRA `(.L_x_2421) ;  /* 0x0000010800748947 */ /* 0x002fea0003800000 */
.L_x_2420:
[----:B------:R-:W-:Y:S05]  /*20720*/  BSYNC B0 ;  /* 0x0000000000007941 */ /* 0x000fea0003800000 */
.L_x_2417:
        /* <DEDUP_REMOVED lines=11> */
[----:B------:R-:W-:Y:S01]  /*207e0*/  IMAD.MOV.U32 R15, RZ, RZ, -0x7fffffe0 ;  /* 0x80000020ff0f7424 */ /* 0x000fe200078e00ff */
[----:B------:R-:W-:Y:S01]  /*207f0*/  UMOV UR32, UR24 ;  /* 0x0000001800207c82 */ /* 0x000fe20008000000 */
        /* <DEDUP_REMOVED lines=10> */
[----:B0-----:R-:W-:-:S05]  /*208a0*/  SHF.R.U32.HI R10, RZ, 0x7, R10 ;  /* 0x00000007ff0a7819 */ /* 0x001fca000001160a */
[----:B------:R-:W-:Y:S02]  /*208b0*/  VIADD R88, R10, 0x8 ;  /* 0x000000080a587836 */ /* 0x000fe40000000000 */
[----:B------:R-:W-:-:S03]  /*208c0*/  IMAD R10, R189, 0x780, R4 ;  /* 0x00000780bd0a7824 */ /* 0x000fc600078e0204 */
[----:B------:R0:W-:Y:S01]  /*208d0*/  BAR.SYNC.DEFER_BLOCKING R88, 0x100 ;  /* 0x000400580000751d */ /* 0x0001e20000010000 */
[C---:B------:R-:W-:Y:S01]  /*208e0*/  VIADD R20, R10.reuse, 0x80 ;  /* 0x000000800a147836 */ /* 0x040fe20000000000 */
[C---:B------:R-:W-:Y:S01]  /*208f0*/  R2UR UR50, R10.reuse ;  /* 0x000000000a3272ca */ /* 0x040fe200000e0000 */
[C---:B------:R-:W-:Y:S01]  /*20900*/  VIADD R12, R10.reuse, 0x100 ;  /* 0x000001000a0c7836 */ /* 0x040fe20000000000 */
[----:B------:R-:W-:Y:S02]  /*20910*/  IADD3 R14, R10, 0x180, RZ ;  /* 0x000001800a0e7810 */ /* 0x000fe40007ffe0ff */
[----:B------:R-:W-:Y:S01]  /*20920*/  R2UR UR46, R20 ;  /* 0x00000000142e72ca */ /* 0x000fe200000e0000 */
[----:B------:R-:W-:Y:S01]  /*20930*/  VIADD R20, R10, 0x200 ;  /* 0x000002000a147836 */ /* 0x000fe20000000000 */
[----:B------:R-:W-:Y:S02]  /*20940*/  R2UR UR26, R12 ;  /* 0x000000000c1a72ca */ /* 0x000fe400000e0000 */
[----:B------:R-:W-:Y:S01]  /*20950*/  R2UR UR34, R14 ;  /* 0x000000000e2272ca */ /* 0x000fe200000e0000 */
[----:B------:R-:W-:Y:S01]  /*20960*/  VIADD R14, R10, 0x82 ;  /* 0x000000820a0e7836 */ /* 0x000fe20000000000 */
[----:B------:R-:W-:-:S02]  /*20970*/  R2UR UR30, R20 ;  /* 0x00000000141e72ca */ /* 0x000fc400000e0000 */
[----:B------:R-:W-:-:S04]  /*20980*/  IADD3 R12, R10, 0x2, RZ ;  /* 0x000000020a0c7810 */ /* 0x000fc80007ffe0ff */
[----:B------:R-:W-:Y:S01]  /*20990*/  R2UR UR6, R12 ;  /* 0x000000000c0672ca */ /* 0x000fe200000e0000 */
[----:B------:R-:W-:Y:S01]  /*209a0*/  VIADD R12, R10, 0x102 ;  /* 0x000001020a0c7836 */ /* 0x000fe20000000000 */
        /* <DEDUP_REMOVED lines=24> */
[----:B0-----:R-:W-:-:S06]  /*20b30*/  WARPGROUP.ARRIVE ;  /* 0x00000000000079c5 */ /* 0x001fcc0000000000 */
        /* <DEDUP_REMOVED lines=9> */
[----:B------:R-:W-:Y:S02]  /*20bd0*/  R2UR UR35, R13 ;  /* 0x000000000d2372ca */ /* 0x000fe400000e0000 */
[----:B------:R-:W-:Y:S02]  /*20be0*/  MOV R13, 0x80000020 ;  /* 0x80000020000d7802 */ /* 0x000fe40000000f00 */
[----:B------:R-:W-:Y:S01]  /*20bf0*/  R2UR UR10, R12 ;  /* 0x000000000c0a72ca */ /* 0x000fe200000e0000 */
[----:B------:R-:W-:Y:S01]  /*20c00*/  VIADD R12, R10, 0x300 ;  /* 0x000003000a0c7836 */ /* 0x000fe20000000000 */
[----:B------:R-:W-:Y:S01]  /*20c10*/  R2UR UR11, R13 ;  /* 0x000000000d0b72ca */ /* 0x000fe200000e0000 */
[----:B------:R-:W-:Y:S01]  /*20c20*/  IMAD.MOV.U32 R13, RZ, RZ, -0x7fffffe0 ;  /* 0x80000020ff0d7424 */ /* 0x000fe200078e00ff */
[----:B------:R-:W-:-:S02]  /*20c30*/  WARPGROUP.DEPBAR.LE gsb0, 0x0 ;  /* 0x00008000000079c5 */ /* 0x000fc40000010000 */
        /* <DEDUP_REMOVED lines=148> */
[C---:B------:R-:W-:Y:S01]  /*21580*/  IADD3 R12, R10.reuse, 0x682, RZ ;  /* 0x000006820a0c7810 */ /* 0x040fe20007ffe0ff */
        /* <DEDUP_REMOVED lines=31> */
[----:B------:R-:W-:Y:S05]  /*21780*/  @P2 BRA `(.L_x_2422) ;  /* 0x0000000000282947 */ /* 0x000fea0003800000 */
[----:B------:R-:W-:Y:S05]  /*21790*/  @!P1 BRA `(.L_x_2423) ;  /* 0x0000000000049947 */ /* 0x000fea0003800000 */
[----:B------:R-:W-:Y:S01]  /*217a0*/  BPT.TRAP 0x1 ;  /* 0x000000040000795c */ /* 0x000fe20000300000 */
.L_x_2423:
[----:B------:R-:W-:Y:S01]  /*217b0*/  SHF.L.U32 R7, R7, 0x1f, RZ ;  /* 0x0000001f07077819 */ /* 0x000fe200000006ff */
[----:B------:R-:W-:-:S04]  /*217c0*/  IMAD R10, R9, 0x8, R16 ;  /* 0x00000008090a7824 */ /* 0x000fc800078e0210 */
[----:B------:R0:W1:Y:S01]  /*217d0*/  SYNCS.PHASECHK.TRANS64.TRYWAIT P0, [R10+URZ+0x29850], R7 ;  /* 0x029850070a0075a7 */ /* 0x000062000800017f */
[----:B------:R-:W-:Y:S05]  /*217e0*/  @!P1 BRA `(.L_x_2424) ;  /* 0x0000000000049947 */ /* 0x000fea0003800000 */
[----:B------:R-:W-:Y:S01]  /*217f0*/  BPT.TRAP 0x1 ;  /* 0x000000040000795c */ /* 0x000fe20000300000 */
.L_x_2424:
[----:B-1----:R-:W-:Y:S05]  /*21800*/  @P0 BRA `(.L_x_2422) ;  /* 0x0000000000080947 */ /* 0x002fea0003800000 */
[----:B------:R-:W1:Y:S02]  /*21810*/  SYNCS.PHASECHK.TRANS64.TRYWAIT P0, [R10+URZ+0x29850], R7 ;  /* 0x029850070a0075a7 */ /* 0x000e64000800017f */
[----:B-1----:R-:W-:Y:S05]  /*21820*/  @!P0 BRA `(.L_x_2425) ;  /* 0x000000f800448947 */ /* 0x002fea0003800000 */
.L_x_2422:
[----:B01----:R-:W-:Y:S01]  /*21830*/  IADD3 R7, R16, 0x400, RZ ;  /* 0x0000040010077810 */ /* 0x003fe20007ffe0ff */
[----:B------:R-:W-:Y:S01]  /*21840*/  IMAD.MOV.U32 R11, RZ, RZ, -0x3ffffff0 ;  /* 0xc0000010ff0b7424 */ /* 0x000fe200078e00ff */
        /* <DEDUP_REMOVED lines=8> */
[C---:B------:R-:W-:Y:S01]  /*218d0*/  FMUL.FTZ R21, R2.reuse, R157 ;  /* 0x0000009d02157220 */ /* 0x040fe20000410000 */
        /* <DEDUP_REMOVED lines=35> */
[----:B------:R-:W-:Y:S01]  /*21b10*/  MUFU.TANH R152, R152 ;  /* 0x0000009800987308 */ /* 0x000fe20000002400 */
[----:B0-----:R-:W-:Y:S01]  /*21b20*/  FMNMX.FTZ R15, R7, R6, !PT ;  /* 0x00000006070f7209 */ /* 0x001fe20007810000 */
[C---:B------:R-:W-:Y:S01]  /*21b30*/  FMUL.FTZ R120, R2.reuse, R120 ;  /* 0x0000007802787220 */ /* 0x040fe20000410000 */
[C---:B------:R-:W-:Y:S01]  /*21b40*/  FMUL.FTZ R151, R2.reuse, R151 ;  /* 0x0000009702977220 */ /* 0x040fe20000410000 */
[C---:B------:R-:W-:Y:S01]  /*21b50*/  FMUL.FTZ R121, R2.reuse, R121 ;  /* 0x0000007902797220 */ /* 0x040fe20000410000 */
[----:B------:R-:W-:Y:S01]  /*21b60*/  FMNMX.FTZ R15, R11, R15, !PT ;  /* 0x0000000f0b0f7209 */ /* 0x000fe20007810000 */
[C---:B------:R-:W-:Y:S01]  /*21b70*/  FMUL.FTZ R122, R2.reuse, R122 ;  /* 0x0000007a027a7220 */ /* 0x040fe20000410000 */
[----:B------:R-:W-:Y:S01]  /*21b80*/  FMUL.FTZ R124, R2, R124 ;  /* 0x0000007c027c7220 */ /* 0x000fe20000410000 */
[----:B------:R-:W-:Y:S01]  /*21b90*/  MUFU.TANH R153, R153 ;  /* 0x0000009900997308 */ /* 0x000fe20000002400 */
[----:B------:R-:W-:Y:S01]  /*21ba0*/  FMNMX.FTZ R15, R20, R15, !PT ;  /* 0x0000000f140f7209 */ /* 0x000fe20007810000 */
[C---:B------:R-:W-:Y:S01]  /*21bb0*/  FMUL.FTZ R123, R2.reuse, R123 ;  /* 0x0000007b027b7220 */ /* 0x040fe20000410000 */
[C---:B------:R-:W-:Y:S01]  /*21bc0*/  FMUL.FTZ R125, R2.reuse, R125 ;  /* 0x0000007d027d7220 */ /* 0x040fe20000410000 */
[C---:B------:R-:W-:Y:S01]  /*21bd0*/  FMUL.FTZ R126, R2.reuse, R126 ;  /* 0x0000007e027e7220 */ /* 0x040fe20000410000 */
[----:B-1----:R-:W-:Y:S01]  /*21be0*/  FMNMX.FTZ R15, R21, R15, !PT ;  /* 0x0000000f150f7209 */ /* 0x002fe20007810000 */
        /* <DEDUP_REMOVED lines=46> */
[----:B------:R-:W-:Y:S01]  /*21ed0*/  FMUL.FTZ R103, R2, R103 ;  /* 0x0000006702677220 */ /* 0x000fe20000410000 */
[----:B------:R-:W0:Y:S03]  /*21ee0*/  S2R R205, SR_TID.X ;  /* 0x0000000000cd7919 */ /* 0x000e260000002100 */
[----:B------:R-:W-:Y:S08]  /*21ef0*/  MUFU.TANH R138, R138 ;  /* 0x0000008a008a7308 */ /* 0x000ff00000002400 */
[----:B------:R-:W-:Y:S08]  /*21f00*/  MUFU.TANH R140, R140 ;  /* 0x0000008c008c7308 */ /* 0x000ff00000002400 */
[----:B------:R-:W-:Y:S08]  /*21f10*/  MUFU.TANH R139, R139 ;  /* 0x0000008b008b7308 */ /* 0x000ff00000002400 */
[----:B------:R-:W-:Y:S01]  /*21f20*/  MUFU.TANH R141, R141 ;  /* 0x0000008d008d7308 */ /* 0x000fe20000002400 */
[----:B0-----:R-:W-:-:S07]  /*21f30*/  LOP3.LUT R205, R205, 0x7f, RZ, 0xc0, !PT ;  /* 0x0000007fcdcd7812 */ /* 0x001fce00078ec0ff */
[----:B------:R-:W-:Y:S01]  /*21f40*/  MUFU.TANH R142, R142 ;  /* 0x0000008e008e7308 */ /* 0x000fe20000002400 */
[----:B------:R-:W-:Y:S02]  /*21f50*/  ISETP.NE.AND P0, PT, R205, RZ, PT ;  /* 0x000000ffcd00720c */ /* 0x000fe40003f05270 */
[----:B------:R-:W0:Y:S05]  /*21f60*/  S2R R205, SR_TID.X ;  /* 0x0000000000cd7919 */ /* 0x000e2a0000002100 */
[----:B------:R-:W-:Y:S08]  /*21f70*/  MUFU.TANH R144, R144 ;  /* 0x0000009000907308 */ /* 0x000ff00000002400 */
[----:B------:R-:W-:Y:S08]  /*21f80*/  MUFU.TANH R143, R143 ;  /* 0x0000008f008f7308 */ /* 0x000ff00000002400 */
[----:B------:R-:W-:Y:S08]  /*21f90*/  MUFU.TANH R145, R145 ;  /* 0x0000009100917308 */ /* 0x000ff00000002400 */
[----:B------:R-:W-:Y:S01]  /*21fa0*/  MUFU.TANH R146, R146 ;  /* 0x0000009200927308 */ /* 0x000fe20000002400 */
[----:B------:R-:W-:-:S02]  /*21fb0*/  WARPGROUP.DEPBAR.LE gsb0, 0x0 ;  /* 0x00008000000079c5 */ /* 0x000fc40000010000 */
[----:B------:R-:W-:Y:S01]  /*21fc0*/  WARPGROUP.ARRIVE ;  /* 0x00000000000079c5 */ /* 0x000fe20000000000 */
[----:B0-----:R-:W-:-:S04]  /*21fd0*/  SHF.R.U32.HI R205, RZ, 0x7, R205 ;  /* 0x00000007ffcd7819 */ /* 0x001fc800000116cd */
[----:B------:R-:W-:Y:S01]  /*21fe0*/  MUFU.TANH R148, R148 ;  /* 0x0000009400947308 */ /* 0x000fe20000002400 */
[----:B------:R-:W-:Y:S01]  /*21ff0*/  QGMMA.64x128x32.F32.E4M3.E4M3 R24, R180, gdesc[UR4], R24, gsb0 ;  /* 0x01e00004b4187df3 */ /* 0x000fe20008000818 */
[----:B------:R-:W-:Y:S01]  /*22000*/  R2UR UR6, R12 ;  /* 0x000000000c0672ca */ /* 0x000fe200000e0000 */
[----:B------:R-:W-:Y:S01]  /*22010*/  VIADD R12, R10, 0x300 ;  /* 0x000003000a0c7836 */ /* 0x000fe20000000000 */
[----:B------:R-:W-:Y:S01]  /*22020*/  R2UR UR7, R13 ;  /* 0x000000000d0772ca */ /* 0x000fe200000e0000 */
[----:B------:R-:W-:-:S03]  /*22030*/  IMAD.MOV.U32 R13, RZ, RZ, -0x3ffffff0 ;  /* 0xc0000010ff0d7424 */ /* 0x000fc600078e00ff */
        /* <DEDUP_REMOVED lines=29> */
[----:B------:R-:W-:-:S07]  /*22210*/  FMUL.FTZ R161, R2, R167 ;  /* 0x000000a702a17220 */ /* 0x000fce0000410000 */
[----:B------:R-:W1:Y:S08]  /*22220*/  MUFU.TANH R13, R13 ;  /* 0x0000000d000d7308 */ /* 0x000e700000002400 */
[----:B------:R-:W2:Y:S01]  /*22230*/  MUFU.TANH R154, R154 ;  /* 0x0000009a009a7308 */ /* 0x000ea20000002400 */
[----:B0-----:R-:W-:-:S07]  /*22240*/  FMNMX.FTZ R14, R12, R5, !PT ;  /* 0x000000050c0e7209 */ /* 0x001fce0007810000 */
[----:B------:R-:W0:Y:S01]  /*22250*/  MUFU.TANH R155, R155 ;  /* 0x0000009b009b7308 */ /* 0x000e220000002400 */
[----:B-1----:R-:W-:-:S04]  /*22260*/  FMNMX.FTZ R14, R13, R14, !PT ;  /* 0x0000000e0d0e7209 */ /* 0x002fc80007810000 */
[----:B------:R-:W-:-:S03]  /*22270*/  FMNMX.FTZ R14, R152, R14, !PT ;  /* 0x0000000e980e7209 */ /* 0x000fc60007810000 */
[----:B------:R-:W1:Y:S01]  /*22280*/  MUFU.TANH R160, R160 ;  /* 0x000000a000a07308 */ /* 0x000e620000002400 */
[----:B--2---:R-:W-:Y:S02]  /*22290*/  FMNMX.FTZ R15, R154, R15, !PT ;  /* 0x0000000f9a0f7209 */ /* 0x004fe40007810000 */
[----:B------:R-:W-:-:S04]  /*222a0*/  FMNMX.FTZ R14, R153, R14, !PT ;  /* 0x0000000e990e7209 */ /* 0x000fc80007810000 */
[----:B------:R-:W-:Y:S01]  /*222b0*/  FMNMX.FTZ R14, R156, R14, !PT ;  /* 0x0000000e9c0e7209 */ /* 0x000fe20007810000 */
[----:B------:R-:W2:Y:S01]  /*222c0*/  MUFU.TANH R161, R161 ;  /* 0x000000a100a17308 */ /* 0x000ea20000002400 */
[----:B0-----:R-:W-:Y:S02]  /*222d0*/  FMNMX.FTZ R15, R155, R15, !PT ;  /* 0x0000000f9b0f7209 */ /* 0x001fe40007810000 */
[----:B------:R-:W-:Y:S02]  /*222e0*/  FMNMX.FTZ R14, R157, R14, !PT ;  /* 0x0000000e9d0e7209 */ /* 0x000fe40007810000 */
[----:B------:R-:W-:-:S03]  /*222f0*/  FMNMX.FTZ R15, R158, R15, !PT ;  /* 0x0000000f9e0f7209 */ /* 0x000fc60007810000 */
[----:B------:R-:W0:Y:S01]  /*22300*/  MUFU.TANH R134, R134 ;  /* 0x0000008600867308 */ /* 0x000e220000002400 */
[----:B------:R-:W-:Y:S02]  /*22310*/  FMNMX.FTZ R15, R159, R15, !PT ;  /* 0x0000000f9f0f7209 */ /* 0x000fe40007810000 */
[----:B-1----:R-:W-:Y:S02]  /*22320*/  FMNMX.FTZ R14, R160, R14, !PT ;  /* 0x0000000ea00e7209 */ /* 0x002fe40007810000 */
[----:B------:R-:W-:-:S03]  /*22330*/  FMNMX.FTZ R15, R136, R15, !PT ;  /* 0x0000000f880f7209 */ /* 0x000fc60007810000 */
[----:B------:R-:W1:Y:S01]  /*22340*/  MUFU.TANH R104, R104 ;  /* 0x0000006800687308 */ /* 0x000e620000002400 */
[----:B--2---:R-:W-:Y:S02]  /*22350*/  FMNMX.FTZ R14, R161, R14, !PT ;  /* 0x0000000ea10e7209 */ /* 0x004fe40007810000 */
[----:B------:R-:W-:Y:S02]  /*22360*/  FMNMX.FTZ R15, R137, R15, !PT ;  /* 0x0000000f890f7209 */ /* 0x000fe40007810000 */
[----:B------:R-:W-:Y:S02]  /*22370*/  FMNMX.FTZ R14, R138, R14, !PT ;  /* 0x0000000e8a0e7209 */ /* 0x000fe40007810000 */
[----:B------:R-:W-:Y:S01]  /*22380*/  FMNMX.FTZ R15, R140, R15, !PT ;  /* 0x0000000f8c0f7209 */ /* 0x000fe20007810000 */
[----:B------:R-:W2:Y:S01]  /*22390*/  MUFU.TANH R135, R135 ;  /* 0x0000008700877308 */ /* 0x000ea20000002400 */
[----:B------:R-:W-:Y:S02]  /*223a0*/  FMNMX.FTZ R14, R139, R14, !PT ;  /* 0x0000000e8b0e7209 */ /* 0x000fe40007810000 */
[----:B------:R-:W-:-:S02]  /*223b0*/  FMNMX.FTZ R15, R141, R15, !PT ;  /* 0x0000000f8d0f7209 */ /* 0x000fc40007810000 */
[----:B------:R-:W-:Y:S02]  /*223c0*/  FMNMX.FTZ R14, R142, R14, !PT ;  /* 0x0000000e8e0e7209 */ /* 0x000fe40007810000 */
[----:B------:R-:W-:Y:S01]  /*223d0*/  FMNMX.FTZ R15, R144, R15, !PT ;  /* 0x0000000f900f7209 */ /* 0x000fe20007810000 */
[----:B------:R-:W3:Y:S01]  /*223e0*/  MUFU.TANH R105, R105 ;  /* 0x0000006900697308 */ /* 0x000ee20000002400 */
[----:B------:R-:W-:Y:S02]  /*223f0*/  FMNMX.FTZ R14, R143, R14, !PT ;  /* 0x0000000e8f0e7209 */ /* 0x000fe40007810000 */
[----:B------:R-:W-:Y:S02]  /*22400*/  FMNMX.FTZ R15, R145, R15, !PT ;  /* 0x0000000f910f7209 */ /* 0x000fe40007810000 */
[----:B------:R-:W-:Y:S02]  /*22410*/  FMNMX.FTZ R14, R146, R14, !PT ;  /* 0x0000000e920e7209 */ /* 0x000fe40007810000 */
[----:B------:R-:W-:Y:S01]  /*22420*/  FMNMX.FTZ R15, R148, R15, !PT ;  /* 0x0000000f940f7209 */ /* 0x000fe20007810000 */
[----:B------:R-:W4:Y:S01]  /*22430*/  MUFU.TANH R106, R106 ;  /* 0x0000006a006a7308 */ /* 0x000f220000002400 */
        /* <DEDUP_REMOVED lines=22> */
[----:B0-----:R-:W-:-:S02]  /*225a0*/  FMNMX.FTZ R14, R134, R14, !PT ;  /* 0x0000000e860e7209 */ /* 0x001fc40007810000 */
[----:B-1----:R-:W-:Y:S01]  /*225b0*/  FMNMX.FTZ R15, R104, R15, !PT ;  /* 0x0000000f680f7209 */ /* 0x002fe20007810000 */
[----:B------:R-:W0:Y:S01]  /*225c0*/  MUFU.TANH R112, R112 ;  /* 0x0000007000707308 */ /* 0x000e220000002400 */
[----:B--2---:R-:W-:Y:S02]  /*225d0*/  FMNMX.FTZ R14, R135, R14, !PT ;  /* 0x0000000e870e7209 */ /* 0x004fe40007810000 */
[----:B---3--:R-:W-:Y:S02]  /*225e0*/  FMNMX.FTZ R15, R105, R15, !PT ;  /* 0x0000000f690f7209 */ /* 0x008fe40007810000 */
[----:B----4-:R-:W-:Y:S02]  /*225f0*/  FMNMX.FTZ R14, R106, R14, !PT ;  /* 0x0000000e6a0e7209 */ /* 0x010fe40007810000 */
[----:B-----5:R-:W-:Y:S01]  /*22600*/  FMNMX.FTZ R15, R108, R15, !PT ;  /* 0x0000000f6c0f7209 */ /* 0x020fe20007810000 */
[----:B------:R-:W1:Y:S01]  /*22610*/  MUFU.TANH R111, R111 ;  /* 0x0000006f006f7308 */ /* 0x000e620000002400 */
[----:B------:R-:W-:-:S02]  /*22620*/  FMNMX.FTZ R14, R107, R14, !PT ;  /* 0x0000000e6b0e7209 */ /* 0x000fc40007810000 */
[----:B------:R-:W-:Y:S02]  /*22630*/  FMNMX.FTZ R15, R109, R15, !PT ;  /* 0x0000000f6d0f7209 */ /* 0x000fe40007810000 */
[----:B------:R-:W-:Y:S01]  /*22640*/  FMNMX.FTZ R14, R110, R14, !PT ;  /* 0x0000000e6e0e7209 */ /* 0x000fe20007810000 */
[----:B------:R-:W-:Y:S02]  /*22650*/  WARPGROUP.DEPBAR.LE gsb0, 0x0 ;  /* 0x00008000000079c5 */ /* 0x000fe40000010000 */
[----:B------:R-:W2:Y:S01]  /*22660*/  MUFU.TANH R113, R113 ;  /* 0x0000007100717308 */ /* 0x000ea20000002400 */
[----:B0-----:R-:W-:Y:S01]  /*22670*/  FMNMX.FTZ R15, R112, R15, !PT ;  /* 0x0000000f700f7209 */ /* 0x001fe20007810000 */
[----:B------:R-:W-:-:S06]  /*22680*/  WARPGROUP.ARRIVE ;  /* 0x00000000000079c5 */ /* 0x000fcc0000000000 */
        /* <DEDUP_REMOVED lines=46> */
[----:B-1----:R-:W-:-:S05]  /*22970*/  FMNMX.FTZ R163, R101, R15, !PT ;  /* 0x0000000f65a37209 */ /* 0x002fca0007810000 */
[----:B------:R-:W1:Y:S01]  /*22980*/  SHFL.BFLY PT, R15, R163, 0x2, 0x1f ;  /* 0x0c401f00a30f7f89 */ /* 0x000e6200000e0000 */
[----:B--2---:R-:W-:-:S04]  /*22990*/  FMNMX.FTZ R14, R102, R14, !PT ;  /* 0x0000000e660e7209 */ /* 0x004fc80007810000 */
[----:B0-----:R-:W-:-:S05]  /*229a0*/  FMNMX.FTZ R90, R103, R14, !PT ;  /* 0x0000000e675a7209 */ /* 0x001fca0007810000 */
[----:B------:R-:W0:Y:S01]  /*229b0*/  SHFL.BFLY PT, R14, R90, 0x2, 0x1f ;  /* 0x0c401f005a0e7f89 */ /* 0x000e2200000e0000 */
[----:B-1----:R-:W-:Y:S01]  /*229c0*/  FMNMX.FTZ R163, R163, R15, !PT ;  /* 0x0000000fa3a37209 */ /* 0x002fe20007810000 */
[----:B------:R-:W-:-:S04]  /*229d0*/  IMAD.MOV.U32 R15, RZ, RZ, -0x3ffffff0 ;  /* 0xc0000010ff0f7424 */ /* 0x000fc800078e00ff */
[----:B------:R-:W1:Y:S01]  /*229e0*/  SHFL.BFLY PT, R164, R163, 0x1, 0x1f ;  /* 0x0c201f00a3a47f89 */ /* 0x000e6200000e0000 */
[----:B------:R-:W-:Y:S02]  /*229f0*/  R2UR UR7, R15 ;  /* 0x000000000f0772ca */ /* 0x000fe400000e0000 */
[----:B0-----:R-:W-:Y:S01]  /*22a00*/  FMNMX.FTZ R90, R90, R14, !PT ;  /* 0x0000000e5a5a7209 */ /* 0x001fe20007810000 */
[----:B------:R-:W-:-:S04]  /*22a10*/  VIADD R14, R10, 0x400 ;  /* 0x000004000a0e7836 */ /* 0x000fc80000000000 */
[----:B------:R-:W0:Y:S01]  /*22a20*/  SHFL.BFLY PT, R10, R90, 0x1, 0x1f ;  /* 0x0c201f005a0a7f89 */ /* 0x000e2200000e0000 */
[----:B------:R-:W-:Y:S02]  /*22a30*/  R2UR UR6, R14 ;  /* 0x000000000e0672ca */ /* 0x000fe400000e0000 */
[----:B------:R-:W-:Y:S02]  /*22a40*/  MOV R14, UR54 ;  /* 0x00000036000e7c02 */ /* 0x000fe40008000f00 */
[----:B-1----:R-:W-:Y:S02]  /*22a50*/  FMNMX.FTZ R15, R163, R164, !PT ;  /* 0x000000a4a30f7209 */ /* 0x002fe40007810000 */
[----:B------:R-:W-:-:S03]  /*22a60*/  IADD3 R164, -R205, 0xb, RZ ;  /* 0x0000000bcda47810 */ /* 0x000fc60007ffe1ff */
[C---:B------:R-:W-:Y:S01]  /*22a70*/  FFMA.FTZ R163, R15.reuse, R14, -8 ;  /* 0xc10000000fa37423 */ /* 0x040fe2000001000e */
[----:B------:R-:W-:-:S03]  /*22a80*/  FADD.FTZ R6, -R15, R6 ;  /* 0x000000060f067221 */ /* 0x000fc60000010100 */
[----:B------:R-:W-:Y:S01]  /*22a90*/  QGMMA.64x128x32.F32.E4M3.E4M3 R24, R168, gdesc[UR4], R24, gsb0 ;  /* 0x01e00004a8187df3 */ /* 0x000fe20008000818 */
[----:B------:R-:W-:-:S01]  /*22aa0*/  FFMA.FTZ R7, R7, R14, -R163 ;  /* 0x0000000e07077223 */ /* 0x000fc200000108a3 */
[-C--:B------:R-:W-:Y:S01]  /*22ab0*/  FMUL.FTZ R6, R6, R14.reuse ;  /* 0x0000000e06067220 */ /* 0x080fe20000410000 */
[----:B------:R-:W-:-:S01]  /*22ac0*/  FFMA.FTZ R136, R136, R14, -R163 ;  /* 0x0000000e88887223 */ /* 0x000fc200000108a3 */
[-CC-:B------:R-:W-:Y:S01]  /*22ad0*/  FFMA.FTZ R137, R137, R14.reuse, -R163.reuse ;  /* 0x0000000e89897223 */ /* 0x180fe200000108a3 */
[----:B------:R-:W-:-:S01]  /*22ae0*/  FFMA.FTZ R140, R140, R14, -R163 ;  /* 0x0000000e8c8c7223 */ /* 0x000fc200000108a3 */
[--C-:B------:R-:W-:Y:S01]  /*22af0*/  FFMA.FTZ R141, R141, R14, -R163.reuse ;  /* 0x0000000e8d8d7223 */ /* 0x100fe200000108a3 */
[----:B------:R-:W-:Y:S01]  /*22b00*/  MUFU.EX2 R7, R7 ;  /* 0x0000000700077308 */ /* 0x000fe20000000800 */
[----:B0-----:R-:W-:Y:S01]  /*22b10*/  FMNMX.FTZ R90, R90, R10, !PT ;  /* 0x0000000a5a5a7209 */ /* 0x001fe20007810000 */
[-CC-:B------:R-:W-:Y:S01]  /*22b20*/  FFMA.FTZ R10, R11, R14.reuse, -R163.reuse ;  /* 0x0000000e0b0a7223 */ /* 0x180fe200000108a3 */
[----:B------:R-:W-:-:S01]  /*22b30*/  FFMA.FTZ R11, R20, R14, -R163 ;  /* 0x0000000e140b7223 */ /* 0x000fc200000108a3 */
[-CC-:B------:R-:W-:Y:S01]  /*22b40*/  FFMA.FTZ R20, R21, R14.reuse, -R163.reuse ;  /* 0x0000000e15147223 */ /* 0x180fe200000108a3 */
[----:B------:R-:W-:-:S01]  /*22b50*/  FFMA.FTZ R21, R154, R14, -R163 ;  /* 0x0000000e9a157223 */ /* 0x000fc200000108a3 */
[-CC-:B------:R-:W-:Y:S01]  /*22b60*/  FFMA.FTZ R154, R155, R14.reuse, -R163.reuse ;  /* 0x0000000e9b9a7223 */ /* 0x180fe200000108a3 */
[----:B------:R-:W-:-:S01]  /*22b70*/  FFMA.FTZ R155, R158, R14, -R163 ;  /* 0x0000000e9e9b7223 */ /* 0x000fc200000108a3 */
[----:B------:R-:W-:Y:S01]  /*22b80*/  FFMA.FTZ R158, R159, R14, -R163 ;  /* 0x0000000e9f9e7223 */ /* 0x000fe200000108a3 */
[----:B------:R-:W-:-:S01]  /*22b90*/  FADD.FTZ R5, -R90, R5 ;  /* 0x000000055a057221 */ /* 0x000fc20000010100 */
[-C--:B------:R-:W-:Y:S01]  /*22ba0*/  FFMA.FTZ R159, R90, R14.reuse, -8 ;  /* 0xc10000005a9f7423 */ /* 0x080fe2000001000e */
[----:B------:R-:W0:Y:S01]  /*22bb0*/  MUFU.EX2 R6, R6 ;  /* 0x0000000600067308 */ /* 0x000e220000000800 */
[----:B------:R-:W-:-:S01]  /*22bc0*/  FFMA.FTZ R144, R144, R14, -R163 ;  /* 0x0000000e90907223 */ /* 0x000fc200000108a3 */
[-C--:B------:R-:W-:Y:S01]  /*22bd0*/  FMUL.FTZ R5, R5, R14.reuse ;  /* 0x0000000e05057220 */ /* 0x080fe20000410000 */
        /* <DEDUP_REMOVED lines=15> */
[-C--:B------:R-:W-:Y:S01]  /*22cd0*/  FFMA.FTZ R146, R146, R14.reuse, -R159 ;  /* 0x0000000e92927223 */ /* 0x080fe2000001089f */
[----:B------:R-:W-:-:S01]  /*22ce0*/  FFMA.FTZ R145, R145, R14, -R163 ;  /* 0x0000000e91917223 */ /* 0x000fc200000108a3 */
[-C--:B------:R-:W-:Y:S01]  /*22cf0*/  FFMA.FTZ R147, R147, R14.reuse, -R159 ;  /* 0x0000000e93937223 */ /* 0x080fe2000001089f */
[----:B------:R-:W-:-:S01]  /*22d00*/  FFMA.FTZ R148, R148, R14, -R163 ;  /* 0x0000000e94947223 */ /* 0x000fc200000108a3 */
[-C--:B------:R-:W-:Y:S01]  /*22d10*/  FFMA.FTZ R150, R150, R14.reuse, -R159 ;  /* 0x0000000e96967223 */ /* 0x080fe2000001089f */
[----:B------:R-:W-:-:S01]  /*22d20*/  FFMA.FTZ R149, R149, R14, -R163 ;  /* 0x0000000e95957223 */ /* 0x000fc200000108a3 */
[----:B------:R-:W0:Y:S01]  /*22d30*/  MUFU.EX2 R10, R10 ;  /* 0x0000000a000a7308 */ /* 0x000e220000000800 */
[----:B------:R-:W-:-:S01]  /*22d40*/  FFMA.FTZ R151, R151, R14, -R159 ;  /* 0x0000000e97977223 */ /* 0x000fc2000001089f */
[-C--:B------:R-:W-:Y:S01]  /*22d50*/  FFMA.FTZ R120, R120, R14.reuse, -R163 ;  /* 0x0000000e78787223 */ /* 0x080fe200000108a3 */
[----:B------:R-:W-:-:S01]  /*22d60*/  FFMA.FTZ R122, R122, R14, -R159 ;  /* 0x0000000e7a7a7223 */ /* 0x000fc2000001089f */
[-C--:B------:R-:W-:Y:S01]  /*22d70*/  FFMA.FTZ R121, R121, R14.reuse, -R163 ;  /* 0x0000000e79797223 */ /* 0x080fe200000108a3 */
[----:B------:R-:W-:-:S01]  /*22d80*/  FFMA.FTZ R123, R123, R14, -R159 ;  /* 0x0000000e7b7b7223 */ /* 0x000fc2000001089f */
[-C--:B------:R-:W-:Y:S01]  /*22d90*/  FFMA.FTZ R124, R124, R14.reuse, -R163 ;  /* 0x0000000e7c7c7223 */ /* 0x080fe200000108a3 */
[----:B------:R-:W-:-:S01]  /*22da0*/  FFMA.FTZ R126, R126, R14, -R159 ;  /* 0x0000000e7e7e7223 */ /* 0x000fc2000001089f */
[----:B------:R-:W2:Y:S01]  /*22db0*/  MUFU.EX2 R13, R13 ;  /* 0x0000000d000d7308 */ /* 0x000ea20000000800 */
[----:B-1----:R-:W-:-:S01]  /*22dc0*/  FFMA.FTZ R0, R5, R0, R12 ;  /* 0x0000000005007223 */ /* 0x002fc2000001000c */
[-C--:B------:R-:W-:Y:S01]  /*22dd0*/  FFMA.FTZ R125, R125, R14.reuse, -R163 ;  /* 0x0000000e7d7d7223 */ /* 0x080fe200000108a3 */
[----:B------:R-:W-:-:S01]  /*22de0*/  FFMA.FTZ R127, R127, R14, -R159 ;  /* 0x0000000e7f7f7223 */ /* 0x000fc2000001089f */
[-C--:B------:R-:W-:Y:S01]  /*22df0*/  FFMA.FTZ R128, R128, R14.reuse, -R163 ;  /* 0x0000000e80807223 */ /* 0x080fe200000108a3 */
[----:B------:R-:W-:-:S01]  /*22e00*/  FFMA.FTZ R130, R130, R14, -R159 ;  /* 0x0000000e82827223 */ /* 0x000fc2000001089f */
[-C--:B------:R-:W-:Y:S01]  /*22e10*/  FFMA.FTZ R129, R129, R14.reuse, -R163 ;  /* 0x0000000e81817223 */ /* 0x080fe200000108a3 */
[----:B------:R-:W-:-:S01]  /*22e20*/  FFMA.FTZ R131, R131, R14, -R159 ;  /* 0x0000000e83837223 */ /* 0x000fc2000001089f */
[----:B------:R-:W1:Y:S01]  /*22e30*/  MUFU.EX2 R11, R11 ;  /* 0x0000000b000b7308 */ /* 0x000e620000000800 */
[----:B0-----:R-:W-:-:S01]  /*22e40*/  FADD.FTZ R3, R10, R3 ;  /* 0x000000030a037221 */ /* 0x001fc20000010000 */
[-C--:B------:R-:W-:Y:S01]  /*22e50*/  FFMA.FTZ R132, R132, R14.reuse, -R163 ;  /* 0x0000000e84847223 */ /* 0x080fe200000108a3 */
[----:B------:R-:W-:-:S01]  /*22e60*/  FFMA.FTZ R134, R134, R14, -R159 ;  /* 0x0000000e86867223 */ /* 0x000fc2000001089f */
[-C--:B------:R-:W-:Y:S01]  /*22e70*/  FFMA.FTZ R133, R133, R14.reuse, -R163 ;  /* 0x0000000e85857223 */ /* 0x080fe200000108a3 */
[----:B------:R-:W-:-:S01]  /*22e80*/  FFMA.FTZ R135, R135, R14, -R159 ;  /* 0x0000000e87877223 */ /* 0x000fc2000001089f */
[-C--:B------:R-:W-:Y:S01]  /*22e90*/  FFMA.FTZ R104, R104, R14.reuse, -R163 ;  /* 0x0000000e68687223 */ /* 0x080fe200000108a3 */
[----:B------:R-:W-:-:S01]  /*22ea0*/  FFMA.FTZ R106, R106, R14, -R159 ;  /* 0x0000000e6a6a7223 */ /* 0x000fc2000001089f */
[----:B------:R-:W0:Y:S01]  /*22eb0*/  MUFU.EX2 R152, R152 ;  /* 0x0000009800987308 */ /* 0x000e220000000800 */
[----:B--2---:R-:W-:-:S01]  /*22ec0*/  FADD.FTZ R0, R13, R0 ;  /* 0x000000000d007221 */ /* 0x004fc20000010000 */
[-C--:B------:R-:W-:Y:S01]  /*22ed0*/  FFMA.FTZ R105, R105, R14.reuse, -R163 ;  /* 0x0000000e69697223 */ /* 0x080fe200000108a3 */
[----:B------:R-:W-:-:S01]  /*22ee0*/  FFMA.FTZ R107, R107, R14, -R159 ;  /* 0x0000000e6b6b7223 */ /* 0x000fc2000001089f */
[-C--:B------:R-:W-:Y:S01]  /*22ef0*/  FFMA.FTZ R108, R108, R14.reuse, -R163 ;  /* 0x0000000e6c6c7223 */ /* 0x080fe200000108a3 */
[----:B------:R-:W-:-:S01]  /*22f00*/  FFMA.FTZ R110, R110, R14, -R159 ;  /* 0x0000000e6e6e7223 */ /* 0x000fc2000001089f */
[-C--:B------:R-:W-:Y:S01]  /*22f10*/  FFMA.FTZ R109, R109, R14.reuse, -R163 ;  /* 0x0000000e6d6d7223 */ /* 0x080fe200000108a3 */
[----:B------:R-:W-:-:S01]  /*22f20*/  FFMA.FTZ R111, R111, R14, -R159 ;  /* 0x0000000e6f6f7223 */ /* 0x000fc2000001089f */
[----:B------:R-:W2:Y:S01]  /*22f30*/  MUFU.EX2 R20, R20 ;  /* 0x0000001400147308 */ /* 0x000ea20000000800 */
[----:B-1----:R-:W-:-:S01]  /*22f40*/  FADD.FTZ R3, R11, R3 ;  /* 0x000000030b037221 */ /* 0x002fc20000010000 */
        /* <DEDUP_REMOVED lines=32> */
[----:B------:R-:W-:-:S04]  /*23150*/  @!P0 IMAD R163, R189, 0x8, R16 ;  /* 0x00000008bda38824 */ /* 0x000fc800078e0210 */
[----:B------:R-:W-:Y:S02]  /*23160*/  @!P0 VIADD R163, R163, 0x29840 ;  /* 0x00029840a3a38836 */ /* 0x000fe40000000000 */
[----:B------:R-:W0:Y:S01]  /*23170*/  MUFU.EX2 R157, R157 ;  /* 0x0000009d009d7308 */ /* 0x000e220000000800 */
[----:B--2---:R-:W-:-:S02]  /*23180*/  FADD.FTZ R0, R156, R0 ;  /* 0x000000009c007221 */ /* 0x004fc40000010000 */
[----:B------:R-:W-:-:S05]  /*23190*/  @!P0 PRMT R163, RZ, 0x654, R163 ;  /* 0x00000654ffa38816 */ /* 0x000fca00000000a3 */
[----:B------:R-:W2:Y:S01]  /*231a0*/  MUFU.EX2 R155, R155 ;  /* 0x0000009b009b7308 */ /* 0x000ea20000000800 */
[----:B-1----:R-:W-:-:S07]  /*231b0*/  FADD.FTZ R3, R154, R3 ;  /* 0x000000039a037221 */ /* 0x002fce0000010000 */
[----:B------:R-:W1:Y:S01]  /*231c0*/  MUFU.EX2 R160, R160 ;  /* 0x000000a000a07308 */ /* 0x000e620000000800 */
[----:B0-----:R-:W-:-:S07]  /*231d0*/  FADD.FTZ R0, R157, R0 ;  /* 0x000000009d007221 */ /* 0x001fce0000010000 */
[----:B------:R-:W0:Y:S01]  /*231e0*/  MUFU.EX2 R158, R158 ;  /* 0x0000009e009e7308 */ /* 0x000e220000000800 */
[----:B--2---:R-:W-:-:S01]  /*231f0*/  FADD.FTZ R3, R155, R3 ;  /* 0x000000039b037221 */ /* 0x004fc20000010000 */
[----:B------:R-:W-:Y:S02]  /*23200*/  WARPGROUP.DEPBAR.LE gsb0, 0x0 ;  /* 0x00008000000079c5 */ /* 0x000fe40000010000 */
[----:B------:R2:W-:Y:S06]  /*23210*/  BAR.ARV R164, 0x100 ;  /* 0x000400a40000751d */ /* 0x0005ec0000002000 */
[----:B------:R-:W3:Y:S01]  /*23220*/  MUFU.EX2 R161, R161 ;  /* 0x000000a100a17308 */ /* 0x000ee20000000800 */
[----:B-1----:R-:W-:-:S01]  /*23230*/  FADD.FTZ R0, R160, R0 ;  /* 0x00000000a0007221 */ /* 0x002fc20000010000 */
[----:B------:R2:W-:Y:S01]  /*23240*/  @!P0 SYNCS.ARRIVE.TRANS64.RED.A1T0 RZ, [R163+URZ], RZ ;  /* 0x000000ffa3ff89a7 */ /* 0x0005e2000810043f */
[----:B0-----:R-:W-:-:S05]  /*23250*/  FADD.FTZ R3, R158, R3 ;  /* 0x000000039e037221 */ /* 0x001fca0000010000 */
[----:B------:R-:W0:Y:S08]  /*23260*/  MUFU.EX2 R136, R136 ;  /* 0x0000008800887308 */ /* 0x000e300000000800 */
[----:B------:R-:W1:Y:S01]  /*23270*/  MUFU.EX2 R138, R138 ;  /* 0x0000008a008a7308 */ /* 0x000e620000000800 */
[----:B---3--:R-:W-:-:S07]  /*23280*/  FADD.FTZ R0, R161, R0 ;  /* 0x00000000a1007221 */ /* 0x008fce0000010000 */
[----:B------:R-:W3:Y:S01]  /*23290*/  MUFU.EX2 R137, R137 ;  /* 0x0000008900897308 */ /* 0x000ee20000000800 */
[----:B0-----:R-:W-:-:S07]  /*232a0*/  FADD.FTZ R3, R136, R3 ;  /* 0x0000000388037221 */ /* 0x001fce0000010000 */
[----:B------:R-:W0:Y:S01]  /*232b0*/  MUFU.EX2 R139, R139 ;  /* 0x0000008b008b7308 */ /* 0x000e220000000800 */
[----:B-1----:R-:W-:-:S07]  /*232c0*/  FADD.FTZ R0, R138, R0 ;  /* 0x000000008a007221 */ /* 0x002fce0000010000 */
        /* <DEDUP_REMOVED lines=119> */
[----:B-1----:R-:W-:-:S01]  /*23a40*/  FADD.FTZ R0, R102, R0 ;  /* 0x0000000066007221 */ /* 0x002fc20000010000 */
[----:B---3--:R-:W-:-:S03]  /*23a50*/  FADD.FTZ R3, R101, R3 ;  /* 0x0000000365037221 */ /* 0x008fc60000010000 */
[----:B0-----:R-:W-:Y:S01]  /*23a60*/  FADD.FTZ R0, R103, R0 ;  /* 0x0000000067007221 */ /* 0x001fe20000010000 */
[----:B--2---:R-:W-:Y:S06]  /*23a70*/  @!P1 BRA `(.L_x_2426) ;  /* 0x0000000000049947 */ /* 0x004fec0003800000 */
[----:B------:R-:W-:Y:S01]  /*23a80*/  BPT.TRAP 0x1 ;  /* 0x000000040000795c */ /* 0x000fe20000300000 */
.L_x_2426:
[----:B------:R-:W-:Y:S01]  /*23a90*/  IMAD R9, R9, 0x8, R16 ;  /* 0x0000000809097824 */ /* 0x000fe200078e0210 */
[----:B------:R-:W-:Y:S01]  /*23aa0*/  ISETP.GT.AND P0, PT, R8, R203, PT ;  /* 0x000000cb0800720c */ /* 0x000fe20003f04270 */
[-C--:B------:R-:W-:Y:S01]  /*23ab0*/  FMUL.FTZ R24, R24, R6.reuse ;  /* 0x0000000618187220 */ /* 0x080fe20000410000 */
[----:B------:R-:W-:Y:S01]  /*23ac0*/  MOV R159, UR37 ;  /* 0x00000025009f7c02 */ /* 0x000fe20008000f00 */
        /* <DEDUP_REMOVED lines=110> */
[----:B0-----:R-:W-:Y:S01]  /*241b0*/  MOV R9, R189 ;  /* 0x000000bd00097202 */ /* 0x001fe20000000f00 */
[----:B------:R-:W-:Y:S06]  /*241c0*/  @P0 BRA `(.L_x_2427) ;  /* 0xffffffc400080947 */ /* 0x000fec000383ffff */
.L_x_2416:
[----:B------:R-:W-:Y:S05]  /*241d0*/  WARPSYNC.ALL ;  /* 0x0000000000007948 */ /* 0x000fea0003800000 */
[----:B------:R-:W-:Y:S06]  /*241e0*/  BAR.ARV 0x8, 0x180 ;  /* 0x0206000000007b1d */ /* 0x000fec0000002000 */
[----:B------:R-:W-:Y:S05]  /*241f0*/  @!P1 BRA `(.L_x_2428) ;  /* 0x0000000000049947 */ /* 0x000fea0003800000 */
[----:B------:R-:W-:Y:S01]  /*24200*/  BPT.TRAP 0x1 ;  /* 0x000000040000795c */ /* 0x000fe20000300000 */
.L_x_2428:
[----:B------:R-:W-:Y:S01]  /*24210*/  IMAD R13, R189, 0x8, R16 ;  /* 0x00000008bd0d7824 */ /* 0x000fe200078e0210 */
[----:B------:R-:W-:-:S04]  /*24220*/  SHF.L.U32 R2, R190, 0x1f, RZ ;  /* 0x0000001fbe027819 */ /* 0x000fc800000006ff */
[----:B------:R0:W1:Y:S01]  /*24230*/  SYNCS.PHASECHK.TRANS64.TRYWAIT P0, [R13+URZ+0x29850], R2 ;  /* 0x029850020d0075a7 */ /* 0x000062000800017f */
[----:B------:R-:W-:Y:S05]  /*24240*/  @!P1 BRA `(.L_x_2429) ;  /* 0x0000000000049947 */ /* 0x000fea0003800000 */
[----:B------:R-:W-:Y:S01]  /*24250*/  BPT.TRAP 0x1 ;  /* 0x000000040000795c */ /* 0x000fe20000300000 */
.L_x_2429:
[----:B------:R-:W-:-:S05]  /*24260*/  VIADD R16, R16, 0x400 ;  /* 0x0000040010107836 */ /* 0x000fca0000000000 */
[----:B------:R-:W-:-:S04]  /*24270*/  SHF.R.U32.HI R16, RZ, 0x4, R16 ;  /* 0x00000004ff107819 */ /* 0x000fc80000011610 */
[----:B------:R-:W-:-:S04]  /*24280*/  LOP3.LUT R16, R16, 0x3fff, RZ, 0xc0, !PT ;  /* 0x00003fff10107812 */ /* 0x000fc800078ec0ff */
[----:B------:R-:W-:Y:S01]  /*24290*/  LOP3.LUT R16, R16, 0x10000, RZ, 0xfc, !PT ;  /* 0x0001000010107812 */ /* 0x000fe200078efcff */
[----:B-1----:R-:W-:Y:S06]  /*242a0*/  @P0 BRA `(.L_x_2430) ;  /* 0x0000000000080947 */ /* 0x002fec0003800000 */
[----:B------:R-:W1:Y:S02]  /*242b0*/  SYNCS.PHASECHK.TRANS64.TRYWAIT P0, [R13+URZ+0x29850], R2 ;  /* 0x029850020d0075a7 */ /* 0x000e64000800017f */
[----:B-1----:R-:W-:Y:S05]  /*242c0*/  @!P0 BRA `(.L_x_2431) ;  /* 0x000000cc00b08947 */ /* 0x002fea0003800000 */
.L_x_2430:
[----:B------:R-:W-:Y:S01]  /*242d0*/  IMAD R4, R189, 0x500, R16 ;  /* 0x00000500bd047824 */ /* 0x000fe200078e0210 */
[----:B------:R-:W-:Y:S05]  /*242e0*/  WARPSYNC.ALL ;  /* 0x0000000000007948 */ /* 0x000fea0003800000 */
[----:B------:R-:W-:Y:S01]  /*242f0*/  IMAD.MOV.U32 R5, RZ, RZ, -0x3ffffff0 ;  /* 0xc0000010ff057424 */ /* 0x000fe200078e00ff */
[C---:B------:R-:W-:Y:S01]  /*24300*/  R2UR UR6, R4.reuse ;  /* 0x00000000040672ca */ /* 0x040fe200000e0000 */
[----:B------:R-:W-:Y:S01]  /*24310*/  WARPGROUP.ARRIVE ;  /* 0x00000000000079c5 */ /* 0x000fe20000000000 */
[C---:B------:R-:W-:Y:S01]  /*24320*/  VIADD R6, R4.reuse, 0x100 ;  /* 0x0000010004067836 */ /* 0x040fe20000000000 */
[----:B------:R-:W-:Y:S01]  /*24330*/  MOV R7, 0xc0000010 ;  /* 0xc000001000077802 */ /* 0x000fe20000000f00 */
        /* <DEDUP_REMOVED lines=12> */
[C---:B------:R-:W-:Y:S02]  /*24400*/  @P0 IMAD R5, R212.reuse, R7, R2 ;  /* 0x00000007d4050224 */ /* 0x040fe400078e0202 */
[----:B------:R-:W-:-:S04]  /*24410*/  @P0 IMAD.WIDE.U32 R6, R212, R6, RZ ;  /* 0x00000006d4060225 */ /* 0x000fc800078e00ff */
[----:B------:R-:W-:Y:S02]  /*24420*/  @P0 IMAD.IADD R7, R7, 0x1, R5 ;  /* 0x0000000107070824 */ /* 0x000fe400078e0205 */
[----:B------:R-:W-:Y:S02]  /*24430*/  IMAD.MOV.U32 R2, RZ, RZ, 0x3f800000 ;  /* 0x3f800000ff027424 */ /* 0x000fe400078e00ff */
        /* <DEDUP_REMOVED lines=10> */
[----:B------:R-:W-:Y:S01]  /*244e0*/  IMAD.MOV.U32 R7, RZ, RZ, -0x3ffffff0 ;  /* 0xc0000010ff077424 */ /* 0x000fe200078e00ff */
[----:B------:R-:W-:Y:S01]  /*244f0*/  IADD3 R6, R4, 0x300, RZ ;  /* 0x0000030004067810 */ /* 0x000fe20007ffe0ff */
[----:B------:R-:W-:Y:S02]  /*24500*/  WARPGROUP.DEPBAR.LE gsb0, 0x0 ;  /* 0x00008000000079c5 */ /* 0x000fe40000010000 */
[----:B------:R-:W-:-:S08]  /*24510*/  WARPGROUP.ARRIVE ;  /* 0x00000000000079c5 */ /* 0x000fd00000000000 */
        /* <DEDUP_REMOVED lines=25> */
[----:B------:R-:W-:Y:S02]  /*246b0*/  FSETP.NE.FTZ.AND P0, PT, R8, RZ, PT ;  /* 0x000000ff0800720b */ /* 0x000fe40003f15000 */
[----:B------:R-:W-:Y:S01]  /*246c0*/  MOV R7, RZ ;  /* 0x000000ff00077202 */ /* 0x000fe20000000f00 */
        /* <DEDUP_REMOVED lines=19> */
.L_x_2432:
        /* <DEDUP_REMOVED lines=75> */
.L_x_2364:
        /* <DEDUP_REMOVED lines=9> */
[----:B------:R0:W2:Y:S01]  /*24d40*/  LDS.128 R4, [R16+0x298d0] ;  /* 0x0298d00010047984 */ /* 0x0000a20000000c00 */
        /* <DEDUP_REMOVED lines=12> */
[----:B--2---:R-:W-:-:S04]  /*24e10*/  LOP3.LUT P0, R4, R21, 0x3, RZ, 0xc0, !PT ;  /* 0x0000000315047812 */ /* 0x004fc8000780c0ff */
[----:B------:R0:W5:Y:S01]  /*24e20*/  LDG.E.CONSTANT R9, desc[UR56][R2.64] ;  /* 0x0000003802097981 */ /* 0x000162000c1e9900 */
[----:B------:R-:W-:-:S04]  /*24e30*/  ISETP.EQ.OR P0, PT, R4, 0x3, !P0 ;  /* 0x000000030400780c */ /* 0x000fc80004702670 */
[----:B------:R-:W-:Y:S02]  /*24e40*/  SEL R100, R11, R14, P0 ;  /* 0x0000000e0b647207 */ /* 0x000fe40000000000 */
[----:B------:R-:W-:Y:S02]  /*24e50*/  SEL R51, R14, R11, P0 ;  /* 0x0000000b0e337207 */ /* 0x000fe40000000000 */
[----:B------:R-:W-:Y:S02]  /*24e60*/  SEL R13, R15, R10, P0 ;  /* 0x0000000a0f0d7207 */ /* 0x000fe40000000000 */
[----:B------:R-:W-:Y:S01]  /*24e70*/  SEL R47, R10, R15, P0 ;  /* 0x0000000f0a2f7207 */ /* 0x000fe20000000000 */
[----:B------:R-:W-:Y:S01]  /*24e80*/  UMOV UR4, 0xffffffff ;  /* 0xffffffff00047882 */ /* 0x000fe20000000000 */
[----:B---3--:R-:W-:-:S03]  /*24e90*/  IMAD.WIDE R32, R20, 0x2, R60 ;  /* 0x0000000214207825 */ /* 0x008fc600078e023c */
        /* <DEDUP_REMOVED lines=9> */
[----:B------:R-:W-:Y:S01]  /*24f30*/  IMAD.X R107, RZ, RZ, R33, P5 ;  /* 0x000000ffff6b7224 */ /* 0x000fe200028e0621 */
[----:B------:R-:W-:Y:S02]  /*24f40*/  LOP3.LUT R30, R30, R31, RZ, 0x3c, !PT ;  /* 0x0000001f1e1e7212 */ /* 0x000fe400078e3cff */
[----:B------:R-:W-:Y:S02]  /*24f50*/  IADD3.X R31, RZ, R33, RZ, P1, !PT ;  /* 0x00000021ff1f7210 */ /* 0x000fe40000ffe4ff */
[----:B------:R-:W-:-:S02]  /*24f60*/  IADD3 R27, P2, R32, 0x4020, RZ ;  /* 0x00004020201b7810 */ /* 0x000fc40007f5e0ff */
[C---:B------:R-:W-:Y:S02]  /*24f70*/  IADD3 R21, P4, R32.reuse, 0x60, RZ ;  /* 0x0000006020157810 */ /* 0x040fe40007f9e0ff */
[----:B------:R-:W-:Y:S02]  /*24f80*/  IADD3 R15, P5, R32, 0x40, RZ ;  /* 0x00000040200f7810 */ /* 0x000fe40007fbe0ff */
[----:B------:R-:W-:Y:S02]  /*24f90*/  SHF.R.U64 R20, R20, 0x3, RZ ;  /* 0x0000000314147819 */ /* 0x000fe400000012ff */
[----:B------:R-:W-:Y:S02]  /*24fa0*/  IADD3 R11, P1, R32, 0x20, RZ ;  /* 0x00000020200b7810 */ /* 0x000fe40007f3e0ff */
[----:B------:R-:W-:Y:S02]  /*24fb0*/  LOP3.LUT R26, R27, 0x380, RZ, 0xc0, !PT ;  /* 0x000003801b1a7812 */ /* 0x000fe400078ec0ff */
[----:B------:R-:W-:-:S02]  /*24fc0*/  LOP3.LUT R14, R21, 0x380, RZ, 0xc0, !PT ;  /* 0x00000380150e7812 */ /* 0x000fc400078ec0ff */
[----:B------:R-:W-:Y:S02]  /*24fd0*/  LOP3.LUT R20, R20, R3, RZ, 0x3c, !PT ;  /* 0x0000000314147212 */ /* 0x000fe400078e3cff */
[----:B------:R-:W-:Y:S02]  /*24fe0*/  LOP3.LUT R10, R15, 0x380, RZ, 0xc0, !PT ;  /* 0x000003800f0a7812 */ /* 0x000fe400078ec0ff */
[----:B------:R-:W-:Y:S02]  /*24ff0*/  LOP3.LUT R2, R11, 0x380, RZ, 0xc0, !PT ;  /* 0x000003800b027812 */ /* 0x000fe400078ec0ff */
[----:B------:R-:W-:Y:S02]  /*25000*/  LOP3.LUT R3, R32, 0x380, RZ, 0xc0, !PT ;  /* 0x0000038020037812 */ /* 0x000fe400078ec0ff */
        /* <DEDUP_REMOVED lines=14> */
[----:B------:R-:W-:Y:S02]  /*250f0*/  IADD3.X R3, RZ, R33, RZ, P1, !PT ;  /* 0x00000021ff037210 */ /* 0x000fe40000ffe4ff */
[----:B------:R-:W-:Y:S02]  /*25100*/  MOV R106, R106 ;  /* 0x0000006a006a7202 */ /* 0x000fe40000000f00 */
[----:B------:R-:W-:Y:S02]  /*25110*/  MOV R110, R32 ;  /* 0x00000020006e7202 */ /* 0x000fe40000000f00 */
[----:B------:R-:W-:Y:S02]  /*25120*/  MOV R105, R30 ;  /* 0x0000001e00697202 */ /* 0x000fe40000000f00 */
[----:B------:R-:W-:Y:S02]  /*25130*/  MOV R104, R26 ;  /* 0x0000001a00687202 */ /* 0x000fe40000000f00 */
[----:B------:R-:W-:-:S02]  /*25140*/  MOV R103, R20 ;  /* 0x0000001400677202 */ /* 0x000fc40000000f00 */
[----:B------:R-:W-:Y:S02]  /*25150*/  MOV R109, R14 ;  /* 0x0000000e006d7202 */ /* 0x000fe40000000f00 */
[----:B------:R-:W-:Y:S02]  /*25160*/  MOV R108, R10 ;  /* 0x0000000a006c7202 */ /* 0x000fe40000000f00 */
[----:B------:R-:W-:Y:S01]  /*25170*/  MOV R107, R2 ;  /* 0x00000002006b7202 */ /* 0x000fe20000000f00 */
[----:B------:R-:W-:Y:S06]  /*25180*/  BRA.DIV UR4, `(.L_x_2435) ;  /* 0x000000c204147947 */ /* 0x000fec000b800000 */
[----:B------:R-:W-:Y:S01]  /*25190*/  SEL R2, R112, R97, P0 ;  /* 0x0000006170027207 */ /* 0x000fe20000000000 */
[----:B-----5:R-:W-:Y:S01]  /*251a0*/  SHFL.IDX PT, R100, R100, R9, 0x1c1f ;  /* 0x001c1f0964647589 */ /* 0x020fe200000e0000 */
[----:B------:R-:W-:Y:S02]  /*251b0*/  SEL R78, R0, R93, P0 ;  /* 0x0000005d004e7207 */ /* 0x000fe40000000000 */
[----:B------:R-:W-:Y:S02]  /*251c0*/  SEL R49, R93, R0, P0 ;  /* 0x000000005d317207 */ /* 0x000fe40000000000 */
[----:B------:R-:W-:Y:S02]  /*251d0*/  SEL R97, R97, R112, P0 ;  /* 0x0000007061617207 */ /* 0x000fe40000000000 */
[----:B------:R-:W-:Y:S01]  /*251e0*/  SEL R62, R63, R36, P0 ;  /* 0x000000243f3e7207 */ /* 0x000fe20000000000 */
[----:B------:R-:W-:Y:S01]  /*251f0*/  SHFL.IDX PT, R78, R78, R9, 0x1c1f ;  /* 0x001c1f094e4e7589 */ /* 0x000fe200000e0000 */
[----:B------:R-:W-:-:S02]  /*25200*/  LOP3.LUT R10, R9, 0x2, RZ, 0x3c, !PT ;  /* 0x00000002090a7812 */ /* 0x000fc400078e3cff */
[----:B------:R-:W-:Y:S02]  /*25210*/  SEL R4, R40, R41, P0 ;  /* 0x0000002928047207 */ /* 0x000fe40000000000 */
        /* <DEDUP_REMOVED lines=34> */
[----:B------:R-:W0:Y:S01]  /*25440*/  SHFL.IDX PT, R2, R97, R10, 0x1c1f ;  /* 0x001c1f0a61027589 */ /* 0x000e2200000e0000 */
        /* <DEDUP_REMOVED lines=44> */
[----:B------:R-:W3:Y:S01]  /*25710*/  SHFL.IDX PT, R66, R55, R10, 0x1c1f ;  /* 0x001c1f0a37427589 */ /* 0x000ee200000e0000 */
[----:B------:R-:W-:-:S02]  /*25720*/  SEL R25, R70, R25, P0 ;  /* 0x0000001946197207 */ /* 0x000fc40000000000 */
[----:B0-----:R-:W-:Y:S01]  /*25730*/  SEL R96, R77, R2, P0 ;  /* 0x000000024d607207 */ /* 0x001fe20000000000 */
        /* <DEDUP_REMOVED lines=12> */
[----:B------:R-:W-:Y:S01]  /*25800*/  SHFL.IDX PT, R44, R44, R9, 0x1c1f ;  /* 0x001c1f092c2c7589 */ /* 0x000fe200000e0000 */
[----:B--2---:R-:W-:Y:S02]  /*25810*/  SEL R4, R20, R41, P0 ;  /* 0x0000002914047207 */ /* 0x004fe40000000000 */
[----:B------:R-:W-:Y:S01]  /*25820*/  SEL R98, R47, R98, P0 ;  /* 0x000000622f627207 */ /* 0x000fe20000000000 */
[----:B------:R-:W-:Y:S01]  /*25830*/  SHFL.IDX PT, R42, R42, R9, 0x1c1f ;  /* 0x001c1f092a2a7589 */ /* 0x000fe200000e0000 */
[----:B---3--:R-:W-:-:S02]  /*25840*/  SEL R56, R65, R66, P0 ;  /* 0x0000004241387207 */ /* 0x008fc40000000000 */
        /* <DEDUP_REMOVED lines=8> */
[----:B0-----:R-:W-:Y:S01]  /*258d0*/  SEL R52, R54, R127, P0 ;  /* 0x0000007f36347207 */ /* 0x001fe20000000000 */
[----:B------:R-:W-:Y:S01]  /*258e0*/  IMAD.MOV.U32 R101, RZ, RZ, RZ ;  /* 0x000000ffff657224 */ /* 0x000fe200078e00ff */
[----:B------:R-:W-:Y:S01]  /*258f0*/  SEL R53, R127, R54, P0 ;  /* 0x000000367f357207 */ /* 0x000fe20000000000 */
[----:B------:R-:W-:Y:S04]  /*25900*/  SHFL.IDX PT, R84, R84, R9, 0x1c1f ;  /* 0x001c1f0954547589 */ /* 0x000fe800000e0000 */
[----:B------:R-:W-:Y:S04]  /*25910*/  SHFL.IDX PT, R86, R86, R9, 0x1c1f ;  /* 0x001c1f0956567589 */ /* 0x000fe800000e0000 */
[----:B------:R-:W-:Y:S04]  /*25920*/  SHFL.IDX PT, R58, R58, R9, 0x1c1f ;  /* 0x001c1f093a3a7589 */ /* 0x000fe800000e0000 */
[----:B------:R-:W0:Y:S04]  /*25930*/  SHFL.IDX PT, R121, R121, R10, 0x1c1f ;  /* 0x001c1f0a79797589 */ /* 0x000e2800000e0000 */
[----:B------:R-:W2:Y:S04]  /*25940*/  SHFL.IDX PT, R119, R119, R10, 0x1c1f ;  /* 0x001c1f0a77777589 */ /* 0x000ea800000e0000 */
[----:B------:R-:W-:Y:S04]  /*25950*/  SHFL.IDX PT, R117, R117, R10, 0x1c1f ;  /* 0x001c1f0a75757589 */ /* 0x000fe800000e0000 */
[----:B------:R-:W3:Y:S04]  /*25960*/  SHFL.IDX PT, R115, R115, R10, 0x1c1f ;  /* 0x001c1f0a73737589 */ /* 0x000ee800000e0000 */
[----:B------:R-:W4:Y:S04]  /*25970*/  SHFL.IDX PT, R113, R113, R10, 0x1c1f ;  /* 0x001c1f0a71717589 */ /* 0x000f2800000e0000 */
[----:B------:R-:W1:Y:S04]  /*25980*/  SHFL.IDX PT, R111, R111, R10, 0x1c1f ;  /* 0x001c1f0a6f6f7589 */ /* 0x000e6800000e0000 */
[----:B------:R-:W1:Y:S01]  /*25990*/  SHFL.IDX PT, R123, R83, R10, 0x1c1f ;  /* 0x001c1f0a537b7589 */ /* 0x000e6200000e0000 */
[----:B0-----:R-:W-:-:S02]  /*259a0*/  SEL R21, R40, R121, P0 ;  /* 0x0000007928157207 */ /* 0x001fc40000000000 */
[----:B------:R-:W-:Y:S01]  /*259b0*/  SEL R40, R121, R40, P0 ;  /* 0x0000002879287207 */ /* 0x000fe20000000000 */
[----:B------:R0:W1:Y:S01]  /*259c0*/  SHFL.IDX PT, R125, R81, R10, 0x1c1f ;  /* 0x001c1f0a517d7589 */ /* 0x00006200000e0000 */
[----:B--2---:R-:W-:Y:S02]  /*259d0*/  SEL R41, R42, R119, P0 ;  /* 0x000000772a297207 */ /* 0x004fe40000000000 */
[----:B------:R-:W-:Y:S01]  /*259e0*/  SEL R42, R119, R42, P0 ;  /* 0x0000002a772a7207 */ /* 0x000fe20000000000 */
[----:B------:R2:W1:Y:S04]  /*259f0*/  SHFL.IDX PT, R129, R43, R10, 0x1c1f ;  /* 0x001c1f0a2b817589 */ /* 0x00046800000e0000 */
[----:B------:R-:W-:Y:S01]  /*25a00*/  SHFL.IDX PT, R36, R33, R10, 0x1c1f ;  /* 0x001c1f0a21247589 */ /* 0x000fe200000e0000 */
[----:B---3--:R-:W-:-:S02]  /*25a10*/  SEL R45, R46, R115, P0 ;  /* 0x000000732e2d7207 */ /* 0x008fc40000000000 */
[----:B0-----:R-:W-:Y:S01]  /*25a20*/  SEL R81, R82, R85, P0 ;  /* 0x0000005552517207 */ /* 0x001fe20000000000 */
[----:B------:R-:W0:Y:S01]  /*25a30*/  SHFL.IDX PT, R38, R31, R10, 0x1c1f ;  /* 0x001c1f0a1f267589 */ /* 0x000e2200000e0000 */
[----:B------:R-:W-:Y:S02]  /*25a40*/  SEL R82, R85, R82, P0 ;  /* 0x0000005255527207 */ /* 0x000fe40000000000 */
[----:B--2---:R-:W-:Y:S01]  /*25a50*/  SEL R43, R44, R117, P0 ;  /* 0x000000752c2b7207 */ /* 0x004fe20000000000 */
[----:B------:R-:W-:Y:S01]  /*25a60*/  SHFL.IDX PT, R32, R37, R10, 0x1c1f ;  /* 0x001c1f0a25207589 */ /* 0x000fe200000e0000 */
[----:B----4-:R-:W-:Y:S02]  /*25a70*/  SEL R47, R48, R113, P0 ;  /* 0x00000071302f7207 */ /* 0x010fe40000000000 */
[----:B-1----:R-:W-:Y:S01]  /*25a80*/  SEL R49, R50, R111, P0 ;  /* 0x0000006f32317207 */ /* 0x002fe20000000000 */
[----:B------:R-:W1:Y:S01]  /*25a90*/  SHFL.IDX PT, R34, R35, R10, 0x1c1f ;  /* 0x001c1f0a23227589 */ /* 0x000e6200000e0000 */
[----:B------:R-:W-:-:S02]  /*25aa0*/  SEL R83, R84, R123, P0 ;  /* 0x0000007b54537207 */ /* 0x000fc40000000000 */
[----:B------:R-:W-:Y:S01]  /*25ab0*/  SEL R44, R117, R44, P0 ;  /* 0x0000002c752c7207 */ /* 0x000fe20000000000 */
[----:B------:R2:W3:Y:S01]  /*25ac0*/  SHFL.IDX PT, R28, R57, R10, 0x1c1f ;  /* 0x001c1f0a391c7589 */ /* 0x0004e200000e0000 */
[----:B------:R-:W-:Y:S02]  /*25ad0*/  SEL R85, R86, R125, P0 ;  /* 0x0000007d56557207 */ /* 0x000fe40000000000 */
[----:B------:R-:W-:Y:S01]  /*25ae0*/  SEL R48, R113, R48, P0 ;  /* 0x0000003071307207 */ /* 0x000fe20000000000 */
[----:B------:R-:W4:Y:S01]  /*25af0*/  SHFL.IDX PT, R30, R39, R10, 0x1c1f ;  /* 0x001c1f0a271e7589 */ /* 0x000f2200000e0000 */
[----:B------:R-:W-:Y:S02]  /*25b00*/  SEL R54, R58, R129, P0 ;  /* 0x000000813a367207 */ /* 0x000fe40000000000 */
[----:B------:R-:W-:Y:S01]  /*25b10*/  SEL R55, R129, R58, P0 ;  /* 0x0000003a81377207 */ /* 0x000fe20000000000 */
[----:B------:R-:W4:Y:S01]  /*25b20*/  SHFL.IDX PT, R24, R59, R10, 0x1c1f ;  /* 0x001c1f0a3b187589 */ /* 0x000f2200000e0000 */
[----:B------:R-:W-:-:S02]  /*25b30*/  SEL R46, R115, R46, P0 ;  /* 0x0000002e732e7207 */ /* 0x000fc40000000000 */
[----:B--2---:R-:W-:Y:S01]  /*25b40*/  SEL R57, R66, R65, P0 ;  /* 0x0000004142397207 */ /* 0x004fe20000000000 */
[----:B------:R-:W2:Y:S01]  /*25b50*/  SHFL.IDX PT, R26, R29, R10, 0x1c1f ;  /* 0x001c1f0a1d1a7589 */ /* 0x000ea200000e0000 */
[----:B------:R-:W-:Y:S02]  /*25b60*/  SEL R66, R67, R68, P0 ;  /* 0x0000004443427207 */ /* 0x000fe40000000000 */
[----:B------:R-:W-:Y:S01]  /*25b70*/  SEL R67, R68, R67, P0 ;  /* 0x0000004344437207 */ /* 0x000fe20000000000 */
[----:B------:R-:W-:Y:S01]  /*25b80*/  SHFL.IDX PT, R62, R62, R9, 0x1c1f ;  /* 0x001c1f093e3e7589 */ /* 0x000fe200000e0000 */
[----:B0-----:R-:W-:Y:S02]  /*25b90*/  SEL R70, R71, R38, P0 ;  /* 0x0000002647467207 */ /* 0x001fe40000000000 */
[----:B------:R-:W-:Y:S01]  /*25ba0*/  SEL R68, R69, R36, P0 ;  /* 0x0000002445447207 */ /* 0x000fe20000000000 */
[----:B------:R-:W0:Y:S01]  /*25bb0*/  SHFL.IDX PT, R63, R63, R10, 0x1c1f ;  /* 0x001c1f0a3f3f7589 */ /* 0x000e2200000e0000 */
[----:B-1----:R-:W-:-:S02]  /*25bc0*/  SEL R74, R75, R34, P0 ;  /* 0x000000224b4a7207 */ /* 0x002fc40000000000 */
[----:B------:R-:W-:Y:S01]  /*25bd0*/  SEL R72, R73, R32, P0 ;  /* 0x0000002049487207 */ /* 0x000fe20000000000 */
[----:B------:R1:W1:Y:S01]  /*25be0*/  SHFL.IDX PT, R64, R64, R9, 0x1c1f ;  /* 0x001c1f0940407589 */ /* 0x00026200000e0000 */
[----:B---3--:R-:W-:Y:S02]  /*25bf0*/  SEL R76, R87, R28, P0 ;  /* 0x0000001c574c7207 */ /* 0x008fe40000000000 */
[----:B------:R-:W-:Y:S01]  /*25c00*/  SEL R50, R111, R50, P0 ;  /* 0x000000326f327207 */ /* 0x000fe20000000000 */
[----:B------:R3:W1:Y:S01]  /*25c10*/  SHFL.IDX PT, R8, R8, R9, 0x1c1f ;  /* 0x001c1f0908087589 */ /* 0x00066200000e0000 */
[----:B----4-:R-:W-:Y:S02]  /*25c20*/  SEL R90, R91, R30, P0 ;  /* 0x0000001e5b5a7207 */ /* 0x010fe40000000000 */
[----:B------:R-:W-:Y:S01]  /*25c30*/  SEL R84, R123, R84, P0 ;  /* 0x000000547b547207 */ /* 0x000fe20000000000 */
[----:B------:R3:W4:Y:S01]  /*25c40*/  SHFL.IDX PT, R27, R27, R10, 0x1c1f ;  /* 0x001c1f0a1b1b7589 */ /* 0x00072200000e0000 */
[----:B------:R-:W-:-:S02]  /*25c50*/  SEL R92, R93, R24, P0 ;  /* 0x000000185d5c7207 */ /* 0x000fc40000000000 */
[----:B------:R-:W-:Y:S01]  /*25c60*/  SEL R86, R125, R86, P0 ;  /* 0x000000567d567207 */ /* 0x000fe20000000000 */
[----:B------:R3:W1:Y:S01]  /*25c70*/  SHFL.IDX PT, R14, R25, R10, 0x1c1f ;  /* 0x001c1f0a190e7589 */ /* 0x00066200000e0000 */
[----:B--2---:R-:W-:Y:S02]  /*25c80*/  SEL R94, R95, R26, P0 ;  /* 0x0000001a5f5e7207 */ /* 0x004fe40000000000 */
[----:B------:R-:W-:Y:S02]  /*25c90*/  SEL R71, R38, R71, P0 ;  /* 0x0000004726477207 */ /* 0x000fe40000000000 */
[----:B------:R-:W-:Y:S02]  /*25ca0*/  SEL R69, R36, R69, P0 ;  /* 0x0000004524457207 */ /* 0x000fe40000000000 */
[----:B------:R-:W-:Y:S02]  /*25cb0*/  SEL R75, R34, R75, P0 ;  /* 0x0000004b224b7207 */ /* 0x000fe40000000000 */
[----:B0-----:R-:W-:-:S02]  /*25cc0*/  SEL R58, R62, R63, P0 ;  /* 0x0000003f3e3a7207 */ /* 0x001fc40000000000 */
[----:B------:R-:W-:Y:S02]  /*25cd0*/  SEL R59, R63, R62, P0 ;  /* 0x0000003e3f3b7207 */ /* 0x000fe40000000000 */
[----:B------:R-:W-:Y:S02]  /*25ce0*/  SEL R73, R32, R73, P0 ;  /* 0x0000004920497207 */ /* 0x000fe40000000000 */
[----:B------:R-:W-:Y:S02]  /*25cf0*/  SEL R91, R30, R91, P0 ;  /* 0x0000005b1e5b7207 */ /* 0x000fe40000000000 */
[----:B------:R-:W-:Y:S02]  /*25d00*/  SEL R87, R28, R87, P0 ;  /* 0x000000571c577207 */ /* 0x000fe40000000000 */
[----:B------:R-:W-:Y:S02]  /*25d10*/  SEL R95, R26, R95, P0 ;  /* 0x0000005f1a5f7207 */ /* 0x000fe40000000000 */
[----:B---34-:R-:W-:-:S07]  /*25d20*/  SEL R93, R24, R93, P0 ;  /* 0x0000005d185d7207 */ /* 0x018fce0000000000 */
.L_x_2690:
[----:B------:R-:W-:Y:S05]  /*25d30*/  WARPSYNC.ALL ;  /* 0x0000000000007948 */ /* 0x000fea0003800000 */
[----:B------:R-:W-:Y:S01]  /*25d40*/  BAR.SYNC.DEFER_BLOCKING 0x1, 0x100 ;  /* 0x0044000000007b1d */ /* 0x000fe20000010000 */
[----:B-1----:R-:W-:Y:S02]  /*25d50*/  SEL R62, R64, R14, P0 ;  /* 0x0000000e403e7207 */ /* 0x002fe40000000000 */
[----:B------:R-:W-:Y:S02]  /*25d60*/  SEL R63, R8, R27, P0 ;  /* 0x0000001b083f7207 */ /* 0x000fe40000000000 */
[----:B------:R-:W-:Y:S01]  /*25d70*/  SEL R65, R27, R8, P0 ;  /* 0x000000081b417207 */ /* 0x000fe20000000000 */
[----:B------:R-:W-:Y:S01]  /*25d80*/  ULDC.64 UR6, c[0x0][0xc08] ;  /* 0x0003020000067ab9 */ /* 0x000fe20000000a00 */
[----:B------:R-:W-:Y:S01]  /*25d90*/  SEL R64, R14, R64, P0 ;  /* 0x000000400e407207 */ /* 0x000fe20000000000 */
[----:B------:R-:W-:Y:S01]  /*25da0*/  ULDC.64 UR4, c[0x0][0xc00] ;  /* 0x0003000000047ab9 */ /* 0x000fe20000000a00 */
[----:B------:R-:W-:-:S02]  /*25db0*/  F2FP.BF16.F32.PACK_AB R8, R99, R102 ;  /* 0x000000666308723e */ /* 0x000fc400000010ff */
[----:B------:R-:W-:Y:S02]  /*25dc0*/  F2FP.BF16.F32.PACK_AB R9, R85, R52 ;  /* 0x000000345509723e */ /* 0x000fe400000010ff */
[----:B------:R-:W-:Y:S02]  /*25dd0*/  F2FP.BF16.F32.PACK_AB R10, R98, R100 ;  /* 0x00000064620a723e */ /* 0x000fe400000010ff */
[----:B------:R-:W-:Y:S02]  /*25de0*/  F2FP.BF16.F32.PACK_AB R11, R86, R53 ;  /* 0x00000035560b723e */ /* 0x000fe400000010ff */
[----:B------:R-:W-:Y:S02]  /*25df0*/  F2FP.BF16.F32.PACK_AB R12, R96, R97 ;  /* 0x00000061600c723e */ /* 0x000fe400000010ff */
[----:B------:R-:W-:Y:S02]  /*25e00*/  F2FP.BF16.F32.PACK_AB R13, R54, R56 ;  /* 0x00000038360d723e */ /* 0x000fe400000010ff */
[----:B------:R-:W-:-:S02]  /*25e10*/  F2FP.BF16.F32.PACK_AB R14, R77, R78 ;  /* 0x0000004e4d0e723e */ /* 0x000fc400000010ff */
[----:B------:R-:W-:Y:S01]  /*25e20*/  F2FP.BF16.F32.PACK_AB R15, R55, R57 ;  /* 0x00000039370f723e */ /* 0x000fe200000010ff */
[----:B------:R0:W-:Y:S01]  /*25e30*/  STSM.16.M88.4 [R110], R8 ;  /* 0x000000086e007844 */ /* 0x0001e20000000200 */
        /* <DEDUP_REMOVED lines=12> */
[----:B------:R-:W-:Y:S01]  /*25f00*/  STSM.16.M88.4 [R109], R28 ;  /* 0x0000001c6d007844 */ /* 0x000fe20000000200 */
[----:B------:R-:W-:-:S02]  /*25f10*/  F2FP.BF16.F32.PACK_AB R34, R42, R44 ;  /* 0x0000002c2a22723e */ /* 0x000fc400000010ff */
[----:B------:R-:W-:Y:S02]  /*25f20*/  F2FP.BF16.F32.PACK_AB R35, R73, R75 ;  /* 0x0000004b4923723e */ /* 0x000fe400000010ff */
[----:B------:R-:W-:Y:S02]  /*25f30*/  F2FP.BF16.F32.PACK_AB R36, R45, R47 ;  /* 0x0000002f2d24723e */ /* 0x000fe400000010ff */
[----:B------:R-:W-:Y:S01]  /*25f40*/  F2FP.BF16.F32.PACK_AB R37, R76, R90 ;  /* 0x0000005a4c25723e */ /* 0x000fe200000010ff */
[----:B------:R-:W-:Y:S01]  /*25f50*/  STSM.16.M88.4 [R103], R32 ;  /* 0x0000002067007844 */ /* 0x000fe20000000200 */
[----:B------:R-:W-:Y:S02]  /*25f60*/  F2FP.BF16.F32.PACK_AB R38, R46, R48 ;  /* 0x000000302e26723e */ /* 0x000fe400000010ff */
[----:B------:R-:W-:Y:S02]  /*25f70*/  F2FP.BF16.F32.PACK_AB R39, R87, R91 ;  /* 0x0000005b5727723e */ /* 0x000fe400000010ff */
[----:B0-----:R-:W-:-:S02]  /*25f80*/  F2FP.BF16.F32.PACK_AB R8, R49, R51 ;  /* 0x000000333108723e */ /* 0x001fc400000010ff */
[----:B------:R-:W-:Y:S01]  /*25f90*/  F2FP.BF16.F32.PACK_AB R9, R92, R94 ;  /* 0x0000005e5c09723e */ /* 0x000fe200000010ff */
[----:B------:R0:W-:Y:S01]  /*25fa0*/  STSM.16.M88.4 [R104], R36 ;  /* 0x0000002468007844 */ /* 0x0001e20000000200 */
[----:B------:R-:W-:Y:S02]  /*25fb0*/  F2FP.BF16.F32.PACK_AB R10, R50, R80 ;  /* 0x00000050320a723e */ /* 0x000fe400000010ff */
[----:B------:R-:W-:Y:S02]  /*25fc0*/  F2FP.BF16.F32.PACK_AB R11, R93, R95 ;  /* 0x0000005f5d0b723e */ /* 0x000fe400000010ff */
[----:B-1----:R-:W-:Y:S02]  /*25fd0*/  F2FP.BF16.F32.PACK_AB R12, R81, R83 ;  /* 0x00000053510c723e */ /* 0x002fe400000010ff */
        /* <DEDUP_REMOVED lines=9> */
[----:B--2---:R-:W-:Y:S02]  /*26070*/  IADD3 R24, P1, R218, UR4, RZ ;  /* 0x00000004da187c10 */ /* 0x004fe4000ff3e0ff */
[----:B------:R-:W-:-:S03]  /*26080*/  ISETP.NE.AND.EX P0, PT, RZ, UR5, PT, P0 ;  /* 0x00000005ff007c0c */ /* 0x000fc6000bf05300 */
[----:B0-----:R-:W0:Y:S01]  /*26090*/  LDC R104, c[0x0][0xbe8] ;  /* 0x0002fa00ff687b82 */ /* 0x001e220000000800 */
[----:B------:R-:W-:-:S05]  /*260a0*/  IADD3.X R25, R219, UR5, RZ, P1, !PT ;  /* 0x00000005db197c10 */ /* 0x000fca0008ffe4ff */
[----:B------:R-:W-:Y:S01]  /*260b0*/  @P3 IADD3 R218, P1, R218, UR6, RZ ;  /* 0x00000006dada3c10 */ /* 0x000fe2000ff3e0ff */
[----:B------:R-:W-:Y:S02]  /*260c0*/  ULDC UR6, c[0x0][0xa88] ;  /* 0x0002a20000067ab9 */ /* 0x000fe40000000800 */
[----:B------:R-:W-:Y:S01]  /*260d0*/  IMAD.U32 R103, RZ, RZ, UR6 ;  /* 0x00000006ff677e24 */ /* 0x000fe2000f8e00ff */
[----:B------:R-:W-:Y:S01]  /*260e0*/  @P3 IADD3.X R219, R219, UR7, RZ, P1, !PT ;  /* 0x00000007dbdb3c10 */ /* 0x000fe20008ffe4ff */
[----:B------:R2:W5:Y:S04]  /*260f0*/  @P0 LDG.E R101, desc[UR56][R24.64] ;  /* 0x0000003818650981 */ /* 0x000568000c1e1900 */
[----:B------:R2:W5:Y:S01]  /*26100*/  @P3 LDG.E R103, desc[UR56][R218.64] ;  /* 0x00000038da673981 */ /* 0x000562000c1e1900 */
[----:B-1----:R-:W-:Y:S01]  /*26110*/  IMAD.MOV.U32 R14, RZ, RZ, 0x9b8 ;  /* 0x000009b8ff0e7424 */ /* 0x002fe200078e00ff */
[----:B------:R-:W-:-:S02]  /*26120*/  ISETP.GT.AND P2, PT, R217, 0x1, PT ;  /* 0x00000001d900780c */ /* 0x000fc40003f44270 */
[----:B0-----:R-:W-:Y:S02]  /*26130*/  ISETP.NE.AND P1, PT, R104, 0x1, PT ;  /* 0x000000016800780c */ /* 0x001fe40003f25270 */
[----:B------:R-:W-:-:S04]  /*26140*/  SEL R14, R14, 0x978, P2 ;  /* 0x000009780e0e7807 */ /* 0x000fc80001000000 */
[----:B------:R2:W0:Y:S08]  /*26150*/  LDC.64 R8, c[0x0][R14+0x220] ;  /* 0x000088000e087b82 */ /* 0x0004300000000a00 */
[----:B------:R2:W1:Y:S08]  /*26160*/  LDC.64 R10, c[0x0][R14+0x218] ;  /* 0x000086000e0a7b82 */ /* 0x0004700000000a00 */
[----:B------:R2:W3:Y:S01]  /*26170*/  LDC.64 R12, c[0x0][R14+0x228] ;  /* 0x00008a000e0c7b82 */ /* 0x0004e20000000a00 */
[----:B------:R-:W-:Y:S05]  /*26180*/  @P3 BRA `(.L_x_2436) ;  /* 0x0000000000103947 */ /* 0x000fea0003800000 */
[----:B------:R-:W-:Y:S05]  /*26190*/  @!P0 BRA `(.L_x_2436) ;  /* 0x00000000000c8947 */ /* 0x000fea0003800000 */
[----:B------:R-:W4:Y:S04]  /*261a0*/  LDG.E R26, desc[UR56][R24.64] ;  /* 0x00000038181a7981 */ /* 0x000f28000c1e1900 */
[----:B-----5:R-:W4:Y:S02]  /*261b0*/  LDG.E R103, desc[UR56][R24.64+0x4] ;  /* 0x0000043818677981 */ /* 0x020f24000c1e1900 */
[----:B----4-:R-:W-:-:S07]  /*261c0*/  IMAD.IADD R103, R103, 0x1, -R26 ;  /* 0x0000000167677824 */ /* 0x010fce00078e0a1a */
.L_x_2436:
[----:B------:R-:W4:Y:S04]  /*261d0*/  LDL R30, [R1+0x68] ;  /* 0x00006800011e7983 */ /* 0x000f280000100800 */
[----:B------:R-:W4:Y:S01]  /*261e0*/  LDL R28, [R1+0x1c] ;  /* 0x00001c00011c7983 */ /* 0x000f220000100800 */
[----:B--2---:R-:W2:Y:S01]  /*261f0*/  LDC.64 R14, c[0x0][R14+0x210] ;  /* 0x000084000e0e7b82 */ /* 0x004ea20000000a00 */
[----:B------:R-:W-:Y:S01]  /*26200*/  ISETP.NE.U32.AND P0, PT, RZ, UR4, PT ;  /* 0x00000004ff007c0c */ /* 0x000fe2000bf05070 */
[-C--:B-1----:R-:W-:Y:S01]  /*26210*/  IMAD R29, R11, R209.reuse, RZ ;  /* 0x000000d10b1d7224 */ /* 0x082fe200078e02ff */
[----:B------:R-:W-:Y:S01]  /*26220*/  IADD3 R35, R211, R204, RZ ;  /* 0x000000ccd3237210 */ /* 0x000fe20007ffe0ff */
[----:B------:R-:W-:Y:S01]  /*26230*/  IMAD.WIDE.U32 R10, R10, R209, RZ ;  /* 0x000000d10a0a7225 */ /* 0x000fe200078e00ff */
[----:B------:R-:W-:-:S02]  /*26240*/  ISETP.NE.AND.EX P0, PT, RZ, UR5, PT, P0 ;  /* 0x00000005ff007c0c */ /* 0x000fc4000bf05300 */
[----:B-----5:R-:W-:Y:S01]  /*26250*/  SHF.R.S32.HI R106, RZ, 0x1f, R101 ;  /* 0x0000001fff6a7819 */ /* 0x020fe20000011465 */
[----:B------:R-:W1:Y:S01]  /*26260*/  @P1 LDC R26, c[0x0][0xbec] ;  /* 0x0002fb00ff1a1b82 */ /* 0x000e620000000800 */
[----:B------:R-:W-:Y:S01]  /*26270*/  SEL R105, R212, RZ, !P0 ;  /* 0x000000ffd4697207 */ /* 0x000fe20004000000 */
[----:B------:R-:W-:Y:S01]  /*26280*/  IMAD.IADD R11, R11, 0x1, R29 ;  /* 0x000000010b0b7824 */ /* 0x000fe200078e021d */
[----:B------:R-:W-:Y:S01]  /*26290*/  SEL R27, R220, RZ, !P0 ;  /* 0x000000ffdc1b7207 */ /* 0x000fe20004000000 */
[----:B------:R-:W-:Y:S02]  /*262a0*/  IMAD R103, R103, R104, RZ ;  /* 0x0000006867677224 */ /* 0x000fe400078e02ff */
[----:B0-----:R-:W-:Y:S02]  /*262b0*/  IMAD R9, R9, R105, RZ ;  /* 0x0000006909097224 */ /* 0x001fe400078e02ff */
[----:B------:R-:W0:Y:S02]  /*262c0*/  @P1 LDC R33, c[0x0][0xbf0] ;  /* 0x0002fc00ff211b82 */ /* 0x000e240000000800 */
[----:B------:R-:W-:Y:S01]  /*262d0*/  IMAD R31, R8, R27, R9 ;  /* 0x0000001b081f7224 */ /* 0x000fe200078e0209 */
[----:B------:R-:W-:Y:S01]  /*262e0*/  SEL R27, R222, RZ, P2 ;  /* 0x000000ffde1b7207 */ /* 0x000fe20001000000 */
[----:B------:R-:W-:-:S04]  /*262f0*/  IMAD.WIDE.U32 R8, R8, R105, RZ ;  /* 0x0000006908087225 */ /* 0x000fc800078e00ff */
[----:B------:R-:W2:Y:S01]  /*26300*/  LDC.64 R24, c[0x0][0xba8] ;  /* 0x0002ea00ff187b82 */ /* 0x000ea20000000a00 */
[----:B------:R-:W-:Y:S01]  /*26310*/  IADD3 R10, P0, P3, R8, R10, R101 ;  /* 0x0000000a080a7210 */ /* 0x000fe20007b1e065 */
[----:B------:R-:W-:Y:S02]  /*26320*/  IMAD.IADD R31, R9, 0x1, R31 ;  /* 0x00000001091f7824 */ /* 0x000fe400078e021f */
[----:B------:R-:W-:Y:S02]  /*26330*/  IMAD.MOV.U32 R9, RZ, RZ, R35 ;  /* 0x000000ffff097224 */ /* 0x000fe400078e0023 */
[----:B---3--:R-:W-:Y:S01]  /*26340*/  IMAD R29, R13, R27, RZ ;  /* 0x0000001b0d1d7224 */ /* 0x008fe200078e02ff */
[----:B------:R-:W-:Y:S01]  /*26350*/  IADD3.X R11, R31, R11, R106, P0, P3 ;  /* 0x0000000b1f0b7210 */ /* 0x000fe200007e646a */
[----:B-1----:R-:W-:-:S04]  /*26360*/  @P1 IMAD.HI.U32 R8, R35, R26, RZ ;  /* 0x0000001a23081227 */ /* 0x002fc800078e00ff */
[----:B------:R-:W-:Y:S01]  /*26370*/  IMAD.WIDE.U32 R12, R12, R27, RZ ;  /* 0x0000001b0c0c7225 */ /* 0x000fe200078e00ff */
[----:B0-----:R-:W-:-:S04]  /*26380*/  @P1 SHF.R.U32.HI R9, RZ, R33, R8 ;  /* 0x00000021ff091219 */ /* 0x001fc80000011608 */
[----:B------:R-:W-:Y:S02]  /*26390*/  IADD3 R29, R13, R29, RZ ;  /* 0x0000001d0d1d7210 */ /* 0x000fe40007ffe0ff */
[----:B------:R-:W-:Y:S01]  /*263a0*/  IADD3 R12, P0, P3, R9, R10, R12 ;  /* 0x0000000a090c7210 */ /* 0x000fe20007b1e00c */
[--C-:B------:R-:W-:Y:S01]  /*263b0*/  IMAD.MOV R27, RZ, RZ, -R9.reuse ;  /* 0x000000ffff1b7224 */ /* 0x100fe200078e0a09 */
[----:B------:R-:W-:Y:S01]  /*263c0*/  SHF.R.S32.HI R8, RZ, 0x1f, R9 ;  /* 0x0000001fff087819 */ /* 0x000fe20000011409 */
[----:B--2---:R-:W0:Y:S02]  /*263d0*/  @!P2 LDC R24, c[0x0][0xb50] ;  /* 0x0002d400ff18ab82 */ /* 0x004e240000000800 */
[----:B------:R-:W-:Y:S01]  /*263e0*/  IMAD R9, R104, R27, R35 ;  /* 0x0000001b68097224 */ /* 0x000fe200078e0223 */
[----:B------:R-:W-:-:S03]  /*263f0*/  IADD3.X R13, R8, R11, R29, P0, P3 ;  /* 0x0000000b080d7210 */ /* 0x000fc600007e641d */
[-C--:B------:R-:W-:Y:S01]  /*26400*/  IMAD R8, R15, R9.reuse, RZ ;  /* 0x000000090f087224 */ /* 0x080fe200078e02ff */
[----:B------:R-:W-:Y:S01]  /*26410*/  SHF.R.S32.HI R11, RZ, 0x1f, R9 ;  /* 0x0000001fff0b7819 */ /* 0x000fe20000011409 */
[C---:B------:R-:W-:Y:S01]  /*26420*/  IMAD.WIDE.U32 R12, R14.reuse, R9, R12 ;  /* 0x000000090e0c7225 */ /* 0x040fe200078e000c */
[----:B------:R-:W1:Y:S03]  /*26430*/  @!P2 LDC R25, c[0x0][0xb54] ;  /* 0x0002d500ff19ab82 */ /* 0x000e660000000800 */
[----:B------:R-:W-:-:S04]  /*26440*/  IMAD R11, R14, R11, R8 ;  /* 0x0000000b0e0b7224 */ /* 0x000fc800078e0208 */
[----:B------:R-:W-:Y:S01]  /*26450*/  IMAD.IADD R8, R13, 0x1, R11 ;  /* 0x000000010d087824 */ /* 0x000fe200078e020b */
[----:B0-----:R-:W-:-:S05]  /*26460*/  LEA R13, P0, R12, R24, 0x2 ;  /* 0x000000180c0d7211 */ /* 0x001fca00078010ff */
[----:B------:R-:W-:Y:S01]  /*26470*/  SHFL.IDX PT, R10, R13, 0x1, 0x1c1f ;  /* 0x003c1f000d0a7f89 */ /* 0x000fe200000e0000 */
[----:B-1----:R-:W-:-:S03]  /*26480*/  LEA.HI.X R25, R12, R25, R8, 0x2, P0 ;  /* 0x000000190c197211 */ /* 0x002fc600000f1408 */
[----:B------:R-:W-:Y:S04]  /*26490*/  SHFL.IDX PT, R8, R13, RZ, 0x1c1f ;  /* 0x001c1fff0d087589 */ /* 0x000fe800000e0000 */
[----:B------:R-:W0:Y:S04]  /*264a0*/  SHFL.IDX PT, R9, R25, RZ, 0x1c1f ;  /* 0x001c1fff19097589 */ /* 0x000e2800000e0000 */
[----:B------:R-:W1:Y:S01]  /*264b0*/  SHFL.IDX PT, R11, R25, 0x1, 0x1c1f ;  /* 0x003c1f00190b7f89 */ /* 0x000e6200000e0000 */
[----:B----4-:R-:W-:Y:S01]  /*264c0*/  IMAD.IADD R30, R30, 0x1, R204 ;  /* 0x000000011e1e7824 */ /* 0x010fe200078e02cc */
[----:B------:R-:W-:-:S03]  /*264d0*/  LOP3.LUT P0, RZ, R28, 0x3, RZ, 0xc0, !PT ;  /* 0x000000031cff7812 */ /* 0x000fc6000780c0ff */
[C---:B------:R-:W-:Y:S01]  /*264e0*/  VIADD R24, R30.reuse, 0x8 ;  /* 0x000000081e187836 */ /* 0x040fe20000000000 */
[----:B------:R-:W-:-:S04]  /*264f0*/  ISETP.GE.OR P3, PT, R30, R103, P0 ;  /* 0x000000671e00720c */ /* 0x000fc80000766670 */
[----:B------:R-:W-:-:S09]  /*26500*/  ISETP.GE.OR P0, PT, R24, R103, P0 ;  /* 0x000000671800720c */ /* 0x000fd20000706670 */
[----:B0-----:R0:W-:Y:S04]  /*26510*/  @!P3 ST.E desc[UR56][R8.64], R88 ;  /* 0x000000580800b985 */ /* 0x0011e8000c101938 */
[----:B-1----:R0:W-:Y:S01]  /*26520*/  @!P0 ST.E desc[UR56][R10.64], R89 ;  /* 0x000000590a008985 */ /* 0x0021e2000c101938 */
[----:B------:R-:W-:Y:S05]  /*26530*/  @P2 BRA `(.L_x_2437) ;  /* 0x0000000800d42947 */ /* 0x000fea0003800000 */
[----:B------:R-:W1:Y:S01]  /*26540*/  S2R R28, SR_TID.X ;  /* 0x00000000001c7919 */ /* 0x000e620000002100 */
[----:B0-----:R-:W0:Y:S01]  /*26550*/  @P1 LDC R11, c[0x0][0xbec] ;  /* 0x0002fb00ff0b1b82 */ /* 0x001e220000000800 */
[----:B------:R-:W-:-:S07]  /*26560*/  ULDC.64 UR4, c[0x0][0xaa0] ;  /* 0x0002a80000047ab9 */ /* 0x000fce0000000a00 */
[----:B------:R-:W2:Y:S01]  /*26570*/  @P1 LDC R13, c[0x0][0xbf0] ;  /* 0x0002fc00ff0d1b82 */ /* 0x000ea20000000800 */
[C---:B-1----:R-:W-:Y:S01]  /*26580*/  IADD3 R107, R28.reuse, -0x80, RZ ;  /* 0xffffff801c6b7810 */ /* 0x042fe20007ffe0ff */
[----:B------:R-:W-:-:S03]  /*26590*/  VIADD R108, R28, 0xffffff80 ;  /* 0xffffff801c6c7836 */ /* 0x000fc60000000000 */
[----:B------:R-:W-:-:S04]  /*265a0*/  SHF.R.S32.HI R107, RZ, 0x1f, R107 ;  /* 0x0000001fff6b7819 */ /* 0x000fc8000001146b */
[----:B------:R-:W-:-:S04]  /*265b0*/  LEA.HI R107, R107, R108, RZ, 0x3 ;  /* 0x0000006c6b6b7211 */ /* 0x000fc800078f18ff */
[----:B------:R-:W-:-:S05]  /*265c0*/  SHF.R.S32.HI R107, RZ, 0x3, R107 ;  /* 0x00000003ff6b7819 */ /* 0x000fca000001146b */
[----:B------:R-:W-:-:S04]  /*265d0*/  IMAD R3, R107, 0x40, R207 ;  /* 0x000000406b037824 */ /* 0x000fc800078e02cf */
[----:B------:R-:W-:-:S03]  /*265e0*/  IMAD.WIDE R60, R3, 0x2, R60 ;  /* 0x00000002033c7825 */ /* 0x000fc600078e023c */
[C---:B------:R-:W-:Y:S02]  /*265f0*/  IADD3 R33, P0, R60.reuse, 0x2000, RZ ;  /* 0x000020003c217810 */ /* 0x040fe40007f1e0ff */
[----:B------:R-:W-:Y:S02]  /*26600*/  IADD3 R29, P5, R60, 0x1000, RZ ;  /* 0x000010003c1d7810 */ /* 0x000fe40007fbe0ff */
[----:B------:R-:W-:Y:S02]  /*26610*/  LOP3.LUT R32, R33, 0x380, RZ, 0xc0, !PT ;  /* 0x0000038021207812 */ /* 0x000fe400078ec0ff */
[----:B------:R-:W-:Y:S02]  /*26620*/  LOP3.LUT R28, R29, 0x380, RZ, 0xc0, !PT ;  /* 0x000003801d1c7812 */ /* 0x000fe400078ec0ff */
[----:B------:R-:W-:Y:S02]  /*26630*/  SHF.R.U64 R32, R32, 0x3, RZ ;  /* 0x0000000320207819 */ /* 0x000fe400000012ff */
[----:B------:R-:W-:-:S02]  /*26640*/  SHF.R.U64 R28, R28, 0x3, RZ ;  /* 0x000000031c1c7819 */ /* 0x000fc400000012ff */
[----:B------:R-:W-:Y:S01]  /*26650*/  LOP3.LUT R32, R32, R33, RZ, 0x3c, !PT ;  /* 0x0000002120207212 */ /* 0x000fe200078e3cff */
[--C-:B------:R-:W-:Y:S01]  /*26660*/  IMAD.X R33, RZ, RZ, R61.reuse, P0 ;  /* 0x000000ffff217224 */ /* 0x100fe200000e063d */
[----:B------:R-:W-:Y:S01]  /*26670*/  LOP3.LUT R28, R28, R29, RZ, 0x3c, !PT ;  /* 0x0000001d1c1c7212 */ /* 0x000fe200078e3cff */
[--C-:B------:R-:W-:Y:S01]  /*26680*/  IMAD.X R29, RZ, RZ, R61.reuse, P5 ;  /* 0x000000ffff1d7224 */ /* 0x100fe200028e063d */
[C---:B------:R-:W-:Y:S02]  /*26690*/  IADD3 R3, P0, R60.reuse, 0x7000, RZ ;  /* 0x000070003c037810 */ /* 0x040fe40007f1e0ff */
[----:B------:R-:W-:Y:S01]  /*266a0*/  IADD3 R37, P2, R60, 0x3000, RZ ;  /* 0x000030003c257810 */ /* 0x000fe20007f5e0ff */
[----:B------:R-:W-:Y:S01]  /*266b0*/  IMAD R106, R106, UR4, RZ ;  /* 0x000000046a6a7c24 */ /* 0x000fe2000f8e02ff */
[C---:B------:R-:W-:Y:S01]  /*266c0*/  IADD3 R41, P3, R60.reuse, 0x4000, RZ ;  /* 0x000040003c297810 */ /* 0x040fe20007f7e0ff */
[----:B------:R-:W-:Y:S01]  /*266d0*/  IMAD.X R53, RZ, RZ, R61, P0 ;  /* 0x000000ffff357224 */ /* 0x000fe200000e063d */
[C---:B------:R-:W-:Y:S01]  /*266e0*/  IADD3 R45, P4, R60.reuse, 0x5000, RZ ;  /* 0x000050003c2d7810 */ /* 0x040fe20007f9e0ff */
[----:B------:R-:W5:Y:S01]  /*266f0*/  LD.E.128 R28, desc[UR56][R28.64] ;  /* 0x000000381c1c7980 */ /* 0x000f62000c101d00 */
[----:B------:R-:W-:-:S02]  /*26700*/  IADD3 R49, P5, R60, 0x6000, RZ ;  /* 0x000060003c317810 */ /* 0x000fc40007fbe0ff */
[----:B------:R-:W-:Y:S01]  /*26710*/  LOP3.LUT R9, R60, 0x380, RZ, 0xc0, !PT ;  /* 0x000003803c097812 */ /* 0x000fe200078ec0ff */
[----:B------:R-:W5:Y:S01]  /*26720*/  LD.E.128 R32, desc[UR56][R32.64] ;  /* 0x0000003820207980 */ /* 0x000f62000c101d00 */
[----:B------:R-:W-:Y:S02]  /*26730*/  LOP3.LUT R0, R3, 0x380, RZ, 0xc0, !PT ;  /* 0x0000038003007812 */ /* 0x000fe400078ec0ff */
[----:B------:R-:W-:Y:S02]  /*26740*/  LOP3.LUT R36, R37, 0x380, RZ, 0xc0, !PT ;  /* 0x0000038025247812 */ /* 0x000fe400078ec0ff */
[----:B------:R-:W-:Y:S02]  /*26750*/  LOP3.LUT R40, R41, 0x380, RZ, 0xc0, !PT ;  /* 0x0000038029287812 */ /* 0x000fe400078ec0ff */
[----:B------:R-:W-:Y:S02]  /*26760*/  LOP3.LUT R44, R45, 0x380, RZ, 0xc0, !PT ;  /* 0x000003802d2c7812 */ /* 0x000fe400078ec0ff */
[----:B------:R-:W-:-:S02]  /*26770*/  LOP3.LUT R48, R49, 0x380, RZ, 0xc0, !PT ;  /* 0x0000038031307812 */ /* 0x000fc400078ec0ff */
[----:B------:R-:W-:Y:S02]  /*26780*/  SHF.R.U64 R9, R9, 0x3, RZ ;  /* 0x0000000309097819 */ /* 0x000fe400000012ff */
[----:B------:R-:W-:Y:S02]  /*26790*/  SHF.R.U64 R0, R0, 0x3, RZ ;  /* 0x0000000300007819 */ /* 0x000fe400000012ff */
[----:B------:R-:W-:Y:S02]  /*267a0*/  SHF.R.U64 R36, R36, 0x3, RZ ;  /* 0x0000000324247819 */ /* 0x000fe400000012ff */
[----:B------:R-:W-:Y:S02]  /*267b0*/  SHF.R.U64 R40, R40, 0x3, RZ ;  /* 0x0000000328287819 */ /* 0x000fe400000012ff */
[----:B------:R-:W-:Y:S02]  /*267c0*/  SHF.R.U64 R44, R44, 0x3, RZ ;  /* 0x000000032c2c7819 */ /* 0x000fe400000012ff */
[----:B------:R-:W-:-:S02]  /*267d0*/  SHF.R.U64 R48, R48, 0x3, RZ ;  /* 0x0000000330307819 */ /* 0x000fc400000012ff */
[----:B------:R-:W-:Y:S01]  /*267e0*/  LOP3.LUT R60, R9, R60, RZ, 0x3c, !PT ;  /* 0x0000003c093c7212 */ /* 0x000fe200078e3cff */
[C---:B------:R-:W-:Y:S01]  /*267f0*/  IMAD R9, R101.reuse, UR5, R106 ;  /* 0x0000000565097c24 */ /* 0x040fe2000f8e026a */
[----:B------:R-:W-:Y:S01]  /*26800*/  LOP3.LUT R52, R0, R3, RZ, 0x3c, !PT ;  /* 0x0000000300347212 */ /* 0x000fe200078e3cff */
        /* <DEDUP_REMOVED lines=10> */
[----:B------:R-:W-:Y:S01]  /*268b0*/  IMAD.IADD R3, R3, 0x1, R9 ;  /* 0x0000000103037824 */ /* 0x000fe200078e0209 */
[----:B------:R-:W-:Y:S01]  /*268c0*/  LEA R9, R216, R107, 0x5 ;  /* 0x0000006bd8097211 */ /* 0x000fe200078e28ff */
[----:B------:R1:W5:Y:S01]  /*268d0*/  LD.E.128 R24, desc[UR56][R60.64] ;  /* 0x000000383c187980 */ /* 0x000362000c101d00 */
[----:B------:R-:W-:-:S03]  /*268e0*/  IMAD.WIDE.U32 R2, R209, UR4, R2 ;  /* 0x00000004d1027c25 */ /* 0x000fc6000f8e0002 */
[----:B------:R-:W5:Y:S01]  /*268f0*/  LD.E.128 R36, desc[UR56][R36.64] ;  /* 0x0000003824247980 */ /* 0x000f62000c101d00 */
[----:B------:R-:W-:-:S03]  /*26900*/  SHF.R.S32.HI R4, RZ, 0x1f, R105 ;  /* 0x0000001fff047819 */ /* 0x000fc60000011469 */
[----:B------:R-:W5:Y:S01]  /*26910*/  LD.E.128 R40, desc[UR56][R40.64] ;  /* 0x0000003828287980 */ /* 0x000f62000c101d00 */
[----:B------:R-:W-:-:S03]  /*26920*/  IMAD.IADD R8, R204, 0x1, R9 ;  /* 0x00000001cc087824 */ /* 0x000fc600078e0209 */
        /* <DEDUP_REMOVED lines=11> */
[----:B0-----:R-:W-:-:S04]  /*269e0*/  @P1 IMAD.HI.U32 R0, R8, R11, RZ ;  /* 0x0000000b08001227 */ /* 0x001fc800078e00ff */
        /* <DEDUP_REMOVED lines=17> */
[----:B0-----:R-:W-:-:S02]  /*26b00*/  SHF.R.S32.HI R0, RZ, 0x1f, R11 ;  /* 0x0000001fff007819 */ /* 0x001fc4000001140b */
        /* <DEDUP_REMOVED lines=9> */
[----:B-1----:R-:W-:Y:S06]  /*26ba0*/  BRA.DIV UR4, `(.L_x_2438) ;  /* 0x000000c204f87947 */ /* 0x002fec000b800000 */
[----:B------:R0:W1:Y:S04]  /*26bb0*/  SHFL.IDX PT, R0, R3, RZ, 0x181f ;  /* 0x00181fff03007589 */ /* 0x00006800000e0000 */
[----:B------:R0:W2:Y:S02]  /*26bc0*/  SHFL.IDX PT, R14, R2, RZ, 0x181f ;  /* 0x00181fff020e7589 */ /* 0x0000a400000e0000 */
.L_x_2693:
        /* <DEDUP_REMOVED lines=15> */
.L_x_2440:
[----:B------:R-:W-:Y:S05]  /*26cc0*/  BSYNC B1 ;  /* 0x0000000000017941 */ /* 0x000fea0003800000 */
.L_x_2439:
[----:B------:R-:W-:-:S03]  /*26cd0*/  UMOV UR4, 0xffffffff ;  /* 0xffffffff00047882 */ /* 0x000fc60000000000 */
[----:B------:R-:W-:Y:S05]  /*26ce0*/  BRA.DIV UR4, `(.L_x_2441) ;  /* 0x000000c204dc7947 */ /* 0x000fea000b800000 */
[----:B-1----:R1:W4:Y:S04]  /*26cf0*/  SHFL.IDX PT, R0, R3, 0x1, 0x181f ;  /* 0x00381f0003007f89 */ /* 0x00232800000e0000 */
[----:B--23--:R1:W2:Y:S02]  /*26d00*/  SHFL.IDX PT, R14, R2, 0x1, 0x181f ;  /* 0x00381f00020e7f89 */ /* 0x00c2a400000e0000 */
.L_x_2697:
        /* <DEDUP_REMOVED lines=13> */
[----:B-----5:R3:W-:Y:S04]  /*26de0*/  @!P2 ST.E.128 desc[UR56][R8.64], R28 ;  /* 0x0000001c0800a985 */ /* 0x0207e8000c101d38 */
[----:B------:R3:W-:Y:S02]  /*26df0*/  @!P3 ST.E.128 desc[UR56][R14.64], R44 ;  /* 0x0000002c0e00b985 */ /* 0x0007e4000c101d38 */
.L_x_2443:
[----:B------:R-:W-:Y:S05]  /*26e00*/  BSYNC B1 ;  /* 0x0000000000017941 */ /* 0x000fea0003800000 */
.L_x_2442:
[----:B------:R-:W-:-:S03]  /*26e10*/  UMOV UR4, 0xffffffff ;  /* 0xffffffff00047882 */ /* 0x000fc60000000000 */
[----:B------:R-:W-:Y:S05]  /*26e20*/  BRA.DIV UR4, `(.L_x_2444) ;  /* 0x000000c204d47947 */ /* 0x000fea000b800000 */
[----:B----4-:R4:W0:Y:S04]  /*26e30*/  SHFL.IDX PT, R0, R3, 0x2, 0x181f ;  /* 0x00581f0003007f89 */ /* 0x01082800000e0000 */
[----:B--23--:R4:W2:Y:S02]  /*26e40*/  SHFL.IDX PT, R14, R2, 0x2, 0x181f ;  /* 0x00581f00020e7f89 */ /* 0x00c8a400000e0000 */
.L_x_2701:
[----:B------:R-:W-:Y:S01]  /*26e50*/  IADD3 R4, R204, 0x40, RZ ;  /* 0x00000040cc047810 */ /* 0x000fe20007ffe0ff */
        /* <DEDUP_REMOVED lines=12> */
[----:B-----5:R3:W-:Y:S04]  /*26f20*/  @!P2 ST.E.128 desc[UR56][R8.64], R32 ;  /* 0x000000200800a985 */ /* 0x0207e8000c101d38 */
[----:B------:R3:W-:Y:S02]  /*26f30*/  @!P3 ST.E.128 desc[UR56][R14.64], R48 ;  /* 0x000000300e00b985 */ /* 0x0007e4000c101d38 */
.L_x_2446:
[----:B------:R-:W-:Y:S05]  /*26f40*/  BSYNC B1 ;  /* 0x0000000000017941 */ /* 0x000fea0003800000 */
.L_x_2445:
[----:B------:R-:W-:-:S03]  /*26f50*/  UMOV UR4, 0xffffffff ;  /* 0xffffffff00047882 */ /* 0x000fc60000000000 */
[----:B------:R-:W-:Y:S05]  /*26f60*/  BRA.DIV UR4, `(.L_x_2447) ;  /* 0x000000c204cc7947 */ /* 0x000fea000b800000 */
[----:B0-----:R0:W0:Y:S04]  /*26f70*/  SHFL.IDX PT, R0, R3, 0x3, 0x181f ;  /* 0x00781f0003007f89 */ /* 0x00102800000e0000 */
[----:B--23--:R2:W3:Y:S02]  /*26f80*/  SHFL.IDX PT, R14, R2, 0x3, 0x181f ;  /* 0x00781f00020e7f89 */ /* 0x00c4e400000e0000 */
.L_x_2705:
[----:B-12-4-:R-:W-:-:S05]  /*26f90*/  VIADD R2, R204, 0x60 ;  /* 0x00000060cc027836 */ /* 0x016fca0000000000 */
[----:B------:R-:W-:-:S13]  /*26fa0*/  ISETP.GE.AND P0, PT, R2, R103, PT ;  /* 0x000000670200720c */ /* 0x000fda0003f06270 */
[----:B------:R-:W-:Y:S05]  /*26fb0*/  @P0 BRA `(.L_x_2448) ;  /* 0x0000001c00940947 */ /* 0x000fea0003800000 */
[----:B------:R-:W-:Y:S01]  /*26fc0*/  ULDC UR4, c[0x0][0xac8] ;  /* 0x0002b20000047ab9 */ /* 0x000fe20000000800 */
[----:B------:R-:W-:Y:S02]  /*26fd0*/  SHF.R.S32.HI R4, RZ, 0x1f, R207 ;  /* 0x0000001fff047819 */ /* 0x000fe400000114cf */
[----:B------:R-:W-:-:S13]  /*26fe0*/  ISETP.GE.AND P1, PT, R207, UR4, PT ;  /* 0x00000004cf007c0c */ /* 0x000fda000bf26270 */
[----:B---3--:R-:W-:-:S04]  /*26ff0*/  @!P1 LEA R2, P0, R207, R14, 0x1 ;  /* 0x0000000ecf029211 */ /* 0x008fc800078008ff */
[----:B0-----:R-:W-:Y:S02]  /*27000*/  @!P1 LEA.HI.X R3, R207, R0, R4, 0x1, P0 ;  /* 0x00000000cf039211 */ /* 0x001fe400000f0c04 */
[----:B------:R-:W-:-:S03]  /*27010*/  ISETP.GE.AND P0, PT, R215, UR4, PT ;  /* 0x00000004d7007c0c */ /* 0x000fc6000bf06270 */
[----:B-----5:R0:W-:Y:S10]  /*27020*/  @!P1 ST.E.128 desc[UR56][R2.64], R36 ;  /* 0x0000002402009985 */ /* 0x0201f4000c101d38 */
[----:B------:R-:W-:Y:S05]  /*27030*/  @P0 BRA `(.L_x_2448) ;  /* 0x0000001c00740947 */ /* 0x000fea0003800000 */
[----:B------:R-:W-:Y:S02]  /*27040*/  SHF.R.S32.HI R4, RZ, 0x1f, R215 ;  /* 0x0000001fff047819 */ /* 0x000fe400000114d7 */
[----:B------:R-:W-:-:S04]  /*27050*/  LEA R14, P0, R215, R14, 0x1 ;  /* 0x0000000ed70e7211 */ /* 0x000fc800078008ff */
[----:B------:R-:W-:-:S05]  /*27060*/  LEA.HI.X R15, R215, R0, R4, 0x1, P0 ;  /* 0x00000000d70f7211 */ /* 0x000fca00000f0c04 */
[----:B------:R1:W-:Y:S01]  /*27070*/  ST.E.128 desc[UR56][R14.64], R52 ;  /* 0x000000340e007985 */ /* 0x0003e2000c101d38 */
[----:B------:R-:W-:Y:S05]  /*27080*/  BRA `(.L_x_2448) ;  /* 0x0000001c00607947 */ /* 0x000fea0003800000 */
.L_x_2437:
[----:B------:R-:W-:Y:S01]  /*27090*/  ULDC.64 UR4, c[0x0][0xb08] ;  /* 0x0002c20000047ab9 */ /* 0x000fe20000000a00 */
[----:B------:R-:W1:Y:S01]  /*270a0*/  @P1 LDC R12, c[0x0][0xbec] ;  /* 0x0002fb00ff0c1b82 */ /* 0x000e620000000800 */
[----:B------:R-:W-:Y:S01]  /*270b0*/  IMAD R106, R106, UR4, RZ ;  /* 0x000000046a6a7c24 */ /* 0x000fe2000f8e02ff */
[----:B0-----:R-:W-:Y:S01]  /*270c0*/  SHF.R.S32.HI R10, RZ, 0x1f, R105 ;  /* 0x0000001fff0a7819 */ /* 0x001fe20000011469 */
[----:B------:R-:W-:Y:S01]  /*270d0*/  IMAD.WIDE.U32 R8, R101, UR4, RZ ;  /* 0x0000000465087c25 */ /* 0x000fe2000f8e00ff */
[----:B------:R-:W-:-:S03]  /*270e0*/  SHF.R.S32.HI R28, RZ, 0x1f, R223 ;  /* 0x0000001fff1c7819 */ /* 0x000fc600000114df */
[----:B------:R-:W-:Y:S01]  /*270f0*/  IMAD R101, R101, UR5, R106 ;  /* 0x0000000565657c24 */ /* 0x000fe2000f8e026a */
[----:B------:R-:W0:Y:S01]  /*27100*/  @P1 LDC R15, c[0x0][0xbf0] ;  /* 0x0002fc00ff0f1b82 */ /* 0x000e220000000800 */
[----:B------:R-:W-:Y:S01]  /*27110*/  ULDC.64 UR4, c[0x0][0xb38] ;  /* 0x0002ce0000047ab9 */ /* 0x000fe20000000a00 */
[----:B------:R-:W-:Y:S02]  /*27120*/  IMAD.MOV.U32 R11, RZ, RZ, R35 ;  /* 0x000000ffff0b7224 */ /* 0x000fe400078e0023 */
[----:B------:R-:W-:Y:S02]  /*27130*/  IMAD.IADD R9, R9, 0x1, R101 ;  /* 0x0000000109097824 */ /* 0x000fe400078e0265 */
[----:B------:R-:W-:Y:S02]  /*27140*/  VIADD R29, R208, 0x8 ;  /* 0x00000008d01d7836 */ /* 0x000fe40000000000 */
[----:B------:R-:W-:-:S03]  /*27150*/  IMAD.WIDE.U32 R8, R209, UR4, R8 ;  /* 0x00000004d1087c25 */ /* 0x000fc6000f8e0008 */
[----:B------:R-:W-:Y:S01]  /*27160*/  SHF.R.S32.HI R31, RZ, 0x1f, R29 ;  /* 0x0000001fff1f7819 */ /* 0x000fe2000001141d */
        /* <DEDUP_REMOVED lines=11> */
[----:B------:R-:W-:Y:S02]  /*27220*/  IADD3 R13, -R11, RZ, RZ ;  /* 0x000000ff0b0d7210 */ /* 0x000fe40007ffe1ff */
[----:B------:R-:W-:Y:S01]  /*27230*/  SHF.R.S32.HI R10, RZ, 0x1f, R11 ;  /* 0x0000001fff0a7819 */ /* 0x000fe2000001140b */
[----:B------:R-:W-:Y:S01]  /*27240*/  IMAD R9, R222, UR5, R9 ;  /* 0x00000005de097c24 */ /* 0x000fe2000f8e0209 */
[----:B------:R-:W-:Y:S01]  /*27250*/  ULDC.64 UR4, c[0x0][0xb30] ;  /* 0x0002cc0000047ab9 */ /* 0x000fe20000000a00 */
[----:B------:R-:W-:Y:S01]  /*27260*/  IMAD R13, R104, R13, R35 ;  /* 0x0000000d680d7224 */ /* 0x000fe200078e0223 */
[----:B------:R-:W-:Y:S01]  /*27270*/  PRMT R12, RZ, 0x654, R12 ;  /* 0x00000654ff0c7816 */ /* 0x000fe2000000000c */
[----:B------:R-:W-:-:S02]  /*27280*/  IMAD R10, R10, UR4, RZ ;  /* 0x000000040a0a7c24 */ /* 0x000fc4000f8e02ff */
[C---:B------:R-:W-:Y:S01]  /*27290*/  IMAD.WIDE.U32 R8, R11.reuse, UR4, R8 ;  /* 0x000000040b087c25 */ /* 0x040fe2000f8e0008 */
[----:B------:R0:W-:Y:S03]  /*272a0*/  SYNCS.ARRIVE.TRANS64.RED.A1T0 RZ, [R12+URZ], RZ ;  /* 0x000000ff0cff79a7 */ /* 0x0001e6000810043f */
[----:B------:R-:W-:Y:S01]  /*272b0*/  IMAD R15, R11, UR5, R10 ;  /* 0x000000050b0f7c24 */ /* 0x000fe2000f8e020a */
[----:B------:R-:W-:Y:S01]  /*272c0*/  SHF.R.S32.HI R10, RZ, 0x1f, R13 ;  /* 0x0000001fff0a7819 */ /* 0x000fe2000001140d */
[----:B------:R-:W-:Y:S02]  /*272d0*/  ULDC.64 UR4, c[0x0][0xb28] ;  /* 0x0002ca0000047ab9 */ /* 0x000fe40000000a00 */
[----:B------:R-:W-:Y:S02]  /*272e0*/  IMAD.IADD R9, R9, 0x1, R15 ;  /* 0x0000000109097824 */ /* 0x000fe400078e020f */
[----:B------:R-:W-:-:S02]  /*272f0*/  IMAD R10, R10, UR4, RZ ;  /* 0x000000040a0a7c24 */ /* 0x000fc4000f8e02ff */
        /* <DEDUP_REMOVED lines=10> */
.L_x_2708:
        /* <DEDUP_REMOVED lines=9> */
[----:B------:R-:W-:-:S02]  /*27430*/  SHF.R.S32.HI R32, RZ, 0x1f, R236 ;  /* 0x0000001fff207819 */ /* 0x000fc400000114ec */
[----:B------:R-:W-:-:S03]  /*27440*/  SHF.R.S32.HI R30, RZ, 0x1f, R229 ;  /* 0x0000001fff1e7819 */ /* 0x000fc600000114e5 */
[-C--:B--2---:R-:W-:Y:S01]  /*27450*/  @!P0 MOV R10, R14.reuse ;  /* 0x0000000e000a8202 */ /* 0x084fe20000000f00 */
[----:B-1----:R-:W-:Y:S01]  /*27460*/  @!P0 IMAD.MOV.U32 R11, RZ, RZ, R26 ;  /* 0x000000ffff0b8224 */ /* 0x002fe200078e001a */
[C---:B------:R-:W-:Y:S01]  /*27470*/  @!P3 LEA R8, P4, R29.reuse, R14, 0x2 ;  /* 0x0000000e1d08b211 */ /* 0x040fe200078810ff */
[----:B------:R-:W-:Y:S02]  /*27480*/  @!P0 IMAD.MOV.U32 R12, RZ, RZ, R102 ;  /* 0x000000ffff0c8224 */ /* 0x000fe400078e0066 */
[----:B------:R-:W-:Y:S01]  /*27490*/  @!P0 IMAD.WIDE R10, R208, 0x4, R10 ;  /* 0x00000004d00a8825 */ /* 0x000fe200078e020a */
[----:B------:R-:W-:-:S03]  /*274a0*/  @!P3 LEA.HI.X R9, R29, R26, R31, 0x2, P4 ;  /* 0x0000001a1d09b211 */ /* 0x000fc600020f141f */
[----:B------:R-:W-:-:S05]  /*274b0*/  @!P0 IMAD.MOV.U32 R13, RZ, RZ, R99 ;  /* 0x000000ffff0d8224 */ /* 0x000fca00078e0063 */
[----:B------:R1:W-:Y:S01]  /*274c0*/  @!P0 ST.E.64 desc[UR56][R10.64], R12 ;  /* 0x0000000c0a008985 */ /* 0x0003e2000c101b38 */
[----:B------:R-:W-:Y:S01]  /*274d0*/  ISETP.GE.AND P0, PT, R236, UR4, PT ;  /* 0x00000004ec007c0c */ /* 0x000fe2000bf06270 */
[----:B-1----:R-:W-:Y:S01]  /*274e0*/  @!P3 IMAD.MOV.U32 R12, RZ, RZ, R100 ;  /* 0x000000ffff0cb224 */ /* 0x002fe200078e0064 */
[----:B------:R-:W-:Y:S02]  /*274f0*/  @!P3 MOV R13, R98 ;  /* 0x00000062000db202 */ /* 0x000fe40000000f00 */
[----:B------:R-:W-:-:S03]  /*27500*/  @!P2 LEA R10, P4, R223, R14, 0x2 ;  /* 0x0000000edf0aa211 */ /* 0x000fc600078810ff */
[----:B------:R1:W-:Y:S01]  /*27510*/  @!P3 ST.E.64 desc[UR56][R8.64], R12 ;  /* 0x0000000c0800b985 */ /* 0x0003e2000c101b38 */
[----:B------:R-:W-:Y:S02]  /*27520*/  ISETP.GE.AND P3, PT, R235, UR4, PT ;  /* 0x00000004eb007c0c */ /* 0x000fe4000bf66270 */
[----:B------:R-:W-:Y:S01]  /*27530*/  @!P2 LEA.HI.X R11, R223, R26, R28, 0x2, P4 ;  /* 0x0000001adf0ba211 */ /* 0x000fe200020f141c */
[----:B-1----:R-:W-:Y:S01]  /*27540*/  @!P2 IMAD.MOV.U32 R12, RZ, RZ, R97 ;  /* 0x000000ffff0ca224 */ /* 0x002fe200078e0061 */
[----:B------:R-:W-:Y:S01]  /*27550*/  @!P1 LEA R8, P5, R237, R14, 0x2 ;  /* 0x0000000eed089211 */ /* 0x000fe200078a10ff */
[----:B------:R-:W-:-:S03]  /*27560*/  @!P2 IMAD.MOV.U32 R13, RZ, RZ, R96 ;  /* 0x000000ffff0da224 */ /* 0x000fc600078e0060 */
[----:B------:R-:W-:Y:S02]  /*27570*/  @!P1 LEA.HI.X R9, R237, R26, R15, 0x2, P5 ;  /* 0x0000001aed099211 */ /* 0x000fe400028f140f */
[----:B------:R1:W-:Y:S01]  /*27580*/  @!P2 ST.E.64 desc[UR56][R10.64], R12 ;  /* 0x0000000c0a00a985 */ /* 0x0003e2000c101b38 */
[----:B------:R-:W-:Y:S02]  /*27590*/  ISETP.GE.AND P2, PT, R234, UR4, PT ;  /* 0x00000004ea007c0c */ /* 0x000fe4000bf46270 */
[----:B------:R-:W-:Y:S01]  /*275a0*/  SHF.R.S32.HI R15, RZ, 0x1f, R235 ;  /* 0x0000001fff0f7819 */ /* 0x000fe200000114eb */
[----:B-1----:R-:W-:Y:S01]  /*275b0*/  @!P1 IMAD.MOV.U32 R10, RZ, RZ, R78 ;  /* 0x000000ffff0a9224 */ /* 0x002fe200078e004e */
[----:B------:R-:W-:Y:S01]  /*275c0*/  @!P0 LEA R12, P4, R236, R14, 0x2 ;  /* 0x0000000eec0c8211 */ /* 0x000fe200078810ff */
[----:B------:R-:W-:-:S03]  /*275d0*/  @!P1 IMAD.MOV.U32 R11, RZ, RZ, R77 ;  /* 0x000000ffff0b9224 */ /* 0x000fc600078e004d */
[----:B------:R-:W-:Y:S02]  /*275e0*/  @!P0 LEA.HI.X R13, R236, R26, R32, 0x2, P4 ;  /* 0x0000001aec0d8211 */ /* 0x000fe400020f1420 */
[----:B------:R1:W-:Y:S01]  /*275f0*/  @!P1 ST.E.64 desc[UR56][R8.64], R10 ;  /* 0x0000000a08009985 */ /* 0x0003e2000c101b38 */
[----:B------:R-:W-:Y:S02]  /*27600*/  ISETP.GE.AND P1, PT, R233, UR4, PT ;  /* 0x00000004e9007c0c */ /* 0x000fe4000bf26270 */
[----:B------:R-:W-:Y:S02]  /*27610*/  SHF.R.S32.HI R32, RZ, 0x1f, R234 ;  /* 0x0000001fff207819 */ /* 0x000fe400000114ea */
[----:B-1----:R-:W-:Y:S01]  /*27620*/  @!P0 MOV R10, R2 ;  /* 0x00000002000a8202 */ /* 0x002fe20000000f00 */
[----:B------:R-:W-:Y:S01]  /*27630*/  @!P0 IMAD.MOV.U32 R11, RZ, RZ, R79 ;  /* 0x000000ffff0b8224 */ /* 0x000fe200078e004f */
[----:B------:R-:W-:Y:S01]  /*27640*/  @!P3 LEA R8, P5, R235, R14, 0x2 ;  /* 0x0000000eeb08b211 */ /* 0x000fe200078a10ff */
[----:B------:R-:W-:-:S02]  /*27650*/  @!P3 IMAD.MOV.U32 R2, RZ, RZ, R3 ;  /* 0x000000ffff02b224 */ /* 0x000fc400078e0003 */
[----:B------:R-:W-:Y:S01]  /*27660*/  @!P3 IMAD.MOV.U32 R3, RZ, RZ, R0 ;  /* 0x000000ffff03b224 */ /* 0x000fe200078e0000 */
[----:B------:R-:W-:Y:S01]  /*27670*/  @!P3 LEA.HI.X R9, R235, R26, R15, 0x2, P5 ;  /* 0x0000001aeb09b211 */ /* 0x000fe200028f140f */
[----:B------:R1:W-:Y:S01]  /*27680*/  @!P0 ST.E.64 desc[UR56][R12.64], R10 ;  /* 0x0000000a0c008985 */ /* 0x0003e2000c101b38 */
[----:B------:R-:W-:Y:S02]  /*27690*/  ISETP.GE.AND P0, PT, R232, UR4, PT ;  /* 0x00000004e8007c0c */ /* 0x000fe4000bf06270 */
[----:B------:R-:W-:Y:S01]  /*276a0*/  SHF.R.S32.HI R15, RZ, 0x1f, R233 ;  /* 0x0000001fff0f7819 */ /* 0x000fe200000114e9 */
[----:B------:R2:W-:Y:S01]  /*276b0*/  @!P3 ST.E.64 desc[UR56][R8.64], R2 ;  /* 0x000000020800b985 */ /* 0x0005e2000c101b38 */
[----:B------:R-:W-:Y:S02]  /*276c0*/  ISETP.GE.AND P3, PT, R231, UR4, PT ;  /* 0x00000004e7007c0c */ /* 0x000fe4000bf66270 */
[----:B------:R-:W-:Y:S02]  /*276d0*/  SHF.R.S32.HI R0, RZ, 0x1f, R225 ;  /* 0x0000001fff007819 */ /* 0x000fe400000114e1 */
[----:B-1----:R-:W-:-:S04]  /*276e0*/  @!P2 LEA R10, P5, R234, R14, 0x2 ;  /* 0x0000000eea0aa211 */ /* 0x002fc800078a10ff */
[----:B------:R-:W-:Y:S01]  /*276f0*/  @!P2 LEA.HI.X R11, R234, R26, R32, 0x2, P5 ;  /* 0x0000001aea0ba211 */ /* 0x000fe200028f1420 */
[----:B--2---:R-:W-:Y:S01]  /*27700*/  @!P2 IMAD.MOV.U32 R8, RZ, RZ, R21 ;  /* 0x000000ffff08a224 */ /* 0x004fe200078e0015 */
[----:B------:R-:W-:Y:S01]  /*27710*/  @!P2 MOV R9, R4 ;  /* 0x000000040009a202 */ /* 0x000fe20000000f00 */
[----:B------:R-:W-:Y:S01]  /*27720*/  @!P1 IMAD.MOV.U32 R21, RZ, RZ, R20 ;  /* 0x000000ffff159224 */ /* 0x000fe200078e0014 */
[C---:B------:R-:W-:Y:S01]  /*27730*/  @!P1 LEA R2, P4, R233.reuse, R14, 0x2 ;  /* 0x0000000ee9029211 */ /* 0x040fe200078810ff */
[----:B------:R-:W-:Y:S01]  /*27740*/  @!P1 IMAD.MOV.U32 R20, RZ, RZ, R40 ;  /* 0x000000ffff149224 */ /* 0x000fe200078e0028 */
[----:B------:R-:W-:Y:S01]  /*27750*/  ISETP.GE.AND P5, PT, R230, UR4, PT ;  /* 0x00000004e6007c0c */ /* 0x000fe2000bfa6270 */
[----:B------:R1:W-:Y:S01]  /*27760*/  @!P2 ST.E.64 desc[UR56][R10.64], R8 ;  /* 0x000000080a00a985 */ /* 0x0003e2000c101b38 */
[----:B------:R-:W-:Y:S02]  /*27770*/  @!P1 LEA.HI.X R3, R233, R26, R15, 0x2, P4 ;  /* 0x0000001ae9039211 */ /* 0x000fe400020f140f */
[----:B------:R-:W-:-:S02]  /*27780*/  SHF.R.S32.HI R15, RZ, 0x1f, R232 ;  /* 0x0000001fff0f7819 */ /* 0x000fc400000114e8 */
        /* <DEDUP_REMOVED lines=12> */
[----:B------:R-:W-:Y:S02]  /*27850*/  @!P5 LEA R12, P2, R230, R14, 0x2 ;  /* 0x0000000ee60cd211 */ /* 0x000fe400078410ff */
[-C--:B------:R-:W-:Y:S02]  /*27860*/  @!P3 LEA.HI.X R3, R231, R26.reuse, R15, 0x2, P4 ;  /* 0x0000001ae703b211 */ /* 0x080fe400020f140f */
[----:B------:R-:W-:Y:S02]  /*27870*/  SHF.R.S32.HI R15, RZ, 0x1f, R230 ;  /* 0x0000001fff0f7819 */ /* 0x000fe400000114e6 */
[----:B------:R-:W-:Y:S01]  /*27880*/  ISETP.GE.AND P0, PT, R228, UR4, PT ;  /* 0x00000004e4007c0c */ /* 0x000fe2000bf06270 */
[----:B------:R2:W-:Y:S01]  /*27890*/  @!P3 ST.E.64 desc[UR56][R2.64], R42 ;  /* 0x0000002a0200b985 */ /* 0x0005e2000c101b38 */
[----:B------:R-:W-:-:S02]  /*278a0*/  @!P5 LEA.HI.X R13, R230, R26, R15, 0x2, P2 ;  /* 0x0000001ae60dd211 */ /* 0x000fc400010f140f */
[----:B------:R-:W-:Y:S02]  /*278b0*/  ISETP.GE.AND P3, PT, R227, UR4, PT ;  /* 0x00000004e3007c0c */ /* 0x000fe4000bf66270 */
[----:B------:R-:W-:Y:S02]  /*278c0*/  ISETP.GE.AND P4, PT, R225, UR4, PT ;  /* 0x00000004e1007c0c */ /* 0x000fe4000bf86270 */
[C---:B-1----:R-:W-:Y:S02]  /*278d0*/  @!P1 LEA R8, P2, R229.reuse, R14, 0x2 ;  /* 0x0000000ee5089211 */ /* 0x042fe400078410ff */
[----:B------:R-:W-:Y:S02]  /*278e0*/  SHF.R.S32.HI R15, RZ, 0x1f, R228 ;  /* 0x0000001fff0f7819 */ /* 0x000fe400000114e4 */
[----:B------:R-:W-:Y:S01]  /*278f0*/  @!P1 LEA.HI.X R9, R229, R26, R30, 0x2, P2 ;  /* 0x0000001ae5099211 */ /* 0x000fe200010f141e */
[----:B------:R-:W-:Y:S02]  /*27900*/  @!P0 IMAD.MOV.U32 R10, RZ, RZ, R51 ;  /* 0x000000ffff0a8224 */ /* 0x000fe400078e0033 */
[----:B--2---:R-:W-:-:S02]  /*27910*/  @!P5 IMAD.MOV.U32 R2, RZ, RZ, R47 ;  /* 0x000000ffff02d224 */ /* 0x004fc400078e002f */
[----:B------:R-:W-:Y:S02]  /*27920*/  @!P5 IMAD.MOV.U32 R3, RZ, RZ, R45 ;  /* 0x000000ffff03d224 */ /* 0x000fe400078e002d */
[----:B------:R-:W-:Y:S01]  /*27930*/  @!P1 IMAD.MOV.U32 R47, RZ, RZ, R46 ;  /* 0x000000ffff2f9224 */ /* 0x000fe200078e002e */
[----:B------:R-:W-:Y:S01]  /*27940*/  @!P1 MOV R46, R48 ;  /* 0x00000030002e9202 */ /* 0x000fe20000000f00 */
[----:B------:R-:W-:Y:S01]  /*27950*/  @!P0 IMAD.MOV.U32 R11, RZ, RZ, R49 ;  /* 0x000000ffff0b8224 */ /* 0x000fe200078e0031 */
[----:B------:R1:W-:Y:S01]  /*27960*/  @!P5 ST.E.64 desc[UR56][R12.64], R2 ;  /* 0x000000020c00d985 */ /* 0x0003e2000c101b38 */
[----:B------:R-:W-:Y:S01]  /*27970*/  ISETP.GE.AND P5, PT, R226, UR4, PT ;  /* 0x00000004e2007c0c */ /* 0x000fe2000bfa6270 */
[----:B------:R-:W-:Y:S02]  /*27980*/  @!P3 IMAD.MOV.U32 R51, RZ, RZ, R50 ;  /* 0x000000ffff33b224 */ /* 0x000fe400078e0032 */
[----:B------:R2:W-:Y:S01]  /*27990*/  @!P1 ST.E.64 desc[UR56][R8.64], R46 ;  /* 0x0000002e08009985 */ /* 0x0005e2000c101b38 */
[----:B------:R-:W-:Y:S01]  /*279a0*/  @!P3 IMAD.MOV.U32 R50, RZ, RZ, R80 ;  /* 0x000000ffff32b224 */ /* 0x000fe200078e0050 */
[----:B-1----:R-:W-:-:S08]  /*279b0*/  @!P0 LEA R2, P2, R228, R14, 0x2 ;  /* 0x0000000ee4028211 */ /* 0x002fd000078410ff */
[----:B------:R-:W-:Y:S01]  /*279c0*/  @!P5 MOV R80, R83 ;  /* 0x000000530050d202 */ /* 0x000fe20000000f00 */
[----:B------:R-:W-:Y:S01]  /*279d0*/  @!P4 IMAD.MOV.U32 R83, RZ, RZ, R82 ;  /* 0x000000ffff53c224 */ /* 0x000fe200078e0052 */
[----:B------:R-:W-:Y:S01]  /*279e0*/  @!P0 LEA.HI.X R3, R228, R26, R15, 0x2, P2 ;  /* 0x0000001ae4038211 */ /* 0x000fe200010f140f */
[----:B------:R-:W-:Y:S01]  /*279f0*/  @!P4 IMAD.MOV.U32 R82, RZ, RZ, R84 ;  /* 0x000000ffff52c224 */ /* 0x000fe200078e0054 */
[C---:B--2---:R-:W-:Y:S02]  /*27a00*/  @!P3 LEA R8, P1, R227.reuse, R14, 0x2 ;  /* 0x0000000ee308b211 */ /* 0x044fe400078210ff */
[----:B------:R-:W-:Y:S01]  /*27a10*/  SHF.R.S32.HI R15, RZ, 0x1f, R227 ;  /* 0x0000001fff0f7819 */ /* 0x000fe200000114e3 */
[----:B------:R1:W-:Y:S03]  /*27a20*/  @!P0 ST.E.64 desc[UR56][R2.64], R10 ;  /* 0x0000000a02008985 */ /* 0x0003e6000c101b38 */
[----:B------:R-:W-:-:S05]  /*27a30*/  @!P3 LEA.HI.X R9, R227, R26, R15, 0x2, P1 ;  /* 0x0000001ae309b211 */ /* 0x000fca00008f140f */
[----:B------:R3:W-:Y:S01]  /*27a40*/  @!P3 ST.E.64 desc[UR56][R8.64], R50 ;  /* 0x000000320800b985 */ /* 0x0007e2000c101b38 */
[CC--:B-1----:R-:W-:Y:S02]  /*27a50*/  @!P5 LEA R2, P0, R226.reuse, R14.reuse, 0x2 ;  /* 0x0000000ee202d211 */ /* 0x0c2fe400078010ff */
[C---:B------:R-:W-:Y:S02]  /*27a60*/  @!P4 LEA R10, P2, R225.reuse, R14, 0x2 ;  /* 0x0000000ee10ac211 */ /* 0x040fe400078410ff */
[-C--:B------:R-:W-:Y:S02]  /*27a70*/  @!P5 LEA.HI.X R3, R226, R26.reuse, R4, 0x2, P0 ;  /* 0x0000001ae203d211 */ /* 0x080fe400000f1404 */
[----:B------:R-:W-:-:S03]  /*27a80*/  @!P4 LEA.HI.X R11, R225, R26, R0, 0x2, P2 ;  /* 0x0000001ae10bc211 */ /* 0x000fc600010f1400 */
[----:B------:R3:W-:Y:S04]  /*27a90*/  @!P5 ST.E.64 desc[UR56][R2.64], R80 ;  /* 0x000000500200d985 */ /* 0x0007e8000c101b38 */
[----:B------:R3:W-:Y:S02]  /*27aa0*/  @!P4 ST.E.64 desc[UR56][R10.64], R82 ;  /* 0x000000520a00c985 */ /* 0x0007e4000c101b38 */
.L_x_2451:
[----:B------:R-:W-:Y:S05]  /*27ab0*/  BSYNC B1 ;  /* 0x0000000000017941 */ /* 0x000fea0003800000 */
.L_x_2450:
[----:B------:R-:W-:-:S03]  /*27ac0*/  UMOV UR4, 0xffffffff ;  /* 0xffffffff00047882 */ /* 0x000fc60000000000 */
[----:B------:R-:W-:Y:S05]  /*27ad0*/  BRA.DIV UR4, `(.L_x_2452) ;  /* 0x000000ba046c7947 */ /* 0x000fea000b800000 */
[----:B------:R4:W0:Y:S04]  /*27ae0*/  SHFL.IDX PT, R0, R27, 0x1, 0x1c1f ;  /* 0x003c1f001b007f89 */ /* 0x00082800000e0000 */
[----:B--2---:R4:W2:Y:S02]  /*27af0*/  SHFL.IDX PT, R14, R25, 0x1, 0x1c1f ;  /* 0x003c1f00190e7f89 */ /* 0x0048a400000e0000 */
.L_x_2712:
[----:B------:R-:W-:-:S13]  /*27b00*/  ISETP.GE.AND P0, PT, R24, R103, PT ;  /* 0x000000671800720c */ /* 0x000fda0003f06270 */
[----:B------:R-:W-:Y:S05]  /*27b10*/  @P0 BRA `(.L_x_2448) ;  /* 0x0000001000bc0947 */ /* 0x000fea0003800000 */
[----:B------:R-:W-:Y:S01]  /*27b20*/  ULDC UR4, c[0x0][0xac8] ;  /* 0x0002b20000047ab9 */ /* 0x000fe20000000800 */
[----:B0---4-:R-:W-:Y:S02]  /*27b30*/  SHF.R.S32.HI R25, RZ, 0x1f, R237 ;  /* 0x0000001fff197819 */ /* 0x011fe400000114ed */
[----:B------:R-:W-:Y:S02]  /*27b40*/  ISETP.GE.AND P1, PT, R208, UR4, PT ;  /* 0x00000004d0007c0c */ /* 0x000fe4000bf26270 */
[----:B------:R-:W-:Y:S02]  /*27b50*/  ISETP.GE.AND P3, PT, R29, UR4, PT ;  /* 0x000000041d007c0c */ /* 0x000fe4000bf66270 */
[----:B------:R-:W-:Y:S02]  /*27b60*/  ISETP.GE.AND P2, PT, R223, UR4, PT ;  /* 0x00000004df007c0c */ /* 0x000fe4000bf46270 */
[----:B------:R-:W-:Y:S02]  /*27b70*/  SHF.R.S32.HI R4, RZ, 0x1f, R236 ;  /* 0x0000001fff047819 */ /* 0x000fe400000114ec */
[----:B-1----:R-:W-:-:S02]  /*27b80*/  SHF.R.S32.HI R26, RZ, 0x1f, R230 ;  /* 0x0000001fff1a7819 */ /* 0x002fc400000114e6 */
[----:B------:R-:W-:-:S03]  /*27b90*/  SHF.R.S32.HI R27, RZ, 0x1f, R228 ;  /* 0x0000001fff1b7819 */ /* 0x000fc600000114e4 */
[----:B------:R-:W-:Y:S02]  /*27ba0*/  @!P1 IMAD.MOV.U32 R15, RZ, RZ, R0 ;  /* 0x000000ffff0f9224 */ /* 0x000fe400078e0000 */
[-C--:B--23--:R-:W-:Y:S01]  /*27bb0*/  @!P3 LEA R2, P0, R29, R14.reuse, 0x2 ;  /* 0x0000000e1d02b211 */ /* 0x08cfe200078010ff */
[----:B------:R-:W-:Y:S01]  /*27bc0*/  @!P1 IMAD.MOV.U32 R84, RZ, RZ, R52 ;  /* 0x000000ffff549224 */ /* 0x000fe200078e0034 */
[----:B------:R-:W-:Y:S01]  /*27bd0*/  @!P2 LEA R10, P4, R223, R14, 0x2 ;  /* 0x0000000edf0aa211 */ /* 0x000fe200078810ff */
[----:B------:R-:W-:Y:S01]  /*27be0*/  @!P1 IMAD.WIDE R8, R208, 0x4, R14 ;  /* 0x00000004d0089825 */ /* 0x000fe200078e020e */
[----:B------:R-:W-:Y:S02]  /*27bf0*/  @!P3 LEA.HI.X R3, R29, R0, R31, 0x2, P0 ;  /* 0x000000001d03b211 */ /* 0x000fe400000f141f */
[----:B------:R-:W-:Y:S02]  /*27c00*/  ISETP.GE.AND P0, PT, R237, UR4, PT ;  /* 0x00000004ed007c0c */ /* 0x000fe4000bf06270 */
[----:B------:R0:W-:Y:S01]  /*27c10*/  @!P1 ST.E.64 desc[UR56][R8.64], R84 ;  /* 0x0000005408009985 */ /* 0x0001e2000c101b38 */
[----:B------:R-:W-:-:S02]  /*27c20*/  ISETP.GE.AND P1, PT, R236, UR4, PT ;  /* 0x00000004ec007c0c */ /* 0x000fc4000bf26270 */
[----:B------:R-:W-:Y:S02]  /*27c30*/  @!P2 LEA.HI.X R11, R223, R0, R28, 0x2, P4 ;  /* 0x00000000df0ba211 */ /* 0x000fe400020f141c */
[----:B------:R-:W-:-:S06]  /*27c40*/  ISETP.GE.AND P4, PT, R235, UR4, PT ;  /* 0x00000004eb007c0c */ /* 0x000fcc000bf86270 */
[C---:B------:R-:W-:Y:S02]  /*27c50*/  @!P0 LEA R12, P5, R237.reuse, R14, 0x2 ;  /* 0x0000000eed0c8211 */ /* 0x040fe400078a10ff */
[----:B0-----:R-:W-:Y:S01]  /*27c60*/  @!P3 MOV R8, R53 ;  /* 0x000000350008b202 */ /* 0x001fe20000000f00 */
[----:B------:R-:W-:Y:S01]  /*27c70*/  @!P3 IMAD.MOV.U32 R9, RZ, RZ, R86 ;  /* 0x000000ffff09b224 */ /* 0x000fe200078e0056 */
[----:B------:R-:W-:Y:S02]  /*27c80*/  @!P0 LEA.HI.X R13, R237, R0, R25, 0x2, P5 ;  /* 0x00000000ed0d8211 */ /* 0x000fe400028f1419 */
[----:B------:R-:W-:Y:S02]  /*27c90*/  SHF.R.S32.HI R25, RZ, 0x1f, R235 ;  /* 0x0000001fff197819 */ /* 0x000fe400000114eb */
[----:B------:R0:W-:Y:S01]  /*27ca0*/  @!P3 ST.E.64 desc[UR56][R2.64], R8 ;  /* 0x000000080200b985 */ /* 0x0001e2000c101b38 */
[----:B------:R-:W-:Y:S01]  /*27cb0*/  ISETP.GE.AND P3, PT, R234, UR4, PT ;  /* 0x00000004ea007c0c */ /* 0x000fe2000bf66270 */
[----:B0-----:R-:W-:-:S02]  /*27cc0*/  @!P2 IMAD.MOV.U32 R2, RZ, RZ, R56 ;  /* 0x000000ffff02a224 */ /* 0x001fc400078e0038 */
[----:B------:R-:W-:Y:S02]  /*27cd0*/  @!P2 IMAD.MOV.U32 R3, RZ, RZ, R54 ;  /* 0x000000ffff03a224 */ /* 0x000fe400078e0036 */
[----:B------:R-:W-:-:S03]  /*27ce0*/  @!P0 IMAD.MOV.U32 R54, RZ, RZ, R57 ;  /* 0x000000ffff368224 */ /* 0x000fc600078e0039 */
[----:B------:R0:W-:Y:S01]  /*27cf0*/  @!P2 ST.E.64 desc[UR56][R10.64], R2 ;  /* 0x000000020a00a985 */ /* 0x0001e2000c101b38 */
[----:B------:R-:W-:-:S03]  /*27d00*/  @!P1 LEA R20, P2, R236, R14, 0x2 ;  /* 0x0000000eec149211 */ /* 0x000fc600078410ff */
[----:B------:R1:W-:Y:S01]  /*27d10*/  @!P0 ST.E.64 desc[UR56][R12.64], R54 ;  /* 0x000000360c008985 */ /* 0x0003e2000c101b38 */
[----:B------:R-:W-:Y:S02]  /*27d20*/  @!P1 LEA.HI.X R21, R236, R0, R4, 0x2, P2 ;  /* 0x00000000ec159211 */ /* 0x000fe400010f1404 */
[----:B------:R-:W-:Y:S02]  /*27d30*/  ISETP.GE.AND P2, PT, R233, UR4, PT ;  /* 0x00000004e9007c0c */ /* 0x000fe4000bf46270 */
[C---:B------:R-:W-:Y:S02]  /*27d40*/  @!P4 LEA R8, P0, R235.reuse, R14, 0x2 ;  /* 0x0000000eeb08c211 */ /* 0x040fe400078010ff */
[----:B------:R-:W-:Y:S02]  /*27d50*/  SHF.R.S32.HI R4, RZ, 0x1f, R234 ;  /* 0x0000001fff047819 */ /* 0x000fe400000114ea */
[----:B------:R-:W-:Y:S01]  /*27d60*/  @!P4 LEA.HI.X R9, R235, R0, R25, 0x2, P0 ;  /* 0x00000000eb09c211 */ /* 0x000fe200000f1419 */
[----:B0-----:R-:W-:Y:S01]  /*27d70*/  @!P1 IMAD.MOV.U32 R3, RZ, RZ, R58 ;  /* 0x000000ffff039224 */ /* 0x001fe200078e003a */
[----:B------:R-:W-:Y:S01]  /*27d80*/  @!P1 MOV R2, R66 ;  /* 0x0000004200029202 */ /* 0x000fe20000000f00 */
[----:B------:R-:W-:Y:S01]  /*27d90*/  @!P4 IMAD.MOV.U32 R58, RZ, RZ, R67 ;  /* 0x000000ffff3ac224 */ /* 0x000fe200078e0043 */
[----:B------:R-:W-:-:S02]  /*27da0*/  @!P3 LEA R10, P5, R234, R14, 0x2 ;  /* 0x0000000eea0ab211 */ /* 0x000fc400078a10ff */
[----:B------:R-:W-:Y:S01]  /*27db0*/  ISETP.GE.AND P0, PT, R231, UR4, PT ;  /* 0x00000004e7007c0c */ /* 0x000fe2000bf06270 */
[----:B------:R0:W-:Y:S01]  /*27dc0*/  @!P1 ST.E.64 desc[UR56][R20.64], R2 ;  /* 0x0000000214009985 */ /* 0x0001e2000c101b38 */
[----:B------:R-:W-:Y:S02]  /*27dd0*/  ISETP.GE.AND P1, PT, R232, UR4, PT ;  /* 0x00000004e8007c0c */ /* 0x000fe4000bf26270 */
[----:B------:R-:W-:Y:S01]  /*27de0*/  @!P3 LEA.HI.X R11, R234, R0, R4, 0x2, P5 ;  /* 0x00000000ea0bb211 */ /* 0x000fe200028f1404 */
[----:B------:R-:W-:Y:S01]  /*27df0*/  @!P4 ST.E.64 desc[UR56][R8.64], R58 ;  /* 0x0000003a0800c985 */ /* 0x000fe2000c101b38 */
[----:B------:R-:W-:Y:S02]  /*27e00*/  SHF.R.S32.HI R4, RZ, 0x1f, R233 ;  /* 0x0000001fff047819 */ /* 0x000fe400000114e9 */
[----:B-1----:R-:W-:-:S04]  /*27e10*/  @!P2 LEA R12, P4, R233, R14, 0x2 ;  /* 0x0000000ee90ca211 */ /* 0x002fc800078810ff */
[----:B------:R-:W-:Y:S02]  /*27e20*/  @!P2 LEA.HI.X R13, R233, R0, R4, 0x2, P4 ;  /* 0x00000000e90da211 */ /* 0x000fe400020f1404 */
[----:B------:R-:W-:Y:S01]  /*27e30*/  SHF.R.S32.HI R4, RZ, 0x1f, R232 ;  /* 0x0000001fff047819 */ /* 0x000fe200000114e8 */
[----:B0-----:R-:W-:Y:S01]  /*27e40*/  @!P3 IMAD.MOV.U32 R2, RZ, RZ, R70 ;  /* 0x000000ffff02b224 */ /* 0x001fe200078e0046 */
[C---:B------:R-:W-:Y:S01]  /*27e50*/  @!P1 LEA R20, P5, R232.reuse, R14, 0x2 ;  /* 0x0000000ee8149211 */ /* 0x040fe200078a10ff */
[----:B------:R-:W-:Y:S01]  /*27e60*/  @!P3 IMAD.MOV.U32 R3, RZ, RZ, R68 ;  /* 0x000000ffff03b224 */ /* 0x000fe200078e0044 */
[----:B------:R-:W-:Y:S02]  /*27e70*/  @!P2 MOV R68, R71 ;  /* 0x000000470044a202 */ /* 0x000fe40000000f00 */
[----:B------:R-:W-:Y:S02]  /*27e80*/  @!P1 LEA.HI.X R21, R232, R0, R4, 0x2, P5 ;  /* 0x00000000e8159211 */ /* 0x000fe400028f1404 */
[----:B------:R0:W-:Y:S01]  /*27e90*/  @!P3 ST.E.64 desc[UR56][R10.64], R2 ;  /* 0x000000020a00b985 */ /* 0x0001e2000c101b38 */
[----:B------:R-:W-:-:S02]  /*27ea0*/  ISETP.GE.AND P3, PT, R230, UR4, PT ;  /* 0x00000004e6007c0c */ /* 0x000fc4000bf66270 */
[----:B------:R-:W-:Y:S01]  /*27eb0*/  @!P0 LEA R24, P4, R231, R14, 0x2 ;  /* 0x0000000ee7188211 */ /* 0x000fe200078810ff */
[----:B------:R-:W-:Y:S01]  /*27ec0*/  @!P2 ST.E.64 desc[UR56][R12.64], R68 ;  /* 0x000000440c00a985 */ /* 0x000fe2000c101b38 */
[----:B------:R-:W-:Y:S02]  /*27ed0*/  ISETP.GE.AND P2, PT, R229, UR4, PT ;  /* 0x00000004e5007c0c */ /* 0x000fe4000bf46270 */
[----:B------:R-:W-:Y:S02]  /*27ee0*/  SHF.R.S32.HI R4, RZ, 0x1f, R231 ;  /* 0x0000001fff047819 */ /* 0x000fe400000114e7 */
[----:B------:R-:W-:Y:S02]  /*27ef0*/  ISETP.GE.AND P5, PT, R227, UR4, PT ;  /* 0x00000004e3007c0c */ /* 0x000fe4000bfa6270 */
[----:B------:R-:W-:Y:S02]  /*27f00*/  @!P0 LEA.HI.X R25, R231, R0, R4, 0x2, P4 ;  /* 0x00000000e7198211 */ /* 0x000fe400020f1404 */
[----:B------:R-:W-:Y:S01]  /*27f10*/  ISETP.GE.AND P4, PT, R228, UR4, PT ;  /* 0x00000004e4007c0c */ /* 0x000fe2000bf86270 */
[----:B0-----:R-:W-:Y:S01]  /*27f20*/  @!P1 IMAD.MOV.U32 R2, RZ, RZ, R74 ;  /* 0x000000ffff029224 */ /* 0x001fe200078e004a */
[----:B------:R-:W-:Y:S01]  /*27f30*/  SHF.R.S32.HI R4, RZ, 0x1f, R229 ;  /* 0x0000001fff047819 */ /* 0x000fe200000114e5 */
[----:B------:R-:W-:-:S02]  /*27f40*/  @!P1 IMAD.MOV.U32 R3, RZ, RZ, R72 ;  /* 0x000000ffff039224 */ /* 0x000fc400078e0048 */
[----:B------:R-:W-:Y:S02]  /*27f50*/  @!P0 IMAD.MOV.U32 R72, RZ, RZ, R75 ;  /* 0x000000ffff488224 */ /* 0x000fe400078e004b */
[----:B------:R-:W-:Y:S01]  /*27f60*/  @!P3 IMAD.MOV.U32 R77, RZ, RZ, R76 ;  /* 0x000000ffff4db224 */ /* 0x000fe200078e004c */
[----:B------:R0:W-:Y:S01]  /*27f70*/  @!P1 ST.E.64 desc[UR56][R20.64], R2 ;  /* 0x0000000214009985 */ /* 0x0001e2000c101b38 */
[----:B------:R-:W-:Y:S01]  /*27f80*/  @!P3 LEA R8, P1, R230, R14, 0x2 ;  /* 0x0000000ee608b211 */ /* 0x000fe200078210ff */
[----:B------:R-:W-:Y:S01]  /*27f90*/  @!P2 IMAD.MOV.U32 R86, RZ, RZ, R91 ;  /* 0x000000ffff56a224 */ /* 0x000fe200078e005b */
[----:B------:R-:W-:Y:S01]  /*27fa0*/  @!P3 MOV R76, R90 ;  /* 0x0000005a004cb202 */ /* 0x000fe20000000f00 */
[----:B------:R1:W-:Y:S01]  /*27fb0*/  @!P0 ST.E.64 desc[UR56][R24.64], R72 ;  /* 0x0000004818008985 */ /* 0x0003e2000c101b38 */
[----:B------:R-:W-:Y:S02]  /*27fc0*/  ISETP.GE.AND P0, PT, R226, UR4, PT ;  /* 0x00000004e2007c0c */ /* 0x000fe4000bf06270 */
[----:B------:R-:W-:-:S02]  /*27fd0*/  @!P3 LEA.HI.X R9, R230, R0, R26, 0x2, P1 ;  /* 0x00000000e609b211 */ /* 0x000fc400008f141a */
[C---:B------:R-:W-:Y:S02]  /*27fe0*/  @!P2 LEA R10, P1, R229.reuse, R14, 0x2 ;  /* 0x0000000ee50aa211 */ /* 0x040fe400078210ff */
[----:B------:R-:W-:Y:S01]  /*27ff0*/  SHF.R.S32.HI R26, RZ, 0x1f, R227 ;  /* 0x0000001fff1a7819 */ /* 0x000fe200000114e3 */
[----:B------:R2:W-:Y:S01]  /*28000*/  @!P3 ST.E.64 desc[UR56][R8.64], R76 ;  /* 0x0000004c0800b985 */ /* 0x0005e2000c101b38 */
[----:B------:R-:W-:Y:S01]  /*28010*/  @!P2 LEA.HI.X R11, R229, R0, R4, 0x2, P1 ;  /* 0x00000000e50ba211 */ /* 0x000fe200008f1404 */
[----:B0-----:R-:W-:Y:S01]  /*28020*/  @!P4 IMAD.MOV.U32 R2, RZ, RZ, R94 ;  /* 0x000000ffff02c224 */ /* 0x001fe200078e005e */
[-C--:B------:R-:W-:Y:S01]  /*28030*/  @!P4 LEA R12, P1, R228, R14.reuse, 0x2 ;  /* 0x0000000ee40cc211 */ /* 0x080fe200078210ff */
[----:B------:R-:W-:Y:S01]  /*28040*/  @!P4 IMAD.MOV.U32 R3, RZ, RZ, R92 ;  /* 0x000000ffff03c224 */ /* 0x000fe200078e005c */
[----:B------:R-:W-:Y:S01]  /*28050*/  SHF.R.S32.HI R4, RZ, 0x1f, R226 ;  /* 0x0000001fff047819 */ /* 0x000fe200000114e2 */
[----:B------:R2:W-:Y:S01]  /*28060*/  @!P2 ST.E.64 desc[UR56][R10.64], R86 ;  /* 0x000000560a00a985 */ /* 0x0005e2000c101b38 */
[-C--:B------:R-:W-:Y:S01]  /*28070*/  @!P5 LEA R20, P2, R227, R14.reuse, 0x2 ;  /* 0x0000000ee314d211 */ /* 0x080fe200078410ff */
[----:B------:R-:W-:Y:S01]  /*28080*/  @!P5 IMAD.MOV.U32 R92, RZ, RZ, R95 ;  /* 0x000000ffff5cd224 */ /* 0x000fe200078e005f */
[----:B-1----:R-:W-:-:S02]  /*28090*/  @!P0 LEA R24, P3, R226, R14, 0x2 ;  /* 0x0000000ee2188211 */ /* 0x002fc400078610ff */
[-C--:B------:R-:W-:Y:S02]  /*280a0*/  @!P4 LEA.HI.X R13, R228, R0.reuse, R27, 0x2, P1 ;  /* 0x00000000e40dc211 */ /* 0x080fe400008f141b */
[-C--:B------:R-:W-:Y:S02]  /*280b0*/  @!P5 LEA.HI.X R21, R227, R0.reuse, R26, 0x2, P2 ;  /* 0x00000000e315d211 */ /* 0x080fe400010f141a */
[----:B------:R-:W-:Y:S01]  /*280c0*/  @!P0 LEA.HI.X R25, R226, R0, R4, 0x2, P3 ;  /* 0x00000000e2198211 */ /* 0x000fe200018f1404 */
[----:B------:R2:W-:Y:S04]  /*280d0*/  @!P4 ST.E.64 desc[UR56][R12.64], R2 ;  /* 0x000000020c00c985 */ /* 0x0005e8000c101b38 */
[----:B------:R2:W-:Y:S04]  /*280e0*/  @!P5 ST.E.64 desc[UR56][R20.64], R92 ;  /* 0x0000005c1400d985 */ /* 0x0005e8000c101b38 */
[----:B------:R2:W-:Y:S01]  /*280f0*/  @!P0 ST.E.64 desc[UR56][R24.64], R62 ;  /* 0x0000003e18008985 */ /* 0x0005e2000c101b38 */
[----:B------:R-:W-:-:S13]  /*28100*/  ISETP.GE.AND P0, PT, R225, UR4, PT ;  /* 0x00000004e1007c0c */ /* 0x000fda000bf06270 */
[----:B--2---:R-:W-:Y:S05]  /*28110*/  @P0 BRA `(.L_x_2448) ;  /* 0x0000000c003c0947 */ /* 0x004fea0003800000 */
[----:B------:R-:W-:Y:S02]  /*28120*/  SHF.R.S32.HI R4, RZ, 0x1f, R225 ;  /* 0x0000001fff047819 */ /* 0x000fe400000114e1 */
[----:B------:R-:W-:-:S04]  /*28130*/  LEA R14, P0, R225, R14, 0x2 ;  /* 0x0000000ee10e7211 */ /* 0x000fc800078010ff */
[----:B------:R-:W-:-:S05]  /*28140*/  LEA.HI.X R15, R225, R0, R4, 0x2, P0 ;  /* 0x00000000e10f7211 */ /* 0x000fca00000f1404 */
[----:B------:R0:W-:Y:S01]  /*28150*/  ST.E.64 desc[UR56][R14.64], R64 ;  /* 0x000000400e007985 */ /* 0x0001e2000c101b38 */
[----:B------:R-:W-:Y:S05]  /*28160*/  BRA `(.L_x_2448) ;  /* 0x0000000c00287947 */ /* 0x000fea0003800000 */
.L_x_2434:
[----:B------:R-:W-:Y:S01]  /*28170*/  ULDC.64 UR6, c[0x0][0xc08] ;  /* 0x0003020000067ab9 */ /* 0x000fe20000000a00 */
[----:B------:R-:W-:Y:S01]  /*28180*/  ULDC.64 UR4, c[0x0][0xc00] ;  /* 0x0003000000047ab9 */ /* 0x000fe20000000a00 */
[----:B------:R-:W-:Y:S02]  /*28190*/  ISETP.NE.U32.AND P1, PT, RZ, UR6, PT ;  /* 0x00000006ff007c0c */ /* 0x000fe4000bf25070 */
[----:B------:R-:W-:Y:S02]  /*281a0*/  ISETP.NE.U32.AND P0, PT, RZ, UR4, PT ;  /* 0x00000004ff007c0c */ /* 0x000fe4000bf05070 */
[----:B------:R-:W-:Y:S02]  /*281b0*/  ISETP.NE.AND.EX P1, PT, RZ, UR7, PT, P1 ;  /* 0x00000007ff007c0c */ /* 0x000fe4000bf25310 */
[----:B------:R-:W-:Y:S02]  /*281c0*/  IADD3 R2, P2, R218, UR4, RZ ;  /* 0x00000004da027c10 */ /* 0x000fe4000ff5e0ff */
[----:B------:R-:W-:-:S02]  /*281d0*/  ISETP.NE.AND.EX P0, PT, RZ, UR5, PT, P0 ;  /* 0x00000005ff007c0c */ /* 0x000fc4000bf05300 */
[----:B------:R-:W-:Y:S01]  /*281e0*/  IADD3.X R3, R219, UR5, RZ, P2, !PT ;  /* 0x00000005db037c10 */ /* 0x000fe200097fe4ff */
[----:B------:R-:W-:Y:S01]  /*281f0*/  ULDC UR4, c[0x0][0xa88] ;  /* 0x0002a20000047ab9 */ /* 0x000fe20000000800 */
[----:B------:R-:W-:Y:S01]  /*28200*/  MOV R25, RZ ;  /* 0x000000ff00197202 */ /* 0x000fe20000000f00 */
[----:B--2---:R-:W-:-:S04]  /*28210*/  IMAD.U32 R4, RZ, RZ, UR4 ;  /* 0x00000004ff047e24 */ /* 0x004fc8000f8e00ff */
[----:B------:R-:W-:-:S04]  /*28220*/  @P1 IADD3 R218, P2, R218, UR6, RZ ;  /* 0x00000006dada1c10 */ /* 0x000fc8000ff5e0ff */
[----:B------:R-:W-:Y:S01]  /*28230*/  @P1 IADD3.X R219, R219, UR7, RZ, P2, !PT ;  /* 0x00000007dbdb1c10 */ /* 0x000fe200097fe4ff */
[----:B------:R2:W5:Y:S04]  /*28240*/  @P0 LDG.E R25, desc[UR56][R2.64] ;  /* 0x0000003802190981 */ /* 0x000568000c1e1900 */
[----:B------:R2:W5:Y:S01]  /*28250*/  @P1 LDG.E R4, desc[UR56][R218.64] ;  /* 0x00000038da041981 */ /* 0x000562000c1e1900 */
[----:B------:R-:W3:Y:S01]  /*28260*/  S2R R28, SR_TID.X ;  /* 0x00000000001c7919 */ /* 0x000ee20000002100 */
[----:B-1----:R-:W-:Y:S01]  /*28270*/  ISETP.GT.AND P2, PT, R217, 0x1, PT ;  /* 0x00000001d900780c */ /* 0x002fe20003f44270 */
[----:B---3--:R-:W-:-:S05]  /*28280*/  VIADD R0, R28, 0xffffff80 ;  /* 0xffffff801c007836 */ /* 0x008fca0000000000 */
[----:B------:R-:W-:Y:S01]  /*28290*/  ISETP.GT.AND P3, PT, R0, 0x7f, PT ;  /* 0x0000007f0000780c */ /* 0x000fe20003f64270 */
[----:B--2---:R-:W-:-:S12]  /*282a0*/  @P1 BRA `(.L_x_2453) ;  /* 0x0000000000101947 */ /* 0x004fd80003800000 */
[----:B------:R-:W-:Y:S05]  /*282b0*/  @!P0 BRA `(.L_x_2453) ;  /* 0x00000000000c8947 */ /* 0x000fea0003800000 */
[----:B------:R-:W2:Y:S04]  /*282c0*/  LDG.E R9, desc[UR56][R2.64] ;  /* 0x0000003802097981 */ /* 0x000ea8000c1e1900 */
[----:B-----5:R-:W2:Y:S02]  /*282d0*/  LDG.E R4, desc[UR56][R2.64+0x4] ;  /* 0x0000043802047981 */ /* 0x020ea4000c1e1900 */
[----:B--2---:R-:W-:-:S07]  /*282e0*/  IMAD.IADD R4, R4, 0x1, -R9 ;  /* 0x0000000104047824 */ /* 0x004fce00078e0a09 */
.L_x_2453:
[----:B------:R-:W-:Y:S01]  /*282f0*/  BSSY B1, `(.L_x_2454) ;  /* 0x0000035000017945 */ /* 0x000fe20003800000 */
[----:B------:R-:W-:Y:S02]  /*28300*/  SEL R29, R212, RZ, !P0 ;  /* 0x000000ffd41d7207 */ /* 0x000fe40004000000 */
[----:B------:R-:W-:Y:S02]  /*28310*/  SEL R220, R220, RZ, !P0 ;  /* 0x000000ffdcdc7207 */ /* 0x000fe40004000000 */
[----:B-----5:R-:W-:Y:S01]  /*28320*/  SHF.R.S32.HI R24, RZ, 0x1f, R25 ;  /* 0x0000001fff187819 */ /* 0x020fe20000011419 */
[----:B------:R-:W-:Y:S06]  /*28330*/  @P3 BRA `(.L_x_2455) ;  /* 0x0000000000c03947 */ /* 0x000fec0003800000 */
[----:B------:R-:W1:Y:S01]  /*28340*/  LDC R33, c[0x0][0xbe8] ;  /* 0x0002fa00ff217b82 */ /* 0x000e620000000800 */
[----:B------:R-:W-:Y:S01]  /*28350*/  IADD3 R31, R204, -0x80, R28 ;  /* 0xffffff80cc1f7810 */ /* 0x000fe20007ffe01c */
[----:B-1----:R-:W-:-:S05]  /*28360*/  IMAD R0, R4, R33, RZ ;  /* 0x0000002104007224 */ /* 0x002fca00078e02ff */
[----:B------:R-:W-:-:S13]  /*28370*/  ISETP.GE.AND P0, PT, R31, R0, PT ;  /* 0x000000001f00720c */ /* 0x000fda0003f06270 */
[----:B------:R-:W-:Y:S05]  /*28380*/  @P0 BRA `(.L_x_2455) ;  /* 0x0000000000ac0947 */ /* 0x000fea0003800000 */
[----:B------:R-:W-:Y:S01]  /*28390*/  IMAD.MOV.U32 R0, RZ, RZ, 0x9b8 ;  /* 0x000009b8ff007424 */ /* 0x000fe200078e00ff */
[----:B------:R-:W-:Y:S01]  /*283a0*/  ISETP.GT.AND P3, PT, R217, 0x1, PT ;  /* 0x00000001d900780c */ /* 0x000fe20003f64270 */
[----:B------:R-:W1:Y:S01]  /*283b0*/  LDC.64 R2, c[0x0][0xba8] ;  /* 0x0002ea00ff027b82 */ /* 0x000e620000000a00 */
[----:B------:R-:W-:Y:S02]  /*283c0*/  ISETP.NE.AND P0, PT, R33, 0x1, PT ;  /* 0x000000012100780c */ /* 0x000fe40003f05270 */
[----:B------:R-:W-:Y:S02]  /*283d0*/  SEL R26, R0, 0x978, P3 ;  /* 0x00000978001a7807 */ /* 0x000fe40001800000 */
[----:B------:R-:W-:-:S03]  /*283e0*/  MOV R27, R31 ;  /* 0x0000001f001b7202 */ /* 0x000fc60000000f00 */
[----:B------:R-:W2:Y:S08]  /*283f0*/  LDC.64 R12, c[0x0][R26+0x220] ;  /* 0x000088001a0c7b82 */ /* 0x000eb00000000a00 */
[----:B------:R-:W3:Y:S08]  /*28400*/  LDC.64 R8, c[0x0][R26+0x218] ;  /* 0x000086001a087b82 */ /* 0x000ef00000000a00 */
[----:B------:R-:W4:Y:S08]  /*28410*/  LDC.64 R14, c[0x0][R26+0x228] ;  /* 0x00008a001a0e7b82 */ /* 0x000f300000000a00 */
[----:B------:R-:W5:Y:S08]  /*28420*/  LDC.64 R10, c[0x0][R26+0x210] ;  /* 0x000084001a0a7b82 */ /* 0x000f700000000a00 */
[----:B------:R-:W0:Y:S08]  /*28430*/  @P0 LDC R0, c[0x0][0xbec] ;  /* 0x0002fb00ff000b82 */ /* 0x000e300000000800 */
[----:B------:R-:W4:Y:S01]  /*28440*/  @P0 LDC R37, c[0x0][0xbf0] ;  /* 0x0002fc00ff250b82 */ /* 0x000f220000000800 */
[----:B--2---:R-:W-:-:S07]  /*28450*/  IMAD R13, R13, R29, RZ ;  /* 0x0000001d0d0d7224 */ /* 0x004fce00078e02ff */
[----:B-1----:R-:W1:Y:S01]  /*28460*/  @!P3 LDC R2, c[0x0][0xb50] ;  /* 0x0002d400ff02bb82 */ /* 0x002e620000000800 */
[----:B------:R-:W-:Y:S02]  /*28470*/  IMAD R13, R12, R220, R13 ;  /* 0x000000dc0c0d7224 */ /* 0x000fe400078e020d */
[----:B0-----:R-:W-:-:S05]  /*28480*/  @P0 IMAD.HI.U32 R0, R31, R0, RZ ;  /* 0x000000001f000227 */ /* 0x001fca00078e00ff */
[----:B------:R-:W0:Y:S01]  /*28490*/  @!P3 LDC R3, c[0x0][0xb54] ;  /* 0x0002d500ff03bb82 */ /* 0x000e220000000800 */
[-C--:B---3--:R-:W-:Y:S02]  /*284a0*/  IMAD R35, R9, R209.reuse, RZ ;  /* 0x000000d109237224 */ /* 0x088fe400078e02ff */
        /* <DEDUP_REMOVED lines=19> */
[----:B------:R-:W-:-:S05]  /*285e0*/  IMAD.WIDE.U32 R8, R10, R13, R8 ;  /* 0x0000000d0a087225 */ /* 0x000fca00078e0008 */
[----:B------:R-:W-:Y:S01]  /*285f0*/  IADD3 R0, R9, R15, RZ ;  /* 0x0000000f09007210 */ /* 0x000fe20007ffe0ff */
[----:B------:R-:W-:Y:S01]  /*28600*/  IMAD.MOV.U32 R9, RZ, RZ, -0x800000 ;  /* 0xff800000ff097424 */ /* 0x000fe200078e00ff */
[----:B-1----:R-:W-:-:S04]  /*28610*/  LEA R2, P0, R8, R2, 0x2 ;  /* 0x0000000208027211 */ /* 0x002fc800078010ff */
[----:B0-----:R-:W-:-:S05]  /*28620*/  LEA.HI.X R3, R8, R3, R0, 0x2, P0 ;  /* 0x0000000308037211 */ /* 0x001fca00000f1400 */
[----:B------:R1:W-:Y:S04]  /*28630*/  STG.E desc[UR56][R2.64], R9 ;  /* 0x0000000902007986 */ /* 0x0003e8000c101938 */
.L_x_2455:
[----:B------:R-:W-:Y:S05]  /*28640*/  BSYNC B1 ;  /* 0x0000000000017941 */ /* 0x000fea0003800000 */
.L_x_2454:
[----:B------:R-:W-:Y:S05]  /*28650*/  @P2 BRA `(.L_x_2448) ;  /* 0x0000000400ec2947 */ /* 0x000fea0003800000 */
[----:B------:R-:W2:Y:S01]  /*28660*/  LDC R21, c[0x0][0xbe8] ;  /* 0x0002fa00ff157b82 */ /* 0x000ea20000000800 */
[C---:B------:R-:W-:Y:S01]  /*28670*/  VIADD R10, R28.reuse, 0xffffff80 ;  /* 0xffffff801c0a7836 */ /* 0x040fe20000000000 */
[----:B------:R-:W-:Y:S01]  /*28680*/  ULDC.64 UR4, c[0x0][0xaa0] ;  /* 0x0002a80000047ab9 */ /* 0x000fe20000000a00 */
[----:B------:R-:W-:Y:S01]  /*28690*/  VIADD R20, R28, 0xffffff80 ;  /* 0xffffff801c147836 */ /* 0x000fe20000000000 */
[----:B------:R-:W-:Y:S01]  /*286a0*/  ULDC.64 UR6, c[0x0][0xaf0] ;  /* 0x0002bc0000067ab9 */ /* 0x000fe20000000a00 */
[----:B------:R-:W-:Y:S01]  /*286b0*/  IMAD R0, R24, UR4, RZ ;  /* 0x0000000418007c24 */ /* 0x000fe2000f8e02ff */
[----:B------:R-:W-:Y:S01]  /*286c0*/  SHF.R.S32.HI R10, RZ, 0x1f, R10 ;  /* 0x0000001fff0a7819 */ /* 0x000fe2000001140a */
[----:B-1----:R-:W-:-:S03]  /*286d0*/  IMAD.WIDE.U32 R2, R25, UR4, RZ ;  /* 0x0000000419027c25 */ /* 0x002fc6000f8e00ff */
[----:B------:R-:W-:Y:S01]  /*286e0*/  LEA.HI R10, R10, R20, RZ, 0x3 ;  /* 0x000000140a0a7211 */ /* 0x000fe200078f18ff */
[----:B------:R-:W-:Y:S01]  /*286f0*/  IMAD R9, R25, UR5, R0 ;  /* 0x0000000519097c24 */ /* 0x000fe2000f8e0200 */
[----:B------:R-:W-:Y:S02]  /*28700*/  ULDC.64 UR4, c[0x0][0xae8] ;  /* 0x0002ba0000047ab9 */ /* 0x000fe40000000a00 */
[----:B------:R-:W-:Y:S02]  /*28710*/  SHF.R.S32.HI R10, RZ, 0x3, R10 ;  /* 0x00000003ff0a7819 */ /* 0x000fe4000001140a */
[----:B------:R-:W-:-:S03]  /*28720*/  IADD3 R3, R3, R9, RZ ;  /* 0x0000000903037210 */ /* 0x000fc60007ffe0ff */
[----:B------:R-:W-:Y:S02]  /*28730*/  IMAD R11, R216, 0x20, R10 ;  /* 0x00000020d80b7824 */ /* 0x000fe400078e020a */
[----:B------:R-:W-:Y:S01]  /*28740*/  IMAD.WIDE.U32 R2, R209, UR4, R2 ;  /* 0x00000004d1027c25 */ /* 0x000fe2000f8e0002 */
[----:B--2---:R-:W-:-:S03]  /*28750*/  ISETP.NE.AND P0, PT, R21, 0x1, PT ;  /* 0x000000011500780c */ /* 0x004fc60003f05270 */
[----:B------:R-:W-:Y:S02]  /*28760*/  IMAD.IADD R13, R204, 0x1, R11 ;  /* 0x00000001cc0d7824 */ /* 0x000fe400078e020b */
[----:B------:R-:W-:Y:S01]  /*28770*/  IMAD R3, R209, UR5, R3 ;  /* 0x00000005d1037c24 */ /* 0x000fe2000f8e0203 */
[----:B------:R-:W-:Y:S01]  /*28780*/  ULDC.64 UR4, c[0x0][0xae0] ;  /* 0x0002b80000047ab9 */ /* 0x000fe20000000a00 */
[----:B------:R-:W-:Y:S02]  /*28790*/  IMAD.MOV.U32 R9, RZ, RZ, R13 ;  /* 0x000000ffff097224 */ /* 0x000fe400078e000d */
[----:B------:R-:W-:-:S04]  /*287a0*/  IMAD.WIDE.U32 R2, R29, UR6, R2 ;  /* 0x000000061d027c25 */ /* 0x000fc8000f8e0002 */
[----:B------:R-:W1:Y:S08]  /*287b0*/  @P0 LDC R8, c[0x0][0xbec] ;  /* 0x0002fb00ff080b82 */ /* 0x000e700000000800 */
[----:B------:R-:W2:Y:S01]  /*287c0*/  @P0 LDC R15, c[0x0][0xbf0] ;  /* 0x0002fc00ff0f0b82 */ /* 0x000ea20000000800 */
[----:B-1----:R-:W-:-:S04]  /*287d0*/  @P0 IMAD.HI.U32 R0, R13, R8, RZ ;  /* 0x000000080d000227 */ /* 0x002fc800078e00ff */
[----:B------:R-:W-:Y:S01]  /*287e0*/  IMAD R8, R220, UR6, RZ ;  /* 0x00000006dc087c24 */ /* 0x000fe2000f8e02ff */
[----:B--2---:R-:W-:-:S03]  /*287f0*/  @P0 SHF.R.U32.HI R9, RZ, R15, R0 ;  /* 0x0000000fff090219 */ /* 0x004fc60000011600 */
        /* <DEDUP_REMOVED lines=20> */
[----:B------:R1:W2:Y:S04]  /*28940*/  SHFL.IDX PT, R0, R3, RZ, 0x181f ;  /* 0x00181fff03007589 */ /* 0x0002a800000e0000 */
[----:B------:R1:W3:Y:S02]  /*28950*/  SHFL.IDX PT, R14, R2, RZ, 0x181f ;  /* 0x00181fff020e7589 */ /* 0x0002e400000e0000 */
.L_x_2715:
        /* <DEDUP_REMOVED lines=10> */
[-C--:B---3--:R-:W-:Y:S02]  /*28a00*/  @!P2 LEA R8, P0, R207, R14.reuse, 0x1 ;  /* 0x0000000ecf08a211 */ /* 0x088fe400078008ff */
[----:B------:R-:W-:Y:S02]  /*28a10*/  @!P3 LEA R14, P1, R215, R14, 0x1 ;  /* 0x0000000ed70eb211 */ /* 0x000fe400078208ff */
[-C--:B--2---:R-:W-:Y:S02]  /*28a20*/  @!P2 LEA.HI.X R9, R207, R0.reuse, R11, 0x1, P0 ;  /* 0x00000000cf09a211 */ /* 0x084fe400000f0c0b */
[----:B------:R-:W-:-:S03]  /*28a30*/  @!P3 LEA.HI.X R15, R215, R0, R10, 0x1, P1 ;  /* 0x00000000d70fb211 */ /* 0x000fc600008f0c0a */
[----:B------:R4:W-:Y:S04]  /*28a40*/  @!P2 ST.E.128 desc[UR56][R8.64], RZ ;  /* 0x000000ff0800a985 */ /* 0x0009e8000c101d38 */
[----:B------:R4:W-:Y:S02]  /*28a50*/  @!P3 ST.E.128 desc[UR56][R14.64], RZ ;  /* 0x000000ff0e00b985 */ /* 0x0009e4000c101d38 */
.L_x_2458:
[----:B------:R-:W-:Y:S05]  /*28a60*/  BSYNC B1 ;  /* 0x0000000000017941 */ /* 0x000fea0003800000 */
.L_x_2457:
[----:B------:R-:W-:-:S03]  /*28a70*/  UMOV UR4, 0xffffffff ;  /* 0xffffffff00047882 */ /* 0x000fc60000000000 */
[----:B------:R-:W-:Y:S05]  /*28a80*/  BRA.DIV UR4, `(.L_x_2459) ;  /* 0x000000aa04fc7947 */ /* 0x000fea000b800000 */
[----:B--2---:R2:W0:Y:S04]  /*28a90*/  SHFL.IDX PT, R0, R3, 0x1, 0x181f ;  /* 0x00381f0003007f89 */ /* 0x00442800000e0000 */
[----:B---34-:R2:W3:Y:S02]  /*28aa0*/  SHFL.IDX PT, R14, R2, 0x1, 0x181f ;  /* 0x00381f00020e7f89 */ /* 0x0184e400000e0000 */
.L_x_2719:
        /* <DEDUP_REMOVED lines=11> */
[-C--:B0-----:R-:W-:Y:S02]  /*28b60*/  @!P2 LEA.HI.X R9, R207, R0.reuse, R11, 0x1, P0 ;  /* 0x00000000cf09a211 */ /* 0x081fe400000f0c0b */
[----:B------:R-:W-:-:S03]  /*28b70*/  @!P3 LEA.HI.X R15, R215, R0, R10, 0x1, P1 ;  /* 0x00000000d70fb211 */ /* 0x000fc600008f0c0a */
[----:B------:R4:W-:Y:S04]  /*28b80*/  @!P2 ST.E.128 desc[UR56][R8.64], RZ ;  /* 0x000000ff0800a985 */ /* 0x0009e8000c101d38 */
[----:B------:R4:W-:Y:S02]  /*28b90*/  @!P3 ST.E.128 desc[UR56][R14.64], RZ ;  /* 0x000000ff0e00b985 */ /* 0x0009e4000c101d38 */
.L_x_2461:
[----:B------:R-:W-:Y:S05]  /*28ba0*/  BSYNC B1 ;  /* 0x0000000000017941 */ /* 0x000fea0003800000 */
.L_x_2460:
[----:B------:R-:W-:-:S03]  /*28bb0*/  UMOV UR4, 0xffffffff ;  /* 0xffffffff00047882 */ /* 0x000fc60000000000 */
[----:B------:R-:W-:Y:S05]  /*28bc0*/  BRA.DIV UR4, `(.L_x_2462) ;  /* 0x000000aa04f47947 */ /* 0x000fea000b800000 */
[----:B0-----:R0:W0:Y:S04]  /*28bd0*/  SHFL.IDX PT, R0, R3, 0x2, 0x181f ;  /* 0x00581f0003007f89 */ /* 0x00102800000e0000 */
[----:B---34-:R3:W4:Y:S02]  /*28be0*/  SHFL.IDX PT, R14, R2, 0x2, 0x181f ;  /* 0x00581f00020e7f89 */ /* 0x01872400000e0000 */
.L_x_2723:
        /* <DEDUP_REMOVED lines=15> */
.L_x_2464:
[----:B------:R-:W-:Y:S05]  /*28ce0*/  BSYNC B1 ;  /* 0x0000000000017941 */ /* 0x000fea0003800000 */
.L_x_2463:
[----:B------:R-:W-:-:S03]  /*28cf0*/  UMOV UR4, 0xffffffff ;  /* 0xffffffff00047882 */ /* 0x000fc60000000000 */
[----:B------:R-:W-:Y:S05]  /*28d00*/  BRA.DIV UR4, `(.L_x_2465) ;  /* 0x000000aa04ec7947 */ /* 0x000fea000b800000 */
[----:B0-----:R0:W0:Y:S04]  /*28d10*/  SHFL.IDX PT, R0, R3, 0x3, 0x181f ;  /* 0x00781f0003007f89 */ /* 0x00102800000e0000 */
[----:B----4-:R4:W0:Y:S02]  /*28d20*/  SHFL.IDX PT, R14, R2, 0x3, 0x181f ;  /* 0x00781f00020e7f89 */ /* 0x01082400000e0000 */
.L_x_2727:
[----:B-1234-:R-:W-:-:S04]  /*28d30*/  IADD3 R2, R204, 0x60, RZ ;  /* 0x00000060cc027810 */ /* 0x01efc80007ffe0ff */
        /* <DEDUP_REMOVED lines=13> */
.L_x_2448:
[----:B------:R-:W-:Y:S05]  /*28e10*/  BSYNC B0 ;  /* 0x0000000000007941 */ /* 0x000fea0003800000 */
.L_x_2433:
[----:B------:R-:W-:Y:S02]  /*28e20*/  ULDC UR4, c[0x0][0xc3c] ;  /* 0x00030f0000047ab9 */ /* 0x000fe40000000800 */
[----:B------:R-:W-:-:S13]  /*28e30*/  ISETP.GE.AND P0, PT, R7, UR4, PT ;  /* 0x0000000407007c0c */ /* 0x000fda000bf06270 */
[----:B------:R-:W-:Y:S05]  /*28e40*/  @!P0 BRA `(.L_x_2466) ;  /* 0xfffffd88001c8947 */ /* 0x000fea000383ffff */
[----:B------:R-:W-:Y:S05]  /*28e50*/  BRA `(.L_x_2250) ;  /* 0x0000007800c87947 */ /* 0x000fea0003800000 */
.L_x_2248:
        /* <DEDUP_REMOVED lines=20> */
.L_x_2467:
        /* <DEDUP_REMOVED lines=44> */
.L_x_2471:
[----:B------:R-:W0:Y:S01]  /*29260*/  LDC R2, c[0x0][0xc3c] ;  /* 0x00030f00ff027b82 */ /* 0x000e220000000800 */
[----:B------:R-:W-:Y:S01]  /*29270*/  ULDC UR7, c[0x0][0xc3c] ;  /* 0x00030f0000077ab9 */ /* 0x000fe20000000800 */
[----:B------:R-:W-:Y:S01]  /*29280*/  UIADD3 UR4, UR4, 0x1f, URZ ;  /* 0x0000001f04047890 */ /* 0x000fe2000fffe03f */
[----:B------:R-:W-:-:S05]  /*29290*/  MOV R3, UR7 ;  /* 0x0000000700037c02 */ /* 0x000fca0008000f00 */
        /* <DEDUP_REMOVED lines=34> */
[----:B------:R-:W-:-:S07]  /*294c0*/  MOV R3, R2 ;  /* 0x0000000200037202 */ /* 0x000fce0000000f00 */
.L_x_2469:
        /* <DEDUP_REMOVED lines=12> */
.L_x_2472:
[----:B----4-:R-:W-:Y:S01]  /*29590*/  IMAD R2, R8, UR5, R9 ;  /* 0x0000000508027c24 */ /* 0x010fe2000f8e0209 */
[----:B-1----:R-:W-:Y:S01]  /*295a0*/  ISETP.NE.AND P0, PT, R7, 0x1, PT ;  /* 0x000000010700780c */ /* 0x002fe20003f05270 */
[----:B------:R-:W-:-:S03]  /*295b0*/  VIADD R12, R10, UR4 ;  /* 0x000000040a0c7c36 */ /* 0x000fc60008000000 */
[----:B------:R1:W-:Y:S01]  /*295c0*/  STL [R1], R2 ;  /* 0x0000000201007387 */ /* 0x0003e20000100800 */
[----:B0-----:R-:W-:-:S03]  /*295d0*/  IADD3 R5, -R2, UR6, RZ ;  /* 0x0000000602057c10 */ /* 0x001fc6000fffe1ff */
[----:B------:R1:W-:Y:S05]  /*295e0*/  STL [R1+0xc], R12 ;  /* 0x00000c0c01007387 */ /* 0x0003ea0000100800 */
[----:B------:R-:W-:Y:S05]  /*295f0*/  @!P0 BRA `(.L_x_2473) ;  /* 0x0000000000e08947 */ /* 0x000fea0003800000 */
[----:B--2---:R-:W-:Y:S02]  /*29600*/  IABS R6, R4 ;  /* 0x0000000400067213 */ /* 0x004fe40000000000 */
[----:B------:R-:W-:Y:S02]  /*29610*/  IABS R8, R7 ;  /* 0x0000000700087213 */ /* 0x000fe40000000000 */
[----:B------:R-:W0:Y:S08]  /*29620*/  I2F.RP R9, R6 ;  /* 0x0000000600097306 */ /* 0x000e300000209400 */
[----:B------:R-:W2:Y:S08]  /*29630*/  I2F.RP R10, R8 ;  /* 0x00000008000a7306 */ /* 0x000eb00000209400 */
[----:B0-----:R-:W1:Y:S08]  /*29640*/  MUFU.RCP R9, R9 ;  /* 0x0000000900097308 */ /* 0x001e700000001000 */
[----:B--2---:R-:W-:Y:S01]  /*29650*/  MUFU.RCP R10, R10 ;  /* 0x0000000a000a7308 */ /* 0x004fe20000001000 */
[----:B-1----:R-:W-:-:S02]  /*29660*/  IADD3 R2, R9, 0xffffffe, RZ ;  /* 0x0ffffffe09027810 */ /* 0x002fc40007ffe0ff */
[----:B------:R-:W-:-:S05]  /*29670*/  IABS R9, R4 ;  /* 0x0000000400097213 */ /* 0x000fca0000000000 */
[----:B---3--:R0:W1:Y:S02]  /*29680*/  F2I.FTZ.U32.TRUNC.NTZ R3, R2 ;  /* 0x0000000200037305 */ /* 0x008064000021f000 */
[----:B0-----:R-:W-:Y:S02]  /*29690*/  IMAD.MOV.U32 R2, RZ, RZ, RZ ;  /* 0x000000ffff027224 */ /* 0x001fe400078e00ff */
[----:B-1----:R-:W-:-:S04]  /*296a0*/  IMAD.MOV R11, RZ, RZ, -R3 ;  /* 0x000000ffff0b7224 */ /* 0x002fc800078e0a03 */
[----:B------:R-:W-:-:S04]  /*296b0*/  IMAD R11, R11, R6, RZ ;  /* 0x000000060b0b7224 */ /* 0x000fc800078e02ff */
[----:B------:R-:W-:Y:S01]  /*296c0*/  IMAD.HI.U32 R3, R3, R11, R2 ;  /* 0x0000000b03037227 */ /* 0x000fe200078e0002 */
[----:B------:R-:W-:-:S03]  /*296d0*/  IABS R2, R5 ;  /* 0x0000000500027213 */ /* 0x000fc60000000000 */
[----:B------:R-:W-:Y:S02]  /*296e0*/  IMAD.MOV R11, RZ, RZ, -R9 ;  /* 0x000000ffff0b7224 */ /* 0x000fe400078e0a09 */
[----:B------:R-:W-:-:S04]  /*296f0*/  IMAD.HI.U32 R9, R3, R2, RZ ;  /* 0x0000000203097227 */ /* 0x000fc800078e00ff */
[----:B------:R-:W-:Y:S02]  /*29700*/  IMAD R11, R9, R11, R2 ;  /* 0x0000000b090b7224 */ /* 0x000fe400078e0202 */
[----:B------:R-:W-:Y:S02]  /*29710*/  VIADD R3, R10, 0xffffffe ;  /* 0x0ffffffe0a037836 */ /* 0x000fe40000000000 */
[----:B------:R-:W-:Y:S01]  /*29720*/  IMAD.MOV.U32 R2, RZ, RZ, RZ ;  /* 0x000000ffff027224 */ /* 0x000fe200078e00ff */
[----:B------:R-:W-:-:S03]  /*29730*/  ISETP.GT.U32.AND P1, PT, R6, R11, PT ;  /* 0x0000000b0600720c */ /* 0x000fc60003f24070 */
[----:B------:R-:W0:Y:S10]  /*29740*/  F2I.FTZ.U32.TRUNC.NTZ R3, R3 ;  /* 0x0000000300037305 */ /* 0x000e34000021f000 */
[----:B------:R-:W-:Y:S01]  /*29750*/  @!P1 IADD3 R11, R11, -R6, RZ ;  /* 0x800000060b0b9210 */ /* 0x000fe20007ffe0ff */
[----:B------:R-:W-:Y:S01]  /*29760*/  @!P1 VIADD R9, R9, 0x1 ;  /* 0x0000000109099836 */ /* 0x000fe20000000000 */
[----:B------:R-:W-:-:S02]  /*29770*/  ISETP.NE.AND P1, PT, R4, RZ, PT ;  /* 0x000000ff0400720c */ /* 0x000fc40003f25270 */
        /* <DEDUP_REMOVED lines=9> */
[----:B------:R-:W-:Y:S02]  /*29810*/  @!P2 IADD3 R9, -R9, RZ, RZ ;  /* 0x000000ff0909a210 */ /* 0x000fe40007ffe1ff */
        /* <DEDUP_REMOVED lines=11> */
[----:B------:R-:W-:-:S05]  /*298d0*/  @P0 VIADD R6, R6, 0x1 ;  /* 0x0000000106060836 */ /* 0x000fca0000000000 */
[----:B------:R-:W-:Y:S02]  /*298e0*/  @!P2 IADD3 R6, -R6, RZ, RZ ;  /* 0x000000ff0606a210 */ /* 0x000fe40007ffe1ff */
        /* <DEDUP_REMOVED lines=9> */
.L_x_2473:
        /* <DEDUP_REMOVED lines=8> */
[----:B0-----:R-:W-:-:S06]  /*29a00*/  IADD3 R10, R9, 0xffffffe, RZ ;  /* 0x0ffffffe090a7810 */ /* 0x001fcc0007ffe0ff */
        /* <DEDUP_REMOVED lines=10> */
[----:B------:R-:W-:Y:S01]  /*29ab0*/  @!P1 IMAD.IADD R3, R3, 0x1, -R8 ;  /* 0x0000000103039824 */ /* 0x000fe200078e0a08 */
[----:B------:R-:W-:Y:S02]  /*29ac0*/  @!P1 IADD3 R2, R2, 0x1, RZ ;  /* 0x0000000102029810 */ /* 0x000fe40007ffe0ff */
[----:B------:R-:W-:Y:S02]  /*29ad0*/  ISETP.NE.AND P1, PT, R6, RZ, PT ;  /* 0x000000ff0600720c */ /* 0x000fe40003f25270 */
[----:B------:R-:W-:Y:S02]  /*29ae0*/  ISETP.GE.U32.AND P0, PT, R3, R8, PT ;  /* 0x000000080300720c */ /* 0x000fe40003f06070 */
[----:B------:R-:W-:-:S04]  /*29af0*/  LOP3.LUT R3, R5, R6, RZ, 0x3c, !PT ;  /* 0x0000000605037212 */ /* 0x000fc800078e3cff */
[----:B------:R-:W-:-:S07]  /*29b00*/  ISETP.GE.AND P2, PT, R3, RZ, PT ;  /* 0x000000ff0300720c */ /* 0x000fce0003f46270 */
[----:B------:R-:W-:-:S06]  /*29b10*/  @P0 VIADD R2, R2, 0x1 ;  /* 0x0000000102020836 */ /* 0x000fcc0000000000 */
[----:B------:R-:W-:Y:S01]  /*29b20*/  @!P2 IMAD.MOV R2, RZ, RZ, -R2 ;  /* 0x000000ffff02a224 */ /* 0x000fe200078e0a02 */
[----:B------:R-:W-:-:S05]  /*29b30*/  @!P1 LOP3.LUT R2, RZ, R6, RZ, 0x33, !PT ;  /* 0x00000006ff029212 */ /* 0x000fca00078e33ff */
[----:B------:R-:W-:Y:S01]  /*29b40*/  IMAD R8, R7, R2, RZ ;  /* 0x0000000207087224 */ /* 0x000fe200078e02ff */
[----:B------:R-:W-:-:S03]  /*29b50*/  IADD3 R2, -R2, RZ, RZ ;  /* 0x000000ff02027210 */ /* 0x000fc60007ffe1ff */
        /* <DEDUP_REMOVED lines=31> */
.L_x_2474:
[----:B01----:R-:W-:-:S05]  /*29d50*/  LOP3.LUT R3, RZ, R2, RZ, 0x33, !PT ;  /* 0x00000002ff037212 */ /* 0x003fca00078e33ff */
[----:B------:R-:W-:-:S05]  /*29d60*/  IMAD.IADD R2, R4, 0x1, R3 ;  /* 0x0000000104027824 */ /* 0x000fca00078e0203 */
[----:B------:R1:W-:Y:S01]  /*29d70*/  STL [R1+0x4], R2 ;  /* 0x0000040201007387 */ /* 0x0003e20000100800 */
[----:B------:R-:W-:Y:S05]  /*29d80*/  BRA `(.L_x_2475) ;  /* 0x0000000000107947 */ /* 0x000fea0003800000 */
.L_x_2470:
[----:B------:R-:W-:Y:S01]  /*29d90*/  MOV R2, UR6 ;  /* 0x0000000600027c02 */ /* 0x000fe20008000f00 */
[----:B------:R0:W-:Y:S04]  /*29da0*/  STL [R1+0x4], RZ ;  /* 0x000004ff01007387 */ /* 0x0001e80000100800 */
[----:B------:R0:W-:Y:S04]  /*29db0*/  STL [R1+0x8], RZ ;  /* 0x000008ff01007387 */ /* 0x0001e80000100800 */
[----:B------:R0:W-:Y:S02]  /*29dc0*/  STL [R1], R2 ;  /* 0x0000000201007387 */ /* 0x0001e40000100800 */
.L_x_2475:
        /* <DEDUP_REMOVED lines=10> */
.L_x_2468:
[----:B--2---:R-:W2:Y:S01]  /*29e70*/  LDL R0, [R1+0xc] ;  /* 0x00000c0001007983 */ /* 0x004ea20000100800 */
[----:B------:R-:W-:Y:S01]  /*29e80*/  ULDC UR4, c[0x0][0xc3c] ;  /* 0x00030f0000047ab9 */ /* 0x000fe20000000800 */
[----:B------:R-:W-:Y:S01]  /*29e90*/  IMAD.MOV.U32 R19, RZ, RZ, RZ ;  /* 0x000000ffff137224 */ /* 0x000fe200078e00ff */
[----:B--2---:R-:W-:Y:S01]  /*29ea0*/  ISETP.GE.AND P0, PT, R0, UR4, PT ;  /* 0x0000000400007c0c */ /* 0x004fe2000bf06270 */
        /* <DEDUP_REMOVED lines=14> */
[----:B------:R-:W-:Y:S01]  /*29f90*/  MOV R18, UR4 ;  /* 0x0000000400127c02 */ /* 0x000fe20008000f00 */
[C---:B-1----:R-:W-:Y:S01]  /*29fa0*/  IMAD.SHL.U32 R4, R10.reuse, 0x80, RZ ;  /* 0x000000800a047824 */ /* 0x042fe200078e00ff */
[C---:B------:R-:W-:Y:S01]  /*29fb0*/  LOP3.LUT R8, R10.reuse, 0x7f, RZ, 0xc0, !PT ;  /* 0x0000007f0a087812 */ /* 0x040fe200078ec0ff */
[C---:B------:R-:W-:Y:S01]  /*29fc0*/  IMAD.SHL.U32 R3, R10.reuse, 0x2, RZ ;  /* 0x000000020a037824 */ /* 0x040fe200078e00ff */
[----:B--2---:R-:W-:Y:S01]  /*29fd0*/  SHF.R.U32.HI R0, RZ, 0x1, R10 ;  /* 0x00000001ff007819 */ /* 0x004fe2000001160a */
[----:B------:R-:W-:Y:S01]  /*29fe0*/  IMAD.SHL.U32 R9, R10, 0x4, RZ ;  /* 0x000000040a097824 */ /* 0x000fe200078e00ff */
[----:B------:R-:W-:Y:S02]  /*29ff0*/  LOP3.LUT R5, R4, 0x380, RZ, 0xc0, !PT ;  /* 0x0000038004057812 */ /* 0x000fe400078ec0ff */
[----:B0-----:R-:W-:Y:S02]  /*2a000*/  SHF.L.U32 R2, R10, 0x4, RZ ;  /* 0x000000040a027819 */ /* 0x001fe400000006ff */
[----:B------:R-:W-:Y:S01]  /*2a010*/  LOP3.LUT R5, R5, 0x30, R0, 0xf8, !PT ;  /* 0x0000003005057812 */ /* 0x000fe200078ef800 */
[----:B------:R-:W-:Y:S01]  /*2a020*/  IMAD.SHL.U32 R0, R8, 0x10, RZ ;  /* 0x0000001008007824 */ /* 0x000fe200078e00ff */
[----:B------:R-:W-:-:S02]  /*2a030*/  LOP3.LUT P0, RZ, R10, 0x4, RZ, 0xc0, !PT ;  /* 0x000000040aff7812 */ /* 0x000fc4000780c0ff */
[----:B------:R-:W-:Y:S02]  /*2a040*/  LOP3.LUT R5, R5, 0x70, R2, 0x78, !PT ;  /* 0x0000007005057812 */ /* 0x000fe400078e7802 */
[----:B------:R-:W-:Y:S02]  /*2a050*/  LOP3.LUT R7, R0, 0x600, RZ, 0xc0, !PT ;  /* 0x0000060000077812 */ /* 0x000fe400078ec0ff */
[----:B------:R-:W-:Y:S02]  /*2a060*/  LOP3.LUT R0, R2, 0x1b0, RZ, 0xc0, !PT ;  /* 0x000001b002007812 */ /* 0x000fe400078ec0ff */
[----:B------:R-:W-:Y:S02]  /*2a070*/  LOP3.LUT R5, R5, 0xc00, R4, 0xf8, !PT ;  /* 0x00000c0005057812 */ /* 0x000fe400078ef804 */
[----:B------:R-:W-:Y:S02]  /*2a080*/  LOP3.LUT R3, R0, 0x30, R3, 0x78, !PT ;  /* 0x0000003000037812 */ /* 0x000fe400078e7803 */
        /* <DEDUP_REMOVED lines=11> */
[----:B------:R-:W-:Y:S01]  /*2a140*/  LOP3.LUT R5, R5, 0x60, R0, 0xf8, !PT ;  /* 0x0000006005057812 */ /* 0x000fe200078ef800 */
[----:B------:R-:W-:Y:S02]  /*2a150*/  IMAD.MOV.U32 R0, RZ, RZ, 0x1 ;  /* 0x00000001ff007424 */ /* 0x000fe400078e00ff */
        /* <DEDUP_REMOVED lines=13> */
.L_x_2590:
[----:B--2---:R-:W2:Y:S01]  /*2a230*/  LDL R0, [R1+0xc] ;  /* 0x00000c0001007983 */ /* 0x004ea20000100800 */
        /* <DEDUP_REMOVED lines=12> */
[----:B------:R0:W-:Y:S10]  /*2a300*/  STL [R1+0x34], R0 ;  /* 0x0000340001007387 */ /* 0x0001f40000100800 */
[----:B------:R-:W-:-:S02]  /*2a310*/  @P0 LEA R2, P1, R0, UR4, 0x2 ;  /* 0x0000000400020c11 */ /* 0x000fc4000f8210ff */
[C---:B------:R-:W-:Y:S01]  /*2a320*/  SHF.L.U32 R15, R0.reuse, 0x2, RZ ;  /* 0x00000002000f7819 */ /* 0x040fe200000006ff */
[----:B-1----:R1:W-:Y:S01]  /*2a330*/  STL [R1+0x58], R4 ;  /* 0x0000580401007387 */ /* 0x0023e20000100800 */
[C-C-:B------:R-:W-:Y:S01]  /*2a340*/  @P0 LEA.HI.X R3, R0.reuse, UR5, R4.reuse, 0x2, P1 ;  /* 0x0000000500030c11 */ /* 0x140fe200088f1404 */
[----:B------:R-:W-:Y:S02]  /*2a350*/  ULDC.64 UR4, c[0x0][0xa00] ;  /* 0x0002800000047ab9 */ /* 0x000fe40000000a00 */
[----:B------:R-:W-:Y:S02]  /*2a360*/  ISETP.NE.U32.AND P2, PT, RZ, UR4, PT ;  /* 0x00000004ff007c0c */ /* 0x000fe4000bf45070 */
[----:B------:R2:W5:Y:S01]  /*2a370*/  @P0 LDG.E R9, desc[UR56][R2.64] ;  /* 0x0000003802090981 */ /* 0x000562000c1e1900 */
[----:B------:R-:W-:Y:S01]  /*2a380*/  SHF.L.U64.HI R14, R0, 0x2, R4 ;  /* 0x00000002000e7819 */ /* 0x000fe20000010204 */
[----:B------:R-:W-:Y:S01]  /*2a390*/  IMAD.MOV.U32 R12, RZ, RZ, RZ ;  /* 0x000000ffff0c7224 */ /* 0x000fe200078e00ff */
[----:B------:R-:W-:Y:S01]  /*2a3a0*/  ISETP.NE.AND.EX P2, PT, RZ, UR5, PT, P2 ;  /* 0x00000005ff007c0c */ /* 0x000fe2000bf45320 */
[----:B------:R-:W-:Y:S01]  /*2a3b0*/  STL [R1+0x24], R15 ;  /* 0x0000240f01007387 */ /* 0x000fe20000100800 */
[----:B------:R-:W-:Y:S01]  /*2a3c0*/  ISETP.NE.U32.AND P3, PT, RZ, UR10, PT ;  /* 0x0000000aff007c0c */ /* 0x000fe2000bf65070 */
[----:B0-----:R-:W-:Y:S01]  /*2a3d0*/  IMAD.MOV.U32 R0, RZ, RZ, RZ ;  /* 0x000000ffff007224 */ /* 0x001fe200078e00ff */
[----:B------:R-:W-:Y:S01]  /*2a3e0*/  ISETP.NE.U32.AND P0, PT, RZ, UR6, PT ;  /* 0x00000006ff007c0c */ /* 0x000fe2000bf05070 */
[----:B------:R-:W-:Y:S01]  /*2a3f0*/  STL [R1+0x38], R14 ;  /* 0x0000380e01007387 */ /* 0x000fe20000100800 */
[----:B------:R-:W-:-:S02]  /*2a400*/  ISETP.NE.U32.AND P1, PT, RZ, UR8, PT ;  /* 0x00000008ff007c0c */ /* 0x000fc4000bf25070 */
[C---:B--2---:R-:W-:Y:S02]  /*2a410*/  IADD3 R2, P4, R15.reuse, UR4, RZ ;  /* 0x000000040f027c10 */ /* 0x044fe4000ff9e0ff */
[----:B------:R-:W-:Y:S02]  /*2a420*/  ISETP.NE.AND.EX P3, PT, RZ, UR11, PT, P3 ;  /* 0x0000000bff007c0c */ /* 0x000fe4000bf65330 */
[C---:B------:R-:W-:Y:S02]  /*2a430*/  IADD3.X R3, R14.reuse, UR5, RZ, P4, !PT ;  /* 0x000000050e037c10 */ /* 0x040fe4000a7fe4ff */
[----:B-1----:R-:W-:Y:S02]  /*2a440*/  IADD3 R4, P4, R15, UR8, RZ ;  /* 0x000000080f047c10 */ /* 0x002fe4000ff9e0ff */
[----:B------:R-:W-:Y:S01]  /*2a450*/  ISETP.NE.AND.EX P0, PT, RZ, UR7, PT, P0 ;  /* 0x00000007ff007c0c */ /* 0x000fe2000bf05300 */
[----:B------:R-:W2:Y:S01]  /*2a460*/  @P2 LDG.E R8, desc[UR56][R2.64] ;  /* 0x0000003802082981 */ /* 0x000ea2000c1e1900 */
[----:B------:R-:W-:Y:S01]  /*2a470*/  IADD3.X R5, R14, UR9, RZ, P4, !PT ;  /* 0x000000090e057c10 */ /* 0x000fe2000a7fe4ff */
[----:B------:R-:W-:Y:S01]  /*2a480*/  ULDC UR4, c[0x0][0x288] ;  /* 0x0000a20000047ab9 */ /* 0x000fe20000000800 */
[----:B------:R-:W-:-:S02]  /*2a490*/  ISETP.NE.AND.EX P1, PT, RZ, UR9, PT, P1 ;  /* 0x00000009ff007c0c */ /* 0x000fc4000bf25310 */
[C---:B------:R-:W-:Y:S02]  /*2a4a0*/  IADD3 R6, P5, R15.reuse, UR6, RZ ;  /* 0x000000060f067c10 */ /* 0x040fe4000ffbe0ff */
[----:B------:R-:W-:Y:S02]  /*2a4b0*/  @P3 IADD3 R10, P4, R15, UR10, RZ ;  /* 0x0000000a0f0a3c10 */ /* 0x000fe4000ff9e0ff */
[C---:B------:R-:W-:Y:S02]  /*2a4c0*/  IADD3.X R7, R14.reuse, UR7, RZ, P5, !PT ;  /* 0x000000070e077c10 */ /* 0x040fe4000affe4ff */
[----:B------:R-:W-:-:S03]  /*2a4d0*/  @P3 IADD3.X R11, R14, UR11, RZ, P4, !PT ;  /* 0x0000000b0e0b3c10 */ /* 0x000fc6000a7fe4ff */
[----:B------:R0:W5:Y:S04]  /*2a4e0*/  @P0 LDG.E R12, desc[UR56][R6.64] ;  /* 0x00000038060c0981 */ /* 0x000168000c1e1900 */
[----:B------:R0:W5:Y:S04]  /*2a4f0*/  @P1 LDG.E R0, desc[UR56][R4.64] ;  /* 0x0000003804001981 */ /* 0x000168000c1e1900 */
[----:B--2---:R1:W-:Y:S02]  /*2a500*/  STL [R1+0x40], R8 ;  /* 0x0000400801007387 */ /* 0x0043e40000100800 */
[----:B-1----:R-:W-:Y:S01]  /*2a510*/  IMAD.U32 R8, RZ, RZ, UR4 ;  /* 0x00000004ff087e24 */ /* 0x002fe2000f8e00ff */
[----:B------:R-:W-:-:S05]  /*2a520*/  ULDC.64 UR4, c[0x0][0x418] ;  /* 0x0001060000047ab9 */ /* 0x000fca0000000a00 */
[----:B------:R-:W2:Y:S01]  /*2a530*/  @P3 LDG.E R8, desc[UR56][R10.64] ;  /* 0x000000380a083981 */ /* 0x000ea2000c1e1900 */
[----:B------:R-:W-:-:S03]  /*2a540*/  UISETP.NE.U32.AND UP0, UPT, UR4, URZ, UPT ;  /* 0x0000003f0400728c */ /* 0x000fc6000bf05070 */
[----:B------:R-:W-:Y:S01]  /*2a550*/  ULDC UR4, c[0x0][0x424] ;  /* 0x0001090000047ab9 */ /* 0x000fe20000000800 */
[----:B------:R-:W-:-:S03]  /*2a560*/  UISETP.NE.AND.EX UP0, UPT, UR5, URZ, UPT, UP0 ;  /* 0x0000003f0500728c */ /* 0x000fc6000bf05300 */
[----:B------:R-:W-:Y:S01]  /*2a570*/  ULDC UR5, c[0x0][0x2f0] ;  /* 0x0000bc0000057ab9 */ /* 0x000fe20000000800 */
[----:B------:R-:W-:Y:S01]  /*2a580*/  USEL UR4, UR4, 0x1, UP0 ;  /* 0x0000000104047887 */ /* 0x000fe20008000000 */
[----:B--2---:R1:W-:Y:S04]  /*2a590*/  STL [R1+0x44], R8 ;  /* 0x0000440801007387 */ /* 0x0043e80000100800 */
[----:B------:R0:W5:Y:S01]  /*2a5a0*/  LDL R13, [R1+0x44] ;  /* 0x00004400010d7983 */ /* 0x0001620000100800 */
[----:B------:R-:W-:-:S03]  /*2a5b0*/  UIMAD UR4, UR4, UR5, URZ ;  /* 0x00000005040472a4 */ /* 0x000fc6000f8e023f */
[----:B------:R-:W-:Y:S02]  /*2a5c0*/  ULDC UR5, c[0x0][0x348] ;  /* 0x0000d20000057ab9 */ /* 0x000fe40000000800 */
[----:B------:R-:W-:Y:S01]  /*2a5d0*/  IMAD.U32 R10, RZ, RZ, UR5 ;  /* 0x00000005ff0a7e24 */ /* 0x000fe2000f8e00ff */
[----:B-1----:R-:W-:Y:S01]  /*2a5e0*/  MOV R8, UR4 ;  /* 0x0000000400087c02 */ /* 0x002fe20008000f00 */
[----:B0-----:R-:W-:Y:S06]  /*2a5f0*/  @P3 BRA `(.L_x_2477) ;  /* 0x0000000000143947 */ /* 0x001fec0003800000 */
[----:B------:R-:W-:Y:S05]  /*2a600*/  @!P2 BRA `(.L_x_2477) ;  /* 0x000000000010a947 */ /* 0x000fea0003800000 */
[----:B------:R-:W2:Y:S04]  /*2a610*/  LDG.E R11, desc[UR56][R2.64] ;  /* 0x00000038020b7981 */ /* 0x000ea8000c1e1900 */
[----:B------:R-:W2:Y:S02]  /*2a620*/  LDG.E R2, desc[UR56][R2.64+0x4] ;  /* 0x0000043802027981 */ /* 0x000ea4000c1e1900 */
[----:B--2--5:R-:W-:-:S05]  /*2a630*/  IMAD.IADD R13, R2, 0x1, -R11 ;  /* 0x00000001020d7824 */ /* 0x024fca00078e0a0b */
[----:B------:R0:W-:Y:S02]  /*2a640*/  STL [R1+0x44], R13 ;  /* 0x0000440d01007387 */ /* 0x0001e40000100800 */
.L_x_2477:
[----:B------:R-:W2:Y:S01]  /*2a650*/  LDL.LU R3, [R1+0x8] ;  /* 0x0000080001037983 */ /* 0x000ea20000300800 */
[----:B------:R-:W-:Y:S02]  /*2a660*/  ULDC.64 UR4, c[0x0][0xa20] ;  /* 0x0002880000047ab9 */ /* 0x000fe40000000a00 */
[----:B------:R-:W-:Y:S01]  /*2a670*/  ISETP.NE.U32.AND P2, PT, RZ, UR4, PT ;  /* 0x00000004ff007c0c */ /* 0x000fe2000bf45070 */
[----:B------:R-:W3:Y:S03]  /*2a680*/  LDL R11, [R1+0x34] ;  /* 0x00003400010b7983 */ /* 0x000ee60000100800 */
[----:B------:R-:W-:Y:S02]  /*2a690*/  ISETP.NE.AND.EX P2, PT, RZ, UR5, PT, P2 ;  /* 0x00000005ff007c0c */ /* 0x000fe4000bf45320 */
[C---:B--2---:R-:W-:Y:S02]  /*2a6a0*/  LOP3.LUT R17, R3.reuse, 0xff000000, RZ, 0xc0, !PT ;  /* 0xff00000003117812 */ /* 0x044fe400078ec0ff */
[----:B------:R-:W-:-:S02]  /*2a6b0*/  LOP3.LUT R2, R3, 0xff0000, RZ, 0xc0, !PT ;  /* 0x00ff000003027812 */ /* 0x000fc400078ec0ff */
[----:B------:R-:W-:Y:S02]  /*2a6c0*/  SHF.R.U32.HI R17, RZ, 0x8, R17 ;  /* 0x00000008ff117819 */ /* 0x000fe40000011611 */
[----:B------:R-:W-:Y:S02]  /*2a6d0*/  LOP3.LUT R16, R3, 0xffff, RZ, 0xc0, !PT ;  /* 0x0000ffff03107812 */ /* 0x000fe400078ec0ff */
[----:B------:R-:W-:Y:S01]  /*2a6e0*/  LEA.HI R17, R2, R17, RZ, 0x10 ;  /* 0x0000001102117211 */ /* 0x000fe200078f80ff */
[----:B-----5:R-:W-:-:S05]  /*2a6f0*/  IMAD.IADD R2, R12, 0x1, R9 ;  /* 0x000000010c027824 */ /* 0x020fca00078e0209 */
[----:B------:R1:W-:Y:S04]  /*2a700*/  STL [R1+0x28], R2 ;  /* 0x0000280201007387 */ /* 0x0003e80000100800 */
[----:B---3--:R1:W-:Y:S01]  /*2a710*/  STL [R1+0x8], R11 ;  /* 0x0000080b01007387 */ /* 0x0083e20000100800 */
[----:B------:R-:W-:Y:S05]  /*2a720*/  @!P2 BRA `(.L_x_2478) ;  /* 0x000000000010a947 */ /* 0x000fea0003800000 */
[----:B-1----:R-:W-:-:S04]  /*2a730*/  IADD3 R2, P0, R15, UR4, RZ ;  /* 0x000000040f027c10 */ /* 0x002fc8000ff1e0ff */
[----:B------:R-:W-:-:S05]  /*2a740*/  IADD3.X R3, R14, UR5, RZ, P0, !PT ;  /* 0x000000050e037c10 */ /* 0x000fca00087fe4ff */
[----:B------:R2:W5:Y:S01]  /*2a750*/  LDG.E R8, desc[UR56][R2.64] ;  /* 0x0000003802087981 */ /* 0x000562000c1e1900 */
[----:B------:R-:W-:Y:S05]  /*2a760*/  BRA `(.L_x_2479) ;  /* 0x0000000000107947 */ /* 0x000fea0003800000 */
.L_x_2478:
[----:B------:R-:W-:Y:S05]  /*2a770*/  @!P0 BRA `(.L_x_2479) ;  /* 0x00000000000c8947 */ /* 0x000fea0003800000 */
[----:B------:R-:W2:Y:S04]  /*2a780*/  LDG.E R8, desc[UR56][R6.64] ;  /* 0x0000003806087981 */ /* 0x000ea8000c1e1900 */
[----:B------:R-:W2:Y:S02]  /*2a790*/  LDG.E R6, desc[UR56][R6.64+0x4] ;  /* 0x0000043806067981 */ /* 0x000ea4000c1e1900 */
[----:B--2---:R-:W-:-:S07]  /*2a7a0*/  IMAD.IADD R8, R6, 0x1, -R8 ;  /* 0x0000000106087824 */ /* 0x004fce00078e0a08 */
.L_x_2479:
[----:B------:R-:W3:Y:S01]  /*2a7b0*/  LDL R7, [R1+0x4] ;  /* 0x0000040001077983 */ /* 0x000ee20000100800 */
[----:B--2---:R-:W2:Y:S03]  /*2a7c0*/  LDC R3, c[0x0][0x448] ;  /* 0x00011200ff037b82 */ /* 0x004ea60000000800 */
[----:B-1----:R-:W4:Y:S04]  /*2a7d0*/  @P1 LDG.E R2, desc[UR56][R4.64] ;  /* 0x0000003804021981 */ /* 0x002f28000c1e1900 */
[----:B------:R1:W4:Y:S01]  /*2a7e0*/  @P1 LDG.E R4, desc[UR56][R4.64+0x4] ;  /* 0x0000043804041981 */ /* 0x000322000c1e1900 */
[----:B-----5:R-:W-:Y:S01]  /*2a7f0*/  IMAD.IADD R9, R8, 0x1, -R9 ;  /* 0x0000000108097824 */ /* 0x020fe200078e0a09 */
[----:B------:R-:W-:Y:S01]  /*2a800*/  LOP3.LUT R12, R17, 0xff, RZ, 0xc0, !PT ;  /* 0x000000ff110c7812 */ /* 0x000fe200078ec0ff */
[----:B------:R-:W-:Y:S01]  /*2a810*/  BSSY B0, `(.L_x_2480) ;  /* 0x0000036000007945 */ /* 0x000fe20003800000 */
[----:B------:R-:W-:-:S03]  /*2a820*/  SHF.R.U32.HI R17, RZ, 0x10, R17 ;  /* 0x00000010ff117819 */ /* 0x000fc60000011611 */
[----:B------:R0:W-:Y:S01]  /*2a830*/  STL [R1+0x20], R12 ;  /* 0x0000200c01007387 */ /* 0x0001e20000100800 */
[----:B--2---:R-:W-:-:S13]  /*2a840*/  ISETP.NE.AND P0, PT, R3, 0x1, PT ;  /* 0x000000010300780c */ /* 0x004fda0003f05270 */
[----:B-1----:R-:W1:Y:S08]  /*2a850*/  @P0 LDC R5, c[0x0][0x44c] ;  /* 0x00011300ff050b82 */ /* 0x002e700000000800 */
[----:B------:R-:W2:Y:S01]  /*2a860*/  @P0 LDC R6, c[0x0][0x450] ;  /* 0x00011400ff060b82 */ /* 0x000ea20000000800 */
[----:B---3--:R-:W-:-:S05]  /*2a870*/  SHF.L.U32 R3, R7, 0x7, RZ ;  /* 0x0000000707037819 */ /* 0x008fca00000006ff */
[----:B------:R-:W-:Y:S02]  /*2a880*/  VIADD R3, R3, 0x7f ;  /* 0x0000007f03037836 */ /* 0x000fe40000000000 */
[----:B----4-:R-:W-:Y:S02]  /*2a890*/  @P1 IMAD.IADD R10, R4, 0x1, -R2 ;  /* 0x00000001040a1824 */ /* 0x010fe400078e0a02 */
[----:B-1----:R-:W-:-:S05]  /*2a8a0*/  @P0 IMAD.HI.U32 R2, R3, R5, RZ ;  /* 0x0000000503020227 */ /* 0x002fca00078e00ff */
[----:B--2---:R-:W-:Y:S01]  /*2a8b0*/  @P0 SHF.R.U32.HI R3, RZ, R6, R2 ;  /* 0x00000006ff030219 */ /* 0x004fe20000011602 */
[----:B------:R-:W-:-:S04]  /*2a8c0*/  IMAD.IADD R2, R9, 0x1, R10 ;  /* 0x0000000109027824 */ /* 0x000fc800078e020a */
[C---:B------:R-:W-:Y:S01]  /*2a8d0*/  VIADD R4, R2.reuse, 0x9f ;  /* 0x0000009f02047836 */ /* 0x040fe20000000000 */
[----:B------:R-:W-:-:S03]  /*2a8e0*/  IADD3 R21, R2, 0xa0, -R13 ;  /* 0x000000a002157810 */ /* 0x000fc60007ffe80d */
[----:B------:R-:W-:Y:S01]  /*2a8f0*/  IMAD.HI R2, R4, 0x66666667, RZ ;  /* 0x6666666704027827 */ /* 0x000fe200078e02ff */
[----:B------:R-:W-:-:S04]  /*2a900*/  IADD3 R3, R21, R3, RZ ;  /* 0x0000000315037210 */ /* 0x000fc80007ffe0ff */
[----:B------:R-:W-:Y:S01]  /*2a910*/  SHF.R.U32.HI R20, RZ, 0x1f, R2 ;  /* 0x0000001fff147819 */ /* 0x000fe20000011602 */
[----:B------:R-:W-:-:S03]  /*2a920*/  IMAD.HI R3, R3, 0x66666667, RZ ;  /* 0x6666666703037827 */ /* 0x000fc600078e02ff */
[----:B------:R-:W-:Y:S01]  /*2a930*/  LEA.HI.SX32 R20, R2, R20, 0x1a ;  /* 0x0000001402147211 */ /* 0x000fe200078fd2ff */
[----:B------:R-:W-:Y:S01]  /*2a940*/  IMAD.MOV.U32 R2, RZ, RZ, RZ ;  /* 0x000000ffff027224 */ /* 0x000fe200078e00ff */
[----:B------:R-:W-:-:S04]  /*2a950*/  SHF.R.U32.HI R8, RZ, 0x1f, R3 ;  /* 0x0000001fff087819 */ /* 0x000fc80000011603 */
[----:B------:R-:W-:-:S04]  /*2a960*/  LEA.HI.SX32 R8, R3, R8, 0x1a ;  /* 0x0000000803087211 */ /* 0x000fc800078fd2ff */
[----:B------:R-:W-:-:S04]  /*2a970*/  VIMNMX R8, R20, R8, PT ;  /* 0x0000000814087248 */ /* 0x000fc80003fe0100 */
[----:B------:R-:W-:-:S13]  /*2a980*/  ISETP.GE.AND P0, PT, R8, 0x1, PT ;  /* 0x000000010800780c */ /* 0x000fda0003f06270 */
[----:B0-----:R-:W-:Y:S05]  /*2a990*/  @!P0 BRA `(.L_x_2481) ;  /* 0x0000000000748947 */ /* 0x001fea0003800000 */
        /* <DEDUP_REMOVED lines=11> */
[----:B0-----:R-:W-:Y:S02]  /*2aa50*/  IMAD.MOV.U32 R6, RZ, RZ, RZ ;  /* 0x000000ffff067224 */ /* 0x001fe400078e00ff */
[----:B-1----:R-:W-:-:S04]  /*2aa60*/  IMAD.MOV R5, RZ, RZ, -R7 ;  /* 0x000000ffff057224 */ /* 0x002fc800078e0a07 */
[----:B------:R-:W-:-:S04]  /*2aa70*/  IMAD R5, R5, R4, RZ ;  /* 0x0000000405057224 */ /* 0x000fc800078e02ff */
[----:B------:R-:W-:Y:S01]  /*2aa80*/  IMAD.HI.U32 R7, R7, R5, R6 ;  /* 0x0000000507077227 */ /* 0x000fe200078e0006 */
[----:B------:R-:W-:Y:S02]  /*2aa90*/  IABS R5, R2 ;  /* 0x0000000200057213 */ /* 0x000fe40000000000 */
[----:B------:R-:W-:-:S04]  /*2aaa0*/  IABS R2, R3 ;  /* 0x0000000300027213 */ /* 0x000fc80000000000 */
[----:B------:R-:W-:-:S05]  /*2aab0*/  IADD3 R2, RZ, -R2, RZ ;  /* 0x80000002ff027210 */ /* 0x000fca0007ffe0ff */
        /* <DEDUP_REMOVED lines=8> */
[----:B------:R-:W-:-:S05]  /*2ab40*/  @P0 VIADD R2, R2, 0x1 ;  /* 0x0000000102020836 */ /* 0x000fca0000000000 */
[----:B------:R-:W-:Y:S02]  /*2ab50*/  @!P3 IADD3 R2, -R2, RZ, RZ ;  /* 0x000000ff0202b210 */ /* 0x000fe40007ffe1ff */
[----:B------:R-:W-:-:S07]  /*2ab60*/  @!P2 LOP3.LUT R2, RZ, R3, RZ, 0x33, !PT ;  /* 0x00000003ff02a212 */ /* 0x000fce00078e33ff */
.L_x_2481:
[----:B------:R-:W-:Y:S05]  /*2ab70*/  BSYNC B0 ;  /* 0x0000000000007941 */ /* 0x000fea0003800000 */
.L_x_2480:
[-C--:B------:R-:W-:Y:S01]  /*2ab80*/  IMAD R3, R12, R2.reuse, RZ ;  /* 0x000000020c037224 */ /* 0x080fe200078e02ff */
[----:B------:R-:W-:Y:S04]  /*2ab90*/  BSSY B0, `(.L_x_2482) ;  /* 0x0000123000007945 */ /* 0x000fe80003800000 */
[----:B------:R-:W-:-:S05]  /*2aba0*/  VIADDMNMX R2, R3, R2, R8, PT ;  /* 0x0000000203027246 */ /* 0x000fca0003800108 */
[--C-:B------:R-:W-:Y:S02]  /*2abb0*/  IMAD R4, R2, 0xa0, -R9.reuse ;  /* 0x000000a002047824 */ /* 0x100fe400078e0a09 */
[----:B------:R-:W-:-:S03]  /*2abc0*/  IMAD R2, R3, 0xa0, -R9 ;  /* 0x000000a003027824 */ /* 0x000fc600078e0a09 */
[----:B------:R-:W-:Y:S02]  /*2abd0*/  VIMNMX R10, R4, R10, PT ;  /* 0x0000000a040a7248 */ /* 0x000fe40003fe0100 */
[----:B------:R-:W-:-:S04]  /*2abe0*/  VIMNMX R2, RZ, R2, !PT ;  /* 0x00000002ff027248 */ /* 0x000fc80007fe0100 */
[----:B------:R-:W-:Y:S01]  /*2abf0*/  ISETP.GT.AND P0, PT, R10, R2, PT ;  /* 0x000000020a00720c */ /* 0x000fe20003f04270 */
[----:B------:R-:W-:-:S05]  /*2ac00*/  IMAD.WIDE.U32 R2, R2, -0x33333333, RZ ;  /* 0xcccccccd02027825 */ /* 0x000fca00078e00ff */
[----:B------:R-:W-:-:S05]  /*2ac10*/  SHF.R.U32.HI R3, RZ, 0x7, R3 ;  /* 0x00000007ff037819 */ /* 0x000fca0000011603 */
[----:B------:R-:W-:Y:S02]  /*2ac20*/  IMAD.MOV.U32 R8, RZ, RZ, R3 ;  /* 0x000000ffff087224 */ /* 0x000fe400078e0003 */
        /* <DEDUP_REMOVED lines=14> */
.L_x_2730:
[----:B-1----:R-:W-:Y:S02]  /*2ad10*/  ISETP.NE.AND P0, PT, R14, RZ, PT ;  /* 0x000000ff0e00720c */ /* 0x002fe40003f05270 */
[----:B------:R-:W-:-:S11]  /*2ad20*/  PLOP3.LUT P6, PT, PT, PT, PT, 0x8, 0x0 ;  /* 0x000000000000781c */ /* 0x000fd60003fce170 */
[----:B------:R-:W-:Y:S05]  /*2ad30*/  @P0 BRA `(.L_x_2485) ;  /* 0x00000000000c0947 */ /* 0x000fea0003800000 */
[----:B------:R-:W-:-:S03]  /*2ad40*/  UMOV UR4, 0xffffffff ;  /* 0xffffffff00047882 */ /* 0x000fc60000000000 */
[----:B------:R-:W-:Y:S05]  /*2ad50*/  BRA.DIV UR4, `(.L_x_2486) ;  /* 0x0000008e04547947 */ /* 0x000fea000b800000 */
[----:B------:R-:W-:-:S13]  /*2ad60*/  ELECT P6, URZ, PT ;  /* 0x00000000003f782f */ /* 0x000fda00038c0000 */
.L_x_2485:
        /* <DEDUP_REMOVED lines=9> */
.L_x_2733:
[----:B------:R-:W-:Y:S05]  /*2ae00*/  BSYNC B1 ;  /* 0x0000000000017941 */ /* 0x000fea0003800000 */
.L_x_2487:
[----:B------:R-:W-:Y:S04]  /*2ae10*/  BSSY B1, `(.L_x_2489) ;  /* 0x0000070000017945 */ /* 0x000fe80003800000 */
[----:B------:R-:W-:Y:S05]  /*2ae20*/  @!P6 BRA `(.L_x_2490) ;  /* 0x0000000400b8e947 */ /* 0x000fea0003800000 */
[----:B------:R-:W2:Y:S04]  /*2ae30*/  LDL R7, [R1+0x10] ;  /* 0x0000100001077983 */ /* 0x000ea80000100800 */
[----:B------:R-:W3:Y:S01]  /*2ae40*/  LDL R6, [R1+0x1c] ;  /* 0x00001c0001067983 */ /* 0x000ee20000100800 */
[----:B------:R-:W1:Y:S01]  /*2ae50*/  S2R R5, SR_TID.X ;  /* 0x0000000000057919 */ /* 0x000e620000002100 */
[----:B------:R-:W-:Y:S01]  /*2ae60*/  BSSY B2, `(.L_x_2491) ;  /* 0x0000007000027945 */ /* 0x000fe20003800000 */
[----:B-1----:R-:W-:-:S04]  /*2ae70*/  LOP3.LUT R5, R5, 0x7f, RZ, 0xc0, !PT ;  /* 0x0000007f05057812 */ /* 0x002fc800078ec0ff */
[----:B------:R-:W-:Y:S02]  /*2ae80*/  ISETP.NE.AND P1, PT, R5, RZ, PT ;  /* 0x000000ff0500720c */ /* 0x000fe40003f25270 */
[----:B--2---:R-:W-:Y:S02]  /*2ae90*/  LEA R7, R7, R18, 0x3 ;  /* 0x0000001207077211 */ /* 0x004fe400078e18ff */
[----:B---3--:R-:W-:-:S04]  /*2aea0*/  SHF.L.U32 R10, R6, 0x1f, RZ ;  /* 0x0000001f060a7819 */ /* 0x008fc800000006ff */
[----:B------:R-:W1:Y:S02]  /*2aeb0*/  SYNCS.PHASECHK.TRANS64.TRYWAIT P0, [R7+URZ+0x298a0], R10 ;  /* 0x0298a00a070075a7 */ /* 0x000e64000800017f */
[----:B-1----:R-:W-:Y:S05]  /*2aec0*/  @!P0 BRA `(.L_x_2492) ;  /* 0x0000008c002c8947 */ /* 0x002fea0003800000 */
.L_x_2734:
[----:B------:R-:W-:Y:S05]  /*2aed0*/  BSYNC B2 ;  /* 0x0000000000027941 */ /* 0x000fea0003800000 */
.L_x_2491:
[----:B------:R-:W-:Y:S04]  /*2aee0*/  BSSY B2, `(.L_x_2493) ;  /* 0x0000009000027945 */ /* 0x000fe80003800000 */
        /* <DEDUP_REMOVED lines=8> */
.L_x_2494:
[----:B------:R-:W-:Y:S05]  /*2af70*/  BSYNC B2 ;  /* 0x0000000000027941 */ /* 0x000fea0003800000 */
.L_x_2493:
        /* <DEDUP_REMOVED lines=13> */
.L_x_2495:
        /* <DEDUP_REMOVED lines=15> */
.L_x_2496:
        /* <DEDUP_REMOVED lines=15> */
.L_x_2497:
        /* <DEDUP_REMOVED lines=13> */
.L_x_2735:
[----:B------:R-:W-:Y:S05]  /*2b300*/  BSYNC B2 ;  /* 0x0000000000027941 */ /* 0x000fea0003800000 */
.L_x_2498:
[----:B------:R-:W-:Y:S01]  /*2b310*/  BSSY B2, `(.L_x_2500) ;  /* 0x000000b000027945 */ /* 0x000fe20003800000 */
[----:B------:R-:W-:Y:S02]  /*2b320*/  IMAD.MOV.U32 R12, RZ, RZ, 0x0 ;  /* 0x00000000ff0c7424 */ /* 0x000fe400078e00ff */
[----:B------:R-:W-:Y:S01]  /*2b330*/  IMAD.MOV.U32 R13, RZ, RZ, 0x12f00000 ;  /* 0x12f00000ff0d7424 */ /* 0x000fe200078e00ff */
[----:B------:R-:W-:Y:S06]  /*2b340*/  @P1 BRA `(.L_x_2501) ;  /* 0x00000000001c1947 */ /* 0x000fec0003800000 */
[----:B------:R-:W2:Y:S02]  /*2b350*/  S2R R4, SR_TID.X ;  /* 0x0000000000047919 */ /* 0x000ea40000002100 */
[----:B--2---:R-:W-:Y:S02]  /*2b360*/  LOP3.LUT R6, R4, 0x1f, RZ, 0xc0, !PT ;  /* 0x0000001f04067812 */ /* 0x004fe400078ec0ff */
[----:B------:R-:W-:Y:S02]  /*2b370*/  MOV R4, 0x5000 ;  /* 0x0000500000047802 */ /* 0x000fe40000000f00 */
[----:B------:R-:W-:Y:S02]  /*2b380*/  ISETP.NE.AND P0, PT, R6, RZ, PT ;  /* 0x000000ff0600720c */ /* 0x000fe40003f05270 */
[----:B------:R2:W-:Y:S11]  /*2b390*/  SYNCS.ARRIVE.TRANS64 RZ, [R7+URZ+0x298b0], R4 ;  /* 0x0298b00407ff79a7 */ /* 0x0005f6000800003f */
[----:B--2---:R-:W-:Y:S05]  /*2b3a0*/  @!P0 BRA `(.L_x_2501) ;  /* 0x0000000000048947 */ /* 0x004fea0003800000 */
[----:B------:R-:W-:Y:S01]  /*2b3b0*/  BPT.TRAP 0x1 ;  /* 0x000000040000795c */ /* 0x000fe20000300000 */
.L_x_2501:
[----:B------:R-:W-:Y:S05]  /*2b3c0*/  BSYNC B2 ;  /* 0x0000000000027941 */ /* 0x000fea0003800000 */
.L_x_2500:
        /* <DEDUP_REMOVED lines=10> */
.L_x_2502:
        /* <DEDUP_REMOVED lines=10> */
.L_x_2490:
[----:B------:R-:W-:Y:S05]  /*2b510*/  BSYNC B1 ;  /* 0x0000000000017941 */ /* 0x000fea0003800000 */
.L_x_2489:
[----:B------:R-:W2:Y:S04]  /*2b520*/  LDL.LU R9, [R1+0x10] ;  /* 0x0000100001097983 */ /* 0x000ea80000300800 */
[----:B01----:R-:W3:Y:S01]  /*2b530*/  LDL.LU R7, [R1+0x1c] ;  /* 0x00001c0001077983 */ /* 0x003ee20000300800 */
[----:B------:R-:W-:Y:S01]  /*2b540*/  PLOP3.LUT P0, PT, PT, PT, PT, 0x8, 0x0 ;  /* 0x000000000000781c */ /* 0x000fe20003f0e170 */
[----:B--2---:R-:W-:Y:S02]  /*2b550*/  VIADD R4, R9, 0x1 ;  /* 0x0000000109047836 */ /* 0x004fe40000000000 */
        /* <DEDUP_REMOVED lines=9> */
.L_x_2517:
        /* <DEDUP_REMOVED lines=8> */
[----:B------:R-:W-:Y:S02]  /*2b670*/  ISETP.NE.AND P2, PT, R4, RZ, PT ;  /* 0x000000ff0400720c */ /* 0x000fe40003f45270 */
[----:B--2---:R-:W-:Y:S02]  /*2b680*/  LEA R8, R6, R18, 0x3 ;  /* 0x0000001206087211 */ /* 0x004fe400078e18ff */
[----:B---3--:R-:W-:-:S04]  /*2b690*/  SHF.L.U32 R7, R5, 0x1f, RZ ;  /* 0x0000001f05077819 */ /* 0x008fc800000006ff */
[----:B------:R-:W0:Y:S02]  /*2b6a0*/  SYNCS.PHASECHK.TRANS64.TRYWAIT P1, [R8+URZ+0x298a0], R7 ;  /* 0x0298a007080075a7 */ /* 0x000e24000802017f */
[----:B0-----:R-:W-:Y:S05]  /*2b6b0*/  @!P1 BRA `(.L_x_2506) ;  /* 0x0000008400589947 */ /* 0x001fea0003800000 */
.L_x_2736:
[----:B------:R-:W-:Y:S05]  /*2b6c0*/  BSYNC B2 ;  /* 0x0000000000027941 */ /* 0x000fea0003800000 */
.L_x_2505:
        /* <DEDUP_REMOVED lines=9> */
.L_x_2508:
[----:B------:R-:W-:Y:S05]  /*2b760*/  BSYNC B2 ;  /* 0x0000000000027941 */ /* 0x000fea0003800000 */
.L_x_2507:
        /* <DEDUP_REMOVED lines=12> */
.L_x_2509:
        /* <DEDUP_REMOVED lines=15> */
.L_x_2510:
        /* <DEDUP_REMOVED lines=15> */
.L_x_2511:
        /* <DEDUP_REMOVED lines=13> */
.L_x_2737:
[----:B------:R-:W-:Y:S05]  /*2bae0*/  BSYNC B2 ;  /* 0x0000000000027941 */ /* 0x000fea0003800000 */
.L_x_2512:
        /* <DEDUP_REMOVED lines=11> */
.L_x_2515:
[----:B------:R-:W-:Y:S05]  /*2bba0*/  BSYNC B2 ;  /* 0x0000000000027941 */ /* 0x000fea0003800000 */
.L_x_2514:
        /* <DEDUP_REMOVED lines=10> */
.L_x_2516:
        /* <DEDUP_REMOVED lines=10> */
.L_x_2504:
[----:B------:R-:W-:Y:S05]  /*2bcf0*/  BSYNC B1 ;  /* 0x0000000000017941 */ /* 0x000fea0003800000 */
.L_x_2503:
        /* <DEDUP_REMOVED lines=12> */
.L_x_2483:
[----:B------:R-:W-:Y:S05]  /*2bdc0*/  BSYNC B0 ;  /* 0x0000000000007941 */ /* 0x000fea0003800000 */
.L_x_2482:
[----:B01----:R-:W2:Y:S01]  /*2bdd0*/  LDL R4, [R1+0x4] ;  /* 0x0000040001047983 */ /* 0x003ea20000100800 */
[----:B------:R-:W0:Y:S01]  /*2bde0*/  LDC R0, c[0x0][0x448] ;  /* 0x00011200ff007b82 */ /* 0x000e220000000800 */
[----:B------:R-:W-:Y:S01]  /*2bdf0*/  ISETP.NE.AND P2, PT, R17, RZ, PT ;  /* 0x000000ff1100720c */ /* 0x000fe20003f45270 */
[----:B------:R-:W-:Y:S05]  /*2be00*/  @!P0 WARPSYNC.ALL ;  /* 0x0000000000008948 */ /* 0x000fea0003800000 */
[----:B------:R-:W-:Y:S07]  /*2be10*/  BSSY B0, `(.L_x_2518) ;  /* 0x000002b000007945 */ /* 0x000fee0003800000 */
[----:B------:R-:W1:Y:S08]  /*2be20*/  @!P2 LDC R17, c[0x0][0x9f0] ;  /* 0x00027c00ff11ab82 */ /* 0x000e700000000800 */
[----:B------:R-:W-:Y:S01]  /*2be30*/  @!P0 BAR.SYNC.DEFER_BLOCKING 0xc, 0x180 ;  /* 0x0306000000008b1d */ /* 0x000fe20000010000 */
[----:B0-----:R-:W-:-:S13]  /*2be40*/  ISETP.NE.AND P1, PT, R0, 0x1, PT ;  /* 0x000000010000780c */ /* 0x001fda0003f25270 */
[----:B------:R-:W0:Y:S08]  /*2be50*/  @P1 LDC R2, c[0x0][0x44c] ;  /* 0x00011300ff021b82 */ /* 0x000e300000000800 */
[----:B------:R-:W3:Y:S01]  /*2be60*/  @P1 LDC R3, c[0x0][0x450] ;  /* 0x00011400ff031b82 */ /* 0x000ee20000000800 */
[----:B--2---:R-:W-:-:S05]  /*2be70*/  LEA R0, R4, 0x7f, 0x7 ;  /* 0x0000007f04007811 */ /* 0x004fca00078e38ff */
[----:B0-----:R-:W-:-:S05]  /*2be80*/  @P1 IMAD.HI.U32 R2, R0, R2, RZ ;  /* 0x0000000200021227 */ /* 0x001fca00078e00ff */
[----:B---3--:R-:W-:-:S05]  /*2be90*/  @P1 SHF.R.U32.HI R0, RZ, R3, R2 ;  /* 0x00000003ff001219 */ /* 0x008fca0000011602 */
[----:B------:R-:W-:-:S04]  /*2bea0*/  IMAD.IADD R0, R21, 0x1, R0 ;  /* 0x0000000115007824 */ /* 0x000fc800078e0200 */
[----:B------:R-:W-:-:S05]  /*2beb0*/  IMAD.HI R0, R0, 0x66666667, RZ ;  /* 0x6666666700007827 */ /* 0x000fca00078e02ff */
[----:B------:R-:W-:-:S04]  /*2bec0*/  SHF.R.U32.HI R6, RZ, 0x1f, R0 ;  /* 0x0000001fff067819 */ /* 0x000fc80000011600 */
[----:B------:R-:W-:Y:S02]  /*2bed0*/  LEA.HI.SX32 R6, R0, R6, 0x1a ;  /* 0x0000000600067211 */ /* 0x000fe400078fd2ff */
[----:B------:R-:W-:Y:S02]  /*2bee0*/  MOV R0, RZ ;  /* 0x000000ff00007202 */ /* 0x000fe40000000f00 */
[----:B------:R-:W-:-:S04]  /*2bef0*/  VIMNMX R6, R20, R6, PT ;  /* 0x0000000614067248 */ /* 0x000fc80003fe0100 */
[----:B------:R-:W-:-:S13]  /*2bf00*/  ISETP.GE.AND P1, PT, R6, 0x1, PT ;  /* 0x000000010600780c */ /* 0x000fda0003f26270 */
[----:B-1----:R-:W-:Y:S05]  /*2bf10*/  @!P1 BRA `(.L_x_2519) ;  /* 0x0000000000689947 */ /* 0x002fea0003800000 */
[----:B------:R-:W-:-:S04]  /*2bf20*/  IABS R2, R17 ;  /* 0x0000001100027213 */ /* 0x000fc80000000000 */
[----:B------:R-:W0:Y:S08]  /*2bf30*/  I2F.RP R4, R2 ;  /* 0x0000000200047306 */ /* 0x000e300000209400 */
        /* <DEDUP_REMOVED lines=8> */
[----:B------:R-:W-:-:S03]  /*2bfc0*/  IADD3 R4, R17, -0x1, R6 ;  /* 0xffffffff11047810 */ /* 0x000fc60007ffe006 */
[----:B------:R-:W-:Y:S01]  /*2bfd0*/  IMAD.MOV R0, RZ, RZ, -R0 ;  /* 0x000000ffff007224 */ /* 0x000fe200078e0a00 */
[----:B------:R-:W-:Y:S02]  /*2bfe0*/  IABS R3, R4 ;  /* 0x0000000400037213 */ /* 0x000fe40000000000 */
[----:B------:R-:W-:Y:S02]  /*2bff0*/  LOP3.LUT R4, R4, R17, RZ, 0x3c, !PT ;  /* 0x0000001104047212 */ /* 0x000fe400078e3cff */
[----:B------:R-:W-:Y:S01]  /*2c000*/  MOV R5, R0 ;  /* 0x0000000000057202 */ /* 0x000fe20000000f00 */
        /* <DEDUP_REMOVED lines=11> */
.L_x_2519:
[----:B------:R-:W-:Y:S05]  /*2c0c0*/  BSYNC B0 ;  /* 0x0000000000007941 */ /* 0x000fea0003800000 */
.L_x_2518:
[----:B------:R-:W2:Y:S02]  /*2c0d0*/  LDL.LU R2, [R1+0x20] ;  /* 0x0000200001027983 */ /* 0x000ea40000300800 */
[----:B--2---:R-:W-:-:S05]  /*2c0e0*/  IMAD R3, R2, R0, RZ ;  /* 0x0000000002037224 */ /* 0x004fca00078e02ff */
[----:B------:R-:W-:Y:S01]  /*2c0f0*/  VIADDMNMX R2, R3, R0, R6, PT ;  /* 0x0000000003027246 */ /* 0x000fe20003800106 */
[----:B------:R0:W-:Y:S03]  /*2c100*/  STL [R1+0x20], R3 ;  /* 0x0000200301007387 */ /* 0x0001e60000100800 */
[----:B------:R-:W-:Y:S01]  /*2c110*/  ISETP.GT.AND P0, PT, R2, R3, PT ;  /* 0x000000030200720c */ /* 0x000fe20003f04270 */
[----:B------:R0:W-:-:S12]  /*2c120*/  STL [R1+0x48], R2 ;  /* 0x0000480201007387 */ /* 0x0001d80000100800 */
[----:B0-----:R-:W-:Y:S05]  /*2c130*/  @P0 BRA `(.L_x_2520) ;  /* 0x0000000000480947 */ /* 0x001fea0003800000 */
[----:B------:R-:W0:Y:S02]  /*2c140*/  S2R R2, SR_TID.X ;  /* 0x0000000000027919 */ /* 0x000e240000002100 */
[----:B0-----:R-:W-:-:S04]  /*2c150*/  LOP3.LUT R2, R2, 0x7f, RZ, 0xc0, !PT ;  /* 0x0000007f02027812 */ /* 0x001fc800078ec0ff */
[----:B------:R-:W-:-:S13]  /*2c160*/  ISETP.NE.AND P0, PT, R2, RZ, PT ;  /* 0x000000ff0200720c */ /* 0x000fda0003f05270 */
[----:B------:R-:W-:Y:S05]  /*2c170*/  @P0 BRA `(.L_x_2521) ;  /* 0x00000030007c0947 */ /* 0x000fea0003800000 */
[----:B------:R-:W0:Y:S01]  /*2c180*/  S2R R2, SR_LANEID ;  /* 0x0000000000027919 */ /* 0x000e220000000000 */
[----:B------:R-:W-:Y:S01]  /*2c190*/  VOTEU.ANY UR4, UPT, PT ;  /* 0x0000000000047886 */ /* 0x000fe200038e0100 */
[----:B------:R-:W1:Y:S01]  /*2c1a0*/  LDC.64 R4, c[0x0][0xc60] ;  /* 0x00031800ff047b82 */ /* 0x000e620000000a00 */
[----:B------:R-:W0:Y:S02]  /*2c1b0*/  FLO.U32 R0, UR4 ;  /* 0x0000000400007d00 */ /* 0x000e2400080e0000 */
[----:B0-----:R-:W-:-:S06]  /*2c1c0*/  ISETP.EQ.U32.AND P0, PT, R0, R2, PT ;  /* 0x000000020000720c */ /* 0x001fcc0003f02070 */
[----:B------:R-:W1:Y:S07]  /*2c1d0*/  POPC R2, UR4 ;  /* 0x0000000400027d09 */ /* 0x000e6e0008000000 */
[----:B-1----:R-:W2:Y:S04]  /*2c1e0*/  @P0 ATOMG.E.ADD.STRONG.GPU PT, R2, desc[UR56][R4.64], R2 ;  /* 0x00000002040209a8 */ /* 0x002ea800081ee1f8 */
[----:B--2---:R0:W1:Y:S02]  /*2c1f0*/  SHFL.IDX PT, R2, R2, R0, 0x1f ;  /* 0x00001f0002027589 */ /* 0x00406400000e0000 */
[----:B0-----:R-:W0:Y:S02]  /*2c200*/  S2R R0, SR_LTMASK ;  /* 0x0000000000007919 */ /* 0x001e240000003900 */
[----:B0-----:R-:W-:-:S06]  /*2c210*/  LOP3.LUT R0, R0, UR4, RZ, 0xc0, !PT ;  /* 0x0000000400007c12 */ /* 0x001fcc000f8ec0ff */
[----:B------:R-:W1:Y:S02]  /*2c220*/  POPC R0, R0 ;  /* 0x0000000000007309 */ /* 0x000e640000000000 */
[----:B-1----:R-:W-:-:S05]  /*2c230*/  IADD3 R0, R2, UR38, R0 ;  /* 0x0000002602007c10 */ /* 0x002fca000fffe000 */
[----:B------:R2:W-:Y:S01]  /*2c240*/  STL [R1], R0 ;  /* 0x0000000001007387 */ /* 0x0005e20000100800 */
[----:B------:R-:W-:Y:S05]  /*2c250*/  BRA `(.L_x_2521) ;  /* 0x0000003000447947 */ /* 0x000fea0003800000 */
.L_x_2520:
[----:B------:R-:W-:Y:S01]  /*2c260*/  IADD3 R0, R18, 0x1a400, RZ ;  /* 0x0001a40012007810 */ /* 0x000fe20007ffe0ff */
[----:B------:R-:W-:Y:S03]  /*2c270*/  BSSY B6, `(.L_x_2522) ;  /* 0x0000013000067945 */ /* 0x000fe60003800000 */
        /* <DEDUP_REMOVED lines=8> */
[----:B------:R-:W0:Y:S01]  /*2c300*/  LDC.64 R2, c[0x4][R2] ;  /* 0x0100000002027b82 */ /* 0x000e220000000a00 */
        /* <DEDUP_REMOVED lines=8> */
[----:B0-----:R-:W-:Y:S05]  /*2c390*/  CALL.ABS.NOINC R2 ;  /* 0x0000000002007343 */ /* 0x001fea0003c00000 */
.L_x_2523:
[----:B------:R-:W-:Y:S05]  /*2c3a0*/  BSYNC B6 ;  /* 0x0000000000067941 */ /* 0x000fea0003800000 */
.L_x_2522:
        /* <DEDUP_REMOVED lines=12> */
[----:B------:R-:W-:Y:S01]  /*2c470*/  IMAD.U32 R4, RZ, RZ, UR6 ;  /* 0x00000006ff047e24 */ /* 0x000fe2000f8e00ff */
[----:B------:R-:W-:Y:S01]  /*2c480*/  MOV R10, UR4 ;  /* 0x00000004000a7c02 */ /* 0x000fe20008000f00 */
[----:B------:R-:W1:Y:S01]  /*2c490*/  LDC.64 R2, c[0x4][R2] ;  /* 0x0100000002027b82 */ /* 0x000e620000000a00 */
        /* <DEDUP_REMOVED lines=8> */
[----:B01----:R-:W-:Y:S05]  /*2c520*/  CALL.ABS.NOINC R2 ;  /* 0x0000000002007343 */ /* 0x003fea0003c00000 */
.L_x_2525:
[----:B------:R-:W-:Y:S05]  /*2c530*/  BSYNC B6 ;  /* 0x0000000000067941 */ /* 0x000fea0003800000 */
.L_x_2524:
        /* <DEDUP_REMOVED lines=20> */
.L_x_2527:
[----:B------:R-:W-:Y:S05]  /*2c680*/  BSYNC B6 ;  /* 0x0000000000067941 */ /* 0x000fea0003800000 */
.L_x_2526:
[----:B------:R-:W-:Y:S01]  /*2c690*/  LOP3.LUT P6, RZ, R17, 0x1, RZ, 0xc0, !PT ;  /* 0x0000000111ff7812 */ /* 0x000fe200078cc0ff */
[----:B------:R-:W-:-:S12]  /*2c6a0*/  BSSY B6, `(.L_x_2528) ;  /* 0x0000012000067945 */ /* 0x000fd80003800000 */
[----:B------:R-:W-:Y:S05]  /*2c6b0*/  @!P6 BRA `(.L_x_2529) ;  /* 0x000000000040e947 */ /* 0x000fea0003800000 */
[----:B------:R-:W-:Y:S01]  /*2c6c0*/  MOV R2, 0x0 ;  /* 0x0000000000027802 */ /* 0x000fe20000000f00 */
[----:B------:R-:W-:Y:S01]  /*2c6d0*/  ULDC.64 UR4, c[0x4][0xc8] ;  /* 0x0100320000047ab9 */ /* 0x000fe20000000a00 */
[----:B------:R-:W-:Y:S01]  /*2c6e0*/  ULDC.64 UR6, c[0x4][0xd0] ;  /* 0x0100340000067ab9 */ /* 0x000fe20000000a00 */
[----:B------:R-:W-:Y:S01]  /*2c6f0*/  ULDC.64 UR8, c[0x4][0x20] ;  /* 0x0100080000087ab9 */ /* 0x000fe20000000a00 */
[----:B------:R-:W-:Y:S01]  /*2c700*/  MOV R4, UR4 ;  /* 0x0000000400047c02 */ /* 0x000fe20008000f00 */
[----:B------:R-:W-:Y:S01]  /*2c710*/  IMAD.U32 R5, RZ, RZ, UR5 ;  /* 0x00000005ff057e24 */ /* 0x000fe2000f8e00ff */
[----:B------:R-:W1:Y:S01]  /*2c720*/  LDC.64 R2, c[0x4][R2] ;  /* 0x0100000002027b82 */ /* 0x000e620000000a00 */
        /* <DEDUP_REMOVED lines=8> */
[----:B01----:R-:W-:Y:S05]  /*2c7b0*/  CALL.ABS.NOINC R2 ;  /* 0x0000000002007343 */ /* 0x003fea0003c00000 */
.L_x_2529:
[----:B------:R-:W-:Y:S05]  /*2c7c0*/  BSYNC B6 ;  /* 0x0000000000067941 */ /* 0x000fea0003800000 */
.L_x_2528:
[----:B------:R-:W2:Y:S01]  /*2c7d0*/  LDL.LU R2, [R1+0x24] ;  /* 0x0000240001027983 */ /* 0x000ea20000300800 */
[----:B------:R-:W-:-:S03]  /*2c7e0*/  ULDC.64 UR4, c[0x0][0x9f8] ;  /* 0x00027e0000047ab9 */ /* 0x000fc60000000a00 */
[----:B0-----:R-:W3:Y:S04]  /*2c7f0*/  LDL.LU R17, [R1+0x38] ;  /* 0x0000380001117983 */ /* 0x001ee80000300800 */
[----:B------:R-:W4:Y:S01]  /*2c800*/  LDL R8, [R1+0x8] ;  /* 0x0000080001087983 */ /* 0x000f220000100800 */
[----:B------:R-:W-:-:S04]  /*2c810*/  ISETP.NE.U32.AND P0, PT, RZ, UR4, PT ;  /* 0x00000004ff007c0c */ /* 0x000fc8000bf05070 */
[----:B------:R-:W-:-:S13]  /*2c820*/  ISETP.NE.AND.EX P0, PT, RZ, UR5, PT, P0 ;  /* 0x00000005ff007c0c */ /* 0x000fda000bf05300 */
[----:B--2---:R-:W-:-:S04]  /*2c830*/  @P0 IADD3 R2, P1, R2, UR4, RZ ;  /* 0x0000000402020c10 */ /* 0x004fc8000ff3e0ff */
[----:B---3--:R-:W-:Y:S01]  /*2c840*/  @P0 IADD3.X R3, R17, UR5, RZ, P1, !PT ;  /* 0x0000000511030c10 */ /* 0x008fe20008ffe4ff */
[----:B------:R-:W-:-:S04]  /*2c850*/  ULDC.64 UR4, c[0x0][0xa08] ;  /* 0x0002820000047ab9 */ /* 0x000fc80000000a00 */
[----:B----4-:R0:W2:Y:S02]  /*2c860*/  @P0 LDG.E R8, desc[UR56][R2.64] ;  /* 0x0000003802080981 */ /* 0x0100a4000c1e1900 */
[----:B0-----:R-:W0:Y:S01]  /*2c870*/  LDC.64 R2, c[0x0][0x418] ;  /* 0x00010600ff027b82 */ /* 0x001e220000000a00 */
[----:B--2---:R-:W-:Y:S01]  /*2c880*/  SHF.R.S32.HI R9, RZ, 0x1f, R8 ;  /* 0x0000001fff097819 */ /* 0x004fe20000011408 */
[----:B------:R1:W-:Y:S01]  /*2c890*/  @P0 STL [R1+0x8], R8 ;  /* 0x0000080801000387 */ /* 0x0003e20000100800 */
[----:B0-----:R-:W-:Y:S01]  /*2c8a0*/  LOP3.LUT P0, RZ, R2, UR4, RZ, 0xfc, !PT ;  /* 0x0000000402ff7c12 */ /* 0x001fe2000f80fcff */
[----:B------:R-:W-:Y:S02]  /*2c8b0*/  UMOV UR4, 0xffffffff ;  /* 0xffffffff00047882 */ /* 0x000fe40000000000 */
[----:B------:R1:W-:Y:S01]  /*2c8c0*/  STL [R1+0x24], R9 ;  /* 0x0000240901007387 */ /* 0x0003e20000100800 */
[----:B------:R-:W-:-:S04]  /*2c8d0*/  LOP3.LUT P0, RZ, R3, UR5, RZ, 0xfc, P0 ;  /* 0x0000000503ff7c12 */ /* 0x000fc8000800fcff */
[----:B------:R-:W-:Y:S01]  /*2c8e0*/  SEL R17, R8, RZ, !P0 ;  /* 0x000000ff08117207 */ /* 0x000fe20004000000 */
[----:B------:R-:W-:Y:S08]  /*2c8f0*/  BRA.DIV UR4, `(.L_x_2530) ;  /* 0x0000007204f07947 */ /* 0x000ff0000b800000 */
[----:B------:R-:W0:Y:S02]  /*2c900*/  S2R R0, SR_TID.X ;  /* 0x0000000000007919 */ /* 0x000e240000002100 */
[----:B0-----:R-:W-:-:S04]  /*2c910*/  SHF.R.U32.HI R0, RZ, 0x5, R0 ;  /* 0x00000005ff007819 */ /* 0x001fc80000011600 */
[----:B------:R-:W-:-:S05]  /*2c920*/  LOP3.LUT R0, R0, 0x3, RZ, 0xc0, !PT ;  /* 0x0000000300007812 */ /* 0x000fca00078ec0ff */
[----:B------:R0:W2:Y:S02]  /*2c930*/  SHFL.IDX PT, R14, R0, RZ, 0x1f ;  /* 0x00001fff000e7589 */ /* 0x0000a400000e0000 */
.L_x_2740:
[----:B0-----:R-:W3:Y:S01]  /*2c940*/  LDL.LU R0, [R1+0x14] ;  /* 0x0000140001007983 */ /* 0x001ee20000300800 */
[----:B------:R-:W-:Y:S02]  /*2c950*/  PLOP3.LUT P1, PT, PT, PT, PT, 0x8, 0x0 ;  /* 0x000000000000781c */ /* 0x000fe40003f2e170 */
[----:B--2---:R-:W-:Y:S02]  /*2c960*/  ISETP.NE.AND P0, PT, R14, RZ, PT ;  /* 0x000000ff0e00720c */ /* 0x004fe40003f05270 */
[----:B---3--:R-:W-:-:S09]  /*2c970*/  LOP3.LUT R0, R0, 0xfffffffe, RZ, 0xc0, !PT ;  /* 0xfffffffe00007812 */ /* 0x008fd200078ec0ff */
[----:B------:R-:W-:-:S05]  /*2c980*/  @P1 LOP3.LUT R0, R0, 0x1, RZ, 0xfc, !PT ;  /* 0x0000000100001812 */ /* 0x000fca00078efcff */
[----:B------:R0:W-:Y:S01]  /*2c990*/  STL [R1+0x14], R0 ;  /* 0x0000140001007387 */ /* 0x0001e20000100800 */
[----:B------:R-:W-:Y:S05]  /*2c9a0*/  @P0 BRA `(.L_x_2531) ;  /* 0x00000004008c0947 */ /* 0x000fea0003800000 */
[----:B------:R-:W-:-:S03]  /*2c9b0*/  UMOV UR4, 0xffffffff ;  /* 0xffffffff00047882 */ /* 0x000fc60000000000 */
[----:B------:R-:W-:Y:S05]  /*2c9c0*/  BRA.DIV UR4, `(.L_x_2532) ;  /* 0x0000007204f07947 */ /* 0x000fea000b800000 */
[----:B------:R-:W-:-:S13]  /*2c9d0*/  ELECT P6, URZ, PT ;  /* 0x00000000003f782f */ /* 0x000fda00038c0000 */
.L_x_2743:
[----:B------:R-:W-:Y:S05]  /*2c9e0*/  @!P6 BRA `(.L_x_2531) ;  /* 0x00000004007ce947 */ /* 0x000fea0003800000 */
[----:B0-----:R-:W2:Y:S01]  /*2c9f0*/  LDL R0, [R1+0x48] ;  /* 0x0000480001007983 */ /* 0x001ea20000100800 */
[----:B------:R-:W-:-:S04]  /*2ca00*/  ISETP.NE.U32.AND P0, PT, R2, RZ, PT ;  /* 0x000000ff0200720c */ /* 0x000fc80003f05070 */
[----:B------:R-:W-:Y:S01]  /*2ca10*/  ISETP.NE.AND.EX P0, PT, R3, RZ, PT, P0 ;  /* 0x000000ff0300720c */ /* 0x000fe20003f05300 */
[----:B--2---:R-:W-:-:S12]  /*2ca20*/  VIADD R0, R0, 0xffffffff ;  /* 0xffffffff00007836 */ /* 0x004fd80000000000 */
[----:B------:R-:W-:Y:S05]  /*2ca30*/  @!P0 BRA `(.L_x_2533) ;  /* 0x0000000000448947 */ /* 0x000fea0003800000 */
[----:B------:R-:W0:Y:S01]  /*2ca40*/  LDC R7, c[0x0][0x43c] ;  /* 0x00010f00ff077b82 */ /* 0x000e220000000800 */
[----:B------:R-:W-:Y:S01]  /*2ca50*/  ULDC.64 UR4, c[0x0][0x428] ;  /* 0x00010a0000047ab9 */ /* 0x000fe20000000a00 */
[----:B0-----:R-:W-:-:S13]  /*2ca60*/  ISETP.NE.AND P0, PT, R7, 0x1, PT ;  /* 0x000000010700780c */ /* 0x001fda0003f05270 */
[----:B------:R-:W0:Y:S02]  /*2ca70*/  @P0 LDC.64 R4, c[0x0][0x440] ;  /* 0x00011000ff040b82 */ /* 0x000e240000000a00 */
[----:B0-----:R-:W-:Y:S01]  /*2ca80*/  @P0 IMAD.HI.U32 R6, R0, R4, RZ ;  /* 0x0000000400060227 */ /* 0x001fe200078e00ff */
[----:B------:R-:W-:-:S04]  /*2ca90*/  MOV R4, R0 ;  /* 0x0000000000047202 */ /* 0x000fc80000000f00 */
        /* <DEDUP_REMOVED lines=11> */
.L_x_2533:
[----:B0-----:R-:W2:Y:S01]  /*2cb50*/  LDL R3, [R1+0x18] ;  /* 0x0000180001037983 */ /* 0x001ea20000100800 */
[----:B------:R-:W-:Y:S01]  /*2cb60*/  IMAD R2, R19, 0x8, R18 ;  /* 0x0000000813027824 */ /* 0x000fe200078e0212 */
[----:B-1----:R-:W0:Y:S02]  /*2cb70*/  S2R R8, SR_TID.X ;  /* 0x0000000000087919 */ /* 0x002e240000002100 */
[----:B0-----:R-:W-:-:S04]  /*2cb80*/  LOP3.LUT R8, R8, 0x7f, RZ, 0xc0, !PT ;  /* 0x0000007f08087812 */ /* 0x001fc800078ec0ff */
[----:B------:R-:W-:Y:S02]  /*2cb90*/  ISETP.NE.AND P1, PT, R8, RZ, PT ;  /* 0x000000ff0800720c */ /* 0x000fe40003f25270 */
[----:B--2---:R-:W-:-:S04]  /*2cba0*/  SHF.L.U32 R3, R3, 0x1f, RZ ;  /* 0x0000001f03037819 */ /* 0x004fc800000006ff */
[----:B------:R-:W0:Y:S02]  /*2cbb0*/  SYNCS.PHASECHK.TRANS64.TRYWAIT P0, [R2+URZ+0x29880], R3 ;  /* 0x02988003020075a7 */ /* 0x000e24000800017f */
[----:B0-----:R-:W-:Y:S05]  /*2cbc0*/  @!P0 BRA `(.L_x_2534) ;  /* 0x0000007000908947 */ /* 0x001fea0003800000 */
.L_x_2744:
        /* <DEDUP_REMOVED lines=8> */
.L_x_2535:
[----:B------:R-:W2:Y:S01]  /*2cc50*/  LDL R5, [R1+0x28] ;  /* 0x0000280001057983 */ /* 0x000ea20000100800 */
[----:B------:R-:W-:Y:S01]  /*2cc60*/  IMAD R4, R19, 0x5000, R18 ;  /* 0x0000500013047824 */ /* 0x000fe200078e0212 */
        /* <DEDUP_REMOVED lines=11> */
[----:B--2---:R-:W-:-:S05]  /*2cd20*/  IMAD R0, R0, 0xa0, R5 ;  /* 0x000000a000007824 */ /* 0x004fca00078e0205 */
[----:B------:R-:W-:-:S13]  /*2cd30*/  R2UR UR11, R0 ;  /* 0x00000000000b72ca */ /* 0x000fda00000e0000 */
[----:B------:R1:W-:Y:S01]  /*2cd40*/  UTMALDG.4D [UR8], [UR4], desc[UR6] ;  /* 0x00000608040075b4 */ /* 0x0003e20008019000 */
[----:B------:R-:W2:Y:S02]  /*2cd50*/  SYNCS.PHASECHK.TRANS64.TRYWAIT P0, [R2+URZ+0x29840], R3 ;  /* 0x02984003020075a7 */ /* 0x000ea4000800017f */
[----:B-12---:R-:W-:Y:S05]  /*2cd60*/  @!P0 BRA `(.L_x_2536) ;  /* 0x00000070003c8947 */ /* 0x006fea0003800000 */
.L_x_2745:
[----:B------:R-:W-:Y:S05]  /*2cd70*/  @P1 BRA `(.L_x_2537) ;  /* 0x00000000001c1947 */ /* 0x000fea0003800000 */
[----:B------:R-:W2:Y:S01]  /*2cd80*/  S2R R4, SR_TID.X ;  /* 0x0000000000047919 */ /* 0x000ea20000002100 */
[----:B01----:R-:W-:-:S04]  /*2cd90*/  MOV R3, 0x7800 ;  /* 0x0000780000037802 */ /* 0x003fc80000000f00 */
[----:B------:R3:W-:Y:S01]  /*2cda0*/  SYNCS.ARRIVE.TRANS64 RZ, [R2+URZ+0x29830], R3 ;  /* 0x0298300302ff79a7 */ /* 0x0007e2000800003f */
[----:B--2---:R-:W-:-:S04]  /*2cdb0*/  LOP3.LUT R4, R4, 0x1f, RZ, 0xc0, !PT ;  /* 0x0000001f04047812 */ /* 0x004fc800078ec0ff */
[----:B------:R-:W-:-:S13]  /*2cdc0*/  ISETP.NE.AND P0, PT, R4, RZ, PT ;  /* 0x000000ff0400720c */ /* 0x000fda0003f05270 */
[----:B---3--:R-:W-:Y:S05]  /*2cdd0*/  @!P0 BRA `(.L_x_2537) ;  /* 0x0000000000048947 */ /* 0x008fea0003800000 */
[----:B------:R-:W-:Y:S01]  /*2cde0*/  BPT.TRAP 0x1 ;  /* 0x000000040000795c */ /* 0x000fe20000300000 */
.L_x_2537:
[----:B01----:R-:W2:Y:S01]  /*2cdf0*/  LDL.LU R3, [R1+0x14] ;  /* 0x0000140001037983 */ /* 0x003ea20000300800 */
        /* <DEDUP_REMOVED lines=30> */
.L_x_2531:
[----:B---3--:R-:W0:Y:S04]  /*2cfe0*/  LDL.LU R3, [R1+0x40] ;  /* 0x0000400001037983 */ /* 0x008e280000300800 */
[----:B------:R-:W2:Y:S04]  /*2cff0*/  LDL.LU R5, [R1+0x34] ;  /* 0x0000340001057983 */ /* 0x000ea80000300800 */
[----:B------:R-:W3:Y:S01]  /*2d000*/  LDL.LU R4, [R1+0x58] ;  /* 0x0000580001047983 */ /* 0x000ee20000300800 */
[----:B------:R-:W-:Y:S05]  /*2d010*/  WARPSYNC.ALL ;  /* 0x0000000000007948 */ /* 0x000fea0003800000 */
[----:B------:R-:W-:Y:S01]  /*2d020*/  ULDC.64 UR6, c[0x0][0xa00] ;  /* 0x0002800000067ab9 */ /* 0x000fe20000000a00 */
[----:B------:R-:W-:Y:S01]  /*2d030*/  ULDC.64 UR4, c[0x0][0x298] ;  /* 0x0000a60000047ab9 */ /* 0x000fe20000000a00 */
[----:B------:R-:W-:Y:S01]  /*2d040*/  BAR.SYNC.DEFER_BLOCKING 0x8, 0x180 ;  /* 0x0206000000007b1d */ /* 0x000fe20000010000 */
[----:B------:R-:W-:Y:S01]  /*2d050*/  ISETP.NE.U32.AND P0, PT, RZ, UR6, PT ;  /* 0x00000006ff007c0c */ /* 0x000fe2000bf05070 */
[----:B------:R-:W-:-:S03]  /*2d060*/  VIADD R2, R18, 0x14400 ;  /* 0x0001440012027836 */ /* 0x000fc60000000000 */
[----:B------:R-:W-:Y:S01]  /*2d070*/  ISETP.NE.AND.EX P0, PT, RZ, UR7, PT, P0 ;  /* 0x00000007ff007c0c */ /* 0x000fe2000bf05300 */
[----:B------:R-:W-:Y:S01]  /*2d080*/  BSSY B6, `(.L_x_2538) ;  /* 0x000001e000067945 */ /* 0x000fe20003800000 */
[----:B------:R-:W-:Y:S02]  /*2d090*/  LOP3.LUT P1, RZ, R2, 0x1bf, RZ, 0xc0, !PT ;  /* 0x000001bf02ff7812 */ /* 0x000fe4000782c0ff */
[----:B0-----:R-:W-:Y:S02]  /*2d0a0*/  SHF.R.S32.HI R0, RZ, 0x1f, R3 ;  /* 0x0000001fff007819 */ /* 0x001fe40000011403 */
[----:B--2---:R-:W-:-:S03]  /*2d0b0*/  SEL R5, R5, RZ, !P0 ;  /* 0x000000ff05057207 */ /* 0x004fc60004000000 */
[----:B------:R-:W-:Y:S01]  /*2d0c0*/  IMAD R0, R0, UR4, RZ ;  /* 0x0000000400007c24 */ /* 0x000fe2000f8e02ff */
[----:B---3--:R-:W-:-:S03]  /*2d0d0*/  SEL R4, R4, RZ, !P0 ;  /* 0x000000ff04047207 */ /* 0x008fc60004000000 */
        /* <DEDUP_REMOVED lines=16> */
[----:B------:R-:W-:Y:S01]  /*2d1e0*/  MOV R12, 0x1 ;  /* 0x00000001000c7802 */ /* 0x000fe20000000f00 */
[----:B------:R-:W-:Y:S02]  /*2d1f0*/  IMAD.U32 R7, RZ, RZ, UR7 ;  /* 0x00000007ff077e24 */ /* 0x000fe4000f8e00ff */
[----:B------:R-:W-:-:S02]  /*2d200*/  IMAD.U32 R10, RZ, RZ, UR8 ;  /* 0x00000008ff0a7e24 */ /* 0x000fc4000f8e00ff */
[----:B------:R-:W-:Y:S02]  /*2d210*/  IMAD.U32 R11, RZ, RZ, UR9 ;  /* 0x00000009ff0b7e24 */ /* 0x000fe4000f8e00ff */
[----:B-1----:R-:W-:Y:S02]  /*2d220*/  IMAD.MOV.U32 R8, RZ, RZ, 0x70 ;  /* 0x00000070ff087424 */ /* 0x002fe400078e00ff */
[----:B------:R-:W-:-:S07]  /*2d230*/  IMAD.MOV.U32 R13, RZ, RZ, RZ ;  /* 0x000000ffff0d7224 */ /* 0x000fce00078e00ff */
[----:B------:R-:W-:-:S07]  /*2d240*/  LEPC R20, `(.L_x_2539) ;  /* 0x000000001014794e */ /* 0x000fce0000000000 */
[----:B0-----:R-:W-:Y:S05]  /*2d250*/  CALL.ABS.NOINC R2 ;  /* 0x0000000002007343 */ /* 0x001fea0003c00000 */
.L_x_2539:
[----:B------:R-:W-:Y:S05]  /*2d260*/  BSYNC B6 ;  /* 0x0000000000067941 */ /* 0x000fea0003800000 */
.L_x_2538:
[----:B0-----:R-:W2:Y:S01]  /*2d270*/  LDL.LU R0, [R1+0x40] ;  /* 0x0000400001007983 */ /* 0x001ea20000300800 */
[----:B------:R-:W-:Y:S01]  /*2d280*/  ULDC.64 UR4, c[0x0][0x2d8] ;  /* 0x0000b60000047ab9 */ /* 0x000fe20000000a00 */
[----:B------:R-:W0:Y:S01]  /*2d290*/  LDC R7, c[0x0][0x448] ;  /* 0x00011200ff077b82 */ /* 0x000e220000000800 */
[----:B------:R-:W-:Y:S01]  /*2d2a0*/  ULDC.64 UR6, c[0x0][0x280] ;  /* 0x0000a00000067ab9 */ /* 0x000fe20000000a00 */
[----:B------:R-:W3:Y:S04]  /*2d2b0*/  LDL.LU R5, [R1+0x38] ;  /* 0x0000380001057983 */ /* 0x000ee80000300800 */
[----:B------:R-:W3:Y:S04]  /*2d2c0*/  LDL.LU.64 R2, [R1+0x50] ;  /* 0x0000500001027983 */ /* 0x000ee80000300a00 */
[----:B------:R-:W4:Y:S04]  /*2d2d0*/  LDL.LU R4, [R1+0x34] ;  /* 0x0000340001047983 */ /* 0x000f280000300800 */
[----:B------:R-:W4:Y:S01]  /*2d2e0*/  LDL R10, [R1+0x4] ;  /* 0x00000400010a7983 */ /* 0x000f220000100800 */
[----:B-1----:R-:W1:Y:S01]  /*2d2f0*/  S2R R8, SR_TID.X ;  /* 0x0000000000087919 */ /* 0x002e620000002100 */
[----:B0-----:R-:W-:-:S13]  /*2d300*/  ISETP.NE.AND P0, PT, R7, 0x1, PT ;  /* 0x000000010700780c */ /* 0x001fda0003f05270 */
[----:B------:R-:W0:Y:S01]  /*2d310*/  @P0 LDC R6, c[0x0][0x450] ;  /* 0x00011400ff060b82 */ /* 0x000e220000000800 */
[----:B-1----:R-:W-:-:S04]  /*2d320*/  SHF.L.U32 R8, R8, 0x4, RZ ;  /* 0x0000000408087819 */ /* 0x002fc800000006ff */
[----:B------:R-:W-:-:S04]  /*2d330*/  LOP3.LUT R8, R8, 0x30, RZ, 0xc0, !PT ;  /* 0x0000003008087812 */ /* 0x000fc800078ec0ff */
[C---:B------:R-:W-:Y:S02]  /*2d340*/  LOP3.LUT R11, R8.reuse, 0x40, RZ, 0xfc, !PT ;  /* 0x00000040080b7812 */ /* 0x040fe400078efcff */
[----:B------:R-:W-:Y:S01]  /*2d350*/  LOP3.LUT R8, R8, 0x80, RZ, 0xfc, !PT ;  /* 0x0000008008087812 */ /* 0x000fe200078efcff */
[----:B---3--:R-:W-:Y:S02]  /*2d360*/  IMAD.MOV.U32 R3, RZ, RZ, R5 ;  /* 0x000000ffff037224 */ /* 0x008fe400078e0005 */
[----:B------:R-:W1:Y:S01]  /*2d370*/  S2R R5, SR_TID.X ;  /* 0x0000000000057919 */ /* 0x000e620000002100 */
[----:B------:R-:W-:-:S04]  /*2d380*/  IMAD.WIDE.U32 R2, R16, UR4, R2 ;  /* 0x0000000410027c25 */ /* 0x000fc8000f8e0002 */
[----:B------:R-:W-:Y:S01]  /*2d390*/  IMAD R3, R16, UR5, R3 ;  /* 0x0000000510037c24 */ /* 0x000fe2000f8e0203 */
[----:B------:R-:W-:Y:S02]  /*2d3a0*/  ULDC.64 UR4, c[0x0][0x2e0] ;  /* 0x0000b80000047ab9 */ /* 0x000fe40000000a00 */
[----:B--2---:R-:W-:Y:S02]  /*2d3b0*/  IMAD R0, R0, UR4, RZ ;  /* 0x0000000400007c24 */ /* 0x004fe4000f8e02ff */
[----:B----4-:R-:W-:-:S04]  /*2d3c0*/  IMAD.WIDE.U32 R2, R4, UR4, R2 ;  /* 0x0000000404027c25 */ /* 0x010fc8000f8e0002 */
[----:B------:R-:W-:Y:S01]  /*2d3d0*/  IMAD R0, R4, UR5, R0 ;  /* 0x0000000504007c24 */ /* 0x000fe2000f8e0200 */
[----:B------:R-:W-:Y:S01]  /*2d3e0*/  ULDC.64 UR4, c[0x0][0x2d0] ;  /* 0x0000b40000047ab9 */ /* 0x000fe20000000a00 */
[----:B------:R-:W2:Y:S02]  /*2d3f0*/  S2R R4, SR_TID.X ;  /* 0x0000000000047919 */ /* 0x000ea40000002100 */
[----:B------:R-:W-:Y:S01]  /*2d400*/  IMAD.IADD R3, R3, 0x1, R0 ;  /* 0x0000000103037824 */ /* 0x000fe200078e0200 */
[----:B-1----:R-:W-:-:S04]  /*2d410*/  LOP3.LUT R5, R5, 0x7f, RZ, 0xc0, !PT ;  /* 0x0000007f05057812 */ /* 0x002fc800078ec0ff */
[----:B------:R-:W-:Y:S01]  /*2d420*/  SHF.R.U32.HI R5, RZ, 0x2, R5 ;  /* 0x00000002ff057819 */ /* 0x000fe20000011605 */
[----:B--2---:R-:W-:-:S05]  /*2d430*/  IMAD.SHL.U32 R4, R4, 0x20, RZ ;  /* 0x0000002004047824 */ /* 0x004fca00078e00ff */
[----:B------:R-:W-:Y:S02]  /*2d440*/  LOP3.LUT R4, R5, 0x60, R4, 0xf8, !PT ;  /* 0x0000006005047812 */ /* 0x000fe400078ef804 */
[----:B------:R-:W1:Y:S02]  /*2d450*/  @P0 LDC R5, c[0x0][0x44c] ;  /* 0x00011300ff050b82 */ /* 0x000e640000000800 */
[----:B------:R-:W-:-:S05]  /*2d460*/  LEA R4, R10, R4, 0x7 ;  /* 0x000000040a047211 */ /* 0x000fca00078e38ff */
        /* <DEDUP_REMOVED lines=30> */
[----:B------:R-:W-:-:S05]  /*2d650*/  SHF.R.U32.HI R11, RZ, 0x2, R11 ;  /* 0x00000002ff0b7819 */ /* 0x000fca000001160b */
[----:B------:R-:W-:-:S04]  /*2d660*/  IMAD R0, R10, 0x80, R11 ;  /* 0x000000800a007824 */ /* 0x000fc800078e020b */
[----:B------:R-:W-:Y:S02]  /*2d670*/  VIADD R5, R0, 0x20 ;  /* 0x0000002000057836 */ /* 0x000fe40000000000 */
[----:B--2---:R-:W-:Y:S02]  /*2d680*/  IMAD R2, R6, R7, RZ ;  /* 0x0000000706027224 */ /* 0x004fe400078e02ff */
[----:B------:R-:W0:Y:S03]  /*2d690*/  SHFL.IDX PT, R7, R4, RZ, 0x1c1f ;  /* 0x001c1fff04077589 */ /* 0x000e2600000e0000 */
[----:B------:R-:W-:Y:S01]  /*2d6a0*/  ISETP.GE.AND P4, PT, R0, R2, PT ;  /* 0x000000020000720c */ /* 0x000fe20003f86270 */
[----:B------:R-:W1:-:S12]  /*2d6b0*/  SHFL.IDX PT, R6, R3, RZ, 0x1c1f ;  /* 0x001c1fff03067589 */ /* 0x000e5800000e0000 */
        /* <DEDUP_REMOVED lines=23> */
[----:B0-----:R-:W-:-:S04]  /*2d830*/  @!P3 IMAD.X R6, RZ, RZ, R6, P4 ;  /* 0x000000ffff06b224 */ /* 0x001fc800020e0606 */
[----:B------:R-:W-:Y:S01]  /*2d840*/  @!P3 IMAD.MOV.U32 R7, RZ, RZ, R6 ;  /* 0x000000ffff07b224 */ /* 0x000fe200078e0006 */
[----:B------:R-:W-:Y:S02]  /*2d850*/  @!P3 MOV R6, R5 ;  /* 0x000000050006b202 */ /* 0x000fe40000000f00 */
[----:B------:R1:W2:Y:S04]  /*2d860*/  SHFL.IDX PT, R5, R3, 0x3, 0x1c1f ;  /* 0x007c1f0003057f89 */ /* 0x0002a800000e0000 */
[----:B------:R1:W-:Y:S04]  /*2d870*/  @!P3 LDGSTS.E.BYPASS.LTC128B.128 [R8+0x15400], desc[UR56][R6.64], !P0 ;  /* 0x154000000608bfae */ /* 0x0003e8000c101d78 */
[----:B------:R1:W-:Y:S04]  /*2d880*/  @!P3 LDGSTS.E.BYPASS.LTC128B.128 [R8+0x17400], desc[UR56][R6.64+0x40], !P1 ;  /* 0x174000400608bfae */ /* 0x0003e8000c901d78 */
[----:B------:R1:W-:Y:S04]  /*2d890*/  @!P3 LDGSTS.E.BYPASS.LTC128B.128 [R8+0x19400], desc[UR56][R6.64+0x80], !P2 ;  /* 0x194000800608bfae */ /* 0x0003e8000d101d78 */
[----:B------:R1:W3:Y:S02]  /*2d8a0*/  SHFL.IDX PT, R3, R4, 0x3, 0x1c1f ;  /* 0x007c1f0004037f89 */ /* 0x0002e400000e0000 */
.L_x_2754:
        /* <DEDUP_REMOVED lines=12> */
.L_x_2542:
[----:B------:R-:W-:Y:S05]  /*2d970*/  BSYNC B0 ;  /* 0x0000000000007941 */ /* 0x000fea0003800000 */
.L_x_2541:
[----:B------:R-:W-:Y:S01]  /*2d980*/  NOP ;  /* 0x0000000000007918 */ /* 0x000fe20000000000 */
[----:B------:R-:W-:-:S13]  /*2d990*/  PLOP3.LUT P0, PT, PT, PT, PT, 0x80, 0x0 ;  /* 0x000000000000781c */ /* 0x000fda0003f0f070 */
.L_x_2543:
[----:B------:R-:W-:Y:S02]  /*2d9a0*/  PLOP3.LUT P1, PT, P1, P0, PT, 0xa2, 0x0 ;  /* 0x000000000000781c */ /* 0x000fe40000f21472 */
[----:B------:R-:W-:-:S08]  /*2d9b0*/  @P0 R2UR P1, UR4, R18 ;  /* 0x00000000120402ca */ /* 0x000fd00000020000 */
[----:B------:R-:W-:-:S05]  /*2d9c0*/  @P0 PLOP3.LUT P0, PT, P1, PT, PT, 0x80, 0x0 ;  /* 0x000000000000081c */ /* 0x000fca0000f0f070 */
[----:B------:R-:W-:Y:S01]  /*2d9d0*/  @!P1 SYNCS.ARRIVE.TRANS64.RED.A0T1 RZ, [UR4+0x29800], RZ ;  /* 0x029800ffffff99a7 */ /* 0x000fe20008200404 */
[----:B------:R-:W-:Y:S07]  /*2d9e0*/  @!P1 ARRIVES.LDGSTSBAR.64.TRANSCNT [UR4+0x29800] ;  /* 0x02980000ff0099b0 */ /* 0x000fee0008000a84 */
[----:B------:R-:W-:Y:S05]  /*2d9f0*/  @P0 BRA.U.ANY `(.L_x_2543) ;  /* 0xfffffffd00e80947 */ /* 0x000fea000393ffff */
[----:B----4-:R-:W4:Y:S02]  /*2da00*/  LDL.LU R2, [R1+0x60] ;  /* 0x0000600001027983 */ /* 0x010f240000300800 */
[----:B----4-:R-:W-:-:S05]  /*2da10*/  VIADD R2, R2, 0x1 ;  /* 0x0000000102027836 */ /* 0x010fca0000000000 */
        /* <DEDUP_REMOVED lines=10> */
.L_x_2755:
[----:B------:R-:W-:Y:S05]  /*2dac0*/  BSYNC B0 ;  /* 0x0000000000007941 */ /* 0x000fea0003800000 */
.L_x_2544:
[----:B------:R-:W5:Y:S04]  /*2dad0*/  LDL.LU R2, [R1+0x48] ;  /* 0x0000480001027983 */ /* 0x000f680000300800 */
[----:B-1-3--:R-:W3:Y:S01]  /*2dae0*/  LDL R3, [R1+0x20] ;  /* 0x0000200001037983 */ /* 0x00aee20000100800 */
[----:B-----5:R-:W-:-:S04]  /*2daf0*/  IADD3 R2, R2, -0x2, RZ ;  /* 0xfffffffe02027810 */ /* 0x020fc80007ffe0ff */
[----:B---3--:R-:W-:-:S13]  /*2db00*/  ISETP.GE.AND P0, PT, R2, R3, PT ;  /* 0x000000030200720c */ /* 0x008fda0003f06270 */
[----:B------:R-:W-:Y:S05]  /*2db10*/  @!P0 BRA `(.L_x_2546) ;  /* 0x0000001000048947 */ /* 0x000fea0003800000 */
[----:B------:R1:W5:Y:S01]  /*2db20*/  LDL.LU R3, [R1+0x18] ;  /* 0x0000180001037983 */ /* 0x0003620000300800 */
[----:B----4-:R-:W-:-:S07]  /*2db30*/  IMAD.MOV.U32 R0, RZ, RZ, R19 ;  /* 0x000000ffff007224 */ /* 0x010fce00078e0013 */
.L_x_2568:
[----:B------:R-:W3:Y:S01]  /*2db40*/  LDL R4, [R1+0x14] ;  /* 0x0000140001047983 */ /* 0x000ee20000100800 */
[----:B------:R-:W-:Y:S01]  /*2db50*/  VIADD R19, R0, 0x1 ;  /* 0x0000000100137836 */ /* 0x000fe20000000000 */
[----:B------:R-:W-:Y:S05]  /*2db60*/  YIELD ;  /* 0x0000000000007946 */ /* 0x000fea0003800000 */
[C---:B------:R-:W-:Y:S01]  /*2db70*/  ISETP.NE.AND P0, PT, R19.reuse, 0x2, PT ;  /* 0x000000021300780c */ /* 0x040fe20003f05270 */
[----:B------:R-:W-:Y:S03]  /*2db80*/  BSSY B0, `(.L_x_2547) ;  /* 0x0000089000007945 */ /* 0x000fe60003800000 */
[----:B------:R-:W-:-:S02]  /*2db90*/  SEL R19, R19, RZ, P0 ;  /* 0x000000ff13137207 */ /* 0x000fc40000000000 */
[----:B---3--:R-:W-:Y:S02]  /*2dba0*/  LOP3.LUT P1, RZ, R4, 0x1, RZ, 0xc0, !PT ;  /* 0x0000000104ff7812 */ /* 0x008fe4000782c0ff */
[----:B------:R-:W-:-:S04]  /*2dbb0*/  SEL R4, RZ, 0x1, P0 ;  /* 0x00000001ff047807 */ /* 0x000fc80000000000 */
[----:B--2--5:R-:W-:-:S05]  /*2dbc0*/  LOP3.LUT R9, R3, R4, RZ, 0x3c, !PT ;  /* 0x0000000403097212 */ /* 0x024fca00078e3cff */
[----:B------:R3:W-:Y:S02]  /*2dbd0*/  STL [R1+0x18], R9 ;  /* 0x0000180901007387 */ /* 0x0007e40000100800 */
[----:B------:R-:W-:Y:S05]  /*2dbe0*/  @!P1 BRA `(.L_x_2548) ;  /* 0x0000000800089947 */ /* 0x000fea0003800000 */
[----:B------:R-:W-:Y:S01]  /*2dbf0*/  ULDC.64 UR4, c[0x0][0x418] ;  /* 0x0001060000047ab9 */ /* 0x000fe20000000a00 */
[----:B0-----:R-:W-:Y:S01]  /*2dc00*/  IMAD.MOV.U32 R8, RZ, RZ, R2 ;  /* 0x000000ffff087224 */ /* 0x001fe200078e0002 */
[----:B------:R-:W-:-:S04]  /*2dc10*/  ISETP.NE.U32.AND P0, PT, RZ, UR4, PT ;  /* 0x00000004ff007c0c */ /* 0x000fc8000bf05070 */
[----:B------:R-:W-:-:S13]  /*2dc20*/  ISETP.NE.AND.EX P0, PT, RZ, UR5, PT, P0 ;  /* 0x00000005ff007c0c */ /* 0x000fda000bf05300 */
[----:B------:R-:W-:Y:S05]  /*2dc30*/  @!P0 BRA `(.L_x_2549) ;  /* 0x00000000004c8947 */ /* 0x000fea0003800000 */
[----:B------:R-:W4:Y:S01]  /*2dc40*/  LDL R11, [R1+0x24] ;  /* 0x00002400010b7983 */ /* 0x000f220000100800 */
[----:B------:R-:W0:Y:S01]  /*2dc50*/  LDC R7, c[0x0][0x43c] ;  /* 0x00010f00ff077b82 */ /* 0x000e220000000800 */
[----:B------:R-:W-:Y:S02]  /*2dc60*/  ULDC.64 UR6, c[0x0][0x428] ;  /* 0x00010a0000067ab9 */ /* 0x000fe40000000a00 */
[----:B------:R-:W3:Y:S01]  /*2dc70*/  LDL R10, [R1+0x8] ;  /* 0x00000800010a7983 */ /* 0x000ee20000100800 */
[----:B0-----:R-:W-:-:S13]  /*2dc80*/  ISETP.NE.AND P0, PT, R7, 0x1, PT ;  /* 0x000000010700780c */ /* 0x001fda0003f05270 */
[----:B--2---:R-:W0:Y:S02]  /*2dc90*/  @P0 LDC.64 R4, c[0x0][0x440] ;  /* 0x00011000ff040b82 */ /* 0x004e240000000a00 */
[----:B0-----:R-:W-:-:S04]  /*2dca0*/  @P0 IMAD.HI.U32 R6, R2, R4, RZ ;  /* 0x0000000402060227 */ /* 0x001fc800078e00ff */
[----:B------:R-:W-:Y:S01]  /*2dcb0*/  IMAD.MOV.U32 R4, RZ, RZ, R2 ;  /* 0x000000ffff047224 */ /* 0x000fe200078e0002 */
[----:B------:R-:W-:-:S04]  /*2dcc0*/  @P0 SHF.R.U32.HI R4, RZ, R5, R6 ;  /* 0x00000005ff040219 */ /* 0x000fc80000011606 */
[----:B------:R-:W-:Y:S02]  /*2dcd0*/  SHF.R.S32.HI R5, RZ, 0x1f, R4 ;  /* 0x0000001fff057819 */ /* 0x000fe40000011404 */
[----:B------:R-:W-:-:S05]  /*2dce0*/  IADD3 R8, -R4, RZ, RZ ;  /* 0x000000ff04087210 */ /* 0x000fca0007ffe1ff */
[----:B------:R-:W-:Y:S02]  /*2dcf0*/  IMAD R8, R7, R8, R2 ;  /* 0x0000000807087224 */ /* 0x000fe400078e0202 */
[----:B----4-:R-:W-:-:S04]  /*2dd00*/  IMAD R6, R11, UR6, RZ ;  /* 0x000000060b067c24 */ /* 0x010fc8000f8e02ff */
[C---:B---3--:R-:W-:Y:S02]  /*2dd10*/  IMAD R6, R10.reuse, UR7, R6 ;  /* 0x000000070a067c24 */ /* 0x048fe4000f8e0206 */
[----:B------:R-:W-:-:S04]  /*2dd20*/  IMAD.WIDE.U32 R4, R10, UR6, R4 ;  /* 0x000000060a047c25 */ /* 0x000fc8000f8e0004 */
[----:B------:R-:W-:Y:S01]  /*2dd30*/  IMAD.IADD R5, R6, 0x1, R5 ;  /* 0x0000000106057824 */ /* 0x000fe200078e0205 */
[----:B------:R-:W-:-:S04]  /*2dd40*/  LEA R6, P0, R4, UR4, 0x2 ;  /* 0x0000000404067c11 */ /* 0x000fc8000f8010ff */
[----:B------:R-:W-:-:S05]  /*2dd50*/  LEA.HI.X R7, R4, UR5, R5, 0x2, P0 ;  /* 0x0000000504077c11 */ /* 0x000fca00080f1405 */
[----:B------:R0:W5:Y:S04]  /*2dd60*/  LDG.E R17, desc[UR56][R6.64] ;  /* 0x0000003806117981 */ /* 0x000168000c1e1900 */
.L_x_2549:
[----:B------:R-:W0:Y:S01]  /*2dd70*/  S2R R4, SR_TID.X ;  /* 0x0000000000047919 */ /* 0x000e220000002100 */
[----:B--2---:R-:W-:Y:S01]  /*2dd80*/  IMAD R5, R19, 0x8, R18 ;  /* 0x0000000813057824 */ /* 0x004fe200078e0212 */
[----:B------:R-:W-:Y:S01]  /*2dd90*/  BSSY B1, `(.L_x_2550) ;  /* 0x0000006000017945 */ /* 0x000fe20003800000 */
[----:B0-----:R-:W-:Y:S02]  /*2dda0*/  LOP3.LUT R6, R4, 0x7f, RZ, 0xc0, !PT ;  /* 0x0000007f04067812 */ /* 0x001fe400078ec0ff */
[----:B------:R-:W-:Y:S02]  /*2ddb0*/  SHF.L.U32 R4, R9, 0x1f, RZ ;  /* 0x0000001f09047819 */ /* 0x000fe400000006ff */
[----:B------:R-:W-:Y:S02]  /*2ddc0*/  ISETP.NE.AND P1, PT, R6, RZ, PT ;  /* 0x000000ff0600720c */ /* 0x000fe40003f25270 */
[----:B------:R-:W0:Y:S02]  /*2ddd0*/  SYNCS.PHASECHK.TRANS64.TRYWAIT P0, [R5+URZ+0x29880], R4 ;  /* 0x02988004050075a7 */ /* 0x000e24000800017f */
[----:B0-----:R-:W-:Y:S09]  /*2dde0*/  @!P0 BRA `(.L_x_2551) ;  /* 0x0000006400b08947 */ /* 0x001ff20003800000 */
.L_x_2756:
[----:B------:R-:W-:Y:S05]  /*2ddf0*/  BSYNC B1 ;  /* 0x0000000000017941 */ /* 0x000fea0003800000 */
.L_x_2550:
        /* <DEDUP_REMOVED lines=9> */
.L_x_2553:
[----:B------:R-:W-:Y:S05]  /*2de90*/  BSYNC B1 ;  /* 0x0000000000017941 */ /* 0x000fea0003800000 */
.L_x_2552:
[----:B------:R-:W2:Y:S01]  /*2dea0*/  LDL R6, [R1+0x28] ;  /* 0x0000280001067983 */ /* 0x000ea20000100800 */
        /* <DEDUP_REMOVED lines=9> */
[----:B--2---:R-:W-:-:S02]  /*2df40*/  IMAD R6, R8, 0xa0, R6 ;  /* 0x000000a008067824 */ /* 0x004fc400078e0206 */
[----:B------:R-:W-:-:S09]  /*2df50*/  VIADD R8, R5, 0x29870 ;  /* 0x0002987005087836 */ /* 0x000fd20000000000 */
.L_x_2554:
        /* <DEDUP_REMOVED lines=13> */
.L_x_2757:
[----:B------:R-:W-:Y:S05]  /*2e030*/  BSYNC B1 ;  /* 0x0000000000017941 */ /* 0x000fea0003800000 */
.L_x_2555:
[----:B------:R-:W-:Y:S01]  /*2e040*/  BSSY B1, `(.L_x_2557) ;  /* 0x000000b000017945 */ /* 0x000fe20003800000 */
[----:B------:R-:W-:Y:S02]  /*2e050*/  IMAD.MOV.U32 R8, RZ, RZ, 0x0 ;  /* 0x00000000ff087424 */ /* 0x000fe400078e00ff */
[----:B---3--:R-:W-:Y:S01]  /*2e060*/  IMAD.MOV.U32 R9, RZ, RZ, 0x14f00000 ;  /* 0x14f00000ff097424 */ /* 0x008fe200078e00ff */
[----:B------:R-:W-:Y:S06]  /*2e070*/  @P1 BRA `(.L_x_2558) ;  /* 0x00000000001c1947 */ /* 0x000fec0003800000 */
[----:B------:R-:W3:Y:S01]  /*2e080*/  S2R R7, SR_TID.X ;  /* 0x0000000000077919 */ /* 0x000ee20000002100 */
[----:B0-2---:R-:W-:-:S04]  /*2e090*/  IMAD.MOV.U32 R4, RZ, RZ, 0x7800 ;  /* 0x00007800ff047424 */ /* 0x005fc800078e00ff */
[----:B------:R4:W-:Y:S01]  /*2e0a0*/  SYNCS.ARRIVE.TRANS64 RZ, [R5+URZ+0x29830], R4 ;  /* 0x0298300405ff79a7 */ /* 0x0009e2000800003f */
[----:B---3--:R-:W-:-:S04]  /*2e0b0*/  LOP3.LUT R7, R7, 0x1f, RZ, 0xc0, !PT ;  /* 0x0000001f07077812 */ /* 0x008fc800078ec0ff */
[----:B------:R-:W-:-:S13]  /*2e0c0*/  ISETP.NE.AND P0, PT, R7, RZ, PT ;  /* 0x000000ff0700720c */ /* 0x000fda0003f05270 */
[----:B----4-:R-:W-:Y:S05]  /*2e0d0*/  @!P0 BRA `(.L_x_2558) ;  /* 0x0000000000048947 */ /* 0x010fea0003800000 */
[----:B------:R-:W-:Y:S01]  /*2e0e0*/  BPT.TRAP 0x1 ;  /* 0x000000040000795c */ /* 0x000fe20000300000 */
.L_x_2558:
[----:B------:R-:W-:Y:S05]  /*2e0f0*/  BSYNC B1 ;  /* 0x0000000000017941 */ /* 0x000fea0003800000 */
.L_x_2557:
[----:B------:R-:W-:Y:S01]  /*2e100*/  R2UR UR10, R10 ;  /* 0x000000000a0a72ca */ /* 0x000fe200000e0000 */
[----:B0-2---:R-:W-:Y:S01]  /*2e110*/  IMAD R4, R19, 0x7800, R18 ;  /* 0x0000780013047824 */ /* 0x005fe200078e0212 */
[----:B------:R-:W-:Y:S01]  /*2e120*/  R2UR UR6, R8 ;  /* 0x00000000080672ca */ /* 0x000fe200000e0000 */
[----:B------:R-:W-:Y:S01]  /*2e130*/  UIADD3 UR4, UP0, UR40, 0x370, URZ ;  /* 0x0000037028047890 */ /* 0x000fe2000ff1e03f */
[----:B------:R-:W-:Y:S01]  /*2e140*/  R2UR UR7, R9 ;  /* 0x00000000090772ca */ /* 0x000fe200000e0000 */
[----:B------:R-:W-:Y:S01]  /*2e150*/  VIADD R7, R4, 0x1a400 ;  /* 0x0001a40004077836 */ /* 0x000fe20000000000 */
[----:B------:R-:W-:Y:S01]  /*2e160*/  PLOP3.LUT P0, PT, PT, PT, PT, 0x80, 0x0 ;  /* 0x000000000000781c */ /* 0x000fe20003f0f070 */
[----:B------:R-:W-:Y:S01]  /*2e170*/  UIADD3.X UR5, URZ, UR41, URZ, UP0, !UPT ;  /* 0x000000293f057290 */ /* 0x000fe200087fe43f */
[----:B------:R-:W-:-:S11]  /*2e180*/  IADD3 R5, R5, 0x29830, RZ ;  /* 0x0002983005057810 */ /* 0x000fd60007ffe0ff */
.L_x_2559:
        /* <DEDUP_REMOVED lines=15> */
.L_x_2560:
        /* <DEDUP_REMOVED lines=15> */
.L_x_2561:
        /* <DEDUP_REMOVED lines=9> */
[----:B----4-:R-:W-:Y:S05]  /*2e400*/  @P0 BRA.U.ANY `(.L_x_2561) ;  /* 0xfffffffd00d80947 */ /* 0x010fea000393ffff */
.L_x_2548:
[----:B------:R-:W-:Y:S05]  /*2e410*/  BSYNC B0 ;  /* 0x0000000000007941 */ /* 0x000fea0003800000 */
.L_x_2547:
[----:B------:R-:W-:-:S06]  /*2e420*/  UISETP.NE.AND UP0, UPT, UR37, 0x3, UPT ;  /* 0x000000032500788c */ /* 0x000fcc000bf05270 */
[----:B------:R-:W-:-:S13]  /*2e430*/  PLOP3.LUT P0, PT, PT, PT, UP0, 0x80, 0x0 ;  /* 0x000000000000781c */ /* 0x000fda0003f0f008 */
[----:B------:R-:W-:Y:S05]  /*2e440*/  @!P0 BRA `(.L_x_2562) ;  /* 0x0000000000048947 */ /* 0x000fea0003800000 */
[----:B------:R-:W-:Y:S01]  /*2e450*/  BPT.TRAP 0x1 ;  /* 0x000000040000795c */ /* 0x000fe20000300000 */
.L_x_2562:
[----:B------:R-:W-:Y:S01]  /*2e460*/  IMAD.U32 R4, RZ, RZ, UR39 ;  /* 0x00000027ff047e24 */ /* 0x000fe2000f8e00ff */
[----:B------:R-:W-:Y:S01]  /*2e470*/  LEA R20, R0, R18, 0x3 ;  /* 0x0000001200147211 */ /* 0x000fe200078e18ff */
[----:B------:R-:W-:Y:S03]  /*2e480*/  BSSY B0, `(.L_x_2563) ;  /* 0x0000006000007945 */ /* 0x000fe60003800000 */
[----:B------:R-:W-:Y:S02]  /*2e490*/  ISETP.NE.AND P1, PT, R4, 0x3, PT ;  /* 0x000000030400780c */ /* 0x000fe40003f25270 */
[----:B------:R-:W-:-:S04]  /*2e4a0*/  LOP3.LUT R4, R3, 0x1, RZ, 0x3c, !PT ;  /* 0x0000000103047812 */ /* 0x000fc800078e3cff */
[----:B------:R-:W-:-:S04]  /*2e4b0*/  SHF.L.U32 R4, R4, 0x1f, RZ ;  /* 0x0000001f04047819 */ /* 0x000fc800000006ff */
[----:B------:R-:W4:Y:S02]  /*2e4c0*/  SYNCS.PHASECHK.TRANS64.TRYWAIT P0, [R20+URZ+0x29870], R4 ;  /* 0x02987004140075a7 */ /* 0x000f24000800017f */
[----:B----4-:R-:W-:Y:S05]  /*2e4d0*/  @!P0 BRA `(.L_x_2564) ;  /* 0x00000060001c8947 */ /* 0x010fea0003800000 */
.L_x_2758:
[----:B------:R-:W-:Y:S05]  /*2e4e0*/  BSYNC B0 ;  /* 0x0000000000007941 */ /* 0x000fea0003800000 */
.L_x_2563:
[----:B------:R-:W-:Y:S05]  /*2e4f0*/  @!P1 BRA `(.L_x_2565) ;  /* 0x0000000000049947 */ /* 0x000fea0003800000 */
[----:B------:R-:W-:Y:S01]  /*2e500*/  BPT.TRAP 0x1 ;  /* 0x000000040000795c */ /* 0x000fe20000300000 */
.L_x_2565:
[----:B------:R-:W-:Y:S01]  /*2e510*/  SHF.L.U32 R3, R3, 0x1f, RZ ;  /* 0x0000001f03037819 */ /* 0x000fe200000006ff */
[----:B------:R-:W-:-:S03]  /*2e520*/  IMAD R12, R0, 0x5000, RZ ;  /* 0x00005000000c7824 */ /* 0x000fc600078e02ff */
[----:B------:R-:W5:Y:S02]  /*2e530*/  SYNCS.PHASECHK.TRANS64.TRYWAIT P0, [R20+URZ+0x29860], R3 ;  /* 0x02986003140075a7 */ /* 0x000f64000800017f */
[----:B-----5:R-:W-:Y:S05]  /*2e540*/  @!P0 BRA `(.L_x_2566) ;  /* 0x0000006000148947 */ /* 0x020fea0003800000 */
.L_x_2759:
[----:B------:R-:W5:Y:S04]  /*2e550*/  LDL R0, [R1+0x30] ;  /* 0x0000300001007983 */ /* 0x000f680000100800 */
[----:B------:R-:W2:Y:S01]  /*2e560*/  LDL R13, [R1+0x2c] ;  /* 0x00002c00010d7983 */ /* 0x000ea20000100800 */
[----:B------:R-:W-:Y:S05]  /*2e570*/  WARPSYNC.ALL ;  /* 0x0000000000007948 */ /* 0x000fea0003800000 */
[----:B---3--:R-:W3:Y:S01]  /*2e580*/  S2R R9, SR_TID.X ;  /* 0x0000000000097919 */ /* 0x008ee20000002100 */
[----:B------:R-:W-:Y:S01]  /*2e590*/  IMAD.MOV.U32 R14, RZ, RZ, 0x40 ;  /* 0x00000040ff0e7424 */ /* 0x000fe200078e00ff */
[----:B---3--:R-:W-:-:S04]  /*2e5a0*/  LOP3.LUT P0, RZ, R9, 0x4, RZ, 0xc0, !PT ;  /* 0x0000000409ff7812 */ /* 0x008fc8000780c0ff */
[----:B------:R-:W-:Y:S02]  /*2e5b0*/  SEL R14, R14, 0xffffffc0, !P0 ;  /* 0xffffffc00e0e7807 */ /* 0x000fe40004000000 */
[C---:B-----5:R-:W-:Y:S02]  /*2e5c0*/  LOP3.LUT R0, R12.reuse, R0, RZ, 0xfc, !PT ;  /* 0x000000000c007212 */ /* 0x060fe400078efcff */
[----:B--2---:R-:W-:-:S03]  /*2e5d0*/  LOP3.LUT R21, R12, R13, RZ, 0xfc, !PT ;  /* 0x0000000d0c157212 */ /* 0x004fc600078efcff */
[----:B------:R-:W-:-:S04]  /*2e5e0*/  IMAD.IADD R0, R18, 0x1, R0 ;  /* 0x0000000112007824 */ /* 0x000fc800078e0200 */
[----:B------:R-:W-:Y:S01]  /*2e5f0*/  IMAD.IADD R3, R14, 0x1, R0 ;  /* 0x000000010e037824 */ /* 0x000fe200078e0200 */
[----:B0---4-:R-:W0:Y:S01]  /*2e600*/  LDSM.16.MT88.4 R4, [R0+0xa400] ;  /* 0x00a400000004783b */ /* 0x011e220000004200 */
        /* <DEDUP_REMOVED lines=68> */
.L_x_2567:
[----:B------:R-:W3:Y:S01]  /*2ea50*/  S2R R0, SR_TID.X ;  /* 0x0000000000007919 */ /* 0x000ee20000002100 */
[----:B0-----:R0:W-:Y:S01]  /*2ea60*/  SYNCS.ARRIVE.TRANS64.A1T0 RZ, [R20+URZ+0x29850], RZ ;  /* 0x029850ff14ff79a7 */ /* 0x0011e2000810003f */
[----:B---3--:R-:W-:Y:S02]  /*2ea70*/  LOP3.LUT R3, R0, 0x7f, RZ, 0xc0, !PT ;  /* 0x0000007f00037812 */ /* 0x008fe400078ec0ff */
[----:B------:R-:W3:Y:S01]  /*2ea80*/  LDL R0, [R1+0x20] ;  /* 0x0000200001007983 */ /* 0x000ee20000100800 */
[----:B------:R-:W-:Y:S01]  /*2ea90*/  BAR.SYNC.DEFER_BLOCKING 0x2, 0x80 ;  /* 0x0082000000007b1d */ /* 0x000fe20000010000 */
[----:B------:R-:W-:-:S05]  /*2eaa0*/  ISETP.NE.AND P0, PT, R3, RZ, PT ;  /* 0x000000ff0300720c */ /* 0x000fca0003f05270 */
[----:B------:R4:W5:Y:S08]  /*2eab0*/  LDL R3, [R1+0x18] ;  /* 0x0000180001037983 */ /* 0x0009700000100800 */
[----:B0-----:R-:W-:-:S04]  /*2eac0*/  @!P0 IADD3 R20, R20, 0x29880, RZ ;  /* 0x0002988014148810 */ /* 0x001fc80007ffe0ff */
[----:B------:R-:W-:-:S04]  /*2ead0*/  @!P0 PRMT R20, RZ, 0x654, R20 ;  /* 0x00000654ff148816 */ /* 0x000fc80000000014 */
[----:B------:R4:W-:Y:S01]  /*2eae0*/  @!P0 SYNCS.ARRIVE.TRANS64.RED.A1T0 RZ, [R20+URZ], RZ ;  /* 0x000000ff14ff89a7 */ /* 0x0009e2000810043f */
[C---:B---3--:R-:W-:Y:S01]  /*2eaf0*/  ISETP.GT.AND P0, PT, R2.reuse, R0, PT ;  /* 0x000000000200720c */ /* 0x048fe20003f04270 */
[----:B------:R-:W-:Y:S02]  /*2eb00*/  VIADD R2, R2, 0xffffffff ;  /* 0xffffffff02027836 */ /* 0x000fe40000000000 */
[----:B------:R-:W-:-:S10]  /*2eb10*/  IMAD.MOV.U32 R0, RZ, RZ, R19 ;  /* 0x000000ffff007224 */ /* 0x000fd400078e0013 */
[----:B----4-:R-:W-:Y:S05]  /*2eb20*/  @P0 BRA `(.L_x_2568) ;  /* 0xfffffff000040947 */ /* 0x010fea000383ffff */
.L_x_2546:
        /* <DEDUP_REMOVED lines=18> */
.L_x_2570:
[----:B------:R-:W-:Y:S05]  /*2ec50*/  BSYNC B0 ;  /* 0x0000000000007941 */ /* 0x000fea0003800000 */
.L_x_2569:
[----:B------:R-:W-:-:S06]  /*2ec60*/  UISETP.NE.AND UP0, UPT, UR37, 0x3, UPT ;  /* 0x000000032500788c */ /* 0x000fcc000bf05270 */
[----:B------:R-:W-:-:S13]  /*2ec70*/  PLOP3.LUT P1, PT, PT, PT, UP0, 0x80, 0x0 ;  /* 0x000000000000781c */ /* 0x000fda0003f2f008 */
[----:B------:R-:W-:Y:S05]  /*2ec80*/  @!P1 BRA `(.L_x_2571) ;  /* 0x0000000000049947 */ /* 0x000fea0003800000 */
[----:B------:R-:W-:Y:S01]  /*2ec90*/  BPT.TRAP 0x1 ;  /* 0x000000040000795c */ /* 0x000fe20000300000 */
.L_x_2571:
        /* <DEDUP_REMOVED lines=9> */
.L_x_2760:
[----:B------:R-:W-:Y:S05]  /*2ed30*/  BSYNC B0 ;  /* 0x0000000000007941 */ /* 0x000fea0003800000 */
.L_x_2572:
[----:B------:R-:W-:Y:S05]  /*2ed40*/  @!P2 BRA `(.L_x_2574) ;  /* 0x000000000004a947 */ /* 0x000fea0003800000 */
[----:B------:R-:W-:Y:S01]  /*2ed50*/  BPT.TRAP 0x1 ;  /* 0x000000040000795c */ /* 0x000fe20000300000 */
.L_x_2574:
[----:B--2---:R-:W2:Y:S02]  /*2ed60*/  LDL R0, [R1+0x18] ;  /* 0x0000180001007983 */ /* 0x004ea40000100800 */
[----:B--2---:R-:W-:-:S04]  /*2ed70*/  SHF.L.U32 R0, R0, 0x1f, RZ ;  /* 0x0000001f00007819 */ /* 0x004fc800000006ff */
[----:B------:R-:W2:Y:S02]  /*2ed80*/  SYNCS.PHASECHK.TRANS64.TRYWAIT P1, [R16+URZ+0x29860], R0 ;  /* 0x02986000100075a7 */ /* 0x000ea4000802017f */
[----:B--2---:R-:W-:Y:S05]  /*2ed90*/  @!P1 BRA `(.L_x_2575) ;  /* 0x0000005800289947 */ /* 0x004fea0003800000 */
.L_x_2761:
        /* <DEDUP_REMOVED lines=81> */
.L_x_2576:
[----:B------:R-:W3:Y:S01]  /*2f2b0*/  LDL.LU R2, [R1+0x18] ;  /* 0x0000180001027983 */ /* 0x000ee20000300800 */
[----:B0-----:R0:W-:Y:S01]  /*2f2c0*/  SYNCS.ARRIVE.TRANS64.A1T0 RZ, [R16+URZ+0x29850], RZ ;  /* 0x029850ff10ff79a7 */ /* 0x0011e2000810003f */
[----:B------:R-:W-:Y:S01]  /*2f2d0*/  IADD3 R19, R19, 0x1, RZ ;  /* 0x0000000113137810 */ /* 0x000fe20007ffe0ff */
[----:B0-----:R-:W-:-:S05]  /*2f2e0*/  @!P0 VIADD R16, R16, 0x29880 ;  /* 0x0002988010108836 */ /* 0x001fca0000000000 */
        /* <DEDUP_REMOVED lines=8> */
.L_x_2521:
        /* <DEDUP_REMOVED lines=14> */
.L_x_2577:
        /* <DEDUP_REMOVED lines=11> */
[----:B------:R-:W0:Y:S08]  /*2f500*/  @!P1 LDC.64 R2, c[0x0][0xc80] ;  /* 0x00032000ff029b82 */ /* 0x000e300000000a00 */
[----:B------:R-:W2:Y:S01]  /*2f510*/  @!P1 LDC.64 R6, c[0x0][0xc78] ;  /* 0x00031e00ff069b82 */ /* 0x000ea20000000a00 */
[----:B0-----:R-:W-:-:S05]  /*2f520*/  @!P1 IMAD.WIDE R2, R0, 0x4, R2 ;  /* 0x0000000400029825 */ /* 0x001fca00078e0202 */
[----:B------:R2:W3:Y:S02]  /*2f530*/  @!P1 LDG.E R8, desc[UR56][R2.64] ;  /* 0x0000003802089981 */ /* 0x0004e4000c1e1900 */
[----:B--2---:R-:W-:-:S06]  /*2f540*/  @!P1 IMAD.WIDE R2, R0, 0x4, R6 ;  /* 0x0000000400029825 */ /* 0x004fcc00078e0206 */
[----:B------:R-:W2:Y:S01]  /*2f550*/  @!P1 LDG.E R2, desc[UR56][R2.64] ;  /* 0x0000003802029981 */ /* 0x000ea2000c1e1900 */
        /* <DEDUP_REMOVED lines=8> */
[----:B---3--:R-:W-:Y:S01]  /*2f5e0*/  @!P1 MOV R4, R8 ;  /* 0x0000000800049202 */ /* 0x008fe20000000f00 */
[----:B------:R-:W-:-:S02]  /*2f5f0*/  IMAD.MOV.U32 R8, RZ, RZ, RZ ;  /* 0x000000ffff087224 */ /* 0x000fc400078e00ff */
[----:B--2---:R-:W-:Y:S01]  /*2f600*/  @!P1 IMAD.MOV.U32 R6, RZ, RZ, R2 ;  /* 0x000000ffff069224 */ /* 0x004fe200078e0002 */
        /* <DEDUP_REMOVED lines=17> */
[----:B------:R0:W2:Y:S02]  /*2f720*/  SHFL.IDX PT, R9, R3, 0x1f, 0x1f ;  /* 0x03e01f0003097f89 */ /* 0x0000a400000e0000 */
.L_x_2771:
[----:B------:R-:W-:Y:S01]  /*2f730*/  ULDC UR4, c[0x0][0xc38] ;  /* 0x00030e0000047ab9 */ /* 0x000fe20000000800 */
[----:B------:R-:W-:Y:S02]  /*2f740*/  IMAD.MOV.U32 R7, RZ, RZ, R3 ;  /* 0x000000ffff077224 */ /* 0x000fe400078e0003 */
[----:B------:R-:W-:-:S04]  /*2f750*/  IMAD.U32 R2, RZ, RZ, UR4 ;  /* 0x00000004ff027e24 */ /* 0x000fc8000f8e00ff */
[----:B--2---:R-:W-:-:S05]  /*2f760*/  IMAD R9, R9, R2, RZ ;  /* 0x0000000209097224 */ /* 0x004fca00078e02ff */
[----:B------:R-:W-:-:S04]  /*2f770*/  IADD3 R0, R0, R9, RZ ;  /* 0x0000000900007210 */ /* 0x000fc80007ffe0ff */
[----:B------:R-:W-:-:S13]  /*2f780*/  ISETP.GT.AND P6, PT, R0, R5, PT ;  /* 0x000000050000720c */ /* 0x000fda0003fc4270 */
[----:B------:R-:W-:Y:S05]  /*2f790*/  @P6 BRA `(.L_x_2580) ;  /* 0x0000000000ac6947 */ /* 0x000fea0003800000 */
.L_x_2583:
        /* <DEDUP_REMOVED lines=8> */
[----:B------:R-:W-:Y:S02]  /*2f820*/  IMAD.IADD R6, R3, 0x1, R4 ;  /* 0x0000000103067824 */ /* 0x000fe400078e0204 */
[----:B------:R-:W-:-:S03]  /*2f830*/  IMAD.MOV.U32 R4, RZ, RZ, RZ ;  /* 0x000000ffff047224 */ /* 0x000fc600078e00ff */
[----:B------:R-:W-:-:S13]  /*2f840*/  ISETP.GE.OR P6, PT, R6, R2, !P0 ;  /* 0x000000020600720c */ /* 0x000fda00047c6670 */
[----:B--2---:R-:W0:Y:S02]  /*2f850*/  @!P6 LDC.64 R2, c[0x0][0xc80] ;  /* 0x00032000ff02eb82 */ /* 0x004e240000000a00 */
[----:B0-----:R-:W-:-:S05]  /*2f860*/  @!P6 IMAD.WIDE R2, R6, 0x4, R2 ;  /* 0x000000040602e825 */ /* 0x001fca00078e0202 */
[----:B------:R0:W2:Y:S02]  /*2f870*/  @!P6 LDG.E R4, desc[UR56][R2.64] ;  /* 0x000000380204e981 */ /* 0x0000a4000c1e1900 */
[----:B0-----:R-:W0:Y:S02]  /*2f880*/  @!P6 LDC.64 R2, c[0x0][0xc78] ;  /* 0x00031e00ff02eb82 */ /* 0x001e240000000a00 */
[----:B0-----:R-:W-:Y:S01]  /*2f890*/  @!P6 IMAD.WIDE R2, R6, 0x4, R2 ;  /* 0x000000040602e825 */ /* 0x001fe200078e0202 */
[----:B------:R-:W-:-:S06]  /*2f8a0*/  MOV R6, RZ ;  /* 0x000000ff00067202 */ /* 0x000fcc0000000f00 */
        /* <DEDUP_REMOVED lines=19> */
[----:B------:R0:W2:Y:S02]  /*2f9e0*/  SHFL.IDX PT, R9, R7, 0x1f, 0x1f ;  /* 0x03e01f0007097f89 */ /* 0x0000a400000e0000 */
.L_x_2779:
[----:B------:R-:W-:Y:S02]  /*2f9f0*/  ULDC UR4, c[0x0][0xc38] ;  /* 0x00030e0000047ab9 */ /* 0x000fe40000000800 */
[----:B------:R-:W-:-:S04]  /*2fa00*/  IMAD.U32 R2, RZ, RZ, UR4 ;  /* 0x00000004ff027e24 */ /* 0x000fc8000f8e00ff */
[----:B--2---:R-:W-:-:S04]  /*2fa10*/  IMAD R9, R9, R2, RZ ;  /* 0x0000000209097224 */ /* 0x004fc800078e02ff */
[----:B------:R-:W-:-:S05]  /*2fa20*/  IMAD.IADD R0, R9, 0x1, R0 ;  /* 0x0000000109007824 */ /* 0x000fca00078e0200 */
[----:B------:R-:W-:-:S13]  /*2fa30*/  ISETP.GT.AND P6, PT, R0, R5, PT ;  /* 0x000000050000720c */ /* 0x000fda0003fc4270 */
[----:B------:R-:W-:Y:S05]  /*2fa40*/  @!P6 BRA `(.L_x_2583) ;  /* 0xfffffffc0054e947 */ /* 0x000fea000383ffff */
.L_x_2580:
[----:B------:R-:W-:Y:S01]  /*2fa50*/  IMAD.IADD R9, R0, 0x1, -R9 ;  /* 0x0000000100097824 */ /* 0x000fe200078e0a09 */
[----:B------:R-:W-:-:S03]  /*2fa60*/  UMOV UR4, 0xffffffff ;  /* 0xffffffff00047882 */ /* 0x000fc60000000000 */
[----:B------:R-:W-:-:S05]  /*2fa70*/  IMAD R0, R7, R2, R9 ;  /* 0x0000000207007224 */ /* 0x000fca00078e0209 */
[----:B------:R-:W-:Y:S01]  /*2fa80*/  ISETP.GT.AND P6, PT, R0, R5, PT ;  /* 0x000000050000720c */ /* 0x000fe20003fc4270 */
[----:B------:R-:W-:-:S12]  /*2fa90*/  BRA.DIV UR4, `(.L_x_2584) ;  /* 0x0000005604347947 */ /* 0x000fd8000b800000 */
[----:B------:R-:W2:Y:S01]  /*2faa0*/  LDL.LU R10, [R1+0xc] ;  /* 0x00000c00010a7983 */ /* 0x000ea20000300800 */
[----:B0-----:R-:W-:-:S04]  /*2fab0*/  VOTE.ANY R3, PT, !P6 ;  /* 0x0000000000037806 */ /* 0x001fc800070e0100 */
[----:B------:R-:W0:Y:S02]  /*2fac0*/  POPC R0, R3 ;  /* 0x0000000300007309 */ /* 0x000e240000000000 */
[----:B0-----:R3:W4:Y:S04]  /*2fad0*/  SHFL.IDX PT, R4, R4, R0, 0x1f ;  /* 0x00001f0004047589 */ /* 0x00172800000e0000 */
[----:B------:R3:W0:Y:S01]  /*2fae0*/  SHFL.IDX PT, R6, R6, R0, 0x1f ;  /* 0x00001f0006067589 */ /* 0x00062200000e0000 */
[----:B--2---:R-:W-:-:S05]  /*2faf0*/  IMAD.IADD R10, R0, 0x1, R10 ;  /* 0x00000001000a7824 */ /* 0x004fca00078e020a */
[----:B0---4-:R3:W-:Y:S02]  /*2fb00*/  STL [R1+0xc], R10 ;  /* 0x00000c0a01007387 */ /* 0x0117e40000100800 */
.L_x_2784:
[----:B------:R-:W-:-:S13]  /*2fb10*/  ISETP.NE.AND P0, PT, R3, RZ, PT ;  /* 0x000000ff0300720c */ /* 0x000fda0003f05270 */
[----:B------:R-:W-:Y:S05]  /*2fb20*/  @!P0 BRA `(.L_x_2585) ;  /* 0x0000000000148947 */ /* 0x000fea0003800000 */
[----:B------:R-:W-:Y:S01]  /*2fb30*/  UMOV UR4, 0xffffffff ;  /* 0xffffffff00047882 */ /* 0x000fe20000000000 */
[----:B---3--:R-:W-:Y:S02]  /*2fb40*/  IADD3 R0, R0, -0x1, RZ ;  /* 0xffffffff00007810 */ /* 0x008fe40007ffe0ff */
[----:B------:R-:W-:Y:S05]  /*2fb50*/  BRA.DIV UR4, `(.L_x_2586) ;  /* 0x00000056046c7947 */ /* 0x000fea000b800000 */
[----:B------:R2:W3:Y:S02]  /*2fb60*/  SHFL.IDX PT, R0, R7, R0, 0x1f ;  /* 0x00001f0007007589 */ /* 0x0004e400000e0000 */
.L_x_2787:
[----:B---3--:R-:W-:-:S07]  /*2fb70*/  IMAD.MOV.U32 R8, RZ, RZ, R0 ;  /* 0x000000ffff087224 */ /* 0x008fce00078e0000 */
.L_x_2585:
[----:B------:R-:W-:Y:S01]  /*2fb80*/  ISETP.NE.AND P0, PT, R6, 0x1, PT ;  /* 0x000000010600780c */ /* 0x000fe20003f05270 */
[----:B---3--:R-:W-:-:S05]  /*2fb90*/  IMAD R0, R8, R2, R9 ;  /* 0x0000000208007224 */ /* 0x008fca00078e0209 */
[----:B------:R3:W-:Y:S02]  /*2fba0*/  STL [R1], R0 ;  /* 0x0000000001007387 */ /* 0x0007e40000100800 */
[----:B---3--:R-:W-:-:S05]  /*2fbb0*/  IMAD.IADD R0, R5, 0x1, -R0 ;  /* 0x0000000105007824 */ /* 0x008fca00078e0a00 */
[----:B------:R-:W-:Y:S05]  /*2fbc0*/  @!P0 BRA `(.L_x_2587) ;  /* 0x0000000000e48947 */ /* 0x000fea0003800000 */
[----:B------:R-:W-:-:S04]  /*2fbd0*/  IABS R5, R4 ;  /* 0x0000000400057213 */ /* 0x000fc80000000000 */
[----:B------:R-:W3:Y:S08]  /*2fbe0*/  I2F.RP R2, R5 ;  /* 0x0000000500027306 */ /* 0x000ef00000209400 */
[----:B---3--:R-:W3:Y:S02]  /*2fbf0*/  MUFU.RCP R2, R2 ;  /* 0x0000000200027308 */ /* 0x008ee40000001000 */
[----:B---3--:R-:W-:-:S06]  /*2fc00*/  VIADD R2, R2, 0xffffffe ;  /* 0x0ffffffe02027836 */ /* 0x008fcc0000000000 */
[----:B------:R-:W3:Y:S02]  /*2fc10*/  F2I.FTZ.U32.TRUNC.NTZ R3, R2 ;  /* 0x0000000200037305 */ /* 0x000ee4000021f000 */
[----:B---3--:R-:W-:-:S04]  /*2fc20*/  IMAD.MOV R2, RZ, RZ, -R3 ;  /* 0x000000ffff027224 */ /* 0x008fc800078e0a03 */
[----:B------:R-:W-:Y:S01]  /*2fc30*/  IMAD R8, R2, R5, RZ ;  /* 0x0000000502087224 */ /* 0x000fe200078e02ff */
[----:B------:R-:W-:-:S05]  /*2fc40*/  MOV R2, RZ ;  /* 0x000000ff00027202 */ /* 0x000fca0000000f00 */
        /* <DEDUP_REMOVED lines=18> */
[----:B--2---:R-:W-:Y:S01]  /*2fd70*/  IMAD R7, R2, R5, RZ ;  /* 0x0000000502077224 */ /* 0x004fe200078e02ff */
[----:B------:R-:W-:-:S05]  /*2fd80*/  MOV R2, RZ ;  /* 0x000000ff00027202 */ /* 0x000fca0000000f00 */
[----:B------:R-:W-:Y:S01]  /*2fd90*/  IMAD.HI.U32 R7, R3, R7, R2 ;  /* 0x0000000703077227 */ /* 0x000fe200078e0002 */
[----:B------:R-:W-:-:S03]  /*2fda0*/  LOP3.LUT R2, R0, R4, RZ, 0x3c, !PT ;  /* 0x0000000400027212 */ /* 0x000fc600078e3cff */
[----:B------:R-:W-:Y:S01]  /*2fdb0*/  IMAD.MOV.U32 R3, RZ, RZ, R8 ;  /* 0x000000ffff037224 */ /* 0x000fe200078e0008 */
[----:B------:R-:W-:Y:S02]  /*2fdc0*/  ISETP.GE.AND P2, PT, R2, RZ, PT ;  /* 0x000000ff0200720c */ /* 0x000fe40003f46270 */
[----:B------:R-:W-:-:S04]  /*2fdd0*/  IABS R8, R6 ;  /* 0x0000000600087213 */ /* 0x000fc80000000000 */
[----:B------:R-:W-:-:S07]  /*2fde0*/  IADD3 R8, RZ, -R8, RZ ;  /* 0x80000008ff087210 */ /* 0x000fce0007ffe0ff */
        /* <DEDUP_REMOVED lines=15> */
[----:B------:R-:W-:Y:S02]  /*2fee0*/  @!P2 IADD3 R7, -R7, RZ, RZ ;  /* 0x000000ff0707a210 */ /* 0x000fe40007ffe1ff */
[----:B------:R-:W-:-:S05]  /*2fef0*/  @!P1 LOP3.LUT R7, RZ, R6, RZ, 0x33, !PT ;  /* 0x00000006ff079212 */ /* 0x000fca00078e33ff */
[----:B------:R-:W-:-:S04]  /*2ff00*/  IMAD.MOV R2, RZ, RZ, -R7 ;  /* 0x000000ffff027224 */ /* 0x000fc800078e0a07 */
[C---:B------:R-:W-:Y:S02]  /*2ff10*/  IMAD R2, R6.reuse, R2, R3 ;  /* 0x0000000206027224 */ /* 0x040fe400078e0203 */
[----:B------:R-:W-:-:S04]  /*2ff20*/  IMAD R6, R6, 0x1000000, R7 ;  /* 0x0100000006067824 */ /* 0x000fc800078e0207 */
[----:B------:R-:W-:-:S05]  /*2ff30*/  IMAD R2, R2, 0x10000, R6 ;  /* 0x0001000002027824 */ /* 0x000fca00078e0206 */
[----:B------:R2:W-:Y:S01]  /*2ff40*/  STL [R1+0x8], R2 ;  /* 0x0000080201007387 */ /* 0x0005e20000100800 */
[----:B------:R-:W-:Y:S05]  /*2ff50*/  BRA `(.L_x_2588) ;  /* 0x0000000400007947 */ /* 0x000fea0003800000 */
.L_x_2587:
[----:B------:R-:W3:Y:S01]  /*2ff60*/  LDL R3, [R1+0xc] ;  /* 0x00000c0001037983 */ /* 0x000ee20000100800 */
        /* <DEDUP_REMOVED lines=9> */
[----:B--2---:R-:W-:-:S05]  /*30000*/  IADD3 R6, RZ, -R7, RZ ;  /* 0x80000007ff067210 */ /* 0x004fca0007ffe0ff */
        /* <DEDUP_REMOVED lines=15> */
[----:B------:R-:W-:-:S05]  /*30100*/  @P0 IADD3 R9, R9, 0x1, RZ ;  /* 0x0000000109090810 */ /* 0x000fca0007ffe0ff */
[----:B------:R-:W-:-:S04]  /*30110*/  IMAD.MOV.U32 R6, RZ, RZ, R9 ;  /* 0x000000ffff067224 */ /* 0x000fc800078e0009 */
[----:B------:R-:W-:Y:S01]  /*30120*/  @!P2 IMAD.MOV R6, RZ, RZ, -R6 ;  /* 0x000000ffff06a224 */ /* 0x000fe200078e0a06 */
[----:B------:R-:W-:-:S05]  /*30130*/  @!P1 LOP3.LUT R6, RZ, R5, RZ, 0x33, !PT ;  /* 0x00000005ff069212 */ /* 0x000fca00078e33ff */
[----:B------:R-:W-:Y:S01]  /*30140*/  IMAD R7, R3, R6, RZ ;  /* 0x0000000603077224 */ /* 0x000fe200078e02ff */
[----:B------:R-:W-:-:S03]  /*30150*/  IADD3 R6, -R6, RZ, RZ ;  /* 0x000000ff06067210 */ /* 0x000fc60007ffe1ff */
        /* <DEDUP_REMOVED lines=8> */
[----:B--2---:R-:W-:Y:S02]  /*301e0*/  IMAD.MOV.U32 R2, RZ, RZ, RZ ;  /* 0x000000ffff027224 */ /* 0x004fe400078e00ff */
[----:B---3--:R-:W-:-:S04]  /*301f0*/  IMAD.MOV R0, RZ, RZ, -R3 ;  /* 0x000000ffff007224 */ /* 0x008fc800078e0a03 */
        /* <DEDUP_REMOVED lines=22> */
.L_x_2588:
[----:B------:R-:W-:-:S04]  /*30360*/  LOP3.LUT R0, RZ, R0, RZ, 0x33, !PT ;  /* 0x00000000ff007212 */ /* 0x000fc800078e33ff */
[----:B------:R-:W-:-:S05]  /*30370*/  IADD3 R0, R4, R0, RZ ;  /* 0x0000000004007210 */ /* 0x000fca0007ffe0ff */
[----:B------:R4:W-:Y:S01]  /*30380*/  STL [R1+0x4], R0 ;  /* 0x0000040001007387 */ /* 0x0009e20000100800 */
[----:B------:R-:W-:Y:S05]  /*30390*/  BRA `(.L_x_2589) ;  /* 0x0000000000287947 */ /* 0x000fea0003800000 */
.L_x_2581:
[----:B------:R-:W-:Y:S01]  /*303a0*/  UMOV UR4, URZ ;  /* 0x0000003f00047c82 */ /* 0x000fe20008000000 */
[----:B------:R-:W-:Y:S01]  /*303b0*/  ULDC UR6, c[0x0][0xc3c] ;  /* 0x00030f0000067ab9 */ /* 0x000fe20000000800 */
[----:B------:R-:W-:Y:S01]  /*303c0*/  UMOV UR5, URZ ;  /* 0x0000003f00057c82 */ /* 0x000fe20008000000 */
[----:B------:R-:W-:Y:S01]  /*303d0*/  IMAD.U32 R3, RZ, RZ, UR4 ;  /* 0x00000004ff037e24 */ /* 0x000fe2000f8e00ff */
[----:B------:R0:W-:Y:S01]  /*303e0*/  STL [R1], R5 ;  /* 0x0000000501007387 */ /* 0x0001e20000100800 */
[----:B------:R-:W-:Y:S02]  /*303f0*/  IMAD.U32 R0, RZ, RZ, UR6 ;  /* 0x00000006ff007e24 */ /* 0x000fe4000f8e00ff */
[----:B------:R-:W-:Y:S01]  /*30400*/  IMAD.U32 R2, RZ, RZ, UR5 ;  /* 0x00000005ff027e24 */ /* 0x000fe2000f8e00ff */
[----:B------:R0:W-:Y:S04]  /*30410*/  STL [R1+0x4], R3 ;  /* 0x0000040301007387 */ /* 0x0001e80000100800 */
[----:B------:R0:W-:Y:S04]  /*30420*/  STL [R1+0xc], R0 ;  /* 0x00000c0001007387 */ /* 0x0001e80000100800 */
[----:B------:R0:W-:Y:S02]  /*30430*/  STL [R1+0x8], R2 ;  /* 0x0000080201007387 */ /* 0x0001e40000100800 */
.L_x_2589:
[----:B0-23--:R-:W2:Y:S04]  /*30440*/  LDL R2, [R1+0xc] ;  /* 0x00000c0001027983 */ /* 0x00dea80000100800 */
[----:B------:R-:W3:Y:S04]  /*30450*/  LDL R3, [R1+0x8] ;  /* 0x0000080001037983 */ /* 0x000ee80000100800 */
[----:B------:R-:W5:Y:S04]  /*30460*/  LDL R4, [R1] ;  /* 0x0000000001047983 */ /* 0x000f680000100800 */
[----:B------:R-:W5:Y:S01]  /*30470*/  LDL R5, [R1+0x4] ;  /* 0x0000040001057983 */ /* 0x000f620000100800 */
[----:B----4-:R-:W0:Y:S01]  /*30480*/  S2R R0, SR_TID.X ;  /* 0x0000000000007919 */ /* 0x010e220000002100 */
[----:B------:R-:W-:Y:S05]  /*30490*/  WARPSYNC.ALL ;  /* 0x0000000000007948 */ /* 0x000fea0003800000 */
[----:B0-----:R-:W-:Y:S01]  /*304a0*/  LOP3.LUT R0, R0, 0x1f, RZ, 0xc0, !PT ;  /* 0x0000001f00007812 */ /* 0x001fe200078ec0ff */
[----:B------:R-:W-:Y:S03]  /*304b0*/  BAR.SYNC.DEFER_BLOCKING 0x4, 0x180 ;  /* 0x0106000000007b1d */ /* 0x000fe60000010000 */
[----:B------:R-:W-:-:S13]  /*304c0*/  ISETP.NE.AND P0, PT, R0, RZ, PT ;  /* 0x000000ff0000720c */ /* 0x000fda0003f05270 */
[----:B------:R-:W0:Y:S01]  /*304d0*/  @!P0 S2R R0, SR_CgaCtaId ;  /* 0x0000000000008919 */ /* 0x000e220000008800 */
[----:B--2---:R-:W-:Y:S02]  /*304e0*/  MOV R7, R2 ;  /* 0x0000000200077202 */ /* 0x004fe40000000f00 */
[----:B------:R-:W-:Y:S01]  /*304f0*/  @!P0 MOV R2, 0x400 ;  /* 0x0000040000028802 */ /* 0x000fe20000000f00 */
[----:B---3--:R-:W-:-:S03]  /*30500*/  IMAD.MOV.U32 R6, RZ, RZ, R3 ;  /* 0x000000ffff067224 */ /* 0x008fc600078e0003 */
[----:B0-----:R-:W-:-:S05]  /*30510*/  @!P0 LEA R18, R0, R2, 0x18 ;  /* 0x0000000200128211 */ /* 0x001fca00078ec0ff */
[----:B-----5:R0:W-:Y:S01]  /*30520*/  @!P0 STS.128 [R18+0x298d0], R4 ;  /* 0x0298d00412008388 */ /* 0x0201e20000000c00 */
[----:B------:R-:W-:Y:S06]  /*30530*/  BAR.ARV 0x5, 0x180 ;  /* 0x0146000000007b1d */ /* 0x000fec0000002000 */
.L_x_2578:
[----:B------:R-:W3:Y:S01]  /*30540*/  LDL R0, [R1+0xc] ;  /* 0x00000c0001007983 */ /* 0x000ee20000100800 */
[----:B------:R-:W-:Y:S02]  /*30550*/  ULDC UR4, c[0x0][0xc3c] ;  /* 0x00030f0000047ab9 */ /* 0x000fe40000000800 */
[----:B---3--:R-:W-:-:S13]  /*30560*/  ISETP.GE.AND P0, PT, R0, UR4, PT ;  /* 0x0000000400007c0c */ /* 0x008fda000bf06270 */
[----:B------:R-:W-:Y:S05]  /*30570*/  @!P0 BRA `(.L_x_2590) ;  /* 0xffffff9c002c8947 */ /* 0x000fea000383ffff */
[----:B------:R-:W-:Y:S05]  /*30580*/  BSYNC B7 ;  /* 0x0000000000077941 */ /* 0x000fea0003800000 */
.L_x_2476:
[----:B--2---:R-:W2:Y:S01]  /*30590*/  LDL.LU R0, [R1+0x60] ;  /* 0x0000600001007983 */ /* 0x004ea20000300800 */
        /* <DEDUP_REMOVED lines=11> */
.L_x_2788:
[----:B------:R-:W-:Y:S05]  /*30650*/  BSYNC B0 ;  /* 0x0000000000007941 */ /* 0x000fea0003800000 */
.L_x_2591:
[----:B------:R-:W-:-:S03]  /*30660*/  UMOV UR4, 0xffffffff ;  /* 0xffffffff00047882 */ /* 0x000fc60000000000 */
[----:B------:R-:W-:Y:S05]  /*30670*/  BRA.DIV UR4, `(.L_x_2593) ;  /* 0x0000004a04e47947 */ /* 0x000fea000b800000 */
[----:B------:R-:W1:Y:S02]  /*30680*/  S2R R2, SR_TID.X ;  /* 0x0000000000027919 */ /* 0x000e640000002100 */
[----:B-1----:R-:W-:-:S04]  /*30690*/  SHF.R.U32.HI R2, RZ, 0x5, R2 ;  /* 0x00000005ff027819 */ /* 0x002fc80000011602 */
[----:B------:R-:W-:-:S05]  /*306a0*/  LOP3.LUT R2, R2, 0x3, RZ, 0xc0, !PT ;  /* 0x0000000302027812 */ /* 0x000fca00078ec0ff */
[----:B------:R1:W2:Y:S02]  /*306b0*/  SHFL.IDX PT, R14, R2, RZ, 0x1f ;  /* 0x00001fff020e7589 */ /* 0x0002a400000e0000 */
.L_x_2791:
[----:B--2---:R-:W-:-:S13]  /*306c0*/  ISETP.NE.AND P0, PT, R14, RZ, PT ;  /* 0x000000ff0e00720c */ /* 0x004fda0003f05270 */
[----:B------:R-:W-:Y:S05]  /*306d0*/  @P0 BRA `(.L_x_2250) ;  /* 0x0000000000a80947 */ /* 0x000fea0003800000 */
[----:B------:R-:W-:-:S03]  /*306e0*/  UMOV UR4, 0xffffffff ;  /* 0xffffffff00047882 */ /* 0x000fc60000000000 */
[----:B------:R-:W-:Y:S05]  /*306f0*/  BRA.DIV UR4, `(.L_x_2594) ;  /* 0x0000004a04f87947 */ /* 0x000fea000b800000 */
[----:B------:R-:W-:-:S13]  /*30700*/  ELECT P6, URZ, PT ;  /* 0x00000000003f782f */ /* 0x000fda00038c0000 */
.L_x_2794:
[----:B------:R-:W-:Y:S05]  /*30710*/  @!P6 BRA `(.L_x_2250) ;  /* 0x000000000098e947 */ /* 0x000fea0003800000 */
[----:B------:R-:W-:-:S06]  /*30720*/  ULOP3.LUT UR4, UR36, 0x2, URZ, 0xfc, !UPT ;  /* 0x0000000224047892 */ /* 0x000fcc000f8efc3f */
[----:B-1----:R-:W-:-:S05]  /*30730*/  IMAD.U32 R2, RZ, RZ, UR4 ;  /* 0x00000004ff027e24 */ /* 0x002fca000f8e00ff */
[----:B------:R-:W-:-:S13]  /*30740*/  ISETP.NE.AND P0, PT, R2, 0x3, PT ;  /* 0x000000030200780c */ /* 0x000fda0003f05270 */
[----:B------:R-:W-:Y:S05]  /*30750*/  @!P0 BRA `(.L_x_2595) ;  /* 0x0000000000048947 */ /* 0x000fea0003800000 */
[----:B------:R-:W-:Y:S01]  /*30760*/  BPT.TRAP 0x1 ;  /* 0x000000040000795c */ /* 0x000fe20000300000 */
.L_x_2595:
[----:B------:R-:W2:Y:S01]  /*30770*/  LDL.LU R7, [R1+0x18] ;  /* 0x0000180001077983 */ /* 0x000ea20000300800 */
[----:B------:R-:W-:Y:S02]  /*30780*/  VIADD R2, R0, 0x29840 ;  /* 0x0002984000027836 */ /* 0x000fe40000000000 */
[----:B0-----:R-:W-:-:S03]  /*30790*/  VIADD R3, R19, 0x1 ;  /* 0x0000000113037836 */ /* 0x001fc60000000000 */
[----:B------:R-:W-:Y:S02]  /*307a0*/  LEA R6, R19, R2, 0x3 ;  /* 0x0000000213067211 */ /* 0x000fe400078e18ff */
        /* <DEDUP_REMOVED lines=9> */
.L_x_2795:
[----:B------:R-:W1:Y:S02]  /*30840*/  SYNCS.PHASECHK.TRANS64.TRYWAIT P1, [R7+URZ], R2 ;  /* 0x00000002070075a7 */ /* 0x000e64000802017f */
[----:B-1----:R-:W-:Y:S05]  /*30850*/  @!P1 BRA `(.L_x_2597) ;  /* 0x0000004800d49947 */ /* 0x002fea0003800000 */
.L_x_2796:
[----:B------:R-:W-:Y:S05]  /*30860*/  @!P0 BRA `(.L_x_2598) ;  /* 0x0000000000048947 */ /* 0x000fea0003800000 */
[----:B------:R-:W-:Y:S01]  /*30870*/  BPT.TRAP 0x1 ;  /* 0x000000040000795c */ /* 0x000fe20000300000 */
.L_x_2598:
[----:B------:R-:W-:-:S04]  /*30880*/  IMAD R4, R19, 0x8, R0 ;  /* 0x0000000813047824 */ /* 0x000fc800078e0200 */
[----:B------:R-:W2:Y:S02]  /*30890*/  SYNCS.PHASECHK.TRANS64.TRYWAIT P1, [R4+URZ+0x29860], R5 ;  /* 0x02986005040075a7 */ /* 0x000ea4000802017f */
[----:B--2---:R-:W-:Y:S05]  /*308a0*/  @!P1 BRA `(.L_x_2599) ;  /* 0x0000004800d49947 */ /* 0x004fea0003800000 */
.L_x_2797:
[----:B------:R-:W-:Y:S05]  /*308b0*/  @!P0 BRA `(.L_x_2600) ;  /* 0x0000000000048947 */ /* 0x000fea0003800000 */
[----:B------:R-:W-:Y:S01]  /*308c0*/  BPT.TRAP 0x1 ;  /* 0x000000040000795c */ /* 0x000fe20000300000 */
.L_x_2600:
[----:B------:R-:W-:-:S04]  /*308d0*/  IMAD R3, R3, 0x8, R0 ;  /* 0x0000000803037824 */ /* 0x000fc800078e0200 */
[----:B------:R-:W3:Y:S02]  /*308e0*/  SYNCS.PHASECHK.TRANS64.TRYWAIT P1, [R3+URZ+0x29860], R2 ;  /* 0x02986002030075a7 */ /* 0x000ee4000802017f */
[----:B---3--:R-:W-:Y:S05]  /*308f0*/  @!P1 BRA `(.L_x_2601) ;  /* 0x0000004800d49947 */ /* 0x008fea0003800000 */
.L_x_2798:
[----:B------:R-:W-:Y:S05]  /*30900*/  @!P0 BRA `(.L_x_2602) ;  /* 0x0000000000048947 */ /* 0x000fea0003800000 */
[----:B------:R-:W-:Y:S01]  /*30910*/  BPT.TRAP 0x1 ;  /* 0x000000040000795c */ /* 0x000fe20000300000 */
.L_x_2602:
[----:B------:R-:W4:Y:S02]  /*30920*/  SYNCS.PHASECHK.TRANS64.TRYWAIT P0, [R4+URZ+0x29880], R5 ;  /* 0x02988005040075a7 */ /* 0x000f24000800017f */
[----:B----4-:R-:W-:Y:S05]  /*30930*/  @!P0 BRA `(.L_x_2603) ;  /* 0x0000004800d88947 */ /* 0x010fea0003800000 */
.L_x_2604:
[----:B------:R0:W0:Y:S02]  /*30940*/  SYNCS.PHASECHK.TRANS64.TRYWAIT P0, [R3+URZ+0x29880], R2 ;  /* 0x02988002030075a7 */ /* 0x000024000800017f */
[----:B0-----:R-:W-:Y:S05]  /*30950*/  @!P0 NANOSLEEP.SYNCS 0x989680 ;  /* 0x009896800000895d */ /* 0x001fea0003900000 */
[----:B------:R-:W0:Y:S02]  /*30960*/  @!P0 SYNCS.PHASECHK.TRANS64 P0, [R3+URZ+0x29880], R2 ;  /* 0x02988002030085a7 */ /* 0x000e24000800007f */
[----:B0-----:R-:W-:Y:S05]  /*30970*/  @!P0 BRA `(.L_x_2604) ;  /* 0xfffffffc00f08947 */ /* 0x001fea000383ffff */
.L_x_2250:
[----:B------:R-:W-:Y:S05]  /*30980*/  BSYNC B8 ;  /* 0x0000000000087941 */ /* 0x000fea0003800000 */
.L_x_2247:
[----:B------:R-:W-:Y:S05]  /*30990*/  EXIT ;  /* 0x000000000000794d */ /* 0x000fea0003800000 */
.L_x_2270:
[----:B---3--:R3:W4:Y:S02]  /*309a0*/  SYNCS.PHASECHK.TRANS64.TRYWAIT P5, [R97+URZ+0x29890], R98 ;  /* 0x02989062610075a7 */ /* 0x00872400080a017f */
[----:B----4-:R-:W-:Y:S05]  /*309b0*/  @!P5 NANOSLEEP.SYNCS 0x989680 ;  /* 0x009896800000d95d */ /* 0x010fea0003900000 */
[----:B------:R-:W4:Y:S02]  /*309c0*/  @!P5 SYNCS.PHASECHK.TRANS64 P5, [R97+URZ+0x29890], R98 ;  /* 0x029890626100d5a7 */ /* 0x000f2400080a007f */
[----:B----4-:R-:W-:Y:S05]  /*309d0*/  @!P5 BRA `(.L_x_2270) ;  /* 0xfffffffc00f0d947 */ /* 0x010fea000383ffff */
[----:B------:R-:W-:Y:S05]  /*309e0*/  BRA `(.L_x_2605) ;  /* 0xfffffd3000187947 */ /* 0x000fea000383ffff */
.L_x_2324:
[----:B--2---:R2:W3:Y:S02]  /*309f0*/  SYNCS.PHASECHK.TRANS64.TRYWAIT P5, [R97+URZ+0x29890], R98 ;  /* 0x02989062610075a7 */ /* 0x0044e400080a017f */
[----:B---3--:R-:W-:Y:S05]  /*30a00*/  @!P5 NANOSLEEP.SYNCS 0x989680 ;  /* 0x009896800000d95d */ /* 0x008fea0003900000 */
[----:B------:R-:W3:Y:S02]  /*30a10*/  @!P5 SYNCS.PHASECHK.TRANS64 P5, [R97+URZ+0x29890], R98 ;  /* 0x029890626100d5a7 */ /* 0x000ee400080a007f */
[----:B---3--:R-:W-:Y:S05]  /*30a20*/  @!P5 BRA `(.L_x_2324) ;  /* 0xfffffffc00f0d947 */ /* 0x008fea000383ffff */
[----:B------:R-:W-:Y:S05]  /*30a30*/  BRA `(.L_x_2606) ;  /* 0xfffffd8c00707947 */ /* 0x000fea000383ffff */
.L_x_2349:
[----:B-1----:R1:W2:Y:S02]  /*30a40*/  SYNCS.PHASECHK.TRANS64.TRYWAIT P2, [R97+URZ+0x29890], R98 ;  /* 0x02989062610075a7 */ /* 0x0022a4000804017f */
[----:B--2---:R-:W-:Y:S05]  /*30a50*/  @!P2 NANOSLEEP.SYNCS 0x989680 ;  /* 0x009896800000a95d */ /* 0x004fea0003900000 */
[----:B------:R-:W2:Y:S02]  /*30a60*/  @!P2 SYNCS.PHASECHK.TRANS64 P2, [R97+URZ+0x29890], R98 ;  /* 0x029890626100a5a7 */ /* 0x000ea4000804007f */
[----:B--2---:R-:W-:Y:S05]  /*30a70*/  @!P2 BRA `(.L_x_2349) ;  /* 0xfffffffc00f0a947 */ /* 0x004fea000383ffff */
[----:B------:R-:W-:Y:S05]  /*30a80*/  BRA `(.L_x_2607) ;  /* 0xfffffdec00347947 */ /* 0x000fea000383ffff */
.L_x_2355:
[----:B-1----:R1:W2:Y:S02]  /*30a90*/  SYNCS.PHASECHK.TRANS64.TRYWAIT P1, [R97+URZ+0x298b0], R98 ;  /* 0x0298b062610075a7 */ /* 0x0022a4000802017f */
[----:B--2---:R-:W-:Y:S05]  /*30aa0*/  @!P1 NANOSLEEP.SYNCS 0x989680 ;  /* 0x009896800000995d */ /* 0x004fea0003900000 */
[----:B------:R-:W2:Y:S02]  /*30ab0*/  @!P1 SYNCS.PHASECHK.TRANS64 P1, [R97+URZ+0x298b0], R98 ;  /* 0x0298b062610095a7 */ /* 0x000ea4000802007f */
[----:B--2---:R-:W-:Y:S05]  /*30ac0*/  @!P1 BRA `(.L_x_2355) ;  /* 0xfffffffc00f09947 */ /* 0x004fea000383ffff */
[----:B------:R-:W-:Y:S05]  /*30ad0*/  BRA `(.L_x_2608) ;  /* 0xfffffdf000347947 */ /* 0x000fea000383ffff */
.L_x_2365:
[----:B------:R-:W0:Y:S01]  /*30ae0*/  S2R R2, SR_TID.X ;  /* 0x0000000000027919 */ /* 0x000e220000002100 */
[----:B------:R-:W-:Y:S01]  /*30af0*/  BSSY B0, `(.L_x_2609) ;  /* 0x000000d000007945 */ /* 0x000fe20003800000 */
[----:B------:R-:W-:Y:S01]  /*30b00*/  IMAD.MOV.U32 R12, RZ, RZ, RZ ;  /* 0x000000ffff0c7224 */ /* 0x000fe200078e00ff */
[----:B------:R-:W-:Y:S01]  /*30b10*/  MOV R15, 0xffffffff ;  /* 0xffffffff000f7802 */ /* 0x000fe20000000f00 */
[----:B------:R-:W-:Y:S01]  /*30b20*/  IMAD.MOV.U32 R11, RZ, RZ, 0x1f ;  /* 0x0000001fff0b7424 */ /* 0x000fe200078e00ff */
[C---:B0-----:R-:W-:Y:S01]  /*30b30*/  IADD3 R3, R2.reuse, -0x80, RZ ;  /* 0xffffff8002037810 */ /* 0x041fe20007ffe0ff */
[----:B------:R-:W-:-:S05]  /*30b40*/  VIADD R2, R2, 0xffffff80 ;  /* 0xffffff8002027836 */ /* 0x000fca0000000000 */
[----:B------:R-:W-:-:S04]  /*30b50*/  SHF.R.S32.HI R2, RZ, 0x1f, R2 ;  /* 0x0000001fff027819 */ /* 0x000fc80000011402 */
[----:B------:R-:W-:-:S04]  /*30b60*/  LEA.HI R2, R2, R3, RZ, 0x7 ;  /* 0x0000000302027211 */ /* 0x000fc800078f38ff */
[----:B------:R-:W-:-:S05]  /*30b70*/  SHF.R.S32.HI R2, RZ, 0x7, R2 ;  /* 0x00000007ff027819 */ /* 0x000fca0000011402 */
[----:B------:R-:W-:-:S07]  /*30b80*/  IMAD.MOV.U32 R13, RZ, RZ, R2 ;  /* 0x000000ffff0d7224 */ /* 0x000fce00078e0002 */
[----:B-----5:R-:W-:Y:S05]  /*30b90*/  WARPSYNC.COLLECTIVE R15, `(.L_x_2610) ;  /* 0x000000000f087348 */ /* 0x020fea0003c00000 */
[----:B------:R0:W1:Y:S02]  /*30ba0*/  SHFL.IDX P6, R14, R13, R12, R11 ;  /* 0x0000000c0d0e7389 */ /* 0x00006400000c000b */
[----:B01---5:R-:W-:Y:S01]  /*30bb0*/  ENDCOLLECTIVE ;  /* 0x000000000000791b */ /* 0x023fe20003800000 */
.L_x_2610:
[----:B------:R-:W-:Y:S05]  /*30bc0*/  BSYNC B0 ;  /* 0x0000000000007941 */ /* 0x000fea0003800000 */
.L_x_2609:
[----:B------:R-:W-:Y:S01]  /*30bd0*/  IMAD.MOV.U32 R197, RZ, RZ, R14 ;  /* 0x000000ffffc57224 */ /* 0x000fe200078e000e */
[----:B------:R-:W-:Y:S06]  /*30be0*/  BRA `(.L_x_2611) ;  /* 0xfffffdf800d07947 */ /* 0x000fec000383ffff */
.L_x_2375:
[----:B------:R-:W-:Y:S01]  /*30bf0*/  BSSY B1, `(.L_x_2612) ;  /* 0x0000007000017945 */ /* 0x000fe20003800000 */
[----:B------:R-:W-:Y:S02]  /*30c00*/  IMAD.MOV.U32 R12, RZ, RZ, RZ ;  /* 0x000000ffff0c7224 */ /* 0x000fe400078e00ff */
[----:B------:R-:W-:Y:S02]  /*30c10*/  IMAD.MOV.U32 R11, RZ, RZ, 0x1e1f ;  /* 0x00001e1fff0b7424 */ /* 0x000fe400078e00ff */
[----:B------:R-:W-:-:S07]  /*30c20*/  IMAD.MOV.U32 R15, RZ, RZ, -0x1 ;  /* 0xffffffffff0f7424 */ /* 0x000fce00078e00ff */
[----:B------:R-:W-:Y:S05]  /*30c30*/  WARPSYNC.COLLECTIVE R15, `(.L_x_2613) ;  /* 0x000000000f087348 */ /* 0x000fea0003c00000 */
[----:B------:R0:W1:Y:S02]  /*30c40*/  SHFL.IDX P6, R14, R13, R12, R11 ;  /* 0x0000000c0d0e7389 */ /* 0x00006400000c000b */
[----:B01----:R-:W-:Y:S01]  /*30c50*/  ENDCOLLECTIVE ;  /* 0x000000000000791b */ /* 0x003fe20003800000 */
.L_x_2613:
[----:B------:R-:W-:Y:S05]  /*30c60*/  BSYNC B1 ;  /* 0x0000000000017941 */ /* 0x000fea0003800000 */
.L_x_2612:
[----:B------:R-:W-:Y:S01]  /*30c70*/  IMAD.MOV.U32 R13, RZ, RZ, R3 ;  /* 0x000000ffff0d7224 */ /* 0x000fe200078e0003 */
[----:B------:R-:W-:Y:S01]  /*30c80*/  MOV R0, R14 ;  /* 0x0000000e00007202 */ /* 0x000fe20000000f00 */
[----:B------:R-:W-:Y:S02]  /*30c90*/  IMAD.MOV.U32 R12, RZ, RZ, RZ ;  /* 0x000000ffff0c7224 */ /* 0x000fe400078e00ff */
[----:B------:R-:W-:Y:S02]  /*30ca0*/  IMAD.MOV.U32 R11, RZ, RZ, 0x1e1f ;  /* 0x00001e1fff0b7424 */ /* 0x000fe400078e00ff */
[----:B------:R-:W-:-:S07]  /*30cb0*/  IMAD.MOV.U32 R15, RZ, RZ, -0x1 ;  /* 0xffffffffff0f7424 */ /* 0x000fce00078e00ff */
[----:B------:R-:W-:Y:S05]  /*30cc0*/  WARPSYNC.COLLECTIVE R15, `(.L_x_2614) ;  /* 0x000000000f087348 */ /* 0x000fea0003c00000 */
[----:B------:R0:W1:Y:S02]  /*30cd0*/  SHFL.IDX P6, R14, R13, R12, R11 ;  /* 0x0000000c0d0e7389 */ /* 0x00006400000c000b */
[----:B01----:R-:W-:Y:S01]  /*30ce0*/  ENDCOLLECTIVE ;  /* 0x000000000000791b */ /* 0x003fe20003800000 */
.L_x_2614:
[----:B------:R-:W-:Y:S01]  /*30cf0*/  IMAD.MOV.U32 R13, RZ, RZ, R4 ;  /* 0x000000ffff0d7224 */ /* 0x000fe200078e0004 */
[----:B------:R-:W-:-:S07]  /*30d00*/  MOV R3, R14 ;  /* 0x0000000e00037202 */ /* 0x000fce0000000f00 */
[----:B------:R-:W-:Y:S05]  /*30d10*/  WARPSYNC.COLLECTIVE R15, `(.L_x_2615) ;  /* 0x000000000f087348 */ /* 0x000fea0003c00000 */
[----:B------:R0:W1:Y:S02]  /*30d20*/  SHFL.IDX P6, R14, R13, R12, R11 ;  /* 0x0000000c0d0e7389 */ /* 0x00006400000c000b */
[----:B01----:R-:W-:Y:S01]  /*30d30*/  ENDCOLLECTIVE ;  /* 0x000000000000791b */ /* 0x003fe20003800000 */
.L_x_2615:
[----:B------:R-:W-:Y:S02]  /*30d40*/  IMAD.MOV.U32 R13, RZ, RZ, R5 ;  /* 0x000000ffff0d7224 */ /* 0x000fe400078e0005 */
[----:B------:R-:W-:-:S07]  /*30d50*/  IMAD.MOV.U32 R4, RZ, RZ, R14 ;  /* 0x000000ffff047224 */ /* 0x000fce00078e000e */
[----:B------:R-:W-:Y:S05]  /*30d60*/  WARPSYNC.COLLECTIVE R15, `(.L_x_2616) ;  /* 0x000000000f087348 */ /* 0x000fea0003c00000 */
[----:B------:R0:W1:Y:S02]  /*30d70*/  SHFL.IDX P6, R14, R13, R12, R11 ;  /* 0x0000000c0d0e7389 */ /* 0x00006400000c000b */
[----:B01----:R-:W-:Y:S01]  /*30d80*/  ENDCOLLECTIVE ;  /* 0x000000000000791b */ /* 0x003fe20003800000 */
.L_x_2616:
[----:B------:R-:W-:Y:S05]  /*30d90*/  BRA `(.L_x_2617) ;  /* 0xfffffe0000a47947 */ /* 0x000fea000383ffff */
.L_x_2379:
[----:B--2---:R2:W0:Y:S02]  /*30da0*/  SYNCS.PHASECHK.TRANS64.TRYWAIT P0, [R16+URZ+0x29800], R5 ;  /* 0x02980005100075a7 */ /* 0x004424000800017f */
[----:B0-----:R-:W-:Y:S05]  /*30db0*/  @!P0 NANOSLEEP.SYNCS 0x989680 ;  /* 0x009896800000895d */ /* 0x001fea0003900000 */
[----:B------:R-:W0:Y:S02]  /*30dc0*/  @!P0 SYNCS.PHASECHK.TRANS64 P0, [R16+URZ+0x29800], R5 ;  /* 0x02980005100085a7 */ /* 0x000e24000800007f */
[----:B0-----:R-:W-:Y:S05]  /*30dd0*/  @!P0 BRA `(.L_x_2379) ;  /* 0xfffffffc00f08947 */ /* 0x001fea000383ffff */
[----:B------:R-:W-:Y:S05]  /*30de0*/  BRA `(.L_x_2618) ;  /* 0xfffffe0400f07947 */ /* 0x000fea000383ffff */
.L_x_2391:
[----:B------:R-:W-:Y:S01]  /*30df0*/  BSSY B1, `(.L_x_2619) ;  /* 0x0000007000017945 */ /* 0x000fe20003800000 */
[----:B------:R-:W-:Y:S01]  /*30e00*/  IMAD.MOV.U32 R12, RZ, RZ, RZ ;  /* 0x000000ffff0c7224 */ /* 0x000fe200078e00ff */
[----:B------:R-:W-:Y:S01]  /*30e10*/  MOV R11, 0x1e1f ;  /* 0x00001e1f000b7802 */ /* 0x000fe20000000f00 */
[----:B------:R-:W-:-:S07]  /*30e20*/  IMAD.MOV.U32 R15, RZ, RZ, -0x1 ;  /* 0xffffffffff0f7424 */ /* 0x000fce00078e00ff */
[----:B------:R-:W-:Y:S05]  /*30e30*/  WARPSYNC.COLLECTIVE R15, `(.L_x_2620) ;  /* 0x000000000f087348 */ /* 0x000fea0003c00000 */
[----:B------:R0:W1:Y:S02]  /*30e40*/  SHFL.IDX P6, R14, R13, R12, R11 ;  /* 0x0000000c0d0e7389 */ /* 0x00006400000c000b */
[----:B01----:R-:W-:Y:S01]  /*30e50*/  ENDCOLLECTIVE ;  /* 0x000000000000791b */ /* 0x003fe20003800000 */
.L_x_2620:
[----:B------:R-:W-:Y:S05]  /*30e60*/  BSYNC B1 ;  /* 0x0000000000017941 */ /* 0x000fea0003800000 */
.L_x_2619:
[----:B------:R-:W-:Y:S01]  /*30e70*/  IMAD.MOV.U32 R13, RZ, RZ, R3 ;  /* 0x000000ffff0d7224 */ /* 0x000fe200078e0003 */
[----:B------:R-:W-:Y:S01]  /*30e80*/  MOV R11, 0x1e1f ;  /* 0x00001e1f000b7802 */ /* 0x000fe20000000f00 */
[----:B------:R-:W-:Y:S02]  /*30e90*/  IMAD.MOV.U32 R12, RZ, RZ, RZ ;  /* 0x000000ffff0c7224 */ /* 0x000fe400078e00ff */
[----:B------:R-:W-:Y:S02]  /*30ea0*/  IMAD.MOV.U32 R15, RZ, RZ, -0x1 ;  /* 0xffffffffff0f7424 */ /* 0x000fe400078e00ff */
[----:B------:R-:W-:-:S07]  /*30eb0*/  IMAD.MOV.U32 R0, RZ, RZ, R14 ;  /* 0x000000ffff007224 */ /* 0x000fce00078e000e */
[----:B------:R-:W-:Y:S05]  /*30ec0*/  WARPSYNC.COLLECTIVE R15, `(.L_x_2621) ;  /* 0x000000000f087348 */ /* 0x000fea0003c00000 */
[----:B------:R0:W1:Y:S02]  /*30ed0*/  SHFL.IDX P6, R14, R13, R12, R11 ;  /* 0x0000000c0d0e7389 */ /* 0x00006400000c000b */
[----:B01----:R-:W-:Y:S01]  /*30ee0*/  ENDCOLLECTIVE ;  /* 0x000000000000791b */ /* 0x003fe20003800000 */
.L_x_2621:
[----:B------:R-:W-:Y:S02]  /*30ef0*/  IMAD.MOV.U32 R13, RZ, RZ, R20 ;  /* 0x000000ffff0d7224 */ /* 0x000fe400078e0014 */
[----:B------:R-:W-:-:S07]  /*30f00*/  IMAD.MOV.U32 R3, RZ, RZ, R14 ;  /* 0x000000ffff037224 */ /* 0x000fce00078e000e */
[----:B------:R-:W-:Y:S05]  /*30f10*/  WARPSYNC.COLLECTIVE R15, `(.L_x_2622) ;  /* 0x000000000f087348 */ /* 0x000fea0003c00000 */
[----:B------:R0:W1:Y:S02]  /*30f20*/  SHFL.IDX P6, R14, R13, R12, R11 ;  /* 0x0000000c0d0e7389 */ /* 0x00006400000c000b */
[----:B01----:R-:W-:Y:S01]  /*30f30*/  ENDCOLLECTIVE ;  /* 0x000000000000791b */ /* 0x003fe20003800000 */
.L_x_2622:
[----:B------:R-:W-:Y:S01]  /*30f40*/  MOV R13, R21 ;  /* 0x00000015000d7202 */ /* 0x000fe20000000f00 */
[----:B------:R-:W-:-:S07]  /*30f50*/  IMAD.MOV.U32 R20, RZ, RZ, R14 ;  /* 0x000000ffff147224 */ /* 0x000fce00078e000e */
[----:B------:R-:W-:Y:S05]  /*30f60*/  WARPSYNC.COLLECTIVE R15, `(.L_x_2623) ;  /* 0x000000000f087348 */ /* 0x000fea0003c00000 */
[----:B------:R0:W1:Y:S02]  /*30f70*/  SHFL.IDX P6, R14, R13, R12, R11 ;  /* 0x0000000c0d0e7389 */ /* 0x00006400000c000b */
[----:B01----:R-:W-:Y:S01]  /*30f80*/  ENDCOLLECTIVE ;  /* 0x000000000000791b */ /* 0x003fe20003800000 */
.L_x_2623:
[----:B------:R-:W-:Y:S01]  /*30f90*/  IMAD.MOV.U32 R21, RZ, RZ, R14 ;  /* 0x000000ffff157224 */ /* 0x000fe200078e000e */
[----:B------:R-:W-:Y:S06]  /*30fa0*/  BRA `(.L_x_2624) ;  /* 0xfffffe3400b87947 */ /* 0x000fec000383ffff */
.L_x_2395:
[----:B--2---:R2:W4:Y:S02]  /*30fb0*/  SYNCS.PHASECHK.TRANS64.TRYWAIT P0, [R16+URZ+0x29800], R21 ;  /* 0x02980015100075a7 */ /* 0x004524000800017f */
[----:B----4-:R-:W-:Y:S05]  /*30fc0*/  @!P0 NANOSLEEP.SYNCS 0x989680 ;  /* 0x009896800000895d */ /* 0x010fea0003900000 */
[----:B------:R-:W4:Y:S02]  /*30fd0*/  @!P0 SYNCS.PHASECHK.TRANS64 P0, [R16+URZ+0x29800], R21 ;  /* 0x02980015100085a7 */ /* 0x000f24000800007f */
[----:B----4-:R-:W-:Y:S05]  /*30fe0*/  @!P0 BRA `(.L_x_2395) ;  /* 0xfffffffc00f08947 */ /* 0x010fea000383ffff */
[----:B------:R-:W-:Y:S05]  /*30ff0*/  BRA `(.L_x_2625) ;  /* 0xfffffe3800bc7947 */ /* 0x000fea000383ffff */
.L_x_2403:
[----:B-1----:R1:W3:Y:S02]  /*31000*/  SYNCS.PHASECHK.TRANS64.TRYWAIT P0, [R0+URZ+0x29830], R3 ;  /* 0x02983003000075a7 */ /* 0x0022e4000800017f */
[----:B---3--:R-:W-:Y:S05]  /*31010*/  @!P0 NANOSLEEP.SYNCS 0x989680 ;  /* 0x009896800000895d */ /* 0x008fea0003900000 */
[----:B------:R-:W3:Y:S02]  /*31020*/  @!P0 SYNCS.PHASECHK.TRANS64 P0, [R0+URZ+0x29830], R3 ;  /* 0x02983003000085a7 */ /* 0x000ee4000800007f */
[----:B---3--:R-:W-:Y:S05]  /*31030*/  @!P0 BRA `(.L_x_2403) ;  /* 0xfffffffc00f08947 */ /* 0x008fea000383ffff */
[----:B------:R-:W-:Y:S05]  /*31040*/  BRA `(.L_x_2402) ;  /* 0xfffffe6c00047947 */ /* 0x000fea000383ffff */
.L_x_2409:
[----:B-1----:R1:W2:Y:S02]  /*31050*/  SYNCS.PHASECHK.TRANS64.TRYWAIT P3, [R11+URZ+0x29830], R10 ;  /* 0x0298300a0b0075a7 */ /* 0x0022a4000806017f */
[----:B--2---:R-:W-:Y:S05]  /*31060*/  @!P3 NANOSLEEP.SYNCS 0x989680 ;  /* 0x009896800000b95d */ /* 0x004fea0003900000 */
[----:B------:R-:W2:Y:S02]  /*31070*/  @!P3 SYNCS.PHASECHK.TRANS64 P3, [R11+URZ+0x29830], R10 ;  /* 0x0298300a0b00b5a7 */ /* 0x000ea4000806007f */
[----:B--2---:R-:W-:Y:S05]  /*31080*/  @!P3 BRA `(.L_x_2409) ;  /* 0xfffffffc00f0b947 */ /* 0x004fea000383ffff */
[----:B------:R-:W-:Y:S05]  /*31090*/  BRA `(.L_x_2408) ;  /* 0xfffffeac00b47947 */ /* 0x000fea000383ffff */
.L_x_2413:
[----:B-1----:R1:W2:Y:S02]  /*310a0*/  SYNCS.PHASECHK.TRANS64.TRYWAIT P2, [R11+URZ+0x29850], R9 ;  /* 0x029850090b0075a7 */ /* 0x0022a4000804017f */
[----:B--2---:R-:W-:Y:S05]  /*310b0*/  @!P2 NANOSLEEP.SYNCS 0x989680 ;  /* 0x009896800000a95d */ /* 0x004fea0003900000 */
[----:B------:R-:W2:Y:S02]  /*310c0*/  @!P2 SYNCS.PHASECHK.TRANS64 P2, [R11+URZ+0x29850], R9 ;  /* 0x029850090b00a5a7 */ /* 0x000ea4000804007f */
[----:B--2---:R-:W-:Y:S05]  /*310d0*/  @!P2 BRA `(.L_x_2413) ;  /* 0xfffffffc00f0a947 */ /* 0x004fea000383ffff */
[----:B------:R-:W-:Y:S05]  /*310e0*/  BRA `(.L_x_2410) ;  /* 0xfffffebc00f07947 */ /* 0x000fea000383ffff */
.L_x_2421:
[----:B-1----:R1:W2:Y:S02]  /*310f0*/  SYNCS.PHASECHK.TRANS64.TRYWAIT P0, [R10+URZ+0x29830], R11 ;  /* 0x0298300b0a0075a7 */ /* 0x0022a4000800017f */
[----:B--2---:R-:W-:Y:S05]  /*31100*/  @!P0 NANOSLEEP.SYNCS 0x989680 ;  /* 0x009896800000895d */ /* 0x004fea0003900000 */
[----:B------:R-:W2:Y:S02]  /*31110*/  @!P0 SYNCS.PHASECHK.TRANS64 P0, [R10+URZ+0x29830], R11 ;  /* 0x0298300b0a0085a7 */ /* 0x000ea4000800007f */
[----:B--2---:R-:W-:Y:S05]  /*31120*/  @!P0 BRA `(.L_x_2421) ;  /* 0xfffffffc00f08947 */ /* 0x004fea000383ffff */
[----:B------:R-:W-:Y:S05]  /*31130*/  BRA `(.L_x_2420) ;  /* 0xfffffef400787947 */ /* 0x000fea000383ffff */
.L_x_2425:
[----:B-1----:R1:W2:Y:S02]  /*31140*/  SYNCS.PHASECHK.TRANS64.TRYWAIT P0, [R10+URZ+0x29850], R7 ;  /* 0x029850070a0075a7 */ /* 0x0022a4000800017f */
[----:B--2---:R-:W-:Y:S05]  /*31150*/  @!P0 NANOSLEEP.SYNCS 0x989680 ;  /* 0x009896800000895d */ /* 0x004fea0003900000 */
[----:B------:R-:W2:Y:S02]  /*31160*/  @!P0 SYNCS.PHASECHK.TRANS64 P0, [R10+URZ+0x29850], R7 ;  /* 0x029850070a0085a7 */ /* 0x000ea4000800007f */
[----:B--2---:R-:W-:Y:S05]  /*31170*/  @!P0 BRA `(.L_x_2425) ;  /* 0xfffffffc00f08947 */ /* 0x004fea000383ffff */
[----:B------:R-:W-:Y:S05]  /*31180*/  BRA `(.L_x_2422) ;  /* 0xffffff0400a87947 */ /* 0x000fea000383ffff */
.L_x_2431:
[----:B-1----:R1:W2:Y:S02]  /*31190*/  SYNCS.PHASECHK.TRANS64.TRYWAIT P0, [R13+URZ+0x29850], R2 ;  /* 0x029850020d0075a7 */ /* 0x0022a4000800017f */
[----:B--2---:R-:W-:Y:S05]  /*311a0*/  @!P0 NANOSLEEP.SYNCS 0x989680 ;  /* 0x009896800000895d */ /* 0x004fea0003900000 */
[----:B------:R-:W2:Y:S02]  /*311b0*/  @!P0 SYNCS.PHASECHK.TRANS64 P0, [R13+URZ+0x29850], R2 ;  /* 0x029850020d0085a7 */ /* 0x000ea4000800007f */
[----:B--2---:R-:W-:Y:S05]  /*311c0*/  @!P0 BRA `(.L_x_2431) ;  /* 0xfffffffc00f08947 */ /* 0x004fea000383ffff */
[----:B------:R-:W-:Y:S05]  /*311d0*/  BRA `(.L_x_2430) ;  /* 0xffffff30003c7947 */ /* 0x000fea000383ffff */
.L_x_2435:
[----:B------:R-:W-:Y:S01]  /*311e0*/  SEL R84, R12, R77, P0 ;  /* 0x0000004d0c547207 */ /* 0x000fe20000000000 */
[----:B------:R-:W-:Y:S01]  /*311f0*/  IMAD.MOV.U32 R11, RZ, RZ, 0x1c1f ;  /* 0x00001c1fff0b7424 */ /* 0x000fe200078e00ff */
[----:B------:R-:W-:Y:S01]  /*31200*/  SEL R83, R77, R12, P0 ;  /* 0x0000000c4d537207 */ /* 0x000fe20000000000 */
[----:B-----5:R-:W-:Y:S01]  /*31210*/  IMAD.MOV.U32 R12, RZ, RZ, R9 ;  /* 0x000000ffff0c7224 */ /* 0x020fe200078e0009 */
[----:B------:R-:W-:Y:S01]  /*31220*/  SEL R78, R0, R93, P0 ;  /* 0x0000005d004e7207 */ /* 0x000fe20000000000 */
[----:B------:R-:W-:Y:S01]  /*31230*/  IMAD.MOV.U32 R15, RZ, RZ, -0x1 ;  /* 0xffffffffff0f7424 */ /* 0x000fe200078e00ff */
[----:B------:R-:W-:Y:S02]  /*31240*/  SEL R49, R93, R0, P0 ;  /* 0x000000005d317207 */ /* 0x000fe40000000000 */
[----:B------:R-:W-:-:S07]  /*31250*/  SEL R0, R98, R45, P0 ;  /* 0x0000002d62007207 */ /* 0x000fce0000000000 */
[----:B-1----:R-:W-:Y:S05]  /*31260*/  WARPSYNC.COLLECTIVE R15, `(.L_x_2626) ;  /* 0x000000000f087348 */ /* 0x002fea0003c00000 */
[----:B------:R0:W2:Y:S02]  /*31270*/  SHFL.IDX P6, R14, R13, R12, R11 ;  /* 0x0000000c0d0e7389 */ /* 0x0000a400000c000b */
[----:B012---:R-:W-:Y:S01]  /*31280*/  ENDCOLLECTIVE ;  /* 0x000000000000791b */ /* 0x007fe20003800000 */
.L_x_2626:
[----:B------:R-:W-:Y:S02]  /*31290*/  SEL R21, R45, R98, P0 ;  /* 0x000000622d157207 */ /* 0x000fe40000000000 */
[----:B------:R-:W-:Y:S02]  /*312a0*/  LOP3.LUT R10, R9, 0x2, RZ, 0x3c, !PT ;  /* 0x00000002090a7812 */ /* 0x000fe400078e3cff */
        /* <DEDUP_REMOVED lines=15> */
.L_x_2627:
        /* <DEDUP_REMOVED lines=19> */
.L_x_2628:
        /* <DEDUP_REMOVED lines=17> */
.L_x_2629:
        /* <DEDUP_REMOVED lines=19> */
.L_x_2630:
        /* <DEDUP_REMOVED lines=11> */
[----:B------:R-:W-:-:S07]  /*317c0*/  MOV R77, R14 ;  /* 0x0000000e004d7202 */ /* 0x000fce0000000f00 */
[----:B------:R-:W-:Y:S05]  /*317d0*/  WARPSYNC.COLLECTIVE R15, `(.L_x_2631) ;  /* 0x000000000f087348 */ /* 0x000fea0003c00000 */
[----:B------:R0:W1:Y:S02]  /*317e0*/  SHFL.IDX P6, R14, R13, R12, R11 ;  /* 0x0000000c0d0e7389 */ /* 0x00006400000c000b */
[----:B01----:R-:W-:Y:S01]  /*317f0*/  ENDCOLLECTIVE ;  /* 0x000000000000791b */ /* 0x003fe20003800000 */
.L_x_2631:
[----:B------:R-:W-:Y:S02]  /*31800*/  IMAD.MOV.U32 R13, RZ, RZ, R97 ;  /* 0x000000ffff0d7224 */ /* 0x000fe400078e0061 */
[----:B------:R-:W-:Y:S02]  /*31810*/  IMAD.MOV.U32 R12, RZ, RZ, R10 ;  /* 0x000000ffff0c7224 */ /* 0x000fe400078e000a */
[----:B------:R-:W-:-:S07]  /*31820*/  IMAD.MOV.U32 R78, RZ, RZ, R14 ;  /* 0x000000ffff4e7224 */ /* 0x000fce00078e000e */
[----:B------:R-:W-:Y:S05]  /*31830*/  WARPSYNC.COLLECTIVE R15, `(.L_x_2632) ;  /* 0x000000000f087348 */ /* 0x000fea0003c00000 */
[----:B------:R0:W1:Y:S02]  /*31840*/  SHFL.IDX P6, R14, R13, R12, R11 ;  /* 0x0000000c0d0e7389 */ /* 0x00006400000c000b */
[----:B01----:R-:W-:Y:S01]  /*31850*/  ENDCOLLECTIVE ;  /* 0x000000000000791b */ /* 0x003fe20003800000 */
.L_x_2632:
[----:B------:R-:W-:Y:S01]  /*31860*/  IMAD.MOV.U32 R13, RZ, RZ, R49 ;  /* 0x000000ffff0d7224 */ /* 0x000fe200078e0031 */
[----:B------:R-:W-:-:S07]  /*31870*/  MOV R2, R14 ;  /* 0x0000000e00027202 */ /* 0x000fce0000000f00 */
[----:B------:R-:W-:Y:S05]  /*31880*/  WARPSYNC.COLLECTIVE R15, `(.L_x_2633) ;  /* 0x000000000f087348 */ /* 0x000fea0003c00000 */
[----:B------:R0:W1:Y:S02]  /*31890*/  SHFL.IDX P6, R14, R13, R12, R11 ;  /* 0x0000000c0d0e7389 */ /* 0x00006400000c000b */
[----:B01----:R-:W-:Y:S01]  /*318a0*/  ENDCOLLECTIVE ;  /* 0x000000000000791b */ /* 0x003fe20003800000 */
.L_x_2633:
        /* <DEDUP_REMOVED lines=8> */
.L_x_2634:
[----:B------:R-:W-:Y:S02]  /*31930*/  SEL R97, R78, R49, P0 ;  /* 0x000000314e617207 */ /* 0x000fe40000000000 */
[----:B------:R-:W-:Y:S01]  /*31940*/  SEL R78, R49, R78, P0 ;  /* 0x0000004e314e7207 */ /* 0x000fe20000000000 */
[----:B------:R-:W-:Y:S01]  /*31950*/  IMAD.MOV.U32 R13, RZ, RZ, R4 ;  /* 0x000000ffff0d7224 */ /* 0x000fe200078e0004 */
[----:B------:R-:W-:-:S07]  /*31960*/  MOV R0, R14 ;  /* 0x0000000e00007202 */ /* 0x000fce0000000f00 */
[----:B------:R-:W-:Y:S05]  /*31970*/  WARPSYNC.COLLECTIVE R15, `(.L_x_2635) ;  /* 0x000000000f087348 */ /* 0x000fea0003c00000 */
[----:B------:R0:W1:Y:S02]  /*31980*/  SHFL.IDX P6, R14, R13, R12, R11 ;  /* 0x0000000c0d0e7389 */ /* 0x00006400000c000b */
[----:B01----:R-:W-:Y:S01]  /*31990*/  ENDCOLLECTIVE ;  /* 0x000000000000791b */ /* 0x003fe20003800000 */
.L_x_2635:
[----:B------:R-:W-:Y:S02]  /*319a0*/  IMAD.MOV.U32 R13, RZ, RZ, R21 ;  /* 0x000000ffff0d7224 */ /* 0x000fe400078e0015 */
[----:B------:R-:W-:Y:S02]  /*319b0*/  IMAD.MOV.U32 R12, RZ, RZ, R10 ;  /* 0x000000ffff0c7224 */ /* 0x000fe400078e000a */
[----:B------:R-:W-:-:S07]  /*319c0*/  IMAD.MOV.U32 R3, RZ, RZ, R14 ;  /* 0x000000ffff037224 */ /* 0x000fce00078e000e */
[----:B------:R-:W-:Y:S05]  /*319d0*/  WARPSYNC.COLLECTIVE R15, `(.L_x_2636) ;  /* 0x000000000f087348 */ /* 0x000fea0003c00000 */
[----:B------:R0:W1:Y:S02]  /*319e0*/  SHFL.IDX P6, R14, R13, R12, R11 ;  /* 0x0000000c0d0e7389 */ /* 0x00006400000c000b */
[----:B01----:R-:W-:Y:S01]  /*319f0*/  ENDCOLLECTIVE ;  /* 0x000000000000791b */ /* 0x003fe20003800000 */
.L_x_2636:
[----:B------:R-:W-:Y:S01]  /*31a00*/  IMAD.MOV.U32 R13, RZ, RZ, R79 ;  /* 0x000000ffff0d7224 */ /* 0x000fe200078e004f */
[----:B------:R-:W-:-:S07]  /*31a10*/  MOV R21, R14 ;  /* 0x0000000e00157202 */ /* 0x000fce0000000f00 */
[----:B------:R-:W-:Y:S05]  /*31a20*/  WARPSYNC.COLLECTIVE R15, `(.L_x_2637) ;  /* 0x000000000f087348 */ /* 0x000fea0003c00000 */
[----:B------:R0:W1:Y:S02]  /*31a30*/  SHFL.IDX P6, R14, R13, R12, R11 ;  /* 0x0000000c0d0e7389 */ /* 0x00006400000c000b */
[----:B01----:R-:W-:Y:S01]  /*31a40*/  ENDCOLLECTIVE ;  /* 0x000000000000791b */ /* 0x003fe20003800000 */
.L_x_2637:
        /* <DEDUP_REMOVED lines=8> */
.L_x_2638:
[----:B------:R-:W-:Y:S02]  /*31ad0*/  SEL R2, R3, R4, P0 ;  /* 0x0000000403027207 */ /* 0x000fe40000000000 */
[----:B------:R-:W-:Y:S01]  /*31ae0*/  SEL R3, R4, R3, P0 ;  /* 0x0000000304037207 */ /* 0x000fe20000000000 */
[----:B------:R-:W-:Y:S01]  /*31af0*/  IMAD.MOV.U32 R13, RZ, RZ, R40 ;  /* 0x000000ffff0d7224 */ /* 0x000fe200078e0028 */
[----:B------:R-:W-:-:S07]  /*31b00*/  MOV R20, R14 ;  /* 0x0000000e00147202 */ /* 0x000fce0000000f00 */
[----:B------:R-:W-:Y:S05]  /*31b10*/  WARPSYNC.COLLECTIVE R15, `(.L_x_2639) ;  /* 0x000000000f087348 */ /* 0x000fea0003c00000 */
[----:B------:R0:W1:Y:S02]  /*31b20*/  SHFL.IDX P6, R14, R13, R12, R11 ;  /* 0x0000000c0d0e7389 */ /* 0x00006400000c000b */
[----:B01----:R-:W-:Y:S01]  /*31b30*/  ENDCOLLECTIVE ;  /* 0x000000000000791b */ /* 0x003fe20003800000 */
.L_x_2639:
[----:B------:R-:W-:Y:S02]  /*31b40*/  IMAD.MOV.U32 R13, RZ, RZ, R41 ;  /* 0x000000ffff0d7224 */ /* 0x000fe400078e0029 */
[----:B------:R-:W-:Y:S02]  /*31b50*/  IMAD.MOV.U32 R12, RZ, RZ, R10 ;  /* 0x000000ffff0c7224 */ /* 0x000fe400078e000a */
[----:B------:R-:W-:-:S07]  /*31b60*/  IMAD.MOV.U32 R40, RZ, RZ, R14 ;  /* 0x000000ffff287224 */ /* 0x000fce00078e000e */
[----:B------:R-:W-:Y:S05]  /*31b70*/  WARPSYNC.COLLECTIVE R15, `(.L_x_2640) ;  /* 0x000000000f087348 */ /* 0x000fea0003c00000 */
[----:B------:R0:W1:Y:S02]  /*31b80*/  SHFL.IDX P6, R14, R13, R12, R11 ;  /* 0x0000000c0d0e7389 */ /* 0x00006400000c000b */
[----:B01----:R-:W-:Y:S01]  /*31b90*/  ENDCOLLECTIVE ;  /* 0x000000000000791b */ /* 0x003fe20003800000 */
.L_x_2640:
[----:B------:R-:W-:Y:S01]  /*31ba0*/  IMAD.MOV.U32 R13, RZ, RZ, R121 ;  /* 0x000000ffff0d7224 */ /* 0x000fe200078e0079 */
[----:B------:R-:W-:-:S07]  /*31bb0*/  MOV R41, R14 ;  /* 0x0000000e00297202 */ /* 0x000fce0000000f00 */
[----:B------:R-:W-:Y:S05]  /*31bc0*/  WARPSYNC.COLLECTIVE R15, `(.L_x_2641) ;  /* 0x000000000f087348 */ /* 0x000fea0003c00000 */
[----:B------:R0:W1:Y:S02]  /*31bd0*/  SHFL.IDX P6, R14, R13, R12, R11 ;  /* 0x0000000c0d0e7389 */ /* 0x00006400000c000b */
[----:B01----:R-:W-:Y:S01]  /*31be0*/  ENDCOLLECTIVE ;  /* 0x000000000000791b */ /* 0x003fe20003800000 */
.L_x_2641:
        /* <DEDUP_REMOVED lines=8> */
.L_x_2642:
[----:B------:R-:W-:Y:S02]  /*31c70*/  SEL R21, R40, R121, P0 ;  /* 0x0000007928157207 */ /* 0x000fe40000000000 */
[----:B------:R-:W-:Y:S01]  /*31c80*/  SEL R40, R121, R40, P0 ;  /* 0x0000002879287207 */ /* 0x000fe20000000000 */
[----:B------:R-:W-:Y:S01]  /*31c90*/  IMAD.MOV.U32 R13, RZ, RZ, R44 ;  /* 0x000000ffff0d7224 */ /* 0x000fe200078e002c */
[----:B------:R-:W-:-:S07]  /*31ca0*/  MOV R42, R14 ;  /* 0x0000000e002a7202 */ /* 0x000fce0000000f00 */
[----:B------:R-:W-:Y:S05]  /*31cb0*/  WARPSYNC.COLLECTIVE R15, `(.L_x_2643) ;  /* 0x000000000f087348 */ /* 0x000fea0003c00000 */
[----:B------:R0:W1:Y:S02]  /*31cc0*/  SHFL.IDX P6, R14, R13, R12, R11 ;  /* 0x0000000c0d0e7389 */ /* 0x00006400000c000b */
[----:B01----:R-:W-:Y:S01]  /*31cd0*/  ENDCOLLECTIVE ;  /* 0x000000000000791b */ /* 0x003fe20003800000 */
.L_x_2643:
[----:B------:R-:W-:Y:S02]  /*31ce0*/  IMAD.MOV.U32 R13, RZ, RZ, R119 ;  /* 0x000000ffff0d7224 */ /* 0x000fe400078e0077 */
[----:B------:R-:W-:Y:S02]  /*31cf0*/  IMAD.MOV.U32 R12, RZ, RZ, R10 ;  /* 0x000000ffff0c7224 */ /* 0x000fe400078e000a */
[----:B------:R-:W-:-:S07]  /*31d00*/  IMAD.MOV.U32 R44, RZ, RZ, R14 ;  /* 0x000000ffff2c7224 */ /* 0x000fce00078e000e */
[----:B------:R-:W-:Y:S05]  /*31d10*/  WARPSYNC.COLLECTIVE R15, `(.L_x_2644) ;  /* 0x000000000f087348 */ /* 0x000fea0003c00000 */
[----:B------:R0:W1:Y:S02]  /*31d20*/  SHFL.IDX P6, R14, R13, R12, R11 ;  /* 0x0000000c0d0e7389 */ /* 0x00006400000c000b */
[----:B01----:R-:W-:Y:S01]  /*31d30*/  ENDCOLLECTIVE ;  /* 0x000000000000791b */ /* 0x003fe20003800000 */
.L_x_2644:
[----:B------:R-:W-:Y:S01]  /*31d40*/  IMAD.MOV.U32 R13, RZ, RZ, R117 ;  /* 0x000000ffff0d7224 */ /* 0x000fe200078e0075 */
[----:B------:R-:W-:-:S07]  /*31d50*/  MOV R119, R14 ;  /* 0x0000000e00777202 */ /* 0x000fce0000000f00 */
[----:B------:R-:W-:Y:S05]  /*31d60*/  WARPSYNC.COLLECTIVE R15, `(.L_x_2645) ;  /* 0x000000000f087348 */ /* 0x000fea0003c00000 */
[----:B------:R0:W1:Y:S02]  /*31d70*/  SHFL.IDX P6, R14, R13, R12, R11 ;  /* 0x0000000c0d0e7389 */ /* 0x00006400000c000b */
[----:B01----:R-:W-:Y:S01]  /*31d80*/  ENDCOLLECTIVE ;  /* 0x000000000000791b */ /* 0x003fe20003800000 */
.L_x_2645:
        /* <DEDUP_REMOVED lines=8> */
.L_x_2646:
[----:B------:R-:W-:Y:S01]  /*31e10*/  IMAD.MOV.U32 R13, RZ, RZ, R48 ;  /* 0x000000ffff0d7224 */ /* 0x000fe200078e0030 */
[----:B------:R-:W-:-:S07]  /*31e20*/  MOV R46, R14 ;  /* 0x0000000e002e7202 */ /* 0x000fce0000000f00 */
[----:B------:R-:W-:Y:S05]  /*31e30*/  WARPSYNC.COLLECTIVE R15, `(.L_x_2647) ;  /* 0x000000000f087348 */ /* 0x000fea0003c00000 */
[----:B------:R0:W1:Y:S02]  /*31e40*/  SHFL.IDX P6, R14, R13, R12, R11 ;  /* 0x0000000c0d0e7389 */ /* 0x00006400000c000b */
[----:B01----:R-:W-:Y:S01]  /*31e50*/  ENDCOLLECTIVE ;  /* 0x000000000000791b */ /* 0x003fe20003800000 */
.L_x_2647:
[----:B------:R-:W-:Y:S02]  /*31e60*/  IMAD.MOV.U32 R13, RZ, RZ, R115 ;  /* 0x000000ffff0d7224 */ /* 0x000fe400078e0073 */
[----:B------:R-:W-:Y:S02]  /*31e70*/  IMAD.MOV.U32 R12, RZ, RZ, R10 ;  /* 0x000000ffff0c7224 */ /* 0x000fe400078e000a */
[----:B------:R-:W-:-:S07]  /*31e80*/  IMAD.MOV.U32 R48, RZ, RZ, R14 ;  /* 0x000000ffff307224 */ /* 0x000fce00078e000e */
[----:B------:R-:W-:Y:S05]  /*31e90*/  WARPSYNC.COLLECTIVE R15, `(.L_x_2648) ;  /* 0x000000000f087348 */ /* 0x000fea0003c00000 */
[----:B------:R0:W1:Y:S02]  /*31ea0*/  SHFL.IDX P6, R14, R13, R12, R11 ;  /* 0x0000000c0d0e7389 */ /* 0x00006400000c000b */
[----:B01----:R-:W-:Y:S01]  /*31eb0*/  ENDCOLLECTIVE ;  /* 0x000000000000791b */ /* 0x003fe20003800000 */
.L_x_2648:
[----:B------:R-:W-:Y:S01]  /*31ec0*/  IMAD.MOV.U32 R13, RZ, RZ, R113 ;  /* 0x000000ffff0d7224 */ /* 0x000fe200078e0071 */
[----:B------:R-:W-:-:S07]  /*31ed0*/  MOV R115, R14 ;  /* 0x0000000e00737202 */ /* 0x000fce0000000f00 */
[----:B------:R-:W-:Y:S05]  /*31ee0*/  WARPSYNC.COLLECTIVE R15, `(.L_x_2649) ;  /* 0x000000000f087348 */ /* 0x000fea0003c00000 */
[----:B------:R0:W1:Y:S02]  /*31ef0*/  SHFL.IDX P6, R14, R13, R12, R11 ;  /* 0x0000000c0d0e7389 */ /* 0x00006400000c000b */
[----:B01----:R-:W-:Y:S01]  /*31f00*/  ENDCOLLECTIVE ;  /* 0x000000000000791b */ /* 0x003fe20003800000 */
.L_x_2649:
[----:B------:R-:W-:Y:S02]  /*31f10*/  IMAD.MOV.U32 R13, RZ, RZ, R50 ;  /* 0x000000ffff0d7224 */ /* 0x000fe400078e0032 */
[----:B------:R-:W-:Y:S02]  /*31f20*/  IMAD.MOV.U32 R12, RZ, RZ, R9 ;  /* 0x000000ffff0c7224 */ /* 0x000fe400078e0009 */
[----:B------:R-:W-:-:S07]  /*31f30*/  IMAD.MOV.U32 R113, RZ, RZ, R14 ;  /* 0x000000ffff717224 */ /* 0x000fce00078e000e */
[----:B------:R-:W-:Y:S05]  /*31f40*/  WARPSYNC.COLLECTIVE R15, `(.L_x_2650) ;  /* 0x000000000f087348 */ /* 0x000fea0003c00000 */
[----:B------:R0:W1:Y:S02]  /*31f50*/  SHFL.IDX P6, R14, R13, R12, R11 ;  /* 0x0000000c0d0e7389 */ /* 0x00006400000c000b */
[----:B01----:R-:W-:Y:S01]  /*31f60*/  ENDCOLLECTIVE ;  /* 0x000000000000791b */ /* 0x003fe20003800000 */
.L_x_2650:
[----:B------:R-:W-:Y:S02]  /*31f70*/  SEL R47, R48, R113, P0 ;  /* 0x00000071302f7207 */ /* 0x000fe40000000000 */
[----:B------:R-:W-:Y:S01]  /*31f80*/  SEL R48, R113, R48, P0 ;  /* 0x0000003071307207 */ /* 0x000fe20000000000 */
[----:B------:R-:W-:Y:S01]  /*31f90*/  IMAD.MOV.U32 R13, RZ, RZ, R80 ;  /* 0x000000ffff0d7224 */ /* 0x000fe200078e0050 */
[----:B------:R-:W-:-:S07]  /*31fa0*/  MOV R50, R14 ;  /* 0x0000000e00327202 */ /* 0x000fce0000000f00 */
[----:B------:R-:W-:Y:S05]  /*31fb0*/  WARPSYNC.COLLECTIVE R15, `(.L_x_2651) ;  /* 0x000000000f087348 */ /* 0x000fea0003c00000 */
[----:B------:R0:W1:Y:S02]  /*31fc0*/  SHFL.IDX P6, R14, R13, R12, R11 ;  /* 0x0000000c0d0e7389 */ /* 0x00006400000c000b */
[----:B01----:R-:W-:Y:S01]  /*31fd0*/  ENDCOLLECTIVE ;  /* 0x000000000000791b */ /* 0x003fe20003800000 */
.L_x_2651:
[----:B------:R-:W-:Y:S02]  /*31fe0*/  IMAD.MOV.U32 R13, RZ, RZ, R111 ;  /* 0x000000ffff0d7224 */ /* 0x000fe400078e006f */
[----:B------:R-:W-:Y:S02]  /*31ff0*/  IMAD.MOV.U32 R12, RZ, RZ, R10 ;  /* 0x000000ffff0c7224 */ /* 0x000fe400078e000a */
[----:B------:R-:W-:-:S07]  /*32000*/  IMAD.MOV.U32 R80, RZ, RZ, R14 ;  /* 0x000000ffff507224 */ /* 0x000fce00078e000e */
[----:B------:R-:W-:Y:S05]  /*32010*/  WARPSYNC.COLLECTIVE R15, `(.L_x_2652) ;  /* 0x000000000f087348 */ /* 0x000fea0003c00000 */
[----:B------:R0:W1:Y:S02]  /*32020*/  SHFL.IDX P6, R14, R13, R12, R11 ;  /* 0x0000000c0d0e7389 */ /* 0x00006400000c000b */
[----:B01----:R-:W-:Y:S01]  /*32030*/  ENDCOLLECTIVE ;  /* 0x000000000000791b */ /* 0x003fe20003800000 */
.L_x_2652:
[----:B------:R-:W-:Y:S01]  /*32040*/  IMAD.MOV.U32 R13, RZ, RZ, R101 ;  /* 0x000000ffff0d7224 */ /* 0x000fe200078e0065 */
[----:B------:R-:W-:-:S07]  /*32050*/  MOV R111, R14 ;  /* 0x0000000e006f7202 */ /* 0x000fce0000000f00 */
[----:B------:R-:W-:Y:S05]  /*32060*/  WARPSYNC.COLLECTIVE R15, `(.L_x_2653) ;  /* 0x000000000f087348 */ /* 0x000fea0003c00000 */
[----:B------:R0:W1:Y:S02]  /*32070*/  SHFL.IDX P6, R14, R13, R12, R11 ;  /* 0x0000000c0d0e7389 */ /* 0x00006400000c000b */
[----:B01----:R-:W-:Y:S01]  /*32080*/  ENDCOLLECTIVE ;  /* 0x000000000000791b */ /* 0x003fe20003800000 */
.L_x_2653:
        /* <DEDUP_REMOVED lines=8> */
.L_x_2654:
[----:B------:R-:W-:Y:S02]  /*32110*/  SEL R51, R80, R101, P0 ;  /* 0x0000006550337207 */ /* 0x000fe40000000000 */
[----:B------:R-:W-:Y:S01]  /*32120*/  SEL R80, R101, R80, P0 ;  /* 0x0000005065507207 */ /* 0x000fe20000000000 */
[----:B------:R-:W-:Y:S02]  /*32130*/  IMAD.MOV.U32 R101, RZ, RZ, RZ ;  /* 0x000000ffff657224 */ /* 0x000fe400078e00ff */
[----:B------:R-:W-:Y:S01]  /*32140*/  IMAD.MOV.U32 R13, RZ, RZ, R84 ;  /* 0x000000ffff0d7224 */ /* 0x000fe200078e0054 */
[----:B------:R-:W-:-:S07]  /*32150*/  MOV R82, R14 ;  /* 0x0000000e00527202 */ /* 0x000fce0000000f00 */
[----:B------:R-:W-:Y:S05]  /*32160*/  WARPSYNC.COLLECTIVE R15, `(.L_x_2655) ;  /* 0x000000000f087348 */ /* 0x000fea0003c00000 */
[----:B------:R0:W1:Y:S02]  /*32170*/  SHFL.IDX P6, R14, R13, R12, R11 ;  /* 0x0000000c0d0e7389 */ /* 0x00006400000c000b */
[----:B01----:R-:W-:Y:S01]  /*32180*/  ENDCOLLECTIVE ;  /* 0x000000000000791b */ /* 0x003fe20003800000 */
.L_x_2655:
[----:B------:R-:W-:Y:S02]  /*32190*/  IMAD.MOV.U32 R13, RZ, RZ, R85 ;  /* 0x000000ffff0d7224 */ /* 0x000fe400078e0055 */
[----:B------:R-:W-:Y:S02]  /*321a0*/  IMAD.MOV.U32 R12, RZ, RZ, R10 ;  /* 0x000000ffff0c7224 */ /* 0x000fe400078e000a */
[----:B------:R-:W-:-:S07]  /*321b0*/  IMAD.MOV.U32 R84, RZ, RZ, R14 ;  /* 0x000000ffff547224 */ /* 0x000fce00078e000e */
[----:B------:R-:W-:Y:S05]  /*321c0*/  WARPSYNC.COLLECTIVE R15, `(.L_x_2656) ;  /* 0x000000000f087348 */ /* 0x000fea0003c00000 */
[----:B------:R0:W1:Y:S02]  /*321d0*/  SHFL.IDX P6, R14, R13, R12, R11 ;  /* 0x0000000c0d0e7389 */ /* 0x00006400000c000b */
[----:B01----:R-:W-:Y:S01]  /*321e0*/  ENDCOLLECTIVE ;  /* 0x000000000000791b */ /* 0x003fe20003800000 */
.L_x_2656:
[----:B------:R-:W-:Y:S01]  /*321f0*/  IMAD.MOV.U32 R13, RZ, RZ, R83 ;  /* 0x000000ffff0d7224 */ /* 0x000fe200078e0053 */
[----:B------:R-:W-:-:S07]  /*32200*/  MOV R85, R14 ;  /* 0x0000000e00557202 */ /* 0x000fce0000000f00 */
[----:B------:R-:W-:Y:S05]  /*32210*/  WARPSYNC.COLLECTIVE R15, `(.L_x_2657) ;  /* 0x000000000f087348 */ /* 0x000fea0003c00000 */
[----:B------:R0:W1:Y:S02]  /*32220*/  SHFL.IDX P6, R14, R13, R12, R11 ;  /* 0x0000000c0d0e7389 */ /* 0x00006400000c000b */
[----:B01----:R-:W-:Y:S01]  /*32230*/  ENDCOLLECTIVE ;  /* 0x000000000000791b */ /* 0x003fe20003800000 */
.L_x_2657:
[----:B------:R-:W-:Y:S02]  /*32240*/  IMAD.MOV.U32 R13, RZ, RZ, R86 ;  /* 0x000000ffff0d7224 */ /* 0x000fe400078e0056 */
[----:B------:R-:W-:Y:S02]  /*32250*/  IMAD.MOV.U32 R12, RZ, RZ, R9 ;  /* 0x000000ffff0c7224 */ /* 0x000fe400078e0009 */
[----:B------:R-:W-:-:S07]  /*32260*/  IMAD.MOV.U32 R123, RZ, RZ, R14 ;  /* 0x000000ffff7b7224 */ /* 0x000fce00078e000e */
[----:B------:R-:W-:Y:S05]  /*32270*/  WARPSYNC.COLLECTIVE R15, `(.L_x_2658) ;  /* 0x000000000f087348 */ /* 0x000fea0003c00000 */
[----:B------:R0:W1:Y:S02]  /*32280*/  SHFL.IDX P6, R14, R13, R12, R11 ;  /* 0x0000000c0d0e7389 */ /* 0x00006400000c000b */
[----:B01----:R-:W-:Y:S01]  /*32290*/  ENDCOLLECTIVE ;  /* 0x000000000000791b */ /* 0x003fe20003800000 */
.L_x_2658:
[----:B------:R-:W-:Y:S02]  /*322a0*/  SEL R83, R84, R123, P0 ;  /* 0x0000007b54537207 */ /* 0x000fe40000000000 */
[----:B------:R-:W-:Y:S01]  /*322b0*/  SEL R84, R123, R84, P0 ;  /* 0x000000547b547207 */ /* 0x000fe20000000000 */
[----:B------:R-:W-:Y:S01]  /*322c0*/  IMAD.MOV.U32 R13, RZ, RZ, R54 ;  /* 0x000000ffff0d7224 */ /* 0x000fe200078e0036 */
[----:B------:R-:W-:-:S07]  /*322d0*/  MOV R86, R14 ;  /* 0x0000000e00567202 */ /* 0x000fce0000000f00 */
[----:B------:R-:W-:Y:S05]  /*322e0*/  WARPSYNC.COLLECTIVE R15, `(.L_x_2659) ;  /* 0x000000000f087348 */ /* 0x000fea0003c00000 */
[----:B------:R0:W1:Y:S02]  /*322f0*/  SHFL.IDX P6, R14, R13, R12, R11 ;  /* 0x0000000c0d0e7389 */ /* 0x00006400000c000b */
[----:B01----:R-:W-:Y:S01]  /*32300*/  ENDCOLLECTIVE ;  /* 0x000000000000791b */ /* 0x003fe20003800000 */
.L_x_2659:
        /* <DEDUP_REMOVED lines=8> */
.L_x_2660:
[----:B------:R-:W-:Y:S01]  /*32390*/  IMAD.MOV.U32 R13, RZ, RZ, R45 ;  /* 0x000000ffff0d7224 */ /* 0x000fe200078e002d */
[----:B------:R-:W-:Y:S02]  /*323a0*/  SEL R45, R46, R115, P0 ;  /* 0x000000732e2d7207 */ /* 0x000fe40000000000 */
[----:B------:R-:W-:Y:S02]  /*323b0*/  SEL R46, R115, R46, P0 ;  /* 0x0000002e732e7207 */ /* 0x000fe40000000000 */
[----:B------:R-:W-:-:S07]  /*323c0*/  MOV R125, R14 ;  /* 0x0000000e007d7202 */ /* 0x000fce0000000f00 */
[----:B------:R-:W-:Y:S05]  /*323d0*/  WARPSYNC.COLLECTIVE R15, `(.L_x_2661) ;  /* 0x000000000f087348 */ /* 0x000fea0003c00000 */
[----:B------:R0:W1:Y:S02]  /*323e0*/  SHFL.IDX P6, R14, R13, R12, R11 ;  /* 0x0000000c0d0e7389 */ /* 0x00006400000c000b */
[----:B01----:R-:W-:Y:S01]  /*323f0*/  ENDCOLLECTIVE ;  /* 0x000000000000791b */ /* 0x003fe20003800000 */
.L_x_2661:
        /* <DEDUP_REMOVED lines=8> */
.L_x_2662:
[----:B------:R-:W-:Y:S01]  /*32480*/  IMAD.MOV.U32 R13, RZ, RZ, R56 ;  /* 0x000000ffff0d7224 */ /* 0x000fe200078e0038 */
[----:B------:R-:W-:-:S07]  /*32490*/  MOV R58, R14 ;  /* 0x0000000e003a7202 */ /* 0x000fce0000000f00 */
[----:B------:R-:W-:Y:S05]  /*324a0*/  WARPSYNC.COLLECTIVE R15, `(.L_x_2663) ;  /* 0x000000000f087348 */ /* 0x000fea0003c00000 */
[----:B------:R0:W1:Y:S02]  /*324b0*/  SHFL.IDX P6, R14, R13, R12, R11 ;  /* 0x0000000c0d0e7389 */ /* 0x00006400000c000b */
[----:B01----:R-:W-:Y:S01]  /*324c0*/  ENDCOLLECTIVE ;  /* 0x000000000000791b */ /* 0x003fe20003800000 */
.L_x_2663:
        /* <DEDUP_REMOVED lines=8> */
.L_x_2664:
[----:B------:R-:W-:Y:S01]  /*32550*/  IMAD.MOV.U32 R13, RZ, RZ, R55 ;  /* 0x000000ffff0d7224 */ /* 0x000fe200078e0037 */
[----:B------:R-:W-:-:S07]  /*32560*/  MOV R129, R14 ;  /* 0x0000000e00817202 */ /* 0x000fce0000000f00 */
[----:B------:R-:W-:Y:S05]  /*32570*/  WARPSYNC.COLLECTIVE R15, `(.L_x_2665) ;  /* 0x000000000f087348 */ /* 0x000fea0003c00000 */
[----:B------:R0:W1:Y:S02]  /*32580*/  SHFL.IDX P6, R14, R13, R12, R11 ;  /* 0x0000000c0d0e7389 */ /* 0x00006400000c000b */
[----:B01----:R-:W-:Y:S01]  /*32590*/  ENDCOLLECTIVE ;  /* 0x000000000000791b */ /* 0x003fe20003800000 */
.L_x_2665:
[----:B------:R-:W-:Y:S01]  /*325a0*/  SEL R55, R129, R58, P0 ;  /* 0x0000003a81377207 */ /* 0x000fe20000000000 */
[----:B------:R-:W-:Y:S02]  /*325b0*/  IMAD.MOV.U32 R13, RZ, RZ, R62 ;  /* 0x000000ffff0d7224 */ /* 0x000fe400078e003e */
[----:B------:R-:W-:Y:S02]  /*325c0*/  IMAD.MOV.U32 R12, RZ, RZ, R9 ;  /* 0x000000ffff0c7224 */ /* 0x000fe400078e0009 */
[----:B------:R-:W-:-:S07]  /*325d0*/  IMAD.MOV.U32 R66, RZ, RZ, R14 ;  /* 0x000000ffff427224 */ /* 0x000fce00078e000e */
[----:B------:R-:W-:Y:S05]  /*325e0*/  WARPSYNC.COLLECTIVE R15, `(.L_x_2666) ;  /* 0x000000000f087348 */ /* 0x000fea0003c00000 */
[----:B------:R0:W1:Y:S02]  /*325f0*/  SHFL.IDX P6, R14, R13, R12, R11 ;  /* 0x0000000c0d0e7389 */ /* 0x00006400000c000b */
[----:B01----:R-:W-:Y:S01]  /*32600*/  ENDCOLLECTIVE ;  /* 0x000000000000791b */ /* 0x003fe20003800000 */
.L_x_2666:
[----:B------:R-:W-:Y:S01]  /*32610*/  SEL R56, R65, R66, P0 ;  /* 0x0000004241387207 */ /* 0x000fe20000000000 */
[----:B------:R-:W-:Y:S01]  /*32620*/  IMAD.MOV.U32 R13, RZ, RZ, R52 ;  /* 0x000000ffff0d7224 */ /* 0x000fe200078e0034 */
[----:B------:R-:W-:Y:S02]  /*32630*/  SEL R52, R54, R127, P0 ;  /* 0x0000007f36347207 */ /* 0x000fe40000000000 */
[----:B------:R-:W-:-:S07]  /*32640*/  MOV R62, R14 ;  /* 0x0000000e003e7202 */ /* 0x000fce0000000f00 */
[----:B------:R-:W-:Y:S05]  /*32650*/  WARPSYNC.COLLECTIVE R15, `(.L_x_2667) ;  /* 0x000000000f087348 */ /* 0x000fea0003c00000 */
[----:B------:R0:W1:Y:S02]  /*32660*/  SHFL.IDX P6, R14, R13, R12, R11 ;  /* 0x0000000c0d0e7389 */ /* 0x00006400000c000b */
[----:B01----:R-:W-:Y:S01]  /*32670*/  ENDCOLLECTIVE ;  /* 0x000000000000791b */ /* 0x003fe20003800000 */
.L_x_2667:
[----:B------:R-:W-:Y:S02]  /*32680*/  IMAD.MOV.U32 R13, RZ, RZ, R63 ;  /* 0x000000ffff0d7224 */ /* 0x000fe400078e003f */
[----:B------:R-:W-:Y:S02]  /*32690*/  IMAD.MOV.U32 R12, RZ, RZ, R10 ;  /* 0x000000ffff0c7224 */ /* 0x000fe400078e000a */
[----:B------:R-:W-:-:S07]  /*326a0*/  IMAD.MOV.U32 R67, RZ, RZ, R14 ;  /* 0x000000ffff437224 */ /* 0x000fce00078e000e */
[----:B------:R-:W-:Y:S05]  /*326b0*/  WARPSYNC.COLLECTIVE R15, `(.L_x_2668) ;  /* 0x000000000f087348 */ /* 0x000fea0003c00000 */
[----:B------:R0:W1:Y:S02]  /*326c0*/  SHFL.IDX P6, R14, R13, R12, R11 ;  /* 0x0000000c0d0e7389 */ /* 0x00006400000c000b */
[----:B01----:R-:W-:Y:S01]  /*326d0*/  ENDCOLLECTIVE ;  /* 0x000000000000791b */ /* 0x003fe20003800000 */
.L_x_2668:
[----:B------:R-:W-:Y:S01]  /*326e0*/  IMAD.MOV.U32 R13, RZ, RZ, R53 ;  /* 0x000000ffff0d7224 */ /* 0x000fe200078e0035 */
[----:B------:R-:W-:Y:S02]  /*326f0*/  SEL R53, R127, R54, P0 ;  /* 0x000000367f357207 */ /* 0x000fe40000000000 */
[----:B------:R-:W-:Y:S02]  /*32700*/  SEL R54, R58, R129, P0 ;  /* 0x000000813a367207 */ /* 0x000fe40000000000 */
[----:B------:R-:W-:-:S07]  /*32710*/  MOV R63, R14 ;  /* 0x0000000e003f7202 */ /* 0x000fce0000000f00 */
[----:B------:R-:W-:Y:S05]  /*32720*/  WARPSYNC.COLLECTIVE R15, `(.L_x_2669) ;  /* 0x000000000f087348 */ /* 0x000fea0003c00000 */
[----:B------:R0:W1:Y:S02]  /*32730*/  SHFL.IDX P6, R14, R13, R12, R11 ;  /* 0x0000000c0d0e7389 */ /* 0x00006400000c000b */
[----:B01----:R-:W-:Y:S01]  /*32740*/  ENDCOLLECTIVE ;  /* 0x000000000000791b */ /* 0x003fe20003800000 */
.L_x_2669:
[----:B------:R-:W-:Y:S01]  /*32750*/  SEL R58, R62, R63, P0 ;  /* 0x0000003f3e3a7207 */ /* 0x000fe20000000000 */
[----:B------:R-:W-:Y:S02]  /*32760*/  IMAD.MOV.U32 R13, RZ, RZ, R38 ;  /* 0x000000ffff0d7224 */ /* 0x000fe400078e0026 */
[----:B------:R-:W-:Y:S02]  /*32770*/  IMAD.MOV.U32 R12, RZ, RZ, R9 ;  /* 0x000000ffff0c7224 */ /* 0x000fe400078e0009 */
[----:B------:R-:W-:-:S07]  /*32780*/  IMAD.MOV.U32 R68, RZ, RZ, R14 ;  /* 0x000000ffff447224 */ /* 0x000fce00078e000e */
[----:B------:R-:W-:Y:S05]  /*32790*/  WARPSYNC.COLLECTIVE R15, `(.L_x_2670) ;  /* 0x000000000f087348 */ /* 0x000fea0003c00000 */
[----:B------:R0:W1:Y:S02]  /*327a0*/  SHFL.IDX P6, R14, R13, R12, R11 ;  /* 0x0000000c0d0e7389 */ /* 0x00006400000c000b */
[----:B01----:R-:W-:Y:S01]  /*327b0*/  ENDCOLLECTIVE ;  /* 0x000000000000791b */ /* 0x003fe20003800000 */
.L_x_2670:
[----:B------:R-:W-:Y:S01]  /*327c0*/  IMAD.MOV.U32 R13, RZ, RZ, R36 ;  /* 0x000000ffff0d7224 */ /* 0x000fe200078e0024 */
[----:B------:R-:W-:-:S07]  /*327d0*/  MOV R69, R14 ;  /* 0x0000000e00457202 */ /* 0x000fce0000000f00 */
[----:B------:R-:W-:Y:S05]  /*327e0*/  WARPSYNC.COLLECTIVE R15, `(.L_x_2671) ;  /* 0x000000000f087348 */ /* 0x000fea0003c00000 */
[----:B------:R0:W1:Y:S02]  /*327f0*/  SHFL.IDX P6, R14, R13, R12, R11 ;  /* 0x0000000c0d0e7389 */ /* 0x00006400000c000b */
[----:B01----:R-:W-:Y:S01]  /*32800*/  ENDCOLLECTIVE ;  /* 0x000000000000791b */ /* 0x003fe20003800000 */
.L_x_2671:
[----:B------:R-:W-:Y:S02]  /*32810*/  IMAD.MOV.U32 R13, RZ, RZ, R33 ;  /* 0x000000ffff0d7224 */ /* 0x000fe400078e0021 */
[----:B------:R-:W-:Y:S02]  /*32820*/  IMAD.MOV.U32 R12, RZ, RZ, R10 ;  /* 0x000000ffff0c7224 */ /* 0x000fe400078e000a */
[----:B------:R-:W-:-:S07]  /*32830*/  IMAD.MOV.U32 R71, RZ, RZ, R14 ;  /* 0x000000ffff477224 */ /* 0x000fce00078e000e */
[----:B------:R-:W-:Y:S05]  /*32840*/  WARPSYNC.COLLECTIVE R15, `(.L_x_2672) ;  /* 0x000000000f087348 */ /* 0x000fea0003c00000 */
[----:B------:R0:W1:Y:S02]  /*32850*/  SHFL.IDX P6, R14, R13, R12, R11 ;  /* 0x0000000c0d0e7389 */ /* 0x00006400000c000b */
[----:B01----:R-:W-:Y:S01]  /*32860*/  ENDCOLLECTIVE ;  /* 0x000000000000791b */ /* 0x003fe20003800000 */
.L_x_2672:
[----:B------:R-:W-:Y:S01]  /*32870*/  IMAD.MOV.U32 R13, RZ, RZ, R31 ;  /* 0x000000ffff0d7224 */ /* 0x000fe200078e001f */
[----:B------:R-:W-:-:S07]  /*32880*/  MOV R36, R14 ;  /* 0x0000000e00247202 */ /* 0x000fce0000000f00 */
[----:B------:R-:W-:Y:S05]  /*32890*/  WARPSYNC.COLLECTIVE R15, `(.L_x_2673) ;  /* 0x000000000f087348 */ /* 0x000fea0003c00000 */
[----:B------:R0:W1:Y:S02]  /*328a0*/  SHFL.IDX P6, R14, R13, R12, R11 ;  /* 0x0000000c0d0e7389 */ /* 0x00006400000c000b */
[----:B01----:R-:W-:Y:S01]  /*328b0*/  ENDCOLLECTIVE ;  /* 0x000000000000791b */ /* 0x003fe20003800000 */
.L_x_2673:
[----:B------:R-:W-:Y:S02]  /*328c0*/  IMAD.MOV.U32 R13, RZ, RZ, R34 ;  /* 0x000000ffff0d7224 */ /* 0x000fe400078e0022 */
[----:B------:R-:W-:Y:S02]  /*328d0*/  IMAD.MOV.U32 R12, RZ, RZ, R9 ;  /* 0x000000ffff0c7224 */ /* 0x000fe400078e0009 */
[----:B------:R-:W-:-:S07]  /*328e0*/  IMAD.MOV.U32 R38, RZ, RZ, R14 ;  /* 0x000000ffff267224 */ /* 0x000fce00078e000e */
[----:B------:R-:W-:Y:S05]  /*328f0*/  WARPSYNC.COLLECTIVE R15, `(.L_x_2674) ;  /* 0x000000000f087348 */ /* 0x000fea0003c00000 */
[----:B------:R0:W1:Y:S02]  /*32900*/  SHFL.IDX P6, R14, R13, R12, R11 ;  /* 0x0000000c0d0e7389 */ /* 0x00006400000c000b */
[----:B01----:R-:W-:Y:S01]  /*32910*/  ENDCOLLECTIVE ;  /* 0x000000000000791b */ /* 0x003fe20003800000 */
.L_x_2674:
[----:B------:R-:W-:Y:S02]  /*32920*/  SEL R70, R71, R38, P0 ;  /* 0x0000002647467207 */ /* 0x000fe40000000000 */
[----:B------:R-:W-:Y:S01]  /*32930*/  SEL R71, R38, R71, P0 ;  /* 0x0000004726477207 */ /* 0x000fe20000000000 */
[----:B------:R-:W-:Y:S01]  /*32940*/  IMAD.MOV.U32 R13, RZ, RZ, R32 ;  /* 0x000000ffff0d7224 */ /* 0x000fe200078e0020 */
[----:B------:R-:W-:-:S07]  /*32950*/  MOV R73, R14 ;  /* 0x0000000e00497202 */ /* 0x000fce0000000f00 */
[----:B------:R-:W-:Y:S05]  /*32960*/  WARPSYNC.COLLECTIVE R15, `(.L_x_2675) ;  /* 0x000000000f087348 */ /* 0x000fea0003c00000 */
[----:B------:R0:W1:Y:S02]  /*32970*/  SHFL.IDX P6, R14, R13, R12, R11 ;  /* 0x0000000c0d0e7389 */ /* 0x00006400000c000b */
[----:B01----:R-:W-:Y:S01]  /*32980*/  ENDCOLLECTIVE ;  /* 0x000000000000791b */ /* 0x003fe20003800000 */
.L_x_2675:
[----:B------:R-:W-:Y:S02]  /*32990*/  IMAD.MOV.U32 R13, RZ, RZ, R37 ;  /* 0x000000ffff0d7224 */ /* 0x000fe400078e0025 */
[----:B------:R-:W-:Y:S02]  /*329a0*/  IMAD.MOV.U32 R12, RZ, RZ, R10 ;  /* 0x000000ffff0c7224 */ /* 0x000fe400078e000a */
[----:B------:R-:W-:-:S07]  /*329b0*/  IMAD.MOV.U32 R75, RZ, RZ, R14 ;  /* 0x000000ffff4b7224 */ /* 0x000fce00078e000e */
[----:B------:R-:W-:Y:S05]  /*329c0*/  WARPSYNC.COLLECTIVE R15, `(.L_x_2676) ;  /* 0x000000000f087348 */ /* 0x000fea0003c00000 */
[----:B------:R0:W1:Y:S02]  /*329d0*/  SHFL.IDX P6, R14, R13, R12, R11 ;  /* 0x0000000c0d0e7389 */ /* 0x00006400000c000b */
[----:B01----:R-:W-:Y:S01]  /*329e0*/  ENDCOLLECTIVE ;  /* 0x000000000000791b */ /* 0x003fe20003800000 */
.L_x_2676:
[----:B------:R-:W-:Y:S01]  /*329f0*/  IMAD.MOV.U32 R13, RZ, RZ, R35 ;  /* 0x000000ffff0d7224 */ /* 0x000fe200078e0023 */
[----:B------:R-:W-:-:S07]  /*32a00*/  MOV R32, R14 ;  /* 0x0000000e00207202 */ /* 0x000fce0000000f00 */
[----:B------:R-:W-:Y:S05]  /*32a10*/  WARPSYNC.COLLECTIVE R15, `(.L_x_2677) ;  /* 0x000000000f087348 */ /* 0x000fea0003c00000 */
[----:B------:R0:W1:Y:S02]  /*32a20*/  SHFL.IDX P6, R14, R13, R12, R11 ;  /* 0x0000000c0d0e7389 */ /* 0x00006400000c000b */
[----:B01----:R-:W-:Y:S01]  /*32a30*/  ENDCOLLECTIVE ;  /* 0x000000000000791b */ /* 0x003fe20003800000 */
.L_x_2677:
        /* <DEDUP_REMOVED lines=8> */
.L_x_2678:
[----:B------:R-:W-:Y:S02]  /*32ac0*/  SEL R74, R75, R34, P0 ;  /* 0x000000224b4a7207 */ /* 0x000fe40000000000 */
[----:B------:R-:W-:Y:S01]  /*32ad0*/  SEL R75, R34, R75, P0 ;  /* 0x0000004b224b7207 */ /* 0x000fe20000000000 */
[----:B------:R-:W-:Y:S01]  /*32ae0*/  IMAD.MOV.U32 R13, RZ, RZ, R28 ;  /* 0x000000ffff0d7224 */ /* 0x000fe200078e001c */
[----:B------:R-:W-:-:S07]  /*32af0*/  MOV R87, R14 ;  /* 0x0000000e00577202 */ /* 0x000fce0000000f00 */
[----:B------:R-:W-:Y:S05]  /*32b00*/  WARPSYNC.COLLECTIVE R15, `(.L_x_2679) ;  /* 0x000000000f087348 */ /* 0x000fea0003c00000 */
[----:B------:R0:W1:Y:S02]  /*32b10*/  SHFL.IDX P6, R14, R13, R12, R11 ;  /* 0x0000000c0d0e7389 */ /* 0x00006400000c000b */
[----:B01----:R-:W-:Y:S01]  /*32b20*/  ENDCOLLECTIVE ;  /* 0x000000000000791b */ /* 0x003fe20003800000 */
.L_x_2679:
[----:B------:R-:W-:Y:S01]  /*32b30*/  IMAD.MOV.U32 R13, RZ, RZ, R57 ;  /* 0x000000ffff0d7224 */ /* 0x000fe200078e0039 */
        /* <DEDUP_REMOVED lines=10> */
.L_x_2680:
[----:B------:R-:W-:Y:S01]  /*32be0*/  IMAD.MOV.U32 R13, RZ, RZ, R39 ;  /* 0x000000ffff0d7224 */ /* 0x000fe200078e0027 */
[----:B------:R-:W-:-:S07]  /*32bf0*/  MOV R28, R14 ;  /* 0x0000000e001c7202 */ /* 0x000fce0000000f00 */
[----:B------:R-:W-:Y:S05]  /*32c00*/  WARPSYNC.COLLECTIVE R15, `(.L_x_2681) ;  /* 0x000000000f087348 */ /* 0x000fea0003c00000 */
[----:B------:R0:W1:Y:S02]  /*32c10*/  SHFL.IDX P6, R14, R13, R12, R11 ;  /* 0x0000000c0d0e7389 */ /* 0x00006400000c000b */
[----:B01----:R-:W-:Y:S01]  /*32c20*/  ENDCOLLECTIVE ;  /* 0x000000000000791b */ /* 0x003fe20003800000 */
.L_x_2681:
        /* <DEDUP_REMOVED lines=8> */
.L_x_2682:
[----:B------:R-:W-:Y:S02]  /*32cb0*/  SEL R90, R91, R30, P0 ;  /* 0x0000001e5b5a7207 */ /* 0x000fe40000000000 */
[----:B------:R-:W-:Y:S01]  /*32cc0*/  SEL R91, R30, R91, P0 ;  /* 0x0000005b1e5b7207 */ /* 0x000fe20000000000 */
[----:B------:R-:W-:Y:S01]  /*32cd0*/  IMAD.MOV.U32 R13, RZ, RZ, R24 ;  /* 0x000000ffff0d7224 */ /* 0x000fe200078e0018 */
[----:B------:R-:W-:-:S07]  /*32ce0*/  MOV R93, R14 ;  /* 0x0000000e005d7202 */ /* 0x000fce0000000f00 */
[----:B------:R-:W-:Y:S05]  /*32cf0*/  WARPSYNC.COLLECTIVE R15, `(.L_x_2683) ;  /* 0x000000000f087348 */ /* 0x000fea0003c00000 */
[----:B------:R0:W1:Y:S02]  /*32d00*/  SHFL.IDX P6, R14, R13, R12, R11 ;  /* 0x0000000c0d0e7389 */ /* 0x00006400000c000b */
[----:B01----:R-:W-:Y:S01]  /*32d10*/  ENDCOLLECTIVE ;  /* 0x000000000000791b */ /* 0x003fe20003800000 */
.L_x_2683:
[----:B------:R-:W-:Y:S01]  /*32d20*/  IMAD.MOV.U32 R13, RZ, RZ, R59 ;  /* 0x000000ffff0d7224 */ /* 0x000fe200078e003b */
[----:B------:R-:W-:Y:S01]  /*32d30*/  SEL R59, R63, R62, P0 ;  /* 0x0000003e3f3b7207 */ /* 0x000fe20000000000 */
[----:B------:R-:W-:Y:S02]  /*32d40*/  IMAD.MOV.U32 R12, RZ, RZ, R10 ;  /* 0x000000ffff0c7224 */ /* 0x000fe400078e000a */
[----:B------:R-:W-:-:S07]  /*32d50*/  IMAD.MOV.U32 R95, RZ, RZ, R14 ;  /* 0x000000ffff5f7224 */ /* 0x000fce00078e000e */
[----:B------:R-:W-:Y:S05]  /*32d60*/  WARPSYNC.COLLECTIVE R15, `(.L_x_2684) ;  /* 0x000000000f087348 */ /* 0x000fea0003c00000 */
[----:B------:R0:W1:Y:S02]  /*32d70*/  SHFL.IDX P6, R14, R13, R12, R11 ;  /* 0x0000000c0d0e7389 */ /* 0x00006400000c000b */
[----:B01----:R-:W-:Y:S01]  /*32d80*/  ENDCOLLECTIVE ;  /* 0x000000000000791b */ /* 0x003fe20003800000 */
.L_x_2684:
[----:B------:R-:W-:Y:S01]  /*32d90*/  IMAD.MOV.U32 R13, RZ, RZ, R29 ;  /* 0x000000ffff0d7224 */ /* 0x000fe200078e001d */
[----:B------:R-:W-:-:S07]  /*32da0*/  MOV R24, R14 ;  /* 0x0000000e00187202 */ /* 0x000fce0000000f00 */
[----:B------:R-:W-:Y:S05]  /*32db0*/  WARPSYNC.COLLECTIVE R15, `(.L_x_2685) ;  /* 0x000000000f087348 */ /* 0x000fea0003c00000 */
[----:B------:R0:W1:Y:S02]  /*32dc0*/  SHFL.IDX P6, R14, R13, R12, R11 ;  /* 0x0000000c0d0e7389 */ /* 0x00006400000c000b */
[----:B01----:R-:W-:Y:S01]  /*32dd0*/  ENDCOLLECTIVE ;  /* 0x000000000000791b */ /* 0x003fe20003800000 */
.L_x_2685:
        /* <DEDUP_REMOVED lines=8> */
.L_x_2686:
[----:B------:R-:W-:Y:S02]  /*32e60*/  SEL R94, R95, R26, P0 ;  /* 0x0000001a5f5e7207 */ /* 0x000fe40000000000 */
[----:B------:R-:W-:Y:S01]  /*32e70*/  SEL R95, R26, R95, P0 ;  /* 0x0000005f1a5f7207 */ /* 0x000fe20000000000 */
[----:B------:R-:W-:Y:S01]  /*32e80*/  IMAD.MOV.U32 R13, RZ, RZ, R64 ;  /* 0x000000ffff0d7224 */ /* 0x000fe200078e0040 */
[----:B------:R-:W-:-:S07]  /*32e90*/  MOV R8, R14 ;  /* 0x0000000e00087202 */ /* 0x000fce0000000f00 */
[----:B------:R-:W-:Y:S05]  /*32ea0*/  WARPSYNC.COLLECTIVE R15, `(.L_x_2687) ;  /* 0x000000000f087348 */ /* 0x000fea0003c00000 */
[----:B------:R0:W1:Y:S02]  /*32eb0*/  SHFL.IDX P6, R14, R13, R12, R11 ;  /* 0x0000000c0d0e7389 */ /* 0x00006400000c000b */
[----:B01----:R-:W-:Y:S01]  /*32ec0*/  ENDCOLLECTIVE ;  /* 0x000000000000791b */ /* 0x003fe20003800000 */
.L_x_2687:
[----:B------:R-:W-:Y:S02]  /*32ed0*/  IMAD.MOV.U32 R13, RZ, RZ, R27 ;  /* 0x000000ffff0d7224 */ /* 0x000fe400078e001b */
[----:B------:R-:W-:Y:S02]  /*32ee0*/  IMAD.MOV.U32 R12, RZ, RZ, R10 ;  /* 0x000000ffff0c7224 */ /* 0x000fe400078e000a */
[----:B------:R-:W-:-:S07]  /*32ef0*/  IMAD.MOV.U32 R64, RZ, RZ, R14 ;  /* 0x000000ffff407224 */ /* 0x000fce00078e000e */
[----:B------:R-:W-:Y:S05]  /*32f00*/  WARPSYNC.COLLECTIVE R15, `(.L_x_2688) ;  /* 0x000000000f087348 */ /* 0x000fea0003c00000 */
[----:B------:R0:W1:Y:S02]  /*32f10*/  SHFL.IDX P6, R14, R13, R12, R11 ;  /* 0x0000000c0d0e7389 */ /* 0x00006400000c000b */
[----:B01----:R-:W-:Y:S01]  /*32f20*/  ENDCOLLECTIVE ;  /* 0x000000000000791b */ /* 0x003fe20003800000 */
.L_x_2688:
[----:B------:R-:W-:Y:S01]  /*32f30*/  IMAD.MOV.U32 R13, RZ, RZ, R25 ;  /* 0x000000ffff0d7224 */ /* 0x000fe200078e0019 */
[----:B------:R-:W-:-:S07]  /*32f40*/  MOV R27, R14 ;  /* 0x0000000e001b7202 */ /* 0x000fce0000000f00 */
[----:B------:R-:W-:Y:S05]  /*32f50*/  WARPSYNC.COLLECTIVE R15, `(.L_x_2689) ;  /* 0x000000000f087348 */ /* 0x000fea0003c00000 */
[----:B------:R0:W1:Y:S02]  /*32f60*/  SHFL.IDX P6, R14, R13, R12, R11 ;  /* 0x0000000c0d0e7389 */ /* 0x00006400000c000b */
[----:B01----:R-:W-:Y:S01]  /*32f70*/  ENDCOLLECTIVE ;  /* 0x000000000000791b */ /* 0x003fe20003800000 */
.L_x_2689:
[----:B------:R-:W-:Y:S05]  /*32f80*/  BRA `(.L_x_2690) ;  /* 0xffffff2c00687947 */ /* 0x000fea000383ffff */
.L_x_2438:
[----:B------:R-:W-:Y:S01]  /*32f90*/  IMAD.MOV.U32 R13, RZ, RZ, R3 ;  /* 0x000000ffff0d7224 */ /* 0x000fe200078e0003 */
[----:B------:R-:W-:Y:S01]  /*32fa0*/  MOV R11, 0x181f ;  /* 0x0000181f000b7802 */ /* 0x000fe20000000f00 */
[----:B------:R-:W-:Y:S02]  /*32fb0*/  IMAD.MOV.U32 R12, RZ, RZ, RZ ;  /* 0x000000ffff0c7224 */ /* 0x000fe400078e00ff */
[----:B------:R-:W-:-:S07]  /*32fc0*/  IMAD.MOV.U32 R15, RZ, RZ, -0x1 ;  /* 0xffffffffff0f7424 */ /* 0x000fce00078e00ff */
[----:B-----5:R-:W-:Y:S05]  /*32fd0*/  WARPSYNC.COLLECTIVE R15, `(.L_x_2691) ;  /* 0x000000000f087348 */ /* 0x020fea0003c00000 */
[----:B------:R0:W1:Y:S02]  /*32fe0*/  SHFL.IDX P6, R14, R13, R12, R11 ;  /* 0x0000000c0d0e7389 */ /* 0x00006400000c000b */
[----:B01---5:R-:W-:Y:S01]  /*32ff0*/  ENDCOLLECTIVE ;  /* 0x000000000000791b */ /* 0x023fe20003800000 */
.L_x_2691:
[----:B------:R-:W-:Y:S02]  /*33000*/  IMAD.MOV.U32 R13, RZ, RZ, R2 ;  /* 0x000000ffff0d7224 */ /* 0x000fe400078e0002 */
[----:B------:R-:W-:-:S07]  /*33010*/  IMAD.MOV.U32 R0, RZ, RZ, R14 ;  /* 0x000000ffff007224 */ /* 0x000fce00078e000e */
[----:B------:R-:W-:Y:S05]  /*33020*/  WARPSYNC.COLLECTIVE R15, `(.L_x_2692) ;  /* 0x000000000f087348 */ /* 0x000fea0003c00000 */
[----:B------:R0:W1:Y:S02]  /*33030*/  SHFL.IDX P6, R14, R13, R12, R11 ;  /* 0x0000000c0d0e7389 */ /* 0x00006400000c000b */
[----:B01----:R-:W-:Y:S01]  /*33040*/  ENDCOLLECTIVE ;  /* 0x000000000000791b */ /* 0x003fe20003800000 */
.L_x_2692:
[----:B------:R-:W-:Y:S05]  /*33050*/  BRA `(.L_x_2693) ;  /* 0xffffff3800dc7947 */ /* 0x000fea000383ffff */
.L_x_2441:
[----:B------:R-:W-:Y:S01]  /*33060*/  BSSY B1, `(.L_x_2694) ;  /* 0x0000008000017945 */ /* 0x000fe20003800000 */
[----:B------:R-:W-:Y:S01]  /*33070*/  IMAD.MOV.U32 R13, RZ, RZ, R3 ;  /* 0x000000ffff0d7224 */ /* 0x000fe200078e0003 */
[----:B------:R-:W-:Y:S01]  /*33080*/  MOV R12, 0x1 ;  /* 0x00000001000c7802 */ /* 0x000fe20000000f00 */
[----:B------:R-:W-:Y:S02]  /*33090*/  IMAD.MOV.U32 R11, RZ, RZ, 0x181f ;  /* 0x0000181fff0b7424 */ /* 0x000fe400078e00ff */
[----:B---3--:R-:W-:-:S07]  /*330a0*/  IMAD.MOV.U32 R15, RZ, RZ, -0x1 ;  /* 0xffffffffff0f7424 */ /* 0x008fce00078e00ff */
[----:B012--5:R-:W-:Y:S05]  /*330b0*/  WARPSYNC.COLLECTIVE R15, `(.L_x_2695) ;  /* 0x000000000f087348 */ /* 0x027fea0003c00000 */
[----:B--2---:R2:W3:Y:S02]  /*330c0*/  SHFL.IDX P6, R14, R13, R12, R11 ;  /* 0x0000000c0d0e7389 */ /* 0x0044e400000c000b */
[----:B0123-5:R-:W-:Y:S01]  /*330d0*/  ENDCOLLECTIVE ;  /* 0x000000000000791b */ /* 0x02ffe20003800000 */
.L_x_2695:
[----:B------:R-:W-:Y:S05]  /*330e0*/  BSYNC B1 ;  /* 0x0000000000017941 */ /* 0x000fea0003800000 */
.L_x_2694:
        /* <DEDUP_REMOVED lines=8> */
.L_x_2696:
[----:B------:R-:W-:Y:S05]  /*33170*/  BRA `(.L_x_2697) ;  /* 0xffffff3800e47947 */ /* 0x000fea000383ffff */
.L_x_2444:
[----:B------:R-:W-:Y:S01]  /*33180*/  BSSY B1, `(.L_x_2698) ;  /* 0x0000008000017945 */ /* 0x000fe20003800000 */
[----:B------:R-:W-:Y:S01]  /*33190*/  IMAD.MOV.U32 R13, RZ, RZ, R3 ;  /* 0x000000ffff0d7224 */ /* 0x000fe200078e0003 */
[----:B------:R-:W-:Y:S01]  /*331a0*/  MOV R11, 0x181f ;  /* 0x0000181f000b7802 */ /* 0x000fe20000000f00 */
[----:B------:R-:W-:Y:S02]  /*331b0*/  IMAD.MOV.U32 R12, RZ, RZ, 0x2 ;  /* 0x00000002ff0c7424 */ /* 0x000fe400078e00ff */
[----:B---3--:R-:W-:-:S07]  /*331c0*/  IMAD.MOV.U32 R15, RZ, RZ, -0x1 ;  /* 0xffffffffff0f7424 */ /* 0x008fce00078e00ff */
[----:B012-45:R-:W-:Y:S05]  /*331d0*/  WARPSYNC.COLLECTIVE R15, `(.L_x_2699) ;  /* 0x000000000f087348 */ /* 0x037fea0003c00000 */
[----:B--2---:R2:W3:Y:S02]  /*331e0*/  SHFL.IDX P6, R14, R13, R12, R11 ;  /* 0x0000000c0d0e7389 */ /* 0x0044e400000c000b */
[----:B012345:R-:W-:Y:S01]  /*331f0*/  ENDCOLLECTIVE ;  /* 0x000000000000791b */ /* 0x03ffe20003800000 */
.L_x_2699:
[----:B------:R-:W-:Y:S05]  /*33200*/  BSYNC B1 ;  /* 0x0000000000017941 */ /* 0x000fea0003800000 */
.L_x_2698:
        /* <DEDUP_REMOVED lines=8> */
.L_x_2700:
[----:B------:R-:W-:Y:S05]  /*33290*/  BRA `(.L_x_2701) ;  /* 0xffffff3800ec7947 */ /* 0x000fea000383ffff */
.L_x_2447:
[----:B------:R-:W-:Y:S01]  /*332a0*/  BSSY B1, `(.L_x_2702) ;  /* 0x0000008000017945 */ /* 0x000fe20003800000 */
[----:B------:R-:W-:Y:S01]  /*332b0*/  IMAD.MOV.U32 R13, RZ, RZ, R3 ;  /* 0x000000ffff0d7224 */ /* 0x000fe200078e0003 */
[----:B---3--:R-:W-:Y:S01]  /*332c0*/  MOV R15, 0xffffffff ;  /* 0xffffffff000f7802 */ /* 0x008fe20000000f00 */
[----:B------:R-:W-:Y:S02]  /*332d0*/  IMAD.MOV.U32 R12, RZ, RZ, 0x3 ;  /* 0x00000003ff0c7424 */ /* 0x000fe400078e00ff */
[----:B------:R-:W-:-:S07]  /*332e0*/  IMAD.MOV.U32 R11, RZ, RZ, 0x181f ;  /* 0x0000181fff0b7424 */ /* 0x000fce00078e00ff */
[----:B012-45:R-:W-:Y:S05]  /*332f0*/  WARPSYNC.COLLECTIVE R15, `(.L_x_2703) ;  /* 0x000000000f087348 */ /* 0x037fea0003c00000 */
[----:B--2---:R2:W3:Y:S02]  /*33300*/  SHFL.IDX P6, R14, R13, R12, R11 ;  /* 0x0000000c0d0e7389 */ /* 0x0044e400000c000b */
[----:B012345:R-:W-:Y:S01]  /*33310*/  ENDCOLLECTIVE ;  /* 0x000000000000791b */ /* 0x03ffe20003800000 */
.L_x_2703:
[----:B------:R-:W-:Y:S05]  /*33320*/  BSYNC B1 ;  /* 0x0000000000017941 */ /* 0x000fea0003800000 */
.L_x_2702:
[----:B------:R-:W-:Y:S01]  /*33330*/  IMAD.MOV.U32 R13, RZ, RZ, R2 ;  /* 0x000000ffff0d7224 */ /* 0x000fe200078e0002 */
[----:B------:R-:W-:Y:S01]  /*33340*/  MOV R15, 0xffffffff ;  /* 0xffffffff000f7802 */ /* 0x000fe20000000f00 */
[----:B------:R-:W-:Y:S02]  /*33350*/  IMAD.MOV.U32 R12, RZ, RZ, 0x3 ;  /* 0x00000003ff0c7424 */ /* 0x000fe400078e00ff */
[----:B------:R-:W-:Y:S02]  /*33360*/  IMAD.MOV.U32 R11, RZ, RZ, 0x181f ;  /* 0x0000181fff0b7424 */ /* 0x000fe400078e00ff */
[----:B------:R-:W-:-:S07]  /*33370*/  IMAD.MOV.U32 R0, RZ, RZ, R14 ;  /* 0x000000ffff007224 */ /* 0x000fce00078e000e */
[----:B------:R-:W-:Y:S05]  /*33380*/  WARPSYNC.COLLECTIVE R15, `(.L_x_2704) ;  /* 0x000000000f087348 */ /* 0x000fea0003c00000 */
[----:B------:R0:W1:Y:S02]  /*33390*/  SHFL.IDX P6, R14, R13, R12, R11 ;  /* 0x0000000c0d0e7389 */ /* 0x00006400000c000b */
[----:B01----:R-:W-:Y:S01]  /*333a0*/  ENDCOLLECTIVE ;  /* 0x000000000000791b */ /* 0x003fe20003800000 */
.L_x_2704:
[----:B------:R-:W-:Y:S05]  /*333b0*/  BRA `(.L_x_2705) ;  /* 0xffffff3800f47947 */ /* 0x000fea000383ffff */
.L_x_2449:
[----:B------:R-:W-:Y:S02]  /*333c0*/  IMAD.MOV.U32 R13, RZ, RZ, R27 ;  /* 0x000000ffff0d7224 */ /* 0x000fe400078e001b */
[----:B------:R-:W-:Y:S02]  /*333d0*/  IMAD.MOV.U32 R12, RZ, RZ, RZ ;  /* 0x000000ffff0c7224 */ /* 0x000fe400078e00ff */
[----:B------:R-:W-:Y:S02]  /*333e0*/  IMAD.MOV.U32 R11, RZ, RZ, 0x1c1f ;  /* 0x00001c1fff0b7424 */ /* 0x000fe400078e00ff */
[----:B------:R-:W-:-:S07]  /*333f0*/  IMAD.MOV.U32 R15, RZ, RZ, -0x1 ;  /* 0xffffffffff0f7424 */ /* 0x000fce00078e00ff */
[----:B------:R-:W-:Y:S05]  /*33400*/  WARPSYNC.COLLECTIVE R15, `(.L_x_2706) ;  /* 0x000000000f087348 */ /* 0x000fea0003c00000 */
[----:B------:R0:W1:Y:S02]  /*33410*/  SHFL.IDX P6, R14, R13, R12, R11 ;  /* 0x0000000c0d0e7389 */ /* 0x00006400000c000b */
[----:B01----:R-:W-:Y:S01]  /*33420*/  ENDCOLLECTIVE ;  /* 0x000000000000791b */ /* 0x003fe20003800000 */
.L_x_2706:
[----:B------:R-:W-:Y:S01]  /*33430*/  IMAD.MOV.U32 R13, RZ, RZ, R25 ;  /* 0x000000ffff0d7224 */ /* 0x000fe200078e0019 */
[----:B------:R-:W-:-:S07]  /*33440*/  MOV R26, R14 ;  /* 0x0000000e001a7202 */ /* 0x000fce0000000f00 */
[----:B------:R-:W-:Y:S05]  /*33450*/  WARPSYNC.COLLECTIVE R15, `(.L_x_2707) ;  /* 0x000000000f087348 */ /* 0x000fea0003c00000 */
[----:B------:R0:W1:Y:S02]  /*33460*/  SHFL.IDX P6, R14, R13, R12, R11 ;  /* 0x0000000c0d0e7389 */ /* 0x00006400000c000b */
[----:B01----:R-:W-:Y:S01]  /*33470*/  ENDCOLLECTIVE ;  /* 0x000000000000791b */ /* 0x003fe20003800000 */
.L_x_2707:
[----:B------:R-:W-:Y:S05]  /*33480*/  BRA `(.L_x_2708) ;  /* 0xffffff3c00c47947 */ /* 0x000fea000383ffff */
.L_x_2452:
[----:B------:R-:W-:Y:S01]  /*33490*/  BSSY B1, `(.L_x_2709) ;  /* 0x0000008000017945 */ /* 0x000fe20003800000 */
[----:B------:R-:W-:Y:S01]  /*334a0*/  IMAD.MOV.U32 R13, RZ, RZ, R27 ;  /* 0x000000ffff0d7224 */ /* 0x000fe200078e001b */
[----:B------:R-:W-:Y:S01]  /*334b0*/  MOV R15, 0xffffffff ;  /* 0xffffffff000f7802 */ /* 0x000fe20000000f00 */
[----:B------:R-:W-:Y:S02]  /*334c0*/  IMAD.MOV.U32 R12, RZ, RZ, 0x1 ;  /* 0x00000001ff0c7424 */ /* 0x000fe400078e00ff */
[----:B---3--:R-:W-:-:S07]  /*334d0*/  IMAD.MOV.U32 R11, RZ, RZ, 0x1c1f ;  /* 0x00001c1fff0b7424 */ /* 0x008fce00078e00ff */
[----:B012---:R-:W-:Y:S05]  /*334e0*/  WARPSYNC.COLLECTIVE R15, `(.L_x_2710) ;  /* 0x000000000f087348 */ /* 0x007fea0003c00000 */
[----:B--2---:R2:W3:Y:S02]  /*334f0*/  SHFL.IDX P6, R14, R13, R12, R11 ;  /* 0x0000000c0d0e7389 */ /* 0x0044e400000c000b */
[----:B0123--:R-:W-:Y:S01]  /*33500*/  ENDCOLLECTIVE ;  /* 0x000000000000791b */ /* 0x00ffe20003800000 */
.L_x_2710:
[----:B------:R-:W-:Y:S05]  /*33510*/  BSYNC B1 ;  /* 0x0000000000017941 */ /* 0x000fea0003800000 */
.L_x_2709:
        /* <DEDUP_REMOVED lines=8> */
.L_x_2711:
[----:B------:R-:W-:Y:S05]  /*335a0*/  BRA `(.L_x_2712) ;  /* 0xffffff4400547947 */ /* 0x000fea000383ffff */
.L_x_2456:
[----:B------:R-:W-:Y:S02]  /*335b0*/  IMAD.MOV.U32 R13, RZ, RZ, R3 ;  /* 0x000000ffff0d7224 */ /* 0x000fe400078e0003 */
[----:B------:R-:W-:Y:S02]  /*335c0*/  IMAD.MOV.U32 R12, RZ, RZ, RZ ;  /* 0x000000ffff0c7224 */ /* 0x000fe400078e00ff */
[----:B------:R-:W-:Y:S02]  /*335d0*/  IMAD.MOV.U32 R11, RZ, RZ, 0x181f ;  /* 0x0000181fff0b7424 */ /* 0x000fe400078e00ff */
[----:B------:R-:W-:-:S07]  /*335e0*/  IMAD.MOV.U32 R15, RZ, RZ, -0x1 ;  /* 0xffffffffff0f7424 */ /* 0x000fce00078e00ff */
[----:B0-----:R-:W-:Y:S05]  /*335f0*/  WARPSYNC.COLLECTIVE R15, `(.L_x_2713) ;  /* 0x000000000f087348 */ /* 0x001fea0003c00000 */
[----:B------:R1:W2:Y:S02]  /*33600*/  SHFL.IDX P6, R14, R13, R12, R11 ;  /* 0x0000000c0d0e7389 */ /* 0x0002a400000c000b */
[----:B012---:R-:W-:Y:S01]  /*33610*/  ENDCOLLECTIVE ;  /* 0x000000000000791b */ /* 0x007fe20003800000 */
.L_x_2713:
[----:B------:R-:W-:Y:S01]  /*33620*/  IMAD.MOV.U32 R13, RZ, RZ, R2 ;  /* 0x000000ffff0d7224 */ /* 0x000fe200078e0002 */
[----:B------:R-:W-:-:S07]  /*33630*/  MOV R0, R14 ;  /* 0x0000000e00007202 */ /* 0x000fce0000000f00 */
[----:B------:R-:W-:Y:S05]  /*33640*/  WARPSYNC.COLLECTIVE R15, `(.L_x_2714) ;  /* 0x000000000f087348 */ /* 0x000fea0003c00000 */
[----:B------:R0:W1:Y:S02]  /*33650*/  SHFL.IDX P6, R14, R13, R12, R11 ;  /* 0x0000000c0d0e7389 */ /* 0x00006400000c000b */
[----:B01----:R-:W-:Y:S01]  /*33660*/  ENDCOLLECTIVE ;  /* 0x000000000000791b */ /* 0x003fe20003800000 */
.L_x_2714:
[----:B------:R-:W-:Y:S05]  /*33670*/  BRA `(.L_x_2715) ;  /* 0xffffff5000b87947 */ /* 0x000fea000383ffff */
.L_x_2459:
[----:B------:R-:W-:Y:S01]  /*33680*/  BSSY B1, `(.L_x_2716) ;  /* 0x0000008000017945 */ /* 0x000fe20003800000 */
[----:B------:R-:W-:Y:S01]  /*33690*/  IMAD.MOV.U32 R13, RZ, RZ, R3 ;  /* 0x000000ffff0d7224 */ /* 0x000fe200078e0003 */
[----:B----4-:R-:W-:Y:S01]  /*336a0*/  MOV R15, 0xffffffff ;  /* 0xffffffff000f7802 */ /* 0x010fe20000000f00 */
[----:B------:R-:W-:Y:S02]  /*336b0*/  IMAD.MOV.U32 R12, RZ, RZ, 0x1 ;  /* 0x00000001ff0c7424 */ /* 0x000fe400078e00ff */
[----:B------:R-:W-:-:S07]  /*336c0*/  IMAD.MOV.U32 R11, RZ, RZ, 0x181f ;  /* 0x0000181fff0b7424 */ /* 0x000fce00078e00ff */
[----:B0123--:R-:W-:Y:S05]  /*336d0*/  WARPSYNC.COLLECTIVE R15, `(.L_x_2717) ;  /* 0x000000000f087348 */ /* 0x00ffea0003c00000 */
[----:B---3--:R3:W4:Y:S02]  /*336e0*/  SHFL.IDX P6, R14, R13, R12, R11 ;  /* 0x0000000c0d0e7389 */ /* 0x00872400000c000b */
[----:B01234-:R-:W-:Y:S01]  /*336f0*/  ENDCOLLECTIVE ;  /* 0x000000000000791b */ /* 0x01ffe20003800000 */
.L_x_2717:
[----:B------:R-:W-:Y:S05]  /*33700*/  BSYNC B1 ;  /* 0x0000000000017941 */ /* 0x000fea0003800000 */
.L_x_2716:
        /* <DEDUP_REMOVED lines=8> */
.L_x_2718:
[----:B------:R-:W-:Y:S05]  /*33790*/  BRA `(.L_x_2719) ;  /* 0xffffff5000c47947 */ /* 0x000fea000383ffff */
.L_x_2462:
[----:B------:R-:W-:Y:S01]  /*337a0*/  BSSY B1, `(.L_x_2720) ;  /* 0x0000008000017945 */ /* 0x000fe20003800000 */
[----:B------:R-:W-:Y:S02]  /*337b0*/  IMAD.MOV.U32 R13, RZ, RZ, R3 ;  /* 0x000000ffff0d7224 */ /* 0x000fe400078e0003 */
[----:B------:R-:W-:Y:S02]  /*337c0*/  IMAD.MOV.U32 R12, RZ, RZ, 0x2 ;  /* 0x00000002ff0c7424 */ /* 0x000fe400078e00ff */
[----:B------:R-:W-:Y:S02]  /*337d0*/  IMAD.MOV.U32 R11, RZ, RZ, 0x181f ;  /* 0x0000181fff0b7424 */ /* 0x000fe400078e00ff */
[----:B----4-:R-:W-:-:S07]  /*337e0*/  IMAD.MOV.U32 R15, RZ, RZ, -0x1 ;  /* 0xffffffffff0f7424 */ /* 0x010fce00078e00ff */
[----:B0123--:R-:W-:Y:S05]  /*337f0*/  WARPSYNC.COLLECTIVE R15, `(.L_x_2721) ;  /* 0x000000000f087348 */ /* 0x00ffea0003c00000 */
[----:B---3--:R3:W4:Y:S02]  /*33800*/  SHFL.IDX P6, R14, R13, R12, R11 ;  /* 0x0000000c0d0e7389 */ /* 0x00872400000c000b */
[----:B01234-:R-:W-:Y:S01]  /*33810*/  ENDCOLLECTIVE ;  /* 0x000000000000791b */ /* 0x01ffe20003800000 */
.L_x_2721:
[----:B------:R-:W-:Y:S05]  /*33820*/  BSYNC B1 ;  /* 0x0000000000017941 */ /* 0x000fea0003800000 */
.L_x_2720:
[----:B------:R-:W-:Y:S01]  /*33830*/  IMAD.MOV.U32 R13, RZ, RZ, R2 ;  /* 0x000000ffff0d7224 */ /* 0x000fe200078e0002 */
[----:B------:R-:W-:Y:S01]  /*33840*/  MOV R0, R14 ;  /* 0x0000000e00007202 */ /* 0x000fe20000000f00 */
[----:B------:R-:W-:Y:S02]  /*33850*/  IMAD.MOV.U32 R12, RZ, RZ, 0x2 ;  /* 0x00000002ff0c7424 */ /* 0x000fe400078e00ff */
[----:B------:R-:W-:Y:S02]  /*33860*/  IMAD.MOV.U32 R11, RZ, RZ, 0x181f ;  /* 0x0000181fff0b7424 */ /* 0x000fe400078e00ff */
[----:B------:R-:W-:-:S07]  /*33870*/  IMAD.MOV.U32 R15, RZ, RZ, -0x1 ;  /* 0xffffffffff0f7424 */ /* 0x000fce00078e00ff */
[----:B------:R-:W-:Y:S05]  /*33880*/  WARPSYNC.COLLECTIVE R15, `(.L_x_2722) ;  /* 0x000000000f087348 */ /* 0x000fea0003c00000 */
[----:B------:R0:W1:Y:S02]  /*33890*/  SHFL.IDX P6, R14, R13, R12, R11 ;  /* 0x0000000c0d0e7389 */ /* 0x00006400000c000b */
[----:B01----:R-:W-:Y:S01]  /*338a0*/  ENDCOLLECTIVE ;  /* 0x000000000000791b */ /* 0x003fe20003800000 */
.L_x_2722:
[----:B------:R-:W-:Y:S05]  /*338b0*/  BRA `(.L_x_2723) ;  /* 0xffffff5000cc7947 */ /* 0x000fea000383ffff */
.L_x_2465:
[----:B------:R-:W-:Y:S01]  /*338c0*/  BSSY B1, `(.L_x_2724) ;  /* 0x0000008000017945 */ /* 0x000fe20003800000 */
[----:B------:R-:W-:Y:S01]  /*338d0*/  MOV R13, R3 ;  /* 0x00000003000d7202 */ /* 0x000fe20000000f00 */
[----:B------:R-:W-:Y:S02]  /*338e0*/  IMAD.MOV.U32 R12, RZ, RZ, 0x3 ;  /* 0x00000003ff0c7424 */ /* 0x000fe400078e00ff */
[----:B------:R-:W-:Y:S02]  /*338f0*/  IMAD.MOV.U32 R11, RZ, RZ, 0x181f ;  /* 0x0000181fff0b7424 */ /* 0x000fe400078e00ff */
[----:B0-----:R-:W-:-:S07]  /*33900*/  IMAD.MOV.U32 R15, RZ, RZ, -0x1 ;  /* 0xffffffffff0f7424 */ /* 0x001fce00078e00ff */
[----:B-1234-:R-:W-:Y:S05]  /*33910*/  WARPSYNC.COLLECTIVE R15, `(.L_x_2725) ;  /* 0x000000000f087348 */ /* 0x01efea0003c00000 */
[----:B----4-:R0:W4:Y:S02]  /*33920*/  SHFL.IDX P6, R14, R13, R12, R11 ;  /* 0x0000000c0d0e7389 */ /* 0x01012400000c000b */
[----:B01234-:R-:W-:Y:S01]  /*33930*/  ENDCOLLECTIVE ;  /* 0x000000000000791b */ /* 0x01ffe20003800000 */
.L_x_2725:
[----:B------:R-:W-:Y:S05]  /*33940*/  BSYNC B1 ;  /* 0x0000000000017941 */ /* 0x000fea0003800000 */
.L_x_2724:
[----:B------:R-:W-:Y:S01]  /*33950*/  MOV R13, R2 ;  /* 0x00000002000d7202 */ /* 0x000fe20000000f00 */
[----:B------:R-:W-:Y:S02]  /*33960*/  IMAD.MOV.U32 R12, RZ, RZ, 0x3 ;  /* 0x00000003ff0c7424 */ /* 0x000fe400078e00ff */
[----:B------:R-:W-:Y:S02]  /*33970*/  IMAD.MOV.U32 R11, RZ, RZ, 0x181f ;  /* 0x0000181fff0b7424 */ /* 0x000fe400078e00ff */
[----:B------:R-:W-:Y:S02]  /*33980*/  IMAD.MOV.U32 R15, RZ, RZ, -0x1 ;  /* 0xffffffffff0f7424 */ /* 0x000fe400078e00ff */
[----:B------:R-:W-:-:S07]  /*33990*/  IMAD.MOV.U32 R0, RZ, RZ, R14 ;  /* 0x000000ffff007224 */ /* 0x000fce00078e000e */
[----:B------:R-:W-:Y:S05]  /*339a0*/  WARPSYNC.COLLECTIVE R15, `(.L_x_2726) ;  /* 0x000000000f087348 */ /* 0x000fea0003c00000 */
[----:B------:R0:W1:Y:S02]  /*339b0*/  SHFL.IDX P6, R14, R13, R12, R11 ;  /* 0x0000000c0d0e7389 */ /* 0x00006400000c000b */
[----:B01----:R-:W-:Y:S01]  /*339c0*/  ENDCOLLECTIVE ;  /* 0x000000000000791b */ /* 0x003fe20003800000 */
.L_x_2726:
[----:B------:R-:W-:Y:S05]  /*339d0*/  BRA `(.L_x_2727) ;  /* 0xffffff5000d47947 */ /* 0x000fea000383ffff */
.L_x_2484:
        /* <DEDUP_REMOVED lines=11> */
.L_x_2729:
[----:B------:R-:W-:Y:S05]  /*33a90*/  BSYNC B1 ;  /* 0x0000000000017941 */ /* 0x000fea0003800000 */
.L_x_2728:
[----:B------:R-:W-:Y:S05]  /*33aa0*/  BRA `(.L_x_2730) ;  /* 0xffffff7000987947 */ /* 0x000fea000383ffff */
.L_x_2486:
[----:B------:R-:W-:Y:S01]  /*33ab0*/  BSSY B1, `(.L_x_2731) ;  /* 0x0000006000017945 */ /* 0x000fe20003800000 */
[----:B------:R-:W-:-:S07]  /*33ac0*/  IMAD.MOV.U32 R15, RZ, RZ, -0x1 ;  /* 0xffffffffff0f7424 */ /* 0x000fce00078e00ff */
[----:B0-----:R-:W-:Y:S05]  /*33ad0*/  WARPSYNC.COLLECTIVE R15, `(.L_x_2732) ;  /* 0x000000000f0c7348 */ /* 0x001fea0003c00000 */
[----:B------:R-:W-:Y:S02]  /*33ae0*/  ELECT P6, UR62, PT ;  /* 0x00000000003e782f */ /* 0x000fe400038c0000 */
[----:B------:R-:W-:Y:S01]  /*33af0*/  MOV R14, UR62 ;  /* 0x0000003e000e7c02 */ /* 0x000fe20008000f00 */
[----:B0-----:R-:W-:Y:S10]  /*33b00*/  ENDCOLLECTIVE ;  /* 0x000000000000791b */ /* 0x001ff40003800000 */
.L_x_2732:
[----:B------:R-:W-:Y:S05]  /*33b10*/  BSYNC B1 ;  /* 0x0000000000017941 */ /* 0x000fea0003800000 */
.L_x_2731:
[----:B------:R-:W-:Y:S05]  /*33b20*/  BRA `(.L_x_2485) ;  /* 0xffffff7000907947 */ /* 0x000fea000383ffff */
.L_x_2488:
[----:B0-----:R0:W1:Y:S02]  /*33b30*/  SYNCS.PHASECHK.TRANS64.TRYWAIT P0, [R18+URZ+0x29820], R4 ;  /* 0x02982004120075a7 */ /* 0x001064000800017f */
[----:B-1----:R-:W-:Y:S05]  /*33b40*/  @!P0 NANOSLEEP.SYNCS 0x989680 ;  /* 0x009896800000895d */ /* 0x002fea0003900000 */
[----:B------:R-:W1:Y:S02]  /*33b50*/  @!P0 SYNCS.PHASECHK.TRANS64 P0, [R18+URZ+0x29820], R4 ;  /* 0x02982004120085a7 */ /* 0x000e64000800007f */
[----:B-1----:R-:W-:Y:S05]  /*33b60*/  @!P0 BRA `(.L_x_2488) ;  /* 0xfffffffc00f08947 */ /* 0x002fea000383ffff */
[----:B------:R-:W-:Y:S05]  /*33b70*/  BRA `(.L_x_2733) ;  /* 0xffffff7000a07947 */ /* 0x000fea000383ffff */
.L_x_2492:
[----:B-1----:R1:W2:Y:S02]  /*33b80*/  SYNCS.PHASECHK.TRANS64.TRYWAIT P0, [R7+URZ+0x298a0], R10 ;  /* 0x0298a00a070075a7 */ /* 0x0022a4000800017f */
[----:B--2---:R-:W-:Y:S05]  /*33b90*/  @!P0 NANOSLEEP.SYNCS 0x989680 ;  /* 0x009896800000895d */ /* 0x004fea0003900000 */
[----:B------:R-:W2:Y:S02]  /*33ba0*/  @!P0 SYNCS.PHASECHK.TRANS64 P0, [R7+URZ+0x298a0], R10 ;  /* 0x0298a00a070085a7 */ /* 0x000ea4000800007f */
[----:B--2---:R-:W-:Y:S05]  /*33bb0*/  @!P0 BRA `(.L_x_2492) ;  /* 0xfffffffc00f08947 */ /* 0x004fea000383ffff */
[----:B------:R-:W-:Y:S05]  /*33bc0*/  BRA `(.L_x_2734) ;  /* 0xffffff7000c07947 */ /* 0x000fea000383ffff */
.L_x_2499:
[----:B0-----:R0:W2:Y:S02]  /*33bd0*/  SYNCS.PHASECHK.TRANS64.TRYWAIT P0, [R7+URZ+0x298c0], R10 ;  /* 0x0298c00a070075a7 */ /* 0x0010a4000800017f */
[----:B--2---:R-:W-:Y:S05]  /*33be0*/  @!P0 NANOSLEEP.SYNCS 0x989680 ;  /* 0x009896800000895d */ /* 0x004fea0003900000 */
[----:B------:R-:W2:Y:S02]  /*33bf0*/  @!P0 SYNCS.PHASECHK.TRANS64 P0, [R7+URZ+0x298c0], R10 ;  /* 0x0298c00a070085a7 */ /* 0x000ea4000800007f */
[----:B--2---:R-:W-:Y:S05]  /*33c00*/  @!P0 BRA `(.L_x_2499) ;  /* 0xfffffffc00f08947 */ /* 0x004fea000383ffff */
[----:B------:R-:W-:Y:S05]  /*33c10*/  BRA `(.L_x_2735) ;  /* 0xffffff7400b87947 */ /* 0x000fea000383ffff */
.L_x_2506:
[----:B0-----:R0:W1:Y:S02]  /*33c20*/  SYNCS.PHASECHK.TRANS64.TRYWAIT P1, [R8+URZ+0x298a0], R7 ;  /* 0x0298a007080075a7 */ /* 0x001064000802017f */
[----:B-1----:R-:W-:Y:S05]  /*33c30*/  @!P1 NANOSLEEP.SYNCS 0x989680 ;  /* 0x009896800000995d */ /* 0x002fea0003900000 */
[----:B------:R-:W1:Y:S02]  /*33c40*/  @!P1 SYNCS.PHASECHK.TRANS64 P1, [R8+URZ+0x298a0], R7 ;  /* 0x0298a007080095a7 */ /* 0x000e64000802007f */
[----:B-1----:R-:W-:Y:S05]  /*33c50*/  @!P1 BRA `(.L_x_2506) ;  /* 0xfffffffc00f09947 */ /* 0x002fea000383ffff */
[----:B------:R-:W-:Y:S05]  /*33c60*/  BRA `(.L_x_2736) ;  /* 0xffffff7800947947 */ /* 0x000fea000383ffff */
.L_x_2513:
[----:B-1----:R1:W2:Y:S02]  /*33c70*/  SYNCS.PHASECHK.TRANS64.TRYWAIT P1, [R8+URZ+0x298c0], R7 ;  /* 0x0298c007080075a7 */ /* 0x0022a4000802017f */
[----:B--2---:R-:W-:Y:S05]  /*33c80*/  @!P1 NANOSLEEP.SYNCS 0x989680 ;  /* 0x009896800000995d */ /* 0x004fea0003900000 */
[----:B------:R-:W2:Y:S02]  /*33c90*/  @!P1 SYNCS.PHASECHK.TRANS64 P1, [R8+URZ+0x298c0], R7 ;  /* 0x0298c007080095a7 */ /* 0x000ea4000802007f */
[----:B--2---:R-:W-:Y:S05]  /*33ca0*/  @!P1 BRA `(.L_x_2513) ;  /* 0xfffffffc00f09947 */ /* 0x004fea000383ffff */
[----:B------:R-:W-:Y:S05]  /*33cb0*/  BRA `(.L_x_2737) ;  /* 0xffffff7c00887947 */ /* 0x000fea000383ffff */
.L_x_2530:
        /* <DEDUP_REMOVED lines=8> */
[----:B-1----:R-:W-:Y:S05]  /*33d40*/  WARPSYNC.COLLECTIVE R15, `(.L_x_2739) ;  /* 0x000000000f087348 */ /* 0x002fea0003c00000 */
[----:B------:R0:W2:Y:S02]  /*33d50*/  SHFL.IDX P6, R14, R13, R12, R11 ;  /* 0x0000000c0d0e7389 */ /* 0x0000a400000c000b */
[----:B012---:R-:W-:Y:S01]  /*33d60*/  ENDCOLLECTIVE ;  /* 0x000000000000791b */ /* 0x007fe20003800000 */
.L_x_2739:
[----:B------:R-:W-:Y:S05]  /*33d70*/  BSYNC B0 ;  /* 0x0000000000007941 */ /* 0x000fea0003800000 */
.L_x_2738:
[----:B------:R-:W-:Y:S05]  /*33d80*/  BRA `(.L_x_2740) ;  /* 0xffffff8800ec7947 */ /* 0x000fea000383ffff */
.L_x_2532:
[----:B------:R-:W-:Y:S01]  /*33d90*/  BSSY B0, `(.L_x_2741) ;  /* 0x0000006000007945 */ /* 0x000fe20003800000 */
[----:B------:R-:W-:-:S07]  /*33da0*/  IMAD.MOV.U32 R15, RZ, RZ, -0x1 ;  /* 0xffffffffff0f7424 */ /* 0x000fce00078e00ff */
[----:B01----:R-:W-:Y:S05]  /*33db0*/  WARPSYNC.COLLECTIVE R15, `(.L_x_2742) ;  /* 0x000000000f0c7348 */ /* 0x003fea0003c00000 */
[----:B------:R-:W-:Y:S02]  /*33dc0*/  ELECT P6, UR62, PT ;  /* 0x00000000003e782f */ /* 0x000fe400038c0000 */
[----:B------:R-:W-:Y:S01]  /*33dd0*/  MOV R14, UR62 ;  /* 0x0000003e000e7c02 */ /* 0x000fe20008000f00 */
[----:B01----:R-:W-:Y:S10]  /*33de0*/  ENDCOLLECTIVE ;  /* 0x000000000000791b */ /* 0x003ff40003800000 */
.L_x_2742:
[----:B------:R-:W-:Y:S05]  /*33df0*/  BSYNC B0 ;  /* 0x0000000000007941 */ /* 0x000fea0003800000 */
.L_x_2741:
[----:B------:R-:W-:Y:S05]  /*33e00*/  BRA `(.L_x_2743) ;  /* 0xffffff8800f47947 */ /* 0x000fea000383ffff */
.L_x_2534:
[----:B0-----:R0:W1:Y:S02]  /*33e10*/  SYNCS.PHASECHK.TRANS64.TRYWAIT P0, [R2+URZ+0x29880], R3 ;  /* 0x02988003020075a7 */ /* 0x001064000800017f */
[----:B-1----:R-:W-:Y:S05]  /*33e20*/  @!P0 NANOSLEEP.SYNCS 0x989680 ;  /* 0x009896800000895d */ /* 0x002fea0003900000 */
[----:B------:R-:W1:Y:S02]  /*33e30*/  @!P0 SYNCS.PHASECHK.TRANS64 P0, [R2+URZ+0x29880], R3 ;  /* 0x02988003020085a7 */ /* 0x000e64000800007f */
[----:B-1----:R-:W-:Y:S05]  /*33e40*/  @!P0 BRA `(.L_x_2534) ;  /* 0xfffffffc00f08947 */ /* 0x002fea000383ffff */
[----:B------:R-:W-:Y:S05]  /*33e50*/  BRA `(.L_x_2744) ;  /* 0xffffff8c005c7947 */ /* 0x000fea000383ffff */
.L_x_2536:
[----:B-1----:R1:W2:Y:S02]  /*33e60*/  SYNCS.PHASECHK.TRANS64.TRYWAIT P0, [R2+URZ+0x29840], R3 ;  /* 0x02984003020075a7 */ /* 0x0022a4000800017f */
[----:B--2---:R-:W-:Y:S05]  /*33e70*/  @!P0 NANOSLEEP.SYNCS 0x989680 ;  /* 0x009896800000895d */ /* 0x004fea0003900000 */
[----:B------:R-:W2:Y:S02]  /*33e80*/  @!P0 SYNCS.PHASECHK.TRANS64 P0, [R2+URZ+0x29840], R3 ;  /* 0x02984003020085a7 */ /* 0x000ea4000800007f */
[----:B--2---:R-:W-:Y:S05]  /*33e90*/  @!P0 BRA `(.L_x_2536) ;  /* 0xfffffffc00f08947 */ /* 0x004fea000383ffff */
[----:B------:R-:W-:Y:S05]  /*33ea0*/  BRA `(.L_x_2745) ;  /* 0xffffff8c00b07947 */ /* 0x000fea000383ffff */
.L_x_2540:
[----:B------:R-:W2:Y:S01]  /*33eb0*/  LDL.LU R11, [R1+0x44] ;  /* 0x00004400010b7983 */ /* 0x000ea20000300800 */
[----:B------:R-:W-:Y:S01]  /*33ec0*/  IMAD.MOV.U32 R13, RZ, RZ, R3 ;  /* 0x000000ffff0d7224 */ /* 0x000fe200078e0003 */
[----:B------:R-:W-:Y:S01]  /*33ed0*/  MOV R12, RZ ;  /* 0x000000ff000c7202 */ /* 0x000fe20000000f00 */
[----:B------:R-:W-:Y:S01]  /*33ee0*/  IMAD.MOV.U32 R15, RZ, RZ, -0x1 ;  /* 0xffffffffff0f7424 */ /* 0x000fe200078e00ff */
[----:B------:R-:W-:-:S04]  /*33ef0*/  LOP3.LUT R5, R5, 0x7f, RZ, 0xc0, !PT ;  /* 0x0000007f05057812 */ /* 0x000fc800078ec0ff */
[----:B------:R-:W-:-:S05]  /*33f00*/  SHF.R.U32.HI R5, RZ, 0x2, R5 ;  /* 0x00000002ff057819 */ /* 0x000fca0000011605 */
[----:B------:R-:W-:-:S04]  /*33f10*/  IMAD R0, R10, 0x80, R5 ;  /* 0x000000800a007824 */ /* 0x000fc800078e0205 */
[----:B------:R-:W-:Y:S02]  /*33f20*/  VIADD R5, R0, 0x20 ;  /* 0x0000002000057836 */ /* 0x000fe40000000000 */
[----:B--2---:R-:W-:Y:S02]  /*33f30*/  IMAD R2, R11, R7, RZ ;  /* 0x000000070b027224 */ /* 0x004fe400078e02ff */
[----:B------:R-:W-:-:S03]  /*33f40*/  IMAD.MOV.U32 R11, RZ, RZ, 0x1c1f ;  /* 0x00001c1fff0b7424 */ /* 0x000fc600078e00ff */
[----:B------:R-:W-:-:S13]  /*33f50*/  ISETP.GE.AND P4, PT, R0, R2, PT ;  /* 0x000000020000720c */ /* 0x000fda0003f86270 */
[----:B-----5:R-:W-:Y:S05]  /*33f60*/  WARPSYNC.COLLECTIVE R15, `(.L_x_2746) ;  /* 0x000000000f087348 */ /* 0x020fea0003c00000 */
[----:B------:R0:W1:Y:S02]  /*33f70*/  SHFL.IDX P6, R14, R13, R12, R11 ;  /* 0x0000000c0d0e7389 */ /* 0x00006400000c000b */
[----:B01---5:R-:W-:Y:S01]  /*33f80*/  ENDCOLLECTIVE ;  /* 0x000000000000791b */ /* 0x023fe20003800000 */
.L_x_2746:
[----:B------:R-:W-:Y:S02]  /*33f90*/  IMAD.MOV.U32 R13, RZ, RZ, R4 ;  /* 0x000000ffff0d7224 */ /* 0x000fe400078e0004 */
[----:B------:R-:W-:-:S07]  /*33fa0*/  IMAD.MOV.U32 R6, RZ, RZ, R14 ;  /* 0x000000ffff067224 */ /* 0x000fce00078e000e */
[----:B------:R-:W-:Y:S05]  /*33fb0*/  WARPSYNC.COLLECTIVE R15, `(.L_x_2747) ;  /* 0x000000000f087348 */ /* 0x000fea0003c00000 */
[----:B------:R0:W1:Y:S02]  /*33fc0*/  SHFL.IDX P6, R14, R13, R12, R11 ;  /* 0x0000000c0d0e7389 */ /* 0x00006400000c000b */
[----:B01----:R-:W-:Y:S01]  /*33fd0*/  ENDCOLLECTIVE ;  /* 0x000000000000791b */ /* 0x003fe20003800000 */
.L_x_2747:
[----:B------:R-:W-:Y:S01]  /*33fe0*/  IMAD.MOV.U32 R13, RZ, RZ, R3 ;  /* 0x000000ffff0d7224 */ /* 0x000fe200078e0003 */
[----:B------:R-:W-:Y:S02]  /*33ff0*/  MOV R12, 0x1 ;  /* 0x00000001000c7802 */ /* 0x000fe40000000f00 */
[----:B------:R-:W-:-:S07]  /*34000*/  MOV R7, R14 ;  /* 0x0000000e00077202 */ /* 0x000fce0000000f00 */
[----:B------:R-:W-:Y:S05]  /*34010*/  WARPSYNC.COLLECTIVE R15, `(.L_x_2748) ;  /* 0x000000000f087348 */ /* 0x000fea0003c00000 */
[----:B------:R0:W1:Y:S02]  /*34020*/  SHFL.IDX P6, R14, R13, R12, R11 ;  /* 0x0000000c0d0e7389 */ /* 0x00006400000c000b */
[----:B01----:R-:W-:Y:S01]  /*34030*/  ENDCOLLECTIVE ;  /* 0x000000000000791b */ /* 0x003fe20003800000 */
.L_x_2748:
        /* <DEDUP_REMOVED lines=17> */
.L_x_2749:
[----:B------:R-:W-:Y:S02]  /*34150*/  IMAD.MOV.U32 R13, RZ, RZ, R3 ;  /* 0x000000ffff0d7224 */ /* 0x000fe400078e0003 */
[----:B------:R-:W-:Y:S02]  /*34160*/  IMAD.MOV.U32 R12, RZ, RZ, 0x2 ;  /* 0x00000002ff0c7424 */ /* 0x000fe400078e00ff */
[----:B------:R-:W-:-:S07]  /*34170*/  IMAD.MOV.U32 R5, RZ, RZ, R14 ;  /* 0x000000ffff057224 */ /* 0x000fce00078e000e */
[----:B------:R-:W-:Y:S05]  /*34180*/  WARPSYNC.COLLECTIVE R15, `(.L_x_2750) ;  /* 0x000000000f087348 */ /* 0x000fea0003c00000 */
[----:B------:R0:W1:Y:S02]  /*34190*/  SHFL.IDX P6, R14, R13, R12, R11 ;  /* 0x0000000c0d0e7389 */ /* 0x00006400000c000b */
[----:B01----:R-:W-:Y:S01]  /*341a0*/  ENDCOLLECTIVE ;  /* 0x000000000000791b */ /* 0x003fe20003800000 */
.L_x_2750:
[----:B------:R-:W-:-:S05]  /*341b0*/  @!P3 IADD3 R5, P4, R9, R5, RZ ;  /* 0x000000050905b210 */ /* 0x000fca0007f9e0ff */
[----:B------:R-:W-:-:S05]  /*341c0*/  @!P3 IMAD.X R6, RZ, RZ, R6, P4 ;  /* 0x000000ffff06b224 */ /* 0x000fca00020e0606 */
[----:B------:R-:W-:Y:S01]  /*341d0*/  @!P3 MOV R7, R6 ;  /* 0x000000060007b202 */ /* 0x000fe20000000f00 */
        /* <DEDUP_REMOVED lines=9> */
[----:B------:R-:W-:-:S02]  /*34270*/  ISETP.GE.AND P3, PT, R5, R2, PT ;  /* 0x000000020500720c */ /* 0x000fc40003f66270 */
[----:B0-----:R-:W-:-:S11]  /*34280*/  MOV R6, R14 ;  /* 0x0000000e00067202 */ /* 0x001fd60000000f00 */
[----:B------:R-:W-:Y:S05]  /*34290*/  WARPSYNC.COLLECTIVE R15, `(.L_x_2751) ;  /* 0x000000000f087348 */ /* 0x000fea0003c00000 */
[----:B------:R0:W1:Y:S02]  /*342a0*/  SHFL.IDX P6, R14, R13, R12, R11 ;  /* 0x0000000c0d0e7389 */ /* 0x00006400000c000b */
[----:B01----:R-:W-:Y:S01]  /*342b0*/  ENDCOLLECTIVE ;  /* 0x000000000000791b */ /* 0x003fe20003800000 */
.L_x_2751:
[----:B------:R-:W-:Y:S02]  /*342c0*/  IMAD.MOV.U32 R13, RZ, RZ, R3 ;  /* 0x000000ffff0d7224 */ /* 0x000fe400078e0003 */
[----:B------:R-:W-:Y:S02]  /*342d0*/  IMAD.MOV.U32 R12, RZ, RZ, 0x3 ;  /* 0x00000003ff0c7424 */ /* 0x000fe400078e00ff */
[----:B------:R-:W-:-:S07]  /*342e0*/  IMAD.MOV.U32 R5, RZ, RZ, R14 ;  /* 0x000000ffff057224 */ /* 0x000fce00078e000e */
[----:B------:R-:W-:Y:S05]  /*342f0*/  WARPSYNC.COLLECTIVE R15, `(.L_x_2752) ;  /* 0x000000000f087348 */ /* 0x000fea0003c00000 */
[----:B------:R0:W1:Y:S02]  /*34300*/  SHFL.IDX P6, R14, R13, R12, R11 ;  /* 0x0000000c0d0e7389 */ /* 0x00006400000c000b */
[----:B01----:R-:W-:Y:S01]  /*34310*/  ENDCOLLECTIVE ;  /* 0x000000000000791b */ /* 0x003fe20003800000 */
.L_x_2752:
[----:B------:R-:W-:-:S05]  /*34320*/  @!P3 IADD3 R5, P4, R9, R5, RZ ;  /* 0x000000050905b210 */ /* 0x000fca0007f9e0ff */
[----:B------:R-:W-:-:S04]  /*34330*/  @!P3 IMAD.X R6, RZ, RZ, R6, P4 ;  /* 0x000000ffff06b224 */ /* 0x000fc800020e0606 */
[----:B------:R-:W-:Y:S01]  /*34340*/  @!P3 IMAD.MOV.U32 R7, RZ, RZ, R6 ;  /* 0x000000ffff07b224 */ /* 0x000fe200078e0006 */
[----:B------:R-:W-:Y:S01]  /*34350*/  @!P3 MOV R6, R5 ;  /* 0x000000050006b202 */ /* 0x000fe20000000f00 */
[----:B------:R-:W-:-:S04]  /*34360*/  IMAD.MOV.U32 R13, RZ, RZ, R4 ;  /* 0x000000ffff0d7224 */ /* 0x000fc800078e0004 */
        /* <DEDUP_REMOVED lines=9> */
.L_x_2753:
[----:B------:R-:W-:Y:S01]  /*34400*/  @!PT LDS RZ, [RZ] ;  /* 0x00000000fffff984 */ /* 0x000fe20000000800 */
[----:B------:R-:W-:Y:S01]  /*34410*/  @!PT LDS RZ, [RZ] ;  /* 0x00000000fffff984 */ /* 0x000fe20000000800 */
[----:B------:R-:W-:Y:S01]  /*34420*/  @!PT LDS RZ, [RZ] ;  /* 0x00000000fffff984 */ /* 0x000fe20000000800 */
[----:B------:R0:W-:Y:S01]  /*34430*/  @!P3 LDGSTS.E.BYPASS.LTC128B.128 [R8+0x19400], desc[UR56][R6.64+0x80], !P2 ;  /* 0x194000800608bfae */ /* 0x0001e2000d101d78 */
[----:B------:R-:W-:Y:S01]  /*34440*/  MOV R3, R14 ;  /* 0x0000000e00037202 */ /* 0x000fe20000000f00 */
[----:B------:R-:W-:Y:S06]  /*34450*/  BRA `(.L_x_2754) ;  /* 0xffffff9400147947 */ /* 0x000fec000383ffff */
.L_x_2545:
[----:B----4-:R4:W0:Y:S02]  /*34460*/  SYNCS.PHASECHK.TRANS64.TRYWAIT P0, [R18+URZ+0x29820], R0 ;  /* 0x02982000120075a7 */ /* 0x010824000800017f */
[----:B0-----:R-:W-:Y:S05]  /*34470*/  @!P0 NANOSLEEP.SYNCS 0x989680 ;  /* 0x009896800000895d */ /* 0x001fea0003900000 */
[----:B------:R-:W0:Y:S02]  /*34480*/  @!P0 SYNCS.PHASECHK.TRANS64 P0, [R18+URZ+0x29820], R0 ;  /* 0x02982000120085a7 */ /* 0x000e24000800007f */
[----:B0-----:R-:W-:Y:S05]  /*34490*/  @!P0 BRA `(.L_x_2545) ;  /* 0xfffffffc00f08947 */ /* 0x001fea000383ffff */
[----:B------:R-:W-:Y:S05]  /*344a0*/  BRA `(.L_x_2755) ;  /* 0xffffff9400847947 */ /* 0x000fea000383ffff */
.L_x_2551:
[----:B0-----:R0:W2:Y:S02]  /*344b0*/  SYNCS.PHASECHK.TRANS64.TRYWAIT P0, [R5+URZ+0x29880], R4 ;  /* 0x02988004050075a7 */ /* 0x0010a4000800017f */
[----:B--2---:R-:W-:Y:S05]  /*344c0*/  @!P0 NANOSLEEP.SYNCS 0x989680 ;  /* 0x009896800000895d */ /* 0x004fea0003900000 */
[----:B------:R-:W2:Y:S02]  /*344d0*/  @!P0 SYNCS.PHASECHK.TRANS64 P0, [R5+URZ+0x29880], R4 ;  /* 0x02988004050085a7 */ /* 0x000ea4000800007f */
[----:B--2---:R-:W-:Y:S05]  /*344e0*/  @!P0 BRA `(.L_x_2551) ;  /* 0xfffffffc00f08947 */ /* 0x004fea000383ffff */
[----:B------:R-:W-:Y:S05]  /*344f0*/  BRA `(.L_x_2756) ;  /* 0xffffff98003c7947 */ /* 0x000fea000383ffff */
.L_x_2556:
[----:B--2---:R2:W4:Y:S02]  /*34500*/  SYNCS.PHASECHK.TRANS64.TRYWAIT P0, [R5+URZ+0x29840], R4 ;  /* 0x02984004050075a7 */ /* 0x004524000800017f */
[----:B----4-:R-:W-:Y:S05]  /*34510*/  @!P0 NANOSLEEP.SYNCS 0x989680 ;  /* 0x009896800000895d */ /* 0x010fea0003900000 */
[----:B------:R-:W4:Y:S02]  /*34520*/  @!P0 SYNCS.PHASECHK.TRANS64 P0, [R5+URZ+0x29840], R4 ;  /* 0x02984004050085a7 */ /* 0x000f24000800007f */
[----:B----4-:R-:W-:Y:S05]  /*34530*/  @!P0 BRA `(.L_x_2556) ;  /* 0xfffffffc00f08947 */ /* 0x010fea000383ffff */
[----:B------:R-:W-:Y:S05]  /*34540*/  BRA `(.L_x_2757) ;  /* 0xffffff9800b87947 */ /* 0x000fea000383ffff */
.L_x_2564:
[----:B----4-:R4:W0:Y:S02]  /*34550*/  SYNCS.PHASECHK.TRANS64.TRYWAIT P0, [R20+URZ+0x29870], R4 ;  /* 0x02987004140075a7 */ /* 0x010824000800017f */
[----:B0-----:R-:W-:Y:S05]  /*34560*/  @!P0 NANOSLEEP.SYNCS 0x989680 ;  /* 0x009896800000895d */ /* 0x001fea0003900000 */
[----:B------:R-:W0:Y:S02]  /*34570*/  @!P0 SYNCS.PHASECHK.TRANS64 P0, [R20+URZ+0x29870], R4 ;  /* 0x02987004140085a7 */ /* 0x000e24000800007f */
[----:B0-----:R-:W-:Y:S05]  /*34580*/  @!P0 BRA `(.L_x_2564) ;  /* 0xfffffffc00f08947 */ /* 0x001fea000383ffff */
[----:B------:R-:W-:Y:S05]  /*34590*/  BRA `(.L_x_2758) ;  /* 0xffffff9c00d07947 */ /* 0x000fea000383ffff */
.L_x_2566:
[----:B------:R0:W0:Y:S02]  /*345a0*/  SYNCS.PHASECHK.TRANS64.TRYWAIT P0, [R20+URZ+0x29860], R3 ;  /* 0x02986003140075a7 */ /* 0x000024000800017f */
[----:B0-----:R-:W-:Y:S05]  /*345b0*/  @!P0 NANOSLEEP.SYNCS 0x989680 ;  /* 0x009896800000895d */ /* 0x001fea0003900000 */
[----:B------:R-:W0:Y:S02]  /*345c0*/  @!P0 SYNCS.PHASECHK.TRANS64 P0, [R20+URZ+0x29860], R3 ;  /* 0x02986003140085a7 */ /* 0x000e24000800007f */
[----:B0-----:R-:W-:Y:S05]  /*345d0*/  @!P0 BRA `(.L_x_2566) ;  /* 0xfffffffc00f08947 */ /* 0x001fea000383ffff */
[----:B------:R-:W-:Y:S05]  /*345e0*/  BRA `(.L_x_2759) ;  /* 0xffffff9c00d87947 */ /* 0x000fea000383ffff */
.L_x_2573:
[----:B--2---:R2:W3:Y:S02]  /*345f0*/  SYNCS.PHASECHK.TRANS64.TRYWAIT P1, [R16+URZ+0x29870], R0 ;  /* 0x02987000100075a7 */ /* 0x0044e4000802017f */
[----:B---3--:R-:W-:Y:S05]  /*34600*/  @!P1 NANOSLEEP.SYNCS 0x989680 ;  /* 0x009896800000995d */ /* 0x008fea0003900000 */
[----:B------:R-:W3:Y:S02]  /*34610*/  @!P1 SYNCS.PHASECHK.TRANS64 P1, [R16+URZ+0x29870], R0 ;  /* 0x02987000100095a7 */ /* 0x000ee4000802007f */
[----:B---3--:R-:W-:Y:S05]  /*34620*/  @!P1 BRA `(.L_x_2573) ;  /* 0xfffffffc00f09947 */ /* 0x008fea000383ffff */
[----:B------:R-:W-:Y:S05]  /*34630*/  BRA `(.L_x_2760) ;  /* 0xffffffa400bc7947 */ /* 0x000fea000383ffff */
.L_x_2575:
[----:B--2---:R2:W3:Y:S02]  /*34640*/  SYNCS.PHASECHK.TRANS64.TRYWAIT P1, [R16+URZ+0x29860], R0 ;  /* 0x02986000100075a7 */ /* 0x0044e4000802017f */
[----:B---3--:R-:W-:Y:S05]  /*34650*/  @!P1 NANOSLEEP.SYNCS 0x989680 ;  /* 0x009896800000995d */ /* 0x008fea0003900000 */
[----:B------:R-:W3:Y:S02]  /*34660*/  @!P1 SYNCS.PHASECHK.TRANS64 P1, [R16+URZ+0x29860], R0 ;  /* 0x02986000100095a7 */ /* 0x000ee4000802007f */
[----:B---3--:R-:W-:Y:S05]  /*34670*/  @!P1 BRA `(.L_x_2575) ;  /* 0xfffffffc00f09947 */ /* 0x008fea000383ffff */
[----:B------:R-:W-:Y:S05]  /*34680*/  BRA `(.L_x_2761) ;  /* 0xffffffa400c47947 */ /* 0x000fea000383ffff */
.L_x_2579:
[----:B------:R-:W2:Y:S01]  /*34690*/  LDL R0, [R1] ;  /* 0x0000000001007983 */ /* 0x000ea20000100800 */
[----:B------:R-:W-:Y:S01]  /*346a0*/  BSSY B0, `(.L_x_2762) ;  /* 0x0000008000007945 */ /* 0x000fe20003800000 */
[----:B------:R-:W-:Y:S02]  /*346b0*/  IMAD.MOV.U32 R12, RZ, RZ, RZ ;  /* 0x000000ffff0c7224 */ /* 0x000fe400078e00ff */
[----:B------:R-:W-:Y:S02]  /*346c0*/  IMAD.MOV.U32 R11, RZ, RZ, 0x1f ;  /* 0x0000001fff0b7424 */ /* 0x000fe400078e00ff */
[----:B------:R-:W-:Y:S02]  /*346d0*/  IMAD.MOV.U32 R15, RZ, RZ, -0x1 ;  /* 0xffffffffff0f7424 */ /* 0x000fe400078e00ff */
[----:B--2---:R-:W-:-:S07]  /*346e0*/  IMAD.MOV.U32 R13, RZ, RZ, R0 ;  /* 0x000000ffff0d7224 */ /* 0x004fce00078e0000 */
[----:B-1----:R-:W-:Y:S05]  /*346f0*/  WARPSYNC.COLLECTIVE R15, `(.L_x_2763) ;  /* 0x000000000f087348 */ /* 0x002fea0003c00000 */
[----:B------:R0:W2:Y:S02]  /*34700*/  SHFL.IDX P6, R14, R13, R12, R11 ;  /* 0x0000000c0d0e7389 */ /* 0x0000a400000c000b */
[----:B012---:R-:W-:Y:S01]  /*34710*/  ENDCOLLECTIVE ;  /* 0x000000000000791b */ /* 0x007fe20003800000 */
.L_x_2763:
[----:B------:R-:W-:Y:S05]  /*34720*/  BSYNC B0 ;  /* 0x0000000000007941 */ /* 0x000fea0003800000 */
.L_x_2762:
        /* <DEDUP_REMOVED lines=9> */
.L_x_2764:
[----:B------:R-:W-:Y:S01]  /*347c0*/  ULDC UR4, c[0x0][0xc3c] ;  /* 0x00030f0000047ab9 */ /* 0x000fe20000000800 */
[----:B------:R-:W-:Y:S01]  /*347d0*/  IMAD.IADD R4, R2, 0x1, R16 ;  /* 0x0000000102047824 */ /* 0x000fe200078e0210 */
[----:B------:R-:W-:-:S04]  /*347e0*/  MOV R0, R14 ;  /* 0x0000000e00007202 */ /* 0x000fc80000000f00 */
        /* <DEDUP_REMOVED lines=11> */
[----:B------:R-:W-:Y:S01]  /*348a0*/  IMAD.MOV.U32 R11, RZ, RZ, RZ ;  /* 0x000000ffff0b7224 */ /* 0x000fe200078e00ff */
[C---:B------:R-:W-:Y:S02]  /*348b0*/  ISETP.GE.U32.AND P4, PT, R16.reuse, 0x8, PT ;  /* 0x000000081000780c */ /* 0x040fe40003f86070 */
[----:B------:R-:W-:Y:S01]  /*348c0*/  ISETP.GE.U32.AND P5, PT, R16, 0x10, PT ;  /* 0x000000101000780c */ /* 0x000fe20003fa6070 */
[----:B--2---:R-:W-:Y:S01]  /*348d0*/  @!P1 IMAD.MOV.U32 R4, RZ, RZ, R8 ;  /* 0x000000ffff049224 */ /* 0x004fe200078e0008 */
[----:B------:R-:W-:-:S02]  /*348e0*/  MOV R8, RZ ;  /* 0x000000ff00087202 */ /* 0x000fc40000000f00 */
[----:B---3--:R-:W-:Y:S02]  /*348f0*/  @!P1 MOV R6, R2 ;  /* 0x0000000200069202 */ /* 0x008fe40000000f00 */
[----:B------:R-:W-:-:S03]  /*34900*/  ISETP.NE.AND P1, PT, R16, RZ, PT ;  /* 0x000000ff1000720c */ /* 0x000fc60003f25270 */
[----:B------:R-:W-:-:S04]  /*34910*/  IMAD R2, R6, R4, RZ ;  /* 0x0000000406027224 */ /* 0x000fc800078e02ff */
[----:B------:R-:W-:-:S07]  /*34920*/  IMAD.MOV.U32 R13, RZ, RZ, R2 ;  /* 0x000000ffff0d7224 */ /* 0x000fce00078e0002 */
[----:B------:R-:W-:Y:S05]  /*34930*/  WARPSYNC.COLLECTIVE R15, `(.L_x_2765) ;  /* 0x000000000f087348 */ /* 0x000fea0003c00000 */
[----:B------:R0:W1:Y:S02]  /*34940*/  SHFL.UP P6, R14, R13, R12, R11 ;  /* 0x0400000c0d0e7389 */ /* 0x00006400000c000b */
[----:B01----:R-:W-:Y:S01]  /*34950*/  ENDCOLLECTIVE ;  /* 0x000000000000791b */ /* 0x003fe20003800000 */
.L_x_2765:
        /* <DEDUP_REMOVED lines=8> */
.L_x_2766:
[----:B------:R-:W-:Y:S01]  /*349e0*/  MOV R12, 0x4 ;  /* 0x00000004000c7802 */ /* 0x000fe20000000f00 */
[----:B------:R-:W-:-:S05]  /*349f0*/  IMAD.MOV.U32 R3, RZ, RZ, R14 ;  /* 0x000000ffff037224 */ /* 0x000fca00078e000e */
[----:B------:R-:W-:-:S05]  /*34a00*/  SEL R3, R3, RZ, P2 ;  /* 0x000000ff03037207 */ /* 0x000fca0001000000 */
[----:B------:R-:W-:-:S04]  /*34a10*/  IMAD.IADD R2, R2, 0x1, R3 ;  /* 0x0000000102027824 */ /* 0x000fc800078e0203 */
[----:B------:R-:W-:-:S07]  /*34a20*/  IMAD.MOV.U32 R13, RZ, RZ, R2 ;  /* 0x000000ffff0d7224 */ /* 0x000fce00078e0002 */
[----:B------:R-:W-:Y:S05]  /*34a30*/  WARPSYNC.COLLECTIVE R15, `(.L_x_2767) ;  /* 0x000000000f087348 */ /* 0x000fea0003c00000 */
[----:B------:R0:W1:Y:S02]  /*34a40*/  SHFL.UP P6, R14, R13, R12, R11 ;  /* 0x0400000c0d0e7389 */ /* 0x00006400000c000b */
[----:B01----:R-:W-:Y:S01]  /*34a50*/  ENDCOLLECTIVE ;  /* 0x000000000000791b */ /* 0x003fe20003800000 */
.L_x_2767:
        /* <DEDUP_REMOVED lines=8> */
.L_x_2768:
[----:B------:R-:W-:Y:S01]  /*34ae0*/  IMAD.MOV.U32 R12, RZ, RZ, 0x10 ;  /* 0x00000010ff0c7424 */ /* 0x000fe200078e00ff */
[----:B------:R-:W-:-:S04]  /*34af0*/  MOV R3, R14 ;  /* 0x0000000e00037202 */ /* 0x000fc80000000f00 */
[----:B------:R-:W-:-:S05]  /*34b00*/  SEL R3, R3, RZ, P4 ;  /* 0x000000ff03037207 */ /* 0x000fca0002000000 */
[----:B------:R-:W-:-:S04]  /*34b10*/  IMAD.IADD R2, R2, 0x1, R3 ;  /* 0x0000000102027824 */ /* 0x000fc800078e0203 */
[----:B------:R-:W-:-:S07]  /*34b20*/  IMAD.MOV.U32 R13, RZ, RZ, R2 ;  /* 0x000000ffff0d7224 */ /* 0x000fce00078e0002 */
[----:B------:R-:W-:Y:S05]  /*34b30*/  WARPSYNC.COLLECTIVE R15, `(.L_x_2769) ;  /* 0x000000000f087348 */ /* 0x000fea0003c00000 */
[----:B------:R0:W1:Y:S02]  /*34b40*/  SHFL.UP P6, R14, R13, R12, R11 ;  /* 0x0400000c0d0e7389 */ /* 0x00006400000c000b */
[----:B01----:R-:W-:Y:S01]  /*34b50*/  ENDCOLLECTIVE ;  /* 0x000000000000791b */ /* 0x003fe20003800000 */
.L_x_2769:
        /* <DEDUP_REMOVED lines=9> */
.L_x_2770:
[----:B------:R-:W-:Y:S01]  /*34bf0*/  IMAD.MOV.U32 R9, RZ, RZ, R14 ;  /* 0x000000ffff097224 */ /* 0x000fe200078e000e */
[----:B------:R-:W-:Y:S06]  /*34c00*/  BRA `(.L_x_2771) ;  /* 0xffffffa800c87947 */ /* 0x000fec000383ffff */
.L_x_2582:
[----:B------:R-:W-:Y:S01]  /*34c10*/  BSSY B0, `(.L_x_2772) ;  /* 0x0000008000007945 */ /* 0x000fe20003800000 */
[----:B------:R-:W-:Y:S02]  /*34c20*/  IMAD.MOV.U32 R13, RZ, RZ, R2 ;  /* 0x000000ffff0d7224 */ /* 0x000fe400078e0002 */
[----:B------:R-:W-:Y:S02]  /*34c30*/  IMAD.MOV.U32 R12, RZ, RZ, 0x1 ;  /* 0x00000001ff0c7424 */ /* 0x000fe400078e00ff */
[----:B------:R-:W-:Y:S02]  /*34c40*/  IMAD.MOV.U32 R11, RZ, RZ, RZ ;  /* 0x000000ffff0b7224 */ /* 0x000fe400078e00ff */
[----:B------:R-:W-:-:S07]  /*34c50*/  IMAD.MOV.U32 R15, RZ, RZ, -0x1 ;  /* 0xffffffffff0f7424 */ /* 0x000fce00078e00ff */
[----:B-1----:R-:W-:Y:S05]  /*34c60*/  WARPSYNC.COLLECTIVE R15, `(.L_x_2773) ;  /* 0x000000000f087348 */ /* 0x002fea0003c00000 */
[----:B------:R0:W2:Y:S02]  /*34c70*/  SHFL.UP P6, R14, R13, R12, R11 ;  /* 0x0400000c0d0e7389 */ /* 0x0000a400000c000b */
[----:B012---:R-:W-:Y:S01]  /*34c80*/  ENDCOLLECTIVE ;  /* 0x000000000000791b */ /* 0x007fe20003800000 */
.L_x_2773:
[----:B------:R-:W-:Y:S05]  /*34c90*/  BSYNC B0 ;  /* 0x0000000000007941 */ /* 0x000fea0003800000 */
.L_x_2772:
[----:B------:R-:W-:Y:S01]  /*34ca0*/  MOV R3, R14 ;  /* 0x0000000e00037202 */ /* 0x000fe20000000f00 */
[----:B------:R-:W-:Y:S01]  /*34cb0*/  IMAD.MOV.U32 R12, RZ, RZ, 0x2 ;  /* 0x00000002ff0c7424 */ /* 0x000fe200078e00ff */
[----:B------:R-:W-:Y:S01]  /*34cc0*/  MOV R15, 0xffffffff ;  /* 0xffffffff000f7802 */ /* 0x000fe20000000f00 */
[----:B------:R-:W-:Y:S01]  /*34cd0*/  IMAD.MOV.U32 R11, RZ, RZ, RZ ;  /* 0x000000ffff0b7224 */ /* 0x000fe200078e00ff */
[----:B------:R-:W-:-:S05]  /*34ce0*/  SEL R3, R3, RZ, P1 ;  /* 0x000000ff03037207 */ /* 0x000fca0000800000 */
[----:B------:R-:W-:-:S04]  /*34cf0*/  IMAD.IADD R2, R2, 0x1, R3 ;  /* 0x0000000102027824 */ /* 0x000fc800078e0203 */
[----:B------:R-:W-:-:S07]  /*34d00*/  IMAD.MOV.U32 R13, RZ, RZ, R2 ;  /* 0x000000ffff0d7224 */ /* 0x000fce00078e0002 */
[----:B------:R-:W-:Y:S05]  /*34d10*/  WARPSYNC.COLLECTIVE R15, `(.L_x_2774) ;  /* 0x000000000f087348 */ /* 0x000fea0003c00000 */
[----:B------:R0:W1:Y:S02]  /*34d20*/  SHFL.UP P6, R14, R13, R12, R11 ;  /* 0x0400000c0d0e7389 */ /* 0x00006400000c000b */
[----:B01----:R-:W-:Y:S01]  /*34d30*/  ENDCOLLECTIVE ;  /* 0x000000000000791b */ /* 0x003fe20003800000 */
.L_x_2774:
        /* <DEDUP_REMOVED lines=8> */
.L_x_2775:
        /* <DEDUP_REMOVED lines=8> */
.L_x_2776:
        /* <DEDUP_REMOVED lines=8> */
.L_x_2777:
        /* <DEDUP_REMOVED lines=9> */
.L_x_2778:
[----:B------:R-:W-:Y:S01]  /*34f50*/  IMAD.MOV.U32 R9, RZ, RZ, R14 ;  /* 0x000000ffff097224 */ /* 0x000fe200078e000e */
[----:B------:R-:W-:Y:S06]  /*34f60*/  BRA `(.L_x_2779) ;  /* 0xffffffa800a07947 */ /* 0x000fec000383ffff */
.L_x_2584:
[----:B------:R-:W-:Y:S01]  /*34f70*/  BSSY B0, `(.L_x_2780) ;  /* 0x0000006000007945 */ /* 0x000fe20003800000 */
[----:B------:R-:W-:Y:S01]  /*34f80*/  PLOP3.LUT P6, PT, P6, PT, PT, 0x8, 0x0 ;  /* 0x000000000000781c */ /* 0x000fe200037ce170 */
[----:B------:R-:W-:-:S12]  /*34f90*/  IMAD.MOV.U32 R15, RZ, RZ, -0x1 ;  /* 0xffffffffff0f7424 */ /* 0x000fd800078e00ff */
[----:B01----:R-:W-:Y:S05]  /*34fa0*/  WARPSYNC.COLLECTIVE R15, `(.L_x_2781) ;  /* 0x000000000f087348 */ /* 0x003fea0003c00000 */
[----:B------:R-:W-:Y:S01]  /*34fb0*/  VOTE.ANY R14, PT, P6 ;  /* 0x00000000000e7806 */ /* 0x000fe200030e0100 */
[----:B01----:R-:W-:Y:S06]  /*34fc0*/  ENDCOLLECTIVE ;  /* 0x000000000000791b */ /* 0x003fec0003800000 */
.L_x_2781:
[----:B------:R-:W-:Y:S05]  /*34fd0*/  BSYNC B0 ;  /* 0x0000000000007941 */ /* 0x000fea0003800000 */
.L_x_2780:
[----:B------:R0:W5:Y:S01]  /*34fe0*/  LDL.LU R10, [R1+0xc] ;  /* 0x00000c00010a7983 */ /* 0x0001620000300800 */
[----:B------:R-:W-:Y:S01]  /*34ff0*/  MOV R3, R14 ;  /* 0x0000000e00037202 */ /* 0x000fe20000000f00 */
[----:B------:R-:W-:Y:S02]  /*35000*/  IMAD.MOV.U32 R13, RZ, RZ, R4 ;  /* 0x000000ffff0d7224 */ /* 0x000fe400078e0004 */
[----:B------:R-:W-:Y:S01]  /*35010*/  IMAD.MOV.U32 R11, RZ, RZ, 0x1f ;  /* 0x0000001fff0b7424 */ /* 0x000fe200078e00ff */
[----:B------:R-:W1:Y:S01]  /*35020*/  POPC R0, R3 ;  /* 0x0000000300007309 */ /* 0x000e620000000000 */
[----:B------:R-:W-:Y:S02]  /*35030*/  IMAD.MOV.U32 R15, RZ, RZ, -0x1 ;  /* 0xffffffffff0f7424 */ /* 0x000fe400078e00ff */
[----:B01----:R-:W-:-:S07]  /*35040*/  IMAD.MOV.U32 R12, RZ, RZ, R0 ;  /* 0x000000ffff0c7224 */ /* 0x003fce00078e0000 */
[----:B-----5:R-:W-:Y:S05]  /*35050*/  WARPSYNC.COLLECTIVE R15, `(.L_x_2782) ;  /* 0x000000000f087348 */ /* 0x020fea0003c00000 */
[----:B------:R0:W1:Y:S02]  /*35060*/  SHFL.IDX P6, R14, R13, R12, R11 ;  /* 0x0000000c0d0e7389 */ /* 0x00006400000c000b */
[----:B01---5:R-:W-:Y:S01]  /*35070*/  ENDCOLLECTIVE ;  /* 0x000000000000791b */ /* 0x023fe20003800000 */
.L_x_2782:
[----:B------:R-:W-:Y:S01]  /*35080*/  IMAD.MOV.U32 R13, RZ, RZ, R6 ;  /* 0x000000ffff0d7224 */ /* 0x000fe200078e0006 */
[----:B------:R-:W-:-:S07]  /*35090*/  MOV R4, R14 ;  /* 0x0000000e00047202 */ /* 0x000fce0000000f00 */
[----:B------:R-:W-:Y:S05]  /*350a0*/  WARPSYNC.COLLECTIVE R15, `(.L_x_2783) ;  /* 0x000000000f087348 */ /* 0x000fea0003c00000 */
[----:B------:R0:W1:Y:S02]  /*350b0*/  SHFL.IDX P6, R14, R13, R12, R11 ;  /* 0x0000000c0d0e7389 */ /* 0x00006400000c000b */
[----:B01----:R-:W-:Y:S01]  /*350c0*/  ENDCOLLECTIVE ;  /* 0x000000000000791b */ /* 0x003fe20003800000 */
.L_x_2783:
[----:B------:R-:W-:Y:S02]  /*350d0*/  IMAD.MOV.U32 R6, RZ, RZ, R14 ;  /* 0x000000ffff067224 */ /* 0x000fe400078e000e */
[----:B------:R-:W-:-:S05]  /*350e0*/  IMAD.IADD R10, R0, 0x1, R10 ;  /* 0x00000001000a7824 */ /* 0x000fca00078e020a */
[----:B------:R0:W-:Y:S01]  /*350f0*/  STL [R1+0xc], R10 ;  /* 0x00000c0a01007387 */ /* 0x0001e20000100800 */
[----:B------:R-:W-:Y:S05]  /*35100*/  BRA `(.L_x_2784) ;  /* 0xffffffa800807947 */ /* 0x000fea000383ffff */
.L_x_2586:
[----:B------:R-:W-:Y:S01]  /*35110*/  BSSY B0, `(.L_x_2785) ;  /* 0x0000008000007945 */ /* 0x000fe20003800000 */
[----:B------:R-:W-:Y:S01]  /*35120*/  IMAD.MOV.U32 R13, RZ, RZ, R7 ;  /* 0x000000ffff0d7224 */ /* 0x000fe200078e0007 */
[----:B------:R-:W-:Y:S01]  /*35130*/  MOV R12, R0 ;  /* 0x00000000000c7202 */ /* 0x000fe20000000f00 */
[----:B------:R-:W-:Y:S02]  /*35140*/  IMAD.MOV.U32 R11, RZ, RZ, 0x1f ;  /* 0x0000001fff0b7424 */ /* 0x000fe400078e00ff */
[----:B------:R-:W-:-:S07]  /*35150*/  IMAD.MOV.U32 R15, RZ, RZ, -0x1 ;  /* 0xffffffffff0f7424 */ /* 0x000fce00078e00ff */
[----:B01----:R-:W-:Y:S05]  /*35160*/  WARPSYNC.COLLECTIVE R15, `(.L_x_2786) ;  /* 0x000000000f087348 */ /* 0x003fea0003c00000 */
[----:B------:R2:W3:Y:S02]  /*35170*/  SHFL.IDX P6, R14, R13, R12, R11 ;  /* 0x0000000c0d0e7389 */ /* 0x0004e400000c000b */
[----:B0123--:R-:W-:Y:S01]  /*35180*/  ENDCOLLECTIVE ;  /* 0x000000000000791b */ /* 0x00ffe20003800000 */
.L_x_2786:
[----:B------:R-:W-:Y:S05]  /*35190*/  BSYNC B0 ;  /* 0x0000000000007941 */ /* 0x000fea0003800000 */
.L_x_2785:
[----:B------:R-:W-:Y:S01]  /*351a0*/  IMAD.MOV.U32 R0, RZ, RZ, R14 ;  /* 0x000000ffff007224 */ /* 0x000fe200078e000e */
[----:B------:R-:W-:Y:S06]  /*351b0*/  BRA `(.L_x_2787) ;  /* 0xffffffa8006c7947 */ /* 0x000fec000383ffff */
.L_x_2592:
[----:B0-----:R0:W1:Y:S02]  /*351c0*/  SYNCS.PHASECHK.TRANS64.TRYWAIT P0, [R0+URZ+0x29820], R3 ;  /* 0x02982003000075a7 */ /* 0x001064000800017f */
[----:B-1----:R-:W-:Y:S05]  /*351d0*/  @!P0 NANOSLEEP.SYNCS 0x989680 ;  /* 0x009896800000895d */ /* 0x002fea0003900000 */
[----:B------:R-:W1:Y:S02]  /*351e0*/  @!P0 SYNCS.PHASECHK.TRANS64 P0, [R0+URZ+0x29820], R3 ;  /* 0x02982003000085a7 */ /* 0x000e64000800007f */
[----:B-1----:R-:W-:Y:S05]  /*351f0*/  @!P0 BRA `(.L_x_2592) ;  /* 0xfffffffc00f08947 */ /* 0x002fea000383ffff */
[----:B------:R-:W-:Y:S05]  /*35200*/  BRA `(.L_x_2788) ;  /* 0xffffffb400107947 */ /* 0x000fea000383ffff */
.L_x_2593:
[----:B------:R-:W1:Y:S01]  /*35210*/  S2R R2, SR_TID.X ;  /* 0x0000000000027919 */ /* 0x000e620000002100 */
[----:B------:R-:W-:Y:S01]  /*35220*/  BSSY B0, `(.L_x_2789) ;  /* 0x000000a000007945 */ /* 0x000fe20003800000 */
[----:B------:R-:W-:Y:S01]  /*35230*/  MOV R12, RZ ;  /* 0x000000ff000c7202 */ /* 0x000fe20000000f00 */
        /* <DEDUP_REMOVED lines=8> */
.L_x_2790:
[----:B------:R-:W-:Y:S05]  /*352c0*/  BSYNC B0 ;  /* 0x0000000000007941 */ /* 0x000fea0003800000 */
.L_x_2789:
[----:B------:R-:W-:Y:S05]  /*352d0*/  BRA `(.L_x_2791) ;  /* 0xffffffb000f87947 */ /* 0x000fea000383ffff */
.L_x_2594:
[----:B------:R-:W-:Y:S01]  /*352e0*/  BSSY B0, `(.L_x_2792) ;  /* 0x0000006000007945 */ /* 0x000fe20003800000 */
[----:B------:R-:W-:-:S07]  /*352f0*/  IMAD.MOV.U32 R15, RZ, RZ, -0x1 ;  /* 0xffffffffff0f7424 */ /* 0x000fce00078e00ff */
[----:B01----:R-:W-:Y:S05]  /*35300*/  WARPSYNC.COLLECTIVE R15, `(.L_x_2793) ;  /* 0x000000000f0c7348 */ /* 0x003fea0003c00000 */
[----:B------:R-:W-:Y:S02]  /*35310*/  ELECT P6, UR62, PT ;  /* 0x00000000003e782f */ /* 0x000fe400038c0000 */
[----:B------:R-:W-:Y:S01]  /*35320*/  MOV R14, UR62 ;  /* 0x0000003e000e7c02 */ /* 0x000fe20008000f00 */
[----:B01----:R-:W-:Y:S10]  /*35330*/  ENDCOLLECTIVE ;  /* 0x000000000000791b */ /* 0x003ff40003800000 */
.L_x_2793:
[----:B------:R-:W-:Y:S05]  /*35340*/  BSYNC B0 ;  /* 0x0000000000007941 */ /* 0x000fea0003800000 */
.L_x_2792:
[----:B------:R-:W-:Y:S05]  /*35350*/  BRA `(.L_x_2794) ;  /* 0xffffffb000ec7947 */ /* 0x000fea000383ffff */
.L_x_2596:
[----:B0-----:R0:W1:Y:S02]  /*35360*/  SYNCS.PHASECHK.TRANS64.TRYWAIT P1, [R6+URZ], R5 ;  /* 0x00000005060075a7 */ /* 0x001064000802017f */
[----:B-1----:R-:W-:Y:S05]  /*35370*/  @!P1 NANOSLEEP.SYNCS 0x989680 ;  /* 0x009896800000995d */ /* 0x002fea0003900000 */
[----:B------:R-:W1:Y:S02]  /*35380*/  @!P1 SYNCS.PHASECHK.TRANS64 P1, [R6+URZ], R5 ;  /* 0x00000005060095a7 */ /* 0x000e64000802007f */
[----:B-1----:R-:W-:Y:S05]  /*35390*/  @!P1 BRA `(.L_x_2596) ;  /* 0xfffffffc00f09947 */ /* 0x002fea000383ffff */
[----:B------:R-:W-:Y:S05]  /*353a0*/  BRA `(.L_x_2795) ;  /* 0xffffffb400247947 */ /* 0x000fea000383ffff */
.L_x_2597:
[----:B-1----:R1:W2:Y:S02]  /*353b0*/  SYNCS.PHASECHK.TRANS64.TRYWAIT P1, [R7+URZ], R2 ;  /* 0x00000002070075a7 */ /* 0x0022a4000802017f */
[----:B--2---:R-:W-:Y:S05]  /*353c0*/  @!P1 NANOSLEEP.SYNCS 0x989680 ;  /* 0x009896800000995d */ /* 0x004fea0003900000 */
[----:B------:R-:W2:Y:S02]  /*353d0*/  @!P1 SYNCS.PHASECHK.TRANS64 P1, [R7+URZ], R2 ;  /* 0x00000002070095a7 */ /* 0x000ea4000802007f */
[----:B--2---:R-:W-:Y:S05]  /*353e0*/  @!P1 BRA `(.L_x_2597) ;  /* 0xfffffffc00f09947 */ /* 0x004fea000383ffff */
[----:B------:R-:W-:Y:S05]  /*353f0*/  BRA `(.L_x_2796) ;  /* 0xffffffb400187947 */ /* 0x000fea000383ffff */
.L_x_2599:
[----:B--2---:R2:W3:Y:S02]  /*35400*/  SYNCS.PHASECHK.TRANS64.TRYWAIT P1, [R4+URZ+0x29860], R5 ;  /* 0x02986005040075a7 */ /* 0x0044e4000802017f */
[----:B---3--:R-:W-:Y:S05]  /*35410*/  @!P1 NANOSLEEP.SYNCS 0x989680 ;  /* 0x009896800000995d */ /* 0x008fea0003900000 */
[----:B------:R-:W3:Y:S02]  /*35420*/  @!P1 SYNCS.PHASECHK.TRANS64 P1, [R4+URZ+0x29860], R5 ;  /* 0x02986005040095a7 */ /* 0x000ee4000802007f */
[----:B---3--:R-:W-:Y:S05]  /*35430*/  @!P1 BRA `(.L_x_2599) ;  /* 0xfffffffc00f09947 */ /* 0x008fea000383ffff */
[----:B------:R-:W-:Y:S05]  /*35440*/  BRA `(.L_x_2797) ;  /* 0xffffffb400187947 */ /* 0x000fea000383ffff */
.L_x_2601:
[----:B---3--:R3:W4:Y:S02]  /*35450*/  SYNCS.PHASECHK.TRANS64.TRYWAIT P1, [R3+URZ+0x29860], R2 ;  /* 0x02986002030075a7 */ /* 0x008724000802017f */
[----:B----4-:R-:W-:Y:S05]  /*35460*/  @!P1 NANOSLEEP.SYNCS 0x989680 ;  /* 0x009896800000995d */ /* 0x010fea0003900000 */
[----:B------:R-:W4:Y:S02]  /*35470*/  @!P1 SYNCS.PHASECHK.TRANS64 P1, [R3+URZ+0x29860], R2 ;  /* 0x02986002030095a7 */ /* 0x000f24000802007f */
[----:B----4-:R-:W-:Y:S05]  /*35480*/  @!P1 BRA `(.L_x_2601) ;  /* 0xfffffffc00f09947 */ /* 0x010fea000383ffff */
[----:B------:R-:W-:Y:S05]  /*35490*/  BRA `(.L_x_2798) ;  /* 0xffffffb400187947 */ /* 0x000fea000383ffff */
.L_x_2603:
[----:B----4-:R4:W0:Y:S02]  /*354a0*/  SYNCS.PHASECHK.TRANS64.TRYWAIT P0, [R4+URZ+0x29880], R5 ;  /* 0x02988005040075a7 */ /* 0x010824000800017f */
[----:B0-----:R-:W-:Y:S05]  /*354b0*/  @!P0 NANOSLEEP.SYNCS 0x989680 ;  /* 0x009896800000895d */ /* 0x001fea0003900000 */
[----:B------:R-:W0:Y:S02]  /*354c0*/  @!P0 SYNCS.PHASECHK.TRANS64 P0, [R4+URZ+0x29880], R5 ;  /* 0x02988005040085a7 */ /* 0x000e24000800007f */
[----:B0-----:R-:W-:Y:S05]  /*354d0*/  @!P0 BRA `(.L_x_2603) ;  /* 0xfffffffc00f08947 */ /* 0x001fea000383ffff */
[----:B------:R-:W-:Y:S05]  /*354e0*/  BRA `(.L_x_2604) ;  /* 0xffffffb400147947 */ /* 0x000fea000383ffff */
.L_x_2799:
        /* <DEDUP_REMOVED lines=9> */
.L_x_2808:


//--------------------- .nv.global.init           --------------------------
	.section	.nv.global.init,"aw",@progbits
	.align	4
.nv.global.init:
	.type		_ZZN5flash28permute_output_fp8_VcolmajorIN4cute6TensorINS1_11ArrayEngineIfLm64EEENS1_6LayoutINS1_5tupleIJNS6_IJNS1_1CILi2EEES8_NS7_ILi16EEEEEENS7_ILi1EEESB_EEENS6_IJNS6_IJSB_S8_NS7_ILi4EEEEEENS7_ILi0EEESF_EEEEEEEEEvRT_E9upper_map,@object
	.size		_ZZN5flash28permute_output_fp8_VcolmajorIN4cute6TensorINS1_11ArrayEngineIfLm64EEENS1_6LayoutINS1_5tupleIJNS6_IJNS1_1CILi2EEES8_NS7_ILi16EEEEEENS7_ILi1EEESB_EEENS6_IJNS6_IJSB_S8_NS7_ILi4EEEEEENS7_ILi0EEESF_EEEEEEEEEvRT_E9upper_map,($str$23 - _ZZN5flash28permute_output_fp8_VcolmajorIN4cute6TensorINS1_11ArrayEngineIfLm64EEENS1_6LayoutINS1_5tupleIJNS6_IJNS1_1CILi2EEES8_NS7_ILi16EEEEEENS7_ILi1EEESB_EEENS6_IJNS6_IJSB_S8_NS7_ILi4EEEEEENS7_ILi0EEESF_EEEEEEEEEvRT_E9upper_map)
_ZZN5flash28permute_output_fp8_VcolmajorIN4cute6TensorINS1_11ArrayEngineIfLm64EEENS1_6LayoutINS1_5tupleIJNS6_IJNS1_1CILi2EEES8_NS7_ILi16EEEEEENS7_ILi1EEESB_EEENS6_IJNS6_IJSB_S8_NS7_ILi4EEEEEENS7_ILi0EEESF_EEEEEEEEEvRT_E9upper_map:
        /*0000*/ 	.byte	0x00, 0x00, 0x00, 0x00, 0x02, 0x00, 0x00, 0x00, 0x03, 0x00, 0x00, 0x00, 0x01, 0x00, 0x00, 0x00
	.type		$str$23,@object
	.size		$str$23,($str$24 - $str$23)
$str$23:
        /*0010*/ 	.byte	0x28, 0x61, 0x64, 0x64, 0x72, 0x65, 0x73, 0x73, 0x20, 0x26, 0x20, 0x6d, 0x61, 0x73, 0x6b, 0x29
        /*0020*/ 	.byte	0x20, 0x3d, 0x3d, 0x20, 0x30, 0x00
	.type		$str$24,@object
	.size		$str$24,(__unnamed_7 - $str$24)
$str$24:
        /*0026*/ 	.byte	0x2f, 0x74, 0x6d, 0x70, 0x2f, 0x6f, 0x73, 0x73, 0x5f, 0x6b, 0x65, 0x72, 0x6e, 0x65, 0x6c, 0x73
        /*0036*/ 	.byte	0x5f, 0x73, 0x72, 0x63, 0x2f, 0x66, 0x6c, 0x61, 0x73, 0x68, 0x5f, 0x61, 0x74, 0x74, 0x65, 0x6e
        /*0046*/ 	.byte	0x74, 0x69, 0x6f, 0x6e, 0x2f, 0x63, 0x73, 0x72, 0x63, 0x2f, 0x63, 0x75, 0x74, 0x6c, 0x61, 0x73
        /*0056*/ 	.byte	0x73, 0x2f, 0x69, 0x6e, 0x63, 0x6c, 0x75, 0x64, 0x65, 0x2f, 0x63, 0x75, 0x74, 0x65, 0x2f, 0x70
        /*0066*/ 	.byte	0x6f, 0x69, 0x6e, 0x74, 0x65, 0x72, 0x5f, 0x66, 0x6c, 0x61, 0x67, 0x67, 0x65, 0x64, 0x2e, 0x68
        /*0076*/ 	.byte	0x70, 0x70, 0x00
	.type		__unnamed_7,@object
	.size		__unnamed_7,(__unnamed_12 - __unnamed_7)
__unnamed_7:
        /* <DEDUP_REMOVED lines=24> */
        /*01f9*/ 	.byte	0x3e, 0x3e, 0x20, 0x26, 0x5d, 0x00
	.type		__unnamed_12,@object
	.size		__unnamed_12,(__unnamed_5 - __unnamed_12)
__unnamed_12:
        /* <DEDUP_REMOVED lines=25> */
	.type		__unnamed_5,@object
	.size		__unnamed_5,(__unnamed_10 - __unnamed_5)
__unnamed_5:
        /* <DEDUP_REMOVED lines=25> */
	.type		__unnamed_10,@object
	.size		__unnamed_10,(__unnamed_3 - __unnamed_10)
__unnamed_10:
        /* <DEDUP_REMOVED lines=29> */
        /*06db*/ 	.byte	0x5d, 0x00
	.type		__unnamed_3,@object
	.size		__unnamed_3,(__unnamed_9 - __unnamed_3)
__unnamed_3:
        /* <DEDUP_REMOVED lines=30> */
	.type		__unnamed_9,@object
	.size		__unnamed_9,(__unnamed_2 - __unnamed_9)
__unnamed_9:
        /* <DEDUP_REMOVED lines=30> */
	.type		__unnamed_2,@object
	.size		__unnamed_2,(__unnamed_11 - __unnamed_2)
__unnamed_2:
        /* <DEDUP_REMOVED lines=30> */
	.type		__unnamed_11,@object
	.size		__unnamed_11,(__unnamed_4 - __unnamed_11)
__unnamed_11:
        /* <DEDUP_REMOVED lines=30> */
	.type		__unnamed_4,@object
	.size		__unnamed_4,(__unnamed_6 - __unnamed_4)
__unnamed_4:
        /* <DEDUP_REMOVED lines=30> */
	.type		__unnamed_6,@object
	.size		__unnamed_6,(__unnamed_8 - __unnamed_6)
__unnamed_6:
        /* <DEDUP_REMOVED lines=29> */
        /*11c7*/ 	.byte	0x3e, 0x5d, 0x00
	.type		__unnamed_8,@object
	.size		__unnamed_8,(__unnamed_1 - __unnamed_8)
__unnamed_8:
        /* <DEDUP_REMOVED lines=30> */
	.type		__unnamed_1,@object
	.size		__unnamed_1,(.L_0 - __unnamed_1)
__unnamed_1:
        /* <DEDUP_REMOVED lines=29> */
        /*156e*/ 	.byte	0x3e, 0x20, 0x26, 0x5d, 0x00
.L_0:


//--------------------- .nv.shared._ZN7cutlass13device_kernelIN5flash11enable_sm90INS1_16FlashAttnFwdSm90INS1_25CollectiveMainloopFwdSm90ILi2EN4cute5tupleIJNS5_1CILi1EEES8_S8_EEENS6_IJNS7_ILi128EEENS7_ILi160EEENS7_ILi192EEEEEELi128ENS_12float_e4m3_tEfNS_4arch4Sm90ELb0ELb0ELb1ELb0ELb0ELb0ELb0ELb1ELb1ELb1ELb1ELb0EEENS1_21CollectiveEpilogueFwdINS6_IJSA_SA_SB_EEES9_NS_10bfloat16_tESG_Li256ELb0ELb1ELb1ELb1EEENS1_19SingleTileSchedulerILb0ELb1ELb1ELi128EEEEEEEEEvNT_6ParamsE --------------------------
	.section	.nv.shared._ZN7cutlass13device_kernelIN5flash11enable_sm90INS1_16FlashAttnFwdSm90INS1_25CollectiveMainloopFwdSm90ILi2EN4cute5tupleIJNS5_1CILi1EEES8_S8_EEENS6_IJNS7_ILi128EEENS7_ILi160EEENS7_ILi192EEEEEELi128ENS_12float_e4m3_tEfNS_4arch4Sm90ELb0ELb0ELb1ELb0ELb0ELb0ELb0ELb1ELb1ELb1ELb1ELb0EEENS1_21CollectiveEpilogueFwdINS6_IJSA_SA_SB_EEES9_NS_10bfloat16_tESG_Li256ELb0ELb1ELb1ELb1EEENS1_19SingleTileSchedulerILb0ELb1ELb1ELi128EEEEEEEEEvNT_6ParamsE,"aw",@nobits
	.sectionflags	@""
	.align	16
	.zero		1024


//--------------------- .nv.shared.reserved.0     --------------------------
	.section	.nv.shared.reserved.0,"aw",@nobits
	.weak		__nv_reservedSMEM_offset_0_alias
	.size		__nv_reservedSMEM_offset_0_alias, 0, 0
	.other		__nv_reservedSMEM_offset_0_alias,@"STO_CUDA_RESERVED_SHARED STV_DEFAULT"
__nv_reservedSMEM_offset_0_alias:
	.zero		0


//--------------------- .nv.global                --------------------------
	.section	.nv.global,"aw",@nobits
.nv.global:
	.type		_ZN84_INTERNAL_b701f088_48_flash_fwd_hdim192_128_e4m3_split_softcap_sm90_cu_f3e6f9ee_32294cute1_E,@object
	.size		_ZN84_INTERNAL_b701f088_48_flash_fwd_hdim192_128_e4m3_split_softcap_sm90_cu_f3e6f9ee_32294cute1_E,(_ZN84_INTERNAL_b701f088_48_flash_fwd_hdim192_128_e4m3_split_softcap_sm90_cu_f3e6f9ee_32294cuda3std3__45__cpo6cbeginE - _ZN84_INTERNAL_b701f088_48_flash_fwd_hdim192_128_e4m3_split_softcap_sm90_cu_f3e6f9ee_32294cute1_E)
_ZN84_INTERNAL_b701f088_48_flash_fwd_hdim192_128_e4m3_split_softcap_sm90_cu_f3e6f9ee_32294cute1_E:
	.zero		1
	.type		_ZN84_INTERNAL_b701f088_48_flash_fwd_hdim192_128_e4m3_split_softcap_sm90_cu_f3e6f9ee_32294cuda3std3__45__cpo6cbeginE,@object
	.size		_ZN84_INTERNAL_b701f088_48_flash_fwd_hdim192_128_e4m3_split_softcap_sm90_cu_f3e6f9ee_32294cuda3std3__45__cpo6cbeginE,(_ZN84_INTERNAL_b701f088_48_flash_fwd_hdim192_128_e4m3_split_softcap_sm90_cu_f3e6f9ee_32294cuda3std3__48in_placeE - _ZN84_INTERNAL_b701f088_48_flash_fwd_hdim192_128_e4m3_split_softcap_sm90_cu_f3e6f9ee_32294cuda3std3__45__cpo6cbeginE)
_ZN84_INTERNAL_b701f088_48_flash_fwd_hdim192_128_e4m3_split_softcap_sm90_cu_f3e6f9ee_32294cuda3std3__45__cpo6cbeginE:
	.zero		1
	.type		_ZN84_INTERNAL_b701f088_48_flash_fwd_hdim192_128_e4m3_split_softcap_sm90_cu_f3e6f9ee_32294cuda3std3__48in_placeE,@object
	.size		_ZN84_INTERNAL_b701f088_48_flash_fwd_hdim192_128_e4m3_split_softcap_sm90_cu_f3e6f9ee_32294cuda3std3__48in_placeE,(_ZN84_INTERNAL_b701f088_48_flash_fwd_hdim192_128_e4m3_split_softcap_sm90_cu_f3e6f9ee_32294cuda3std6ranges3__45__cpo9iter_moveE - _ZN84_INTERNAL_b701f088_48_flash_fwd_hdim192_128_e4m3_split_softcap_sm90_cu_f3e6f9ee_32294cuda3std3__48in_placeE)
_ZN84_INTERNAL_b701f088_48_flash_fwd_hdim192_128_e4m3_split_softcap_sm90_cu_f3e6f9ee_32294cuda3std3__48in_placeE:
	.zero		1
	.type		_ZN84_INTERNAL_b701f088_48_flash_fwd_hdim192_128_e4m3_split_softcap_sm90_cu_f3e6f9ee_32294cuda3std6ranges3__45__cpo9iter_moveE,@object
	.size		_ZN84_INTERNAL_b701f088_48_flash_fwd_hdim192_128_e4m3_split_softcap_sm90_cu_f3e6f9ee_32294cuda3std6ranges3__45__cpo9iter_moveE,(_ZN84_INTERNAL_b701f088_48_flash_fwd_hdim192_128_e4m3_split_softcap_sm90_cu_f3e6f9ee_32294cuda3std3__45__cpo5beginE - _ZN84_INTERNAL_b701f088_48_flash_fwd_hdim192_128_e4m3_split_softcap_sm90_cu_f3e6f9ee_32294cuda3std6ranges3__45__cpo9iter_moveE)
_ZN84_INTERNAL_b701f088_48_flash_fwd_hdim192_128_e4m3_split_softcap_sm90_cu_f3e6f9ee_32294cuda3std6ranges3__45__cpo9iter_moveE:
	.zero		1
	.type		_ZN84_INTERNAL_b701f088_48_flash_fwd_hdim192_128_e4m3_split_softcap_sm90_cu_f3e6f9ee_32294cuda3std3__45__cpo5beginE,@object
	.size		_ZN84_INTERNAL_b701f088_48_flash_fwd_hdim192_128_e4m3_split_softcap_sm90_cu_f3e6f9ee_32294cuda3std3__45__cpo5beginE,(_ZN84_INTERNAL_b701f088_48_flash_fwd_hdim192_128_e4m3_split_softcap_sm90_cu_f3e6f9ee_32294cuda3std3__486_GLOBAL__N__b701f088_48_flash_fwd_hdim192_128_e4m3_split_softcap_sm90_cu_f3e6f9ee_32296ignoreE - _ZN84_INTERNAL_b701f088_48_flash_fwd_hdim192_128_e4m3_split_softcap_sm90_cu_f3e6f9ee_32294cuda3std3__45__cpo5beginE)
_ZN84_INTERNAL_b701f088_48_flash_fwd_hdim192_128_e4m3_split_softcap_sm90_cu_f3e6f9ee_32294cuda3std3__45__cpo5beginE:
	.zero		1
	.type		_ZN84_INTERNAL_b701f088_48_flash_fwd_hdim192_128_e4m3_split_softcap_sm90_cu_f3e6f9ee_32294cuda3std3__486_GLOBAL__N__b701f088_48_flash_fwd_hdim192_128_e4m3_split_softcap_sm90_cu_f3e6f9ee_32296ignoreE,@object
	.size		_ZN84_INTERNAL_b701f088_48_flash_fwd_hdim192_128_e4m3_split_softcap_sm90_cu_f3e6f9ee_32294cuda3std3__486_GLOBAL__N__b701f088_48_flash_fwd_hdim192_128_e4m3_split_softcap_sm90_cu_f3e6f9ee_32296ignoreE,(_ZN84_INTERNAL_b701f088_48_flash_fwd_hdim192_128_e4m3_split_softcap_sm90_cu_f3e6f9ee_32294cute7productE - _ZN84_INTERNAL_b701f088_48_flash_fwd_hdim192_128_e4m3_split_softcap_sm90_cu_f3e6f9ee_32294cuda3std3__486_GLOBAL__N__b701f088_48_flash_fwd_hdim192_128_e4m3_split_softcap_sm90_cu_f3e6f9ee_32296ignoreE)
_ZN84_INTERNAL_b701f088_48_flash_fwd_hdim192_128_e4m3_split_softcap_sm90_cu_f3e6f9ee_32294cuda3std3__486_GLOBAL__N__b701f088_48_flash_fwd_hdim192_128_e4m3_split_softcap_sm90_cu_f3e6f9ee_32296ignoreE:
	.zero		1
	.type		_ZN84_INTERNAL_b701f088_48_flash_fwd_hdim192_128_e4m3_split_softcap_sm90_cu_f3e6f9ee_32294cute7productE,@object
	.size		_ZN84_INTERNAL_b701f088_48_flash_fwd_hdim192_128_e4m3_split_softcap_sm90_cu_f3e6f9ee_32294cute7productE,(_ZN84_INTERNAL_b701f088_48_flash_fwd_hdim192_128_e4m3_split_softcap_sm90_cu_f3e6f9ee_32294cuda3std3__45__cpo3endE - _ZN84_INTERNAL_b701f088_48_flash_fwd_hdim192_128_e4m3_split_softcap_sm90_cu_f3e6f9ee_32294cute7productE)
_ZN84_INTERNAL_b701f088_48_flash_fwd_hdim192_128_e4m3_split_softcap_sm90_cu_f3e6f9ee_32294cute7productE:
	.zero		1
	.type		_ZN84_INTERNAL_b701f088_48_flash_fwd_hdim192_128_e4m3_split_softcap_sm90_cu_f3e6f9ee_32294cuda3std3__45__cpo3endE,@object
	.size		_ZN84_INTERNAL_b701f088_48_flash_fwd_hdim192_128_e4m3_split_softcap_sm90_cu_f3e6f9ee_32294cuda3std3__45__cpo3endE,(_ZN84_INTERNAL_b701f088_48_flash_fwd_hdim192_128_e4m3_split_softcap_sm90_cu_f3e6f9ee_32294cuda3std3__419piecewise_constructE - _ZN84_INTERNAL_b701f088_48_flash_fwd_hdim192_128_e4m3_split_softcap_sm90_cu_f3e6f9ee_32294cuda3std3__45__cpo3endE)
_ZN84_INTERNAL_b701f088_48_flash_fwd_hdim192_128_e4m3_split_softcap_sm90_cu_f3e6f9ee_32294cuda3std3__45__cpo3endE:
	.zero		1
	.type		_ZN84_INTERNAL_b701f088_48_flash_fwd_hdim192_128_e4m3_split_softcap_sm90_cu_f3e6f9ee_32294cuda3std3__419piecewise_constructE,@object
	.size		_ZN84_INTERNAL_b701f088_48_flash_fwd_hdim192_128_e4m3_split_softcap_sm90_cu_f3e6f9ee_32294cuda3std3__419piecewise_constructE,(_ZN84_INTERNAL_b701f088_48_flash_fwd_hdim192_128_e4m3_split_softcap_sm90_cu_f3e6f9ee_32294cuda3std3__45__cpo4cendE - _ZN84_INTERNAL_b701f088_48_flash_fwd_hdim192_128_e4m3_split_softcap_sm90_cu_f3e6f9ee_32294cuda3std3__419piecewise_constructE)
_ZN84_INTERNAL_b701f088_48_flash_fwd_hdim192_128_e4m3_split_softcap_sm90_cu_f3e6f9ee_32294cuda3std3__419piecewise_constructE:
	.zero		1
	.type		_ZN84_INTERNAL_b701f088_48_flash_fwd_hdim192_128_e4m3_split_softcap_sm90_cu_f3e6f9ee_32294cuda3std3__45__cpo4cendE,@object
	.size		_ZN84_INTERNAL_b701f088_48_flash_fwd_hdim192_128_e4m3_split_softcap_sm90_cu_f3e6f9ee_32294cuda3std3__45__cpo4cendE,(_ZN84_INTERNAL_b701f088_48_flash_fwd_hdim192_128_e4m3_split_softcap_sm90_cu_f3e6f9ee_32294cuda3std6ranges3__45__cpo4swapE - _ZN84_INTERNAL_b701f088_48_flash_fwd_hdim192_128_e4m3_split_softcap_sm90_cu_f3e6f9ee_32294cuda3std3__45__cpo4cendE)
_ZN84_INTERNAL_b701f088_48_flash_fwd_hdim192_128_e4m3_split_softcap_sm90_cu_f3e6f9ee_32294cuda3std3__45__cpo4cendE:
	.zero		1
	.type		_ZN84_INTERNAL_b701f088_48_flash_fwd_hdim192_128_e4m3_split_softcap_sm90_cu_f3e6f9ee_32294cuda3std6ranges3__45__cpo4swapE,@object
	.size		_ZN84_INTERNAL_b701f088_48_flash_fwd_hdim192_128_e4m3_split_softcap_sm90_cu_f3e6f9ee_32294cuda3std6ranges3__45__cpo4swapE,(.L_20 - _ZN84_INTERNAL_b701f088_48_flash_fwd_hdim192_128_e4m3_split_softcap_sm90_cu_f3e6f9ee_32294cuda3std6ranges3__45__cpo4swapE)
_ZN84_INTERNAL_b701f088_48_flash_fwd_hdim192_128_e4m3_split_softcap_sm90_cu_f3e6f9ee_32294cuda3std6ranges3__45__cpo4swapE:
	.zero		1
.L_20:


//--------------------- .nv.shared._ZN7cutlass13device_kernelIN5flash11enable_sm90INS1_16FlashAttnFwdSm90INS1_25CollectiveMainloopFwdSm90ILi2EN4cute5tupleIJNS5_1CILi1EEES8_S8_EEENS6_IJNS7_ILi128EEENS7_ILi160EEENS7_ILi192EEEEEELi128ENS_12float_e4m3_tEfNS_4arch4Sm90ELb0ELb0ELb1ELb1ELb0ELb0ELb0ELb1ELb1ELb1ELb1ELb0EEENS1_21CollectiveEpilogueFwdINS6_IJSA_SA_SB_EEES9_NS_10bfloat16_tESG_Li256ELb1ELb1ELb1ELb1EEENS1_36VarlenDynamicPersistentTileSchedulerILi128ELi160ELi256ELi128ELb1ELb1ELb1ELb0ELb1ELb1EEEEEEEEEvNT_6ParamsE --------------------------
	.section	.nv.shared._ZN7cutlass13device_kernelIN5flash11enable_sm90INS1_16FlashAttnFwdSm90INS1_25CollectiveMainloopFwdSm90ILi2EN4cute5tupleIJNS5_1CILi1EEES8_S8_EEENS6_IJNS7_ILi128EEENS7_ILi160EEENS7_ILi192EEEEEELi128ENS_12float_e4m3_tEfNS_4arch4Sm90ELb0ELb0ELb1ELb1ELb0ELb0ELb0ELb1ELb1ELb1ELb1ELb0EEENS1_21CollectiveEpilogueFwdINS6_IJSA_SA_SB_EEES9_NS_10bfloat16_tESG_Li256ELb1ELb1ELb1ELb1EEENS1_36VarlenDynamicPersistentTileSchedulerILi128ELi160ELi256ELi128ELb1ELb1ELb1ELb0ELb1ELb1EEEEEEEEEvNT_6ParamsE,"aw",@nobits
	.sectionflags	@""
	.align	16
	.zero		1024


//--------------------- .nv.shared._ZN7cutlass13device_kernelIN5flash11enable_sm90INS1_16FlashAttnFwdSm90INS1_25CollectiveMainloopFwdSm90ILi2EN4cute5tupleIJNS5_1CILi1EEES8_S8_EEENS6_IJNS7_ILi128EEENS7_ILi160EEENS7_ILi192EEEEEELi128ENS_12float_e4m3_tEfNS_4arch4Sm90ELb0ELb0ELb1ELb1ELb0ELb1ELb0ELb1ELb1ELb1ELb1ELb0EEENS1_21CollectiveEpilogueFwdINS6_IJSA_SA_SB_EEES9_NS_10bfloat16_tESG_Li256ELb1ELb1ELb1ELb1EEENS1_36VarlenDynamicPersistentTileSchedulerILi128ELi160ELi256ELi128ELb1ELb1ELb1ELb0ELb1ELb1EEEEEEEEEvNT_6ParamsE --------------------------
	.section	.nv.shared._ZN7cutlass13device_kernelIN5flash11enable_sm90INS1_16FlashAttnFwdSm90INS1_25CollectiveMainloopFwdSm90ILi2EN4cute5tupleIJNS5_1CILi1EEES8_S8_EEENS6_IJNS7_ILi128EEENS7_ILi160EEENS7_ILi192EEEEEELi128ENS_12float_e4m3_tEfNS_4arch4Sm90ELb0ELb0ELb1ELb1ELb0ELb1ELb0ELb1ELb1ELb1ELb1ELb0EEENS1_21CollectiveEpilogueFwdINS6_IJSA_SA_SB_EEES9_NS_10bfloat16_tESG_Li256ELb1ELb1ELb1ELb1EEENS1_36VarlenDynamicPersistentTileSchedulerILi128ELi160ELi256ELi128ELb1ELb1ELb1ELb0ELb1ELb1EEEEEEEEEvNT_6ParamsE,"aw",@nobits
	.sectionflags	@""
	.align	16
	.zero		1024


//--------------------- .nv.shared._ZN7cutlass13device_kernelIN5flash11enable_sm90INS1_16FlashAttnFwdSm90INS1_25CollectiveMainloopFwdSm90ILi2EN4cute5tupleIJNS5_1CILi1EEES8_S8_EEENS6_IJNS7_ILi128EEESA_NS7_ILi192EEEEEELi128ENS_12float_e4m3_tEfNS_4arch4Sm90ELb0ELb1ELb1ELb0ELb0ELb0ELb0ELb1ELb1ELb1ELb1ELb0EEENS1_21CollectiveEpilogueFwdINS6_IJSA_SA_SA_EEES9_NS_10bfloat16_tESF_Li256ELb0ELb1ELb1ELb1EEENS1_19SingleTileSchedulerILb0ELb1ELb1ELi128EEEEEEEEEvNT_6ParamsE --------------------------
	.section	.nv.shared._ZN7cutlass13device_kernelIN5flash11enable_sm90INS1_16FlashAttnFwdSm90INS1_25CollectiveMainloopFwdSm90ILi2EN4cute5tupleIJNS5_1CILi1EEES8_S8_EEENS6_IJNS7_ILi128EEESA_NS7_ILi192EEEEEELi128ENS_12float_e4m3_tEfNS_4arch4Sm90ELb0ELb1ELb1ELb0ELb0ELb0ELb0ELb1ELb1ELb1ELb1ELb0EEENS1_21CollectiveEpilogueFwdINS6_IJSA_SA_SA_EEES9_NS_10bfloat16_tESF_Li256ELb0ELb1ELb1ELb1EEENS1_19SingleTileSchedulerILb0ELb1ELb1ELi128EEEEEEEEEvNT_6ParamsE,"aw",@nobits
	.sectionflags	@""
	.align	16
	.zero		1024


//--------------------- .nv.shared._ZN7cutlass13device_kernelIN5flash11enable_sm90INS1_16FlashAttnFwdSm90INS1_25CollectiveMainloopFwdSm90ILi2EN4cute5tupleIJNS5_1CILi1EEES8_S8_EEENS6_IJNS7_ILi128EEESA_NS7_ILi192EEEEEELi128ENS_12float_e4m3_tEfNS_4arch4Sm90ELb0ELb1ELb1ELb1ELb0ELb0ELb0ELb1ELb1ELb1ELb1ELb0EEENS1_21CollectiveEpilogueFwdINS6_IJSA_SA_SA_EEES9_NS_10bfloat16_tESF_Li256ELb1ELb1ELb1ELb1EEENS1_36VarlenDynamicPersistentTileSchedulerILi128ELi128ELi256ELi128ELb1ELb1ELb1ELb1ELb0ELb1EEEEEEEEEvNT_6ParamsE --------------------------
	.section	.nv.shared._ZN7cutlass13device_kernelIN5flash11enable_sm90INS1_16FlashAttnFwdSm90INS1_25CollectiveMainloopFwdSm90ILi2EN4cute5tupleIJNS5_1CILi1EEES8_S8_EEENS6_IJNS7_ILi128EEESA_NS7_ILi192EEEEEELi128ENS_12float_e4m3_tEfNS_4arch4Sm90ELb0ELb1ELb1ELb1ELb0ELb0ELb0ELb1ELb1ELb1ELb1ELb0EEENS1_21CollectiveEpilogueFwdINS6_IJSA_SA_SA_EEES9_NS_10bfloat16_tESF_Li256ELb1ELb1ELb1ELb1EEENS1_36VarlenDynamicPersistentTileSchedulerILi128ELi128ELi256ELi128ELb1ELb1ELb1ELb1ELb0ELb1EEEEEEEEEvNT_6ParamsE,"aw",@nobits
	.sectionflags	@""
	.align	16
	.zero		1024


//--------------------- .nv.shared._ZN7cutlass13device_kernelIN5flash11enable_sm90INS1_16FlashAttnFwdSm90INS1_25CollectiveMainloopFwdSm90ILi2EN4cute5tupleIJNS5_1CILi1EEES8_S8_EEENS6_IJNS7_ILi128EEESA_NS7_ILi192EEEEEELi128ENS_12float_e4m3_tEfNS_4arch4Sm90ELb0ELb1ELb1ELb1ELb0ELb1ELb0ELb1ELb1ELb1ELb1ELb0EEENS1_21CollectiveEpilogueFwdINS6_IJSA_SA_SA_EEES9_NS_10bfloat16_tESF_Li256ELb1ELb1ELb1ELb1EEENS1_36VarlenDynamicPersistentTileSchedulerILi128ELi128ELi256ELi128ELb1ELb1ELb1ELb1ELb0ELb1EEEEEEEEEvNT_6ParamsE --------------------------
	.section	.nv.shared._ZN7cutlass13device_kernelIN5flash11enable_sm90INS1_16FlashAttnFwdSm90INS1_25CollectiveMainloopFwdSm90ILi2EN4cute5tupleIJNS5_1CILi1EEES8_S8_EEENS6_IJNS7_ILi128EEESA_NS7_ILi192EEEEEELi128ENS_12float_e4m3_tEfNS_4arch4Sm90ELb0ELb1ELb1ELb1ELb0ELb1ELb0ELb1ELb1ELb1ELb1ELb0EEENS1_21CollectiveEpilogueFwdINS6_IJSA_SA_SA_EEES9_NS_10bfloat16_tESF_Li256ELb1ELb1ELb1ELb1EEENS1_36VarlenDynamicPersistentTileSchedulerILi128ELi128ELi256ELi128ELb1ELb1ELb1ELb1ELb0ELb1EEEEEEEEEvNT_6ParamsE,"aw",@nobits
	.sectionflags	@""
	.align	16
	.zero		1024


//--------------------- .nv.shared._ZN7cutlass13device_kernelIN5flash11enable_sm90INS1_16FlashAttnFwdSm90INS1_25CollectiveMainloopFwdSm90ILi2EN4cute5tupleIJNS5_1CILi1EEES8_S8_EEENS6_IJNS7_ILi128EEENS7_ILi160EEENS7_ILi192EEEEEELi128ENS_12float_e4m3_tEfNS_4arch4Sm90ELb1ELb0ELb1ELb0ELb0ELb0ELb0ELb1ELb1ELb1ELb1ELb0EEENS1_21CollectiveEpilogueFwdINS6_IJSA_SA_SB_EEES9_NS_10bfloat16_tESG_Li256ELb0ELb1ELb1ELb1EEENS1_19SingleTileSchedulerILb0ELb1ELb1ELi128EEEEEEEEEvNT_6ParamsE --------------------------
	.section	.nv.shared._ZN7cutlass13device_kernelIN5flash11enable_sm90INS1_16FlashAttnFwdSm90INS1_25CollectiveMainloopFwdSm90ILi2EN4cute5tupleIJNS5_1CILi1EEES8_S8_EEENS6_IJNS7_ILi128EEENS7_ILi160EEENS7_ILi192EEEEEELi128ENS_12float_e4m3_tEfNS_4arch4Sm90ELb1ELb0ELb1ELb0ELb0ELb0ELb0ELb1ELb1ELb1ELb1ELb0EEENS1_21CollectiveEpilogueFwdINS6_IJSA_SA_SB_EEES9_NS_10bfloat16_tESG_Li256ELb0ELb1ELb1ELb1EEENS1_19SingleTileSchedulerILb0ELb1ELb1ELi128EEEEEEEEEvNT_6ParamsE,"aw",@nobits
	.sectionflags	@""
	.align	16
	.zero		1024


//--------------------- .nv.shared._ZN7cutlass13device_kernelIN5flash11enable_sm90INS1_16FlashAttnFwdSm90INS1_25CollectiveMainloopFwdSm90ILi2EN4cute5tupleIJNS5_1CILi1EEES8_S8_EEENS6_IJNS7_ILi128EEENS7_ILi160EEENS7_ILi192EEEEEELi128ENS_12float_e4m3_tEfNS_4arch4Sm90ELb1ELb0ELb1ELb1ELb0ELb0ELb0ELb1ELb1ELb1ELb1ELb0EEENS1_21CollectiveEpilogueFwdINS6_IJSA_SA_SB_EEES9_NS_10bfloat16_tESG_Li256ELb1ELb1ELb1ELb1EEENS1_36VarlenDynamicPersistentTileSchedulerILi128ELi160ELi256ELi128ELb1ELb1ELb1ELb1ELb1ELb1EEEEEEEEEvNT_6ParamsE --------------------------
	.section	.nv.shared._ZN7cutlass13device_kernelIN5flash11enable_sm90INS1_16FlashAttnFwdSm90INS1_25CollectiveMainloopFwdSm90ILi2EN4cute5tupleIJNS5_1CILi1EEES8_S8_EEENS6_IJNS7_ILi128EEENS7_ILi160EEENS7_ILi192EEEEEELi128ENS_12float_e4m3_tEfNS_4arch4Sm90ELb1ELb0ELb1ELb1ELb0ELb0ELb0ELb1ELb1ELb1ELb1ELb0EEENS1_21CollectiveEpilogueFwdINS6_IJSA_SA_SB_EEES9_NS_10bfloat16_tESG_Li256ELb1ELb1ELb1ELb1EEENS1_36VarlenDynamicPersistentTileSchedulerILi128ELi160ELi256ELi128ELb1ELb1ELb1ELb1ELb1ELb1EEEEEEEEEvNT_6ParamsE,"aw",@nobits
	.sectionflags	@""
	.align	16
	.zero		1024


//--------------------- .nv.shared._ZN7cutlass13device_kernelIN5flash11enable_sm90INS1_16FlashAttnFwdSm90INS1_25CollectiveMainloopFwdSm90ILi2EN4cute5tupleIJNS5_1CILi1EEES8_S8_EEENS6_IJNS7_ILi128EEENS7_ILi160EEENS7_ILi192EEEEEELi128ENS_12float_e4m3_tEfNS_4arch4Sm90ELb1ELb0ELb1ELb1ELb0ELb1ELb0ELb1ELb1ELb1ELb1ELb0EEENS1_21CollectiveEpilogueFwdINS6_IJSA_SA_SB_EEES9_NS_10bfloat16_tESG_Li256ELb1ELb1ELb1ELb1EEENS1_36VarlenDynamicPersistentTileSchedulerILi128ELi160ELi256ELi128ELb1ELb1ELb1ELb1ELb1ELb1EEEEEEEEEvNT_6ParamsE --------------------------
	.section	.nv.shared._ZN7cutlass13device_kernelIN5flash11enable_sm90INS1_16FlashAttnFwdSm90INS1_25CollectiveMainloopFwdSm90ILi2EN4cute5tupleIJNS5_1CILi1EEES8_S8_EEENS6_IJNS7_ILi128EEENS7_ILi160EEENS7_ILi192EEEEEELi128ENS_12float_e4m3_tEfNS_4arch4Sm90ELb1ELb0ELb1ELb1ELb0ELb1ELb0ELb1ELb1ELb1ELb1ELb0EEENS1_21CollectiveEpilogueFwdINS6_IJSA_SA_SB_EEES9_NS_10bfloat16_tESG_Li256ELb1ELb1ELb1ELb1EEENS1_36VarlenDynamicPersistentTileSchedulerILi128ELi160ELi256ELi128ELb1ELb1ELb1ELb1ELb1ELb1EEEEEEEEEvNT_6ParamsE,"aw",@nobits
	.sectionflags	@""
	.align	16
	.zero		1024


//--------------------- .nv.constant0._ZN7cutlass13device_kernelIN5flash11enable_sm90INS1_16FlashAttnFwdSm90INS1_25CollectiveMainloopFwdSm90ILi2EN4cute5tupleIJNS5_1CILi1EEES8_S8_EEENS6_IJNS7_ILi128EEENS7_ILi160EEENS7_ILi192EEEEEELi128ENS_12float_e4m3_tEfNS_4arch4Sm90ELb0ELb0ELb1ELb0ELb0ELb0ELb0ELb1ELb1ELb1ELb1ELb0EEENS1_21CollectiveEpilogueFwdINS6_IJSA_SA_SB_EEES9_NS_10bfloat16_tESG_Li256ELb0ELb1ELb1ELb1EEENS1_19SingleTileSchedulerILb0ELb1ELb1ELi128EEEEEEEEEvNT_6ParamsE --------------------------
	.section	.nv.constant0._ZN7cutlass13device_kernelIN5flash11enable_sm90INS1_16FlashAttnFwdSm90INS1_25CollectiveMainloopFwdSm90ILi2EN4cute5tupleIJNS5_1CILi1EEES8_S8_EEENS6_IJNS7_ILi128EEENS7_ILi160EEENS7_ILi192EEEEEELi128ENS_12float_e4m3_tEfNS_4arch4Sm90ELb0ELb0ELb1ELb0ELb0ELb0ELb0ELb1ELb1ELb1ELb1ELb0EEENS1_21CollectiveEpilogueFwdINS6_IJSA_SA_SB_EEES9_NS_10bfloat16_tESG_Li256ELb0ELb1ELb1ELb1EEENS1_19SingleTileSchedulerILb0ELb1ELb1ELi128EEEEEEEEEvNT_6ParamsE,"a",@progbits
	.sectionflags	@""
	.align	4
.nv.constant0._ZN7cutlass13device_kernelIN5flash11enable_sm90INS1_16FlashAttnFwdSm90INS1_25CollectiveMainloopFwdSm90ILi2EN4cute5tupleIJNS5_1CILi1EEES8_S8_EEENS6_IJNS7_ILi128EEENS7_ILi160EEENS7_ILi192EEEEEELi128ENS_12float_e4m3_tEfNS_4arch4Sm90ELb0ELb0ELb1ELb0ELb0ELb0ELb0ELb1ELb1ELb1ELb1ELb0EEENS1_21CollectiveEpilogueFwdINS6_IJSA_SA_SB_EEES9_NS_10bfloat16_tESG_Li256ELb0ELb1ELb1ELb1EEENS1_19SingleTileSchedulerILb0ELb1ELb1ELi128EEEEEEEEEvNT_6ParamsE:
	.zero		3200


//--------------------- .nv.constant0._ZN7cutlass13device_kernelIN5flash11enable_sm90INS1_16FlashAttnFwdSm90INS1_25CollectiveMainloopFwdSm90ILi2EN4cute5tupleIJNS5_1CILi1EEES8_S8_EEENS6_IJNS7_ILi128EEENS7_ILi160EEENS7_ILi192EEEEEELi128ENS_12float_e4m3_tEfNS_4arch4Sm90ELb0ELb0ELb1ELb1ELb0ELb0ELb0ELb1ELb1ELb1ELb1ELb0EEENS1_21CollectiveEpilogueFwdINS6_IJSA_SA_SB_EEES9_NS_10bfloat16_tESG_Li256ELb1ELb1ELb1ELb1EEENS1_36VarlenDynamicPersistentTileSchedulerILi128ELi160ELi256ELi128ELb1ELb1ELb1ELb0ELb1ELb1EEEEEEEEEvNT_6ParamsE --------------------------
	.section	.nv.constant0._ZN7cutlass13device_kernelIN5flash11enable_sm90INS1_16FlashAttnFwdSm90INS1_25CollectiveMainloopFwdSm90ILi2EN4cute5tupleIJNS5_1CILi1EEES8_S8_EEENS6_IJNS7_ILi128EEENS7_ILi160EEENS7_ILi192EEEEEELi128ENS_12float_e4m3_tEfNS_4arch4Sm90ELb0ELb0ELb1ELb1ELb0ELb0ELb0ELb1ELb1ELb1ELb1ELb0EEENS1_21CollectiveEpilogueFwdINS6_IJSA_SA_SB_EEES9_NS_10bfloat16_tESG_Li256ELb1ELb1ELb1ELb1EEENS1_36VarlenDynamicPersistentTileSchedulerILi128ELi160ELi256ELi128ELb1ELb1ELb1ELb0ELb1ELb1EEEEEEEEEvNT_6ParamsE,"a",@progbits
	.sectionflags	@""
	.align	4
.nv.constant0._ZN7cutlass13device_kernelIN5flash11enable_sm90INS1_16FlashAttnFwdSm90INS1_25CollectiveMainloopFwdSm90ILi2EN4cute5tupleIJNS5_1CILi1EEES8_S8_EEENS6_IJNS7_ILi128EEENS7_ILi160EEENS7_ILi192EEEEEELi128ENS_12float_e4m3_tEfNS_4arch4Sm90ELb0ELb0ELb1ELb1ELb0ELb0ELb0ELb1ELb1ELb1ELb1ELb0EEENS1_21CollectiveEpilogueFwdINS6_IJSA_SA_SB_EEES9_NS_10bfloat16_tESG_Li256ELb1ELb1ELb1ELb1EEENS1_36VarlenDynamicPersistentTileSchedulerILi128ELi160ELi256ELi128ELb1ELb1ELb1ELb0ELb1ELb1EEEEEEEEEvNT_6ParamsE:
	.zero		3328


//--------------------- .nv.constant0._ZN7cutlass13device_kernelIN5flash11enable_sm90INS1_16FlashAttnFwdSm90INS1_25CollectiveMainloopFwdSm90ILi2EN4cute5tupleIJNS5_1CILi1EEES8_S8_EEENS6_IJNS7_ILi128EEENS7_ILi160EEENS7_ILi192EEEEEELi128ENS_12float_e4m3_tEfNS_4arch4Sm90ELb0ELb0ELb1ELb1ELb0ELb1ELb0ELb1ELb1ELb1ELb1ELb0EEENS1_21CollectiveEpilogueFwdINS6_IJSA_SA_SB_EEES9_NS_10bfloat16_tESG_Li256ELb1ELb1ELb1ELb1EEENS1_36VarlenDynamicPersistentTileSchedulerILi128ELi160ELi256ELi128ELb1ELb1ELb1ELb0ELb1ELb1EEEEEEEEEvNT_6ParamsE --------------------------
	.section	.nv.constant0._ZN7cutlass13device_kernelIN5flash11enable_sm90INS1_16FlashAttnFwdSm90INS1_25CollectiveMainloopFwdSm90ILi2EN4cute5tupleIJNS5_1CILi1EEES8_S8_EEENS6_IJNS7_ILi128EEENS7_ILi160EEENS7_ILi192EEEEEELi128ENS_12float_e4m3_tEfNS_4arch4Sm90ELb0ELb0ELb1ELb1ELb0ELb1ELb0ELb1ELb1ELb1ELb1ELb0EEENS1_21CollectiveEpilogueFwdINS6_IJSA_SA_SB_EEES9_NS_10bfloat16_tESG_Li256ELb1ELb1ELb1ELb1EEENS1_36VarlenDynamicPersistentTileSchedulerILi128ELi160ELi256ELi128ELb1ELb1ELb1ELb0ELb1ELb1EEEEEEEEEvNT_6ParamsE,"a",@progbits
	.sectionflags	@""
	.align	4
.nv.constant0._ZN7cutlass13device_kernelIN5flash11enable_sm90INS1_16FlashAttnFwdSm90INS1_25CollectiveMainloopFwdSm90ILi2EN4cute5tupleIJNS5_1CILi1EEES8_S8_EEENS6_IJNS7_ILi128EEENS7_ILi160EEENS7_ILi192EEEEEELi128ENS_12float_e4m3_tEfNS_4arch4Sm90ELb0ELb0ELb1ELb1ELb0ELb1ELb0ELb1ELb1ELb1ELb1ELb0EEENS1_21CollectiveEpilogueFwdINS6_IJSA_SA_SB_EEES9_NS_10bfloat16_tESG_Li256ELb1ELb1ELb1ELb1EEENS1_36VarlenDynamicPersistentTileSchedulerILi128ELi160ELi256ELi128ELb1ELb1ELb1ELb0ELb1ELb1EEEEEEEEEvNT_6ParamsE:
	.zero		3328


//--------------------- .nv.constant0._ZN7cutlass13device_kernelIN5flash11enable_sm90INS1_16FlashAttnFwdSm90INS1_25CollectiveMainloopFwdSm90ILi2EN4cute5tupleIJNS5_1CILi1EEES8_S8_EEENS6_IJNS7_ILi128EEESA_NS7_ILi192EEEEEELi128ENS_12float_e4m3_tEfNS_4arch4Sm90ELb0ELb1ELb1ELb0ELb0ELb0ELb0ELb1ELb1ELb1ELb1ELb0EEENS1_21CollectiveEpilogueFwdINS6_IJSA_SA_SA_EEES9_NS_10bfloat16_tESF_Li256ELb0ELb1ELb1ELb1EEENS1_19SingleTileSchedulerILb0ELb1ELb1ELi128EEEEEEEEEvNT_6ParamsE --------------------------
	.section	.nv.constant0._ZN7cutlass13device_kernelIN5flash11enable_sm90INS1_16FlashAttnFwdSm90INS1_25CollectiveMainloopFwdSm90ILi2EN4cute5tupleIJNS5_1CILi1EEES8_S8_EEENS6_IJNS7_ILi128EEESA_NS7_ILi192EEEEEELi128ENS_12float_e4m3_tEfNS_4arch4Sm90ELb0ELb1ELb1ELb0ELb0ELb0ELb0ELb1ELb1ELb1ELb1ELb0EEENS1_21CollectiveEpilogueFwdINS6_IJSA_SA_SA_EEES9_NS_10bfloat16_tESF_Li256ELb0ELb1ELb1ELb1EEENS1_19SingleTileSchedulerILb0ELb1ELb1ELi128EEEEEEEEEvNT_6ParamsE,"a",@progbits
	.sectionflags	@""
	.align	4
.nv.constant0._ZN7cutlass13device_kernelIN5flash11enable_sm90INS1_16FlashAttnFwdSm90INS1_25CollectiveMainloopFwdSm90ILi2EN4cute5tupleIJNS5_1CILi1EEES8_S8_EEENS6_IJNS7_ILi128EEESA_NS7_ILi192EEEEEELi128ENS_12float_e4m3_tEfNS_4arch4Sm90ELb0ELb1ELb1ELb0ELb0ELb0ELb0ELb1ELb1ELb1ELb1ELb0EEENS1_21CollectiveEpilogueFwdINS6_IJSA_SA_SA_EEES9_NS_10bfloat16_tESF_Li256ELb0ELb1ELb1ELb1EEENS1_19SingleTileSchedulerILb0ELb1ELb1ELi128EEEEEEEEEvNT_6ParamsE:
	.zero		3200


//--------------------- .nv.constant0._ZN7cutlass13device_kernelIN5flash11enable_sm90INS1_16FlashAttnFwdSm90INS1_25CollectiveMainloopFwdSm90ILi2EN4cute5tupleIJNS5_1CILi1EEES8_S8_EEENS6_IJNS7_ILi128EEESA_NS7_ILi192EEEEEELi128ENS_12float_e4m3_tEfNS_4arch4Sm90ELb0ELb1ELb1ELb1ELb0ELb0ELb0ELb1ELb1ELb1ELb1ELb0EEENS1_21CollectiveEpilogueFwdINS6_IJSA_SA_SA_EEES9_NS_10bfloat16_tESF_Li256ELb1ELb1ELb1ELb1EEENS1_36VarlenDynamicPersistentTileSchedulerILi128ELi128ELi256ELi128ELb1ELb1ELb1ELb1ELb0ELb1EEEEEEEEEvNT_6ParamsE --------------------------
	.section	.nv.constant0._ZN7cutlass13device_kernelIN5flash11enable_sm90INS1_16FlashAttnFwdSm90INS1_25CollectiveMainloopFwdSm90ILi2EN4cute5tupleIJNS5_1CILi1EEES8_S8_EEENS6_IJNS7_ILi128EEESA_NS7_ILi192EEEEEELi128ENS_12float_e4m3_tEfNS_4arch4Sm90ELb0ELb1ELb1ELb1ELb0ELb0ELb0ELb1ELb1ELb1ELb1ELb0EEENS1_21CollectiveEpilogueFwdINS6_IJSA_SA_SA_EEES9_NS_10bfloat16_tESF_Li256ELb1ELb1ELb1ELb1EEENS1_36VarlenDynamicPersistentTileSchedulerILi128ELi128ELi256ELi128ELb1ELb1ELb1ELb1ELb0ELb1EEEEEEEEEvNT_6ParamsE,"a",@progbits
	.sectionflags	@""
	.align	4
.nv.constant0._ZN7cutlass13device_kernelIN5flash11enable_sm90INS1_16FlashAttnFwdSm90INS1_25CollectiveMainloopFwdSm90ILi2EN4cute5tupleIJNS5_1CILi1EEES8_S8_EEENS6_IJNS7_ILi128EEESA_NS7_ILi192EEEEEELi128ENS_12float_e4m3_tEfNS_4arch4Sm90ELb0ELb1ELb1ELb1ELb0ELb0ELb0ELb1ELb1ELb1ELb1ELb0EEENS1_21CollectiveEpilogueFwdINS6_IJSA_SA_SA_EEES9_NS_10bfloat16_tESF_Li256ELb1ELb1ELb1ELb1EEENS1_36VarlenDynamicPersistentTileSchedulerILi128ELi128ELi256ELi128ELb1ELb1ELb1ELb1ELb0ELb1EEEEEEEEEvNT_6ParamsE:
	.zero		3328


//--------------------- .nv.constant0._ZN7cutlass13device_kernelIN5flash11enable_sm90INS1_16FlashAttnFwdSm90INS1_25CollectiveMainloopFwdSm90ILi2EN4cute5tupleIJNS5_1CILi1EEES8_S8_EEENS6_IJNS7_ILi128EEESA_NS7_ILi192EEEEEELi128ENS_12float_e4m3_tEfNS_4arch4Sm90ELb0ELb1ELb1ELb1ELb0ELb1ELb0ELb1ELb1ELb1ELb1ELb0EEENS1_21CollectiveEpilogueFwdINS6_IJSA_SA_SA_EEES9_NS_10bfloat16_tESF_Li256ELb1ELb1ELb1ELb1EEENS1_36VarlenDynamicPersistentTileSchedulerILi128ELi128ELi256ELi128ELb1ELb1ELb1ELb1ELb0ELb1EEEEEEEEEvNT_6ParamsE --------------------------
	.section	.nv.constant0._ZN7cutlass13device_kernelIN5flash11enable_sm90INS1_16FlashAttnFwdSm90INS1_25CollectiveMainloopFwdSm90ILi2EN4cute5tupleIJNS5_1CILi1EEES8_S8_EEENS6_IJNS7_ILi128EEESA_NS7_ILi192EEEEEELi128ENS_12float_e4m3_tEfNS_4arch4Sm90ELb0ELb1ELb1ELb1ELb0ELb1ELb0ELb1ELb1ELb1ELb1ELb0EEENS1_21CollectiveEpilogueFwdINS6_IJSA_SA_SA_EEES9_NS_10bfloat16_tESF_Li256ELb1ELb1ELb1ELb1EEENS1_36VarlenDynamicPersistentTileSchedulerILi128ELi128ELi256ELi128ELb1ELb1ELb1ELb1ELb0ELb1EEEEEEEEEvNT_6ParamsE,"a",@progbits
	.sectionflags	@""
	.align	4
.nv.constant0._ZN7cutlass13device_kernelIN5flash11enable_sm90INS1_16FlashAttnFwdSm90INS1_25CollectiveMainloopFwdSm90ILi2EN4cute5tupleIJNS5_1CILi1EEES8_S8_EEENS6_IJNS7_ILi128EEESA_NS7_ILi192EEEEEELi128ENS_12float_e4m3_tEfNS_4arch4Sm90ELb0ELb1ELb1ELb1ELb0ELb1ELb0ELb1ELb1ELb1ELb1ELb0EEENS1_21CollectiveEpilogueFwdINS6_IJSA_SA_SA_EEES9_NS_10bfloat16_tESF_Li256ELb1ELb1ELb1ELb1EEENS1_36VarlenDynamicPersistentTileSchedulerILi128ELi128ELi256ELi128ELb1ELb1ELb1ELb1ELb0ELb1EEEEEEEEEvNT_6ParamsE:
	.zero		3328


//--------------------- .nv.constant0._ZN7cutlass13device_kernelIN5flash11enable_sm90INS1_16FlashAttnFwdSm90INS1_25CollectiveMainloopFwdSm90ILi2EN4cute5tupleIJNS5_1CILi1EEES8_S8_EEENS6_IJNS7_ILi128EEENS7_ILi160EEENS7_ILi192EEEEEELi128ENS_12float_e4m3_tEfNS_4arch4Sm90ELb1ELb0ELb1ELb0ELb0ELb0ELb0ELb1ELb1ELb1ELb1ELb0EEENS1_21CollectiveEpilogueFwdINS6_IJSA_SA_SB_EEES9_NS_10bfloat16_tESG_Li256ELb0ELb1ELb1ELb1EEENS1_19SingleTileSchedulerILb0ELb1ELb1ELi128EEEEEEEEEvNT_6ParamsE --------------------------
	.section	.nv.constant0._ZN7cutlass13device_kernelIN5flash11enable_sm90INS1_16FlashAttnFwdSm90INS1_25CollectiveMainloopFwdSm90ILi2EN4cute5tupleIJNS5_1CILi1EEES8_S8_EEENS6_IJNS7_ILi128EEENS7_ILi160EEENS7_ILi192EEEEEELi128ENS_12float_e4m3_tEfNS_4arch4Sm90ELb1ELb0ELb1ELb0ELb0ELb0ELb0ELb1ELb1ELb1ELb1ELb0EEENS1_21CollectiveEpilogueFwdINS6_IJSA_SA_SB_EEES9_NS_10bfloat16_tESG_Li256ELb0ELb1ELb1ELb1EEENS1_19SingleTileSchedulerILb0ELb1ELb1ELi128EEEEEEEEEvNT_6ParamsE,"a",@progbits
	.sectionflags	@""
	.align	4
.nv.constant0._ZN7cutlass13device_kernelIN5flash11enable_sm90INS1_16FlashAttnFwdSm90INS1_25CollectiveMainloopFwdSm90ILi2EN4cute5tupleIJNS5_1CILi1EEES8_S8_EEENS6_IJNS7_ILi128EEENS7_ILi160EEENS7_ILi192EEEEEELi128ENS_12float_e4m3_tEfNS_4arch4Sm90ELb1ELb0ELb1ELb0ELb0ELb0ELb0ELb1ELb1ELb1ELb1ELb0EEENS1_21CollectiveEpilogueFwdINS6_IJSA_SA_SB_EEES9_NS_10bfloat16_tESG_Li256ELb0ELb1ELb1ELb1EEENS1_19SingleTileSchedulerILb0ELb1ELb1ELi128EEEEEEEEEvNT_6ParamsE:
	.zero		3200


//--------------------- .nv.constant0._ZN7cutlass13device_kernelIN5flash11enable_sm90INS1_16FlashAttnFwdSm90INS1_25CollectiveMainloopFwdSm90ILi2EN4cute5tupleIJNS5_1CILi1EEES8_S8_EEENS6_IJNS7_ILi128EEENS7_ILi160EEENS7_ILi192EEEEEELi128ENS_12float_e4m3_tEfNS_4arch4Sm90ELb1ELb0ELb1ELb1ELb0ELb0ELb0ELb1ELb1ELb1ELb1ELb0EEENS1_21CollectiveEpilogueFwdINS6_IJSA_SA_SB_EEES9_NS_10bfloat16_tESG_Li256ELb1ELb1ELb1ELb1EEENS1_36VarlenDynamicPersistentTileSchedulerILi128ELi160ELi256ELi128ELb1ELb1ELb1ELb1ELb1ELb1EEEEEEEEEvNT_6ParamsE --------------------------
	.section	.nv.constant0._ZN7cutlass13device_kernelIN5flash11enable_sm90INS1_16FlashAttnFwdSm90INS1_25CollectiveMainloopFwdSm90ILi2EN4cute5tupleIJNS5_1CILi1EEES8_S8_EEENS6_IJNS7_ILi128EEENS7_ILi160EEENS7_ILi192EEEEEELi128ENS_12float_e4m3_tEfNS_4arch4Sm90ELb1ELb0ELb1ELb1ELb0ELb0ELb0ELb1ELb1ELb1ELb1ELb0EEENS1_21CollectiveEpilogueFwdINS6_IJSA_SA_SB_EEES9_NS_10bfloat16_tESG_Li256ELb1ELb1ELb1ELb1EEENS1_36VarlenDynamicPersistentTileSchedulerILi128ELi160ELi256ELi128ELb1ELb1ELb1ELb1ELb1ELb1EEEEEEEEEvNT_6ParamsE,"a",@progbits
	.sectionflags	@""
	.align	4
.nv.constant0._ZN7cutlass13device_kernelIN5flash11enable_sm90INS1_16FlashAttnFwdSm90INS1_25CollectiveMainloopFwdSm90ILi2EN4cute5tupleIJNS5_1CILi1EEES8_S8_EEENS6_IJNS7_ILi128EEENS7_ILi160EEENS7_ILi192EEEEEELi128ENS_12float_e4m3_tEfNS_4arch4Sm90ELb1ELb0ELb1ELb1ELb0ELb0ELb0ELb1ELb1ELb1ELb1ELb0EEENS1_21CollectiveEpilogueFwdINS6_IJSA_SA_SB_EEES9_NS_10bfloat16_tESG_Li256ELb1ELb1ELb1ELb1EEENS1_36VarlenDynamicPersistentTileSchedulerILi128ELi160ELi256ELi128ELb1ELb1ELb1ELb1ELb1ELb1EEEEEEEEEvNT_6ParamsE:
	.zero		3328


//--------------------- .nv.constant0._ZN7cutlass13device_kernelIN5flash11enable_sm90INS1_16FlashAttnFwdSm90INS1_25CollectiveMainloopFwdSm90ILi2EN4cute5tupleIJNS5_1CILi1EEES8_S8_EEENS6_IJNS7_ILi128EEENS7_ILi160EEENS7_ILi192EEEEEELi128ENS_12float_e4m3_tEfNS_4arch4Sm90ELb1ELb0ELb1ELb1ELb0ELb1ELb0ELb1ELb1ELb1ELb1ELb0EEENS1_21CollectiveEpilogueFwdINS6_IJSA_SA_SB_EEES9_NS_10bfloat16_tESG_Li256ELb1ELb1ELb1ELb1EEENS1_36VarlenDynamicPersistentTileSchedulerILi128ELi160ELi256ELi128ELb1ELb1ELb1ELb1ELb1ELb1EEEEEEEEEvNT_6ParamsE --------------------------
	.section	.nv.constant0._ZN7cutlass13device_kernelIN5flash11enable_sm90INS1_16FlashAttnFwdSm90INS1_25CollectiveMainloopFwdSm90ILi2EN4cute5tupleIJNS5_1CILi1EEES8_S8_EEENS6_IJNS7_ILi128EEENS7_ILi160EEENS7_ILi192EEEEEELi128ENS_12float_e4m3_tEfNS_4arch4Sm90ELb1ELb0ELb1ELb1ELb0ELb1ELb0ELb1ELb1ELb1ELb1ELb0EEENS1_21CollectiveEpilogueFwdINS6_IJSA_SA_SB_EEES9_NS_10bfloat16_tESG_Li256ELb1ELb1ELb1ELb1EEENS1_36VarlenDynamicPersistentTileSchedulerILi128ELi160ELi256ELi128ELb1ELb1ELb1ELb1ELb1ELb1EEEEEEEEEvNT_6ParamsE,"a",@progbits
	.sectionflags	@""
	.align	4
.nv.constant0._ZN7cutlass13device_kernelIN5flash11enable_sm90INS1_16FlashAttnFwdSm90INS1_25CollectiveMainloopFwdSm90ILi2EN4cute5tupleIJNS5_1CILi1EEES8_S8_EEENS6_IJNS7_ILi128EEENS7_ILi160EEENS7_ILi192EEEEEELi128ENS_12float_e4m3_tEfNS_4arch4Sm90ELb1ELb0ELb1ELb1ELb0ELb1ELb0ELb1ELb1ELb1ELb1ELb0EEENS1_21CollectiveEpilogueFwdINS6_IJSA_SA_SB_EEES9_NS_10bfloat16_tESG_Li256ELb1ELb1ELb1ELb1EEENS1_36VarlenDynamicPersistentTileSchedulerILi128ELi160ELi256ELi128ELb1ELb1ELb1ELb1ELb1ELb1EEEEEEEEEvNT_6ParamsE:
	.zero		3328


//--------------------- SYMBOLS --------------------------

	.type		.nv.reservedSmem.offset0,@object
	.size		.nv.reservedSmem.offset0,0x4
	.type		__assertfail,@function
